	.target	sm_80

	.elftype	@"ET_EXEC"


//--------------------- .note.nv.tkinfo           --------------------------
	.section	.note.nv.tkinfo,"",@"SHT_NOTE"
	.sectionflags	@"SHF_NOTE_NV_TKINFO"
	.tkinfo
        /*0018*/ 	.word	0x00000002
        /*0030*/ 	.string	""
        /*0030*/ 	.string	"ptxas"
        /*0030*/ 	.string	"Cuda compilation tools, release 13.0, V13.0.88"
        /*0030*/ 	.string	"Build cuda_13.0.r13.0/compiler.36424714_0"
        /*0030*/ 	.string	"-arch sm_80 -m 64 "



//--------------------- .note.nv.cuinfo           --------------------------
	.section	.note.nv.cuinfo,"",@"SHT_NOTE"
	.sectionflags	@"SHF_NOTE_NV_CUINFO"
        /*0018*/ 	.short	0x0002
        /*001a*/ 	.short	0x0050
        /*001c*/ 	.short	0x0082
	.zero		2


//--------------------- .nv.info                  --------------------------
	.section	.nv.info,"",@"SHT_CUDA_INFO"
	.align	4


	//----- nvinfo : EIATTR_REGCOUNT
	.align		4
        /*0000*/ 	.byte	0x04, 0x2f
        /*0002*/ 	.short	(.L_12 - .L_11)
	.align		4
.L_11:
        /*0004*/ 	.word	index@(_ZN5flash16flash_fwd_kernelI23Flash_fwd_kernel_traitsILi192ELi64ELi64ELi4ELb0ELb0EN7cutlass6half_tE19Flash_kernel_traitsILi192ELi64ELi64ELi4ES3_EELb0ELb1ELb0ELb1ELb0ELb0ELb1ELb0EEEvNS_16Flash_fwd_paramsE)
        /*0008*/ 	.word	0x000000fe


	//----- nvinfo : EIATTR_FRAME_SIZE
	.align		4
.L_12:
        /*000c*/ 	.byte	0x04, 0x11
        /*000e*/ 	.short	(.L_14 - .L_13)
	.align		4
.L_13:
        /*0010*/ 	.word	index@(_ZN5flash16flash_fwd_kernelI23Flash_fwd_kernel_traitsILi192ELi64ELi64ELi4ELb0ELb0EN7cutlass6half_tE19Flash_kernel_traitsILi192ELi64ELi64ELi4ES3_EELb0ELb1ELb0ELb1ELb0ELb0ELb1ELb0EEEvNS_16Flash_fwd_paramsE)
        /*0014*/ 	.word	0x00000000


	//----- nvinfo : EIATTR_REGCOUNT
	.align		4
.L_14:
        /*0018*/ 	.byte	0x04, 0x2f
        /*001a*/ 	.short	(.L_16 - .L_15)
	.align		4
.L_15:
        /*001c*/ 	.word	index@(_ZN5flash16flash_fwd_kernelI23Flash_fwd_kernel_traitsILi192ELi64ELi64ELi4ELb0ELb0EN7cutlass6half_tE19Flash_kernel_traitsILi192ELi64ELi64ELi4ES3_EELb1ELb1ELb0ELb1ELb0ELb0ELb0ELb1EEEvNS_16Flash_fwd_paramsE)
        /*0020*/ 	.word	0x000000ff


	//----- nvinfo : EIATTR_FRAME_SIZE
	.align		4
.L_16:
        /*0024*/ 	.byte	0x04, 0x11
        /*0026*/ 	.short	(.L_18 - .L_17)
	.align		4
.L_17:
        /*0028*/ 	.word	index@(_ZN5flash16flash_fwd_kernelI23Flash_fwd_kernel_traitsILi192ELi64ELi64ELi4ELb0ELb0EN7cutlass6half_tE19Flash_kernel_traitsILi192ELi64ELi64ELi4ES3_EELb1ELb1ELb0ELb1ELb0ELb0ELb0ELb1EEEvNS_16Flash_fwd_paramsE)
        /*002c*/ 	.word	0x000000c0


	//----- nvinfo : EIATTR_REGCOUNT
	.align		4
.L_18:
        /*0030*/ 	.byte	0x04, 0x2f
        /*0032*/ 	.short	(.L_20 - .L_19)
	.align		4
.L_19:
        /*0034*/ 	.word	index@(_ZN5flash16flash_fwd_kernelI23Flash_fwd_kernel_traitsILi192ELi64ELi64ELi4ELb0ELb0EN7cutlass6half_tE19Flash_kernel_traitsILi192ELi64ELi64ELi4ES3_EELb0ELb1ELb0ELb0ELb0ELb0ELb1ELb0EEEvNS_16Flash_fwd_paramsE)
        /*0038*/ 	.word	0x000000ff


	//----- nvinfo : EIATTR_FRAME_SIZE
	.align		4
.L_20:
        /*003c*/ 	.byte	0x04, 0x11
        /*003e*/ 	.short	(.L_22 - .L_21)
	.align		4
.L_21:
        /*0040*/ 	.word	index@(_ZN5flash16flash_fwd_kernelI23Flash_fwd_kernel_traitsILi192ELi64ELi64ELi4ELb0ELb0EN7cutlass6half_tE19Flash_kernel_traitsILi192ELi64ELi64ELi4ES3_EELb0ELb1ELb0ELb0ELb0ELb0ELb1ELb0EEEvNS_16Flash_fwd_paramsE)
        /*0044*/ 	.word	0x00000000


	//----- nvinfo : EIATTR_REGCOUNT
	.align		4
.L_22:
        /*0048*/ 	.byte	0x04, 0x2f
        /*004a*/ 	.short	(.L_24 - .L_23)
	.align		4
.L_23:
        /*004c*/ 	.word	index@(_ZN5flash16flash_fwd_kernelI23Flash_fwd_kernel_traitsILi192ELi64ELi64ELi4ELb0ELb0EN7cutlass6half_tE19Flash_kernel_traitsILi192ELi64ELi64ELi4ES3_EELb1ELb1ELb0ELb0ELb0ELb0ELb0ELb1EEEvNS_16Flash_fwd_paramsE)
        /*0050*/ 	.word	0x000000ff


	//----- nvinfo : EIATTR_FRAME_SIZE
	.align		4
.L_24:
        /*0054*/ 	.byte	0x04, 0x11
        /*0056*/ 	.short	(.L_26 - .L_25)
	.align		4
.L_25:
        /*0058*/ 	.word	index@(_ZN5flash16flash_fwd_kernelI23Flash_fwd_kernel_traitsILi192ELi64ELi64ELi4ELb0ELb0EN7cutlass6half_tE19Flash_kernel_traitsILi192ELi64ELi64ELi4ES3_EELb1ELb1ELb0ELb0ELb0ELb0ELb0ELb1EEEvNS_16Flash_fwd_paramsE)
        /*005c*/ 	.word	0x000000e8


	//----- nvinfo : EIATTR_REGCOUNT
	.align		4
.L_26:
        /*0060*/ 	.byte	0x04, 0x2f
        /*0062*/ 	.short	(.L_28 - .L_27)
	.align		4
.L_27:
        /*0064*/ 	.word	index@(_ZN5flash16flash_fwd_kernelI23Flash_fwd_kernel_traitsILi192ELi64ELi64ELi4ELb0ELb0EN7cutlass6half_tE19Flash_kernel_traitsILi192ELi64ELi64ELi4ES3_EELb1ELb1ELb0ELb1ELb0ELb0ELb0ELb0EEEvNS_16Flash_fwd_paramsE)
        /*0068*/ 	.word	0x000000fe


	//----- nvinfo : EIATTR_FRAME_SIZE
	.align		4
.L_28:
        /*006c*/ 	.byte	0x04, 0x11
        /*006e*/ 	.short	(.L_30 - .L_29)
	.align		4
.L_29:
        /*0070*/ 	.word	index@(_ZN5flash16flash_fwd_kernelI23Flash_fwd_kernel_traitsILi192ELi64ELi64ELi4ELb0ELb0EN7cutlass6half_tE19Flash_kernel_traitsILi192ELi64ELi64ELi4ES3_EELb1ELb1ELb0ELb1ELb0ELb0ELb0ELb0EEEvNS_16Flash_fwd_paramsE)
        /*0074*/ 	.word	0x00000000


	//----- nvinfo : EIATTR_REGCOUNT
	.align		4
.L_30:
        /*0078*/ 	.byte	0x04, 0x2f
        /*007a*/ 	.short	(.L_32 - .L_31)
	.align		4
.L_31:
        /*007c*/ 	.word	index@(_ZN5flash16flash_fwd_kernelI23Flash_fwd_kernel_traitsILi192ELi64ELi64ELi4ELb0ELb0EN7cutlass6half_tE19Flash_kernel_traitsILi192ELi64ELi64ELi4ES3_EELb0ELb1ELb0ELb0ELb0ELb1ELb1ELb0EEEvNS_16Flash_fwd_paramsE)
        /*0080*/ 	.word	0x000000fe


	//----- nvinfo : EIATTR_FRAME_SIZE
	.align		4
.L_32:
        /*0084*/ 	.byte	0x04, 0x11
        /*0086*/ 	.short	(.L_34 - .L_33)
	.align		4
.L_33:
        /*0088*/ 	.word	index@(_ZN5flash16flash_fwd_kernelI23Flash_fwd_kernel_traitsILi192ELi64ELi64ELi4ELb0ELb0EN7cutlass6half_tE19Flash_kernel_traitsILi192ELi64ELi64ELi4ES3_EELb0ELb1ELb0ELb0ELb0ELb1ELb1ELb0EEEvNS_16Flash_fwd_paramsE)
        /*008c*/ 	.word	0x00000000


	//----- nvinfo : EIATTR_REGCOUNT
	.align		4
.L_34:
        /*0090*/ 	.byte	0x04, 0x2f
        /*0092*/ 	.short	(.L_36 - .L_35)
	.align		4
.L_35:
        /*0094*/ 	.word	index@(_ZN5flash16flash_fwd_kernelI23Flash_fwd_kernel_traitsILi192ELi64ELi64ELi4ELb0ELb0EN7cutlass6half_tE19Flash_kernel_traitsILi192ELi64ELi64ELi4ES3_EELb1ELb1ELb0ELb0ELb0ELb1ELb0ELb0EEEvNS_16Flash_fwd_paramsE)
        /*0098*/ 	.word	0x000000fe


	//----- nvinfo : EIATTR_FRAME_SIZE
	.align		4
.L_36:
        /*009c*/ 	.byte	0x04, 0x11
        /*009e*/ 	.short	(.L_38 - .L_37)
	.align		4
.L_37:
        /*00a0*/ 	.word	index@(_ZN5flash16flash_fwd_kernelI23Flash_fwd_kernel_traitsILi192ELi64ELi64ELi4ELb0ELb0EN7cutlass6half_tE19Flash_kernel_traitsILi192ELi64ELi64ELi4ES3_EELb1ELb1ELb0ELb0ELb0ELb1ELb0ELb0EEEvNS_16Flash_fwd_paramsE)
        /*00a4*/ 	.word	0x00000000


	//----- nvinfo : EIATTR_REGCOUNT
	.align		4
.L_38:
        /*00a8*/ 	.byte	0x04, 0x2f
        /*00aa*/ 	.short	(.L_40 - .L_39)
	.align		4
.L_39:
        /*00ac*/ 	.word	index@(_ZN5flash16flash_fwd_kernelI23Flash_fwd_kernel_traitsILi192ELi64ELi64ELi4ELb0ELb0EN7cutlass6half_tE19Flash_kernel_traitsILi192ELi64ELi64ELi4ES3_EELb1ELb1ELb0ELb0ELb0ELb0ELb0ELb0EEEvNS_16Flash_fwd_paramsE)
        /*00b0*/ 	.word	0x000000fe


	//----- nvinfo : EIATTR_FRAME_SIZE
	.align		4
.L_40:
        /*00b4*/ 	.byte	0x04, 0x11
        /*00b6*/ 	.short	(.L_42 - .L_41)
	.align		4
.L_41:
        /*00b8*/ 	.word	index@(_ZN5flash16flash_fwd_kernelI23Flash_fwd_kernel_traitsILi192ELi64ELi64ELi4ELb0ELb0EN7cutlass6half_tE19Flash_kernel_traitsILi192ELi64ELi64ELi4ES3_EELb1ELb1ELb0ELb0ELb0ELb0ELb0ELb0EEEvNS_16Flash_fwd_paramsE)
        /*00bc*/ 	.word	0x00000000


	//----- nvinfo : EIATTR_REGCOUNT
	.align		4
.L_42:
        /*00c0*/ 	.byte	0x04, 0x2f
        /*00c2*/ 	.short	(.L_44 - .L_43)
	.align		4
.L_43:
        /*00c4*/ 	.word	index@(_ZN5flash16flash_fwd_kernelI23Flash_fwd_kernel_traitsILi192ELi128ELi64ELi8ELb0ELb0EN7cutlass6half_tE19Flash_kernel_traitsILi192ELi128ELi64ELi8ES3_EELb0ELb1ELb0ELb1ELb0ELb0ELb1ELb0EEEvNS_16Flash_fwd_paramsE)
        /*00c8*/ 	.word	0x000000fe


	//----- nvinfo : EIATTR_FRAME_SIZE
	.align		4
.L_44:
        /*00cc*/ 	.byte	0x04, 0x11
        /*00ce*/ 	.short	(.L_46 - .L_45)
	.align		4
.L_45:
        /*00d0*/ 	.word	index@(_ZN5flash16flash_fwd_kernelI23Flash_fwd_kernel_traitsILi192ELi128ELi64ELi8ELb0ELb0EN7cutlass6half_tE19Flash_kernel_traitsILi192ELi128ELi64ELi8ES3_EELb0ELb1ELb0ELb1ELb0ELb0ELb1ELb0EEEvNS_16Flash_fwd_paramsE)
        /*00d4*/ 	.word	0x00000000


	//----- nvinfo : EIATTR_REGCOUNT
	.align		4
.L_46:
        /*00d8*/ 	.byte	0x04, 0x2f
        /*00da*/ 	.short	(.L_48 - .L_47)
	.align		4
.L_47:
        /*00dc*/ 	.word	index@(_ZN5flash16flash_fwd_kernelI23Flash_fwd_kernel_traitsILi192ELi128ELi64ELi8ELb0ELb0EN7cutlass6half_tE19Flash_kernel_traitsILi192ELi128ELi64ELi8ES3_EELb0ELb1ELb0ELb1ELb0ELb0ELb0ELb0EEEvNS_16Flash_fwd_paramsE)
        /*00e0*/ 	.word	0x000000ea


	//----- nvinfo : EIATTR_FRAME_SIZE
	.align		4
.L_48:
        /*00e4*/ 	.byte	0x04, 0x11
        /*00e6*/ 	.short	(.L_50 - .L_49)
	.align		4
.L_49:
        /*00e8*/ 	.word	index@(_ZN5flash16flash_fwd_kernelI23Flash_fwd_kernel_traitsILi192ELi128ELi64ELi8ELb0ELb0EN7cutlass6half_tE19Flash_kernel_traitsILi192ELi128ELi64ELi8ES3_EELb0ELb1ELb0ELb1ELb0ELb0ELb0ELb0EEEvNS_16Flash_fwd_paramsE)
        /*00ec*/ 	.word	0x00000000


	//----- nvinfo : EIATTR_REGCOUNT
	.align		4
.L_50:
        /*00f0*/ 	.byte	0x04, 0x2f
        /*00f2*/ 	.short	(.L_52 - .L_51)
	.align		4
.L_51:
        /*00f4*/ 	.word	index@(_ZN5flash16flash_fwd_kernelI23Flash_fwd_kernel_traitsILi192ELi128ELi64ELi8ELb0ELb0EN7cutlass6half_tE19Flash_kernel_traitsILi192ELi128ELi64ELi8ES3_EELb0ELb1ELb0ELb0ELb0ELb0ELb1ELb0EEEvNS_16Flash_fwd_paramsE)
        /*00f8*/ 	.word	0x000000ff


	//----- nvinfo : EIATTR_FRAME_SIZE
	.align		4
.L_52:
        /*00fc*/ 	.byte	0x04, 0x11
        /*00fe*/ 	.short	(.L_54 - .L_53)
	.align		4
.L_53:
        /*0100*/ 	.word	index@(_ZN5flash16flash_fwd_kernelI23Flash_fwd_kernel_traitsILi192ELi128ELi64ELi8ELb0ELb0EN7cutlass6half_tE19Flash_kernel_traitsILi192ELi128ELi64ELi8ES3_EELb0ELb1ELb0ELb0ELb0ELb0ELb1ELb0EEEvNS_16Flash_fwd_paramsE)
        /*0104*/ 	.word	0x00000000


	//----- nvinfo : EIATTR_REGCOUNT
	.align		4
.L_54:
        /*0108*/ 	.byte	0x04, 0x2f
        /*010a*/ 	.short	(.L_56 - .L_55)
	.align		4
.L_55:
        /*010c*/ 	.word	index@(_ZN5flash16flash_fwd_kernelI23Flash_fwd_kernel_traitsILi192ELi128ELi64ELi8ELb0ELb0EN7cutlass6half_tE19Flash_kernel_traitsILi192ELi128ELi64ELi8ES3_EELb0ELb1ELb0ELb0ELb0ELb0ELb0ELb0EEEvNS_16Flash_fwd_paramsE)
        /*0110*/ 	.word	0x000000ed


	//----- nvinfo : EIATTR_FRAME_SIZE
	.align		4
.L_56:
        /*0114*/ 	.byte	0x04, 0x11
        /*0116*/ 	.short	(.L_58 - .L_57)
	.align		4
.L_57:
        /*0118*/ 	.word	index@(_ZN5flash16flash_fwd_kernelI23Flash_fwd_kernel_traitsILi192ELi128ELi64ELi8ELb0ELb0EN7cutlass6half_tE19Flash_kernel_traitsILi192ELi128ELi64ELi8ES3_EELb0ELb1ELb0ELb0ELb0ELb0ELb0ELb0EEEvNS_16Flash_fwd_paramsE)
        /*011c*/ 	.word	0x00000000


	//----- nvinfo : EIATTR_REGCOUNT
	.align		4
.L_58:
        /*0120*/ 	.byte	0x04, 0x2f
        /*0122*/ 	.short	(.L_60 - .L_59)
	.align		4
.L_59:
        /*0124*/ 	.word	index@(_ZN5flash16flash_fwd_kernelI23Flash_fwd_kernel_traitsILi192ELi128ELi64ELi8ELb0ELb0EN7cutlass6half_tE19Flash_kernel_traitsILi192ELi128ELi64ELi8ES3_EELb0ELb1ELb0ELb0ELb0ELb1ELb1ELb0EEEvNS_16Flash_fwd_paramsE)
        /*0128*/ 	.word	0x000000ff


	//----- nvinfo : EIATTR_FRAME_SIZE
	.align		4
.L_60:
        /*012c*/ 	.byte	0x04, 0x11
        /*012e*/ 	.short	(.L_62 - .L_61)
	.align		4
.L_61:
        /*0130*/ 	.word	index@(_ZN5flash16flash_fwd_kernelI23Flash_fwd_kernel_traitsILi192ELi128ELi64ELi8ELb0ELb0EN7cutlass6half_tE19Flash_kernel_traitsILi192ELi128ELi64ELi8ES3_EELb0ELb1ELb0ELb0ELb0ELb1ELb1ELb0EEEvNS_16Flash_fwd_paramsE)
        /*0134*/ 	.word	0x00000000


	//----- nvinfo : EIATTR_REGCOUNT
	.align		4
.L_62:
        /*0138*/ 	.byte	0x04, 0x2f
        /*013a*/ 	.short	(.L_64 - .L_63)
	.align		4
.L_63:
        /*013c*/ 	.word	index@(_ZN5flash16flash_fwd_kernelI23Flash_fwd_kernel_traitsILi192ELi128ELi64ELi8ELb0ELb0EN7cutlass6half_tE19Flash_kernel_traitsILi192ELi128ELi64ELi8ES3_EELb0ELb1ELb0ELb0ELb0ELb1ELb0ELb0EEEvNS_16Flash_fwd_paramsE)
        /*0140*/ 	.word	0x000000e4


	//----- nvinfo : EIATTR_FRAME_SIZE
	.align		4
.L_64:
        /*0144*/ 	.byte	0x04, 0x11
        /*0146*/ 	.short	(.L_66 - .L_65)
	.align		4
.L_65:
        /*0148*/ 	.word	index@(_ZN5flash16flash_fwd_kernelI23Flash_fwd_kernel_traitsILi192ELi128ELi64ELi8ELb0ELb0EN7cutlass6half_tE19Flash_kernel_traitsILi192ELi128ELi64ELi8ES3_EELb0ELb1ELb0ELb0ELb0ELb1ELb0ELb0EEEvNS_16Flash_fwd_paramsE)
        /*014c*/ 	.word	0x00000000


	//----- nvinfo : EIATTR_MIN_STACK_SIZE
	.align		4
.L_66:
        /*0150*/ 	.byte	0x04, 0x12
        /*0152*/ 	.short	(.L_68 - .L_67)
	.align		4
.L_67:
        /*0154*/ 	.word	index@(_ZN5flash16flash_fwd_kernelI23Flash_fwd_kernel_traitsILi192ELi128ELi64ELi8ELb0ELb0EN7cutlass6half_tE19Flash_kernel_traitsILi192ELi128ELi64ELi8ES3_EELb0ELb1ELb0ELb0ELb0ELb1ELb0ELb0EEEvNS_16Flash_fwd_paramsE)
        /*0158*/ 	.word	0x00000000


	//----- nvinfo : EIATTR_MIN_STACK_SIZE
	.align		4
.L_68:
        /*015c*/ 	.byte	0x04, 0x12
        /*015e*/ 	.short	(.L_70 - .L_69)
	.align		4
.L_69:
        /*0160*/ 	.word	index@(_ZN5flash16flash_fwd_kernelI23Flash_fwd_kernel_traitsILi192ELi128ELi64ELi8ELb0ELb0EN7cutlass6half_tE19Flash_kernel_traitsILi192ELi128ELi64ELi8ES3_EELb0ELb1ELb0ELb0ELb0ELb1ELb1ELb0EEEvNS_16Flash_fwd_paramsE)
        /*0164*/ 	.word	0x00000000


	//----- nvinfo : EIATTR_MIN_STACK_SIZE
	.align		4
.L_70:
        /*0168*/ 	.byte	0x04, 0x12
        /*016a*/ 	.short	(.L_72 - .L_71)
	.align		4
.L_71:
        /*016c*/ 	.word	index@(_ZN5flash16flash_fwd_kernelI23Flash_fwd_kernel_traitsILi192ELi128ELi64ELi8ELb0ELb0EN7cutlass6half_tE19Flash_kernel_traitsILi192ELi128ELi64ELi8ES3_EELb0ELb1ELb0ELb0ELb0ELb0ELb0ELb0EEEvNS_16Flash_fwd_paramsE)
        /*0170*/ 	.word	0x00000000


	//----- nvinfo : EIATTR_MIN_STACK_SIZE
	.align		4
.L_72:
        /*0174*/ 	.byte	0x04, 0x12
        /*0176*/ 	.short	(.L_74 - .L_73)
	.align		4
.L_73:
        /*0178*/ 	.word	index@(_ZN5flash16flash_fwd_kernelI23Flash_fwd_kernel_traitsILi192ELi128ELi64ELi8ELb0ELb0EN7cutlass6half_tE19Flash_kernel_traitsILi192ELi128ELi64ELi8ES3_EELb0ELb1ELb0ELb0ELb0ELb0ELb1ELb0EEEvNS_16Flash_fwd_paramsE)
        /*017c*/ 	.word	0x00000000


	//----- nvinfo : EIATTR_MIN_STACK_SIZE
	.align		4
.L_74:
        /*0180*/ 	.byte	0x04, 0x12
        /*0182*/ 	.short	(.L_76 - .L_75)
	.align		4
.L_75:
        /*0184*/ 	.word	index@(_ZN5flash16flash_fwd_kernelI23Flash_fwd_kernel_traitsILi192ELi128ELi64ELi8ELb0ELb0EN7cutlass6half_tE19Flash_kernel_traitsILi192ELi128ELi64ELi8ES3_EELb0ELb1ELb0ELb1ELb0ELb0ELb0ELb0EEEvNS_16Flash_fwd_paramsE)
        /*0188*/ 	.word	0x00000000


	//----- nvinfo : EIATTR_MIN_STACK_SIZE
	.align		4
.L_76:
        /*018c*/ 	.byte	0x04, 0x12
        /*018e*/ 	.short	(.L_78 - .L_77)
	.align		4
.L_77:
        /*0190*/ 	.word	index@(_ZN5flash16flash_fwd_kernelI23Flash_fwd_kernel_traitsILi192ELi128ELi64ELi8ELb0ELb0EN7cutlass6half_tE19Flash_kernel_traitsILi192ELi128ELi64ELi8ES3_EELb0ELb1ELb0ELb1ELb0ELb0ELb1ELb0EEEvNS_16Flash_fwd_paramsE)
        /*0194*/ 	.word	0x00000000


	//----- nvinfo : EIATTR_MIN_STACK_SIZE
	.align		4
.L_78:
        /*0198*/ 	.byte	0x04, 0x12
        /*019a*/ 	.short	(.L_80 - .L_79)
	.align		4
.L_79:
        /*019c*/ 	.word	index@(_ZN5flash16flash_fwd_kernelI23Flash_fwd_kernel_traitsILi192ELi64ELi64ELi4ELb0ELb0EN7cutlass6half_tE19Flash_kernel_traitsILi192ELi64ELi64ELi4ES3_EELb1ELb1ELb0ELb0ELb0ELb0ELb0ELb0EEEvNS_16Flash_fwd_paramsE)
        /*01a0*/ 	.word	0x00000000


	//----- nvinfo : EIATTR_MIN_STACK_SIZE
	.align		4
.L_80:
        /*01a4*/ 	.byte	0x04, 0x12
        /*01a6*/ 	.short	(.L_82 - .L_81)
	.align		4
.L_81:
        /*01a8*/ 	.word	index@(_ZN5flash16flash_fwd_kernelI23Flash_fwd_kernel_traitsILi192ELi64ELi64ELi4ELb0ELb0EN7cutlass6half_tE19Flash_kernel_traitsILi192ELi64ELi64ELi4ES3_EELb1ELb1ELb0ELb0ELb0ELb1ELb0ELb0EEEvNS_16Flash_fwd_paramsE)
        /*01ac*/ 	.word	0x00000000


	//----- nvinfo : EIATTR_MIN_STACK_SIZE
	.align		4
.L_82:
        /*01b0*/ 	.byte	0x04, 0x12
        /*01b2*/ 	.short	(.L_84 - .L_83)
	.align		4
.L_83:
        /*01b4*/ 	.word	index@(_ZN5flash16flash_fwd_kernelI23Flash_fwd_kernel_traitsILi192ELi64ELi64ELi4ELb0ELb0EN7cutlass6half_tE19Flash_kernel_traitsILi192ELi64ELi64ELi4ES3_EELb0ELb1ELb0ELb0ELb0ELb1ELb1ELb0EEEvNS_16Flash_fwd_paramsE)
        /*01b8*/ 	.word	0x00000000


	//----- nvinfo : EIATTR_MIN_STACK_SIZE
	.align		4
.L_84:
        /*01bc*/ 	.byte	0x04, 0x12
        /*01be*/ 	.short	(.L_86 - .L_85)
	.align		4
.L_85:
        /*01c0*/ 	.word	index@(_ZN5flash16flash_fwd_kernelI23Flash_fwd_kernel_traitsILi192ELi64ELi64ELi4ELb0ELb0EN7cutlass6half_tE19Flash_kernel_traitsILi192ELi64ELi64ELi4ES3_EELb1ELb1ELb0ELb1ELb0ELb0ELb0ELb0EEEvNS_16Flash_fwd_paramsE)
        /*01c4*/ 	.word	0x00000000


	//----- nvinfo : EIATTR_MIN_STACK_SIZE
	.align		4
.L_86:
        /*01c8*/ 	.byte	0x04, 0x12
        /*01ca*/ 	.short	(.L_88 - .L_87)
	.align		4
.L_87:
        /*01cc*/ 	.word	index@(_ZN5flash16flash_fwd_kernelI23Flash_fwd_kernel_traitsILi192ELi64ELi64ELi4ELb0ELb0EN7cutlass6half_tE19Flash_kernel_traitsILi192ELi64ELi64ELi4ES3_EELb1ELb1ELb0ELb0ELb0ELb0ELb0ELb1EEEvNS_16Flash_fwd_paramsE)
        /*01d0*/ 	.word	0x000000e8


	//----- nvinfo : EIATTR_MIN_STACK_SIZE
	.align		4
.L_88:
        /*01d4*/ 	.byte	0x04, 0x12
        /*01d6*/ 	.short	(.L_90 - .L_89)
	.align		4
.L_89:
        /*01d8*/ 	.word	index@(_ZN5flash16flash_fwd_kernelI23Flash_fwd_kernel_traitsILi192ELi64ELi64ELi4ELb0ELb0EN7cutlass6half_tE19Flash_kernel_traitsILi192ELi64ELi64ELi4ES3_EELb0ELb1ELb0ELb0ELb0ELb0ELb1ELb0EEEvNS_16Flash_fwd_paramsE)
        /*01dc*/ 	.word	0x00000000


	//----- nvinfo : EIATTR_MIN_STACK_SIZE
	.align		4
.L_90:
        /*01e0*/ 	.byte	0x04, 0x12
        /*01e2*/ 	.short	(.L_92 - .L_91)
	.align		4
.L_91:
        /*01e4*/ 	.word	index@(_ZN5flash16flash_fwd_kernelI23Flash_fwd_kernel_traitsILi192ELi64ELi64ELi4ELb0ELb0EN7cutlass6half_tE19Flash_kernel_traitsILi192ELi64ELi64ELi4ES3_EELb1ELb1ELb0ELb1ELb0ELb0ELb0ELb1EEEvNS_16Flash_fwd_paramsE)
        /*01e8*/ 	.word	0x000000c0


	//----- nvinfo : EIATTR_MIN_STACK_SIZE
	.align		4
.L_92:
        /*01ec*/ 	.byte	0x04, 0x12
        /*01ee*/ 	.short	(.L_94 - .L_93)
	.align		4
.L_93:
        /*01f0*/ 	.word	index@(_ZN5flash16flash_fwd_kernelI23Flash_fwd_kernel_traitsILi192ELi64ELi64ELi4ELb0ELb0EN7cutlass6half_tE19Flash_kernel_traitsILi192ELi64ELi64ELi4ES3_EELb0ELb1ELb0ELb1ELb0ELb0ELb1ELb0EEEvNS_16Flash_fwd_paramsE)
        /*01f4*/ 	.word	0x00000000
.L_94:


//--------------------- .nv.info._ZN5flash16flash_fwd_kernelI23Flash_fwd_kernel_traitsILi192ELi128ELi64ELi8ELb0ELb0EN7cutlass6half_tE19Flash_kernel_traitsILi192ELi128ELi64ELi8ES3_EELb0ELb1ELb0ELb0ELb0ELb1ELb0ELb0EEEvNS_16Flash_fwd_paramsE --------------------------
	.section	.nv.info._ZN5flash16flash_fwd_kernelI23Flash_fwd_kernel_traitsILi192ELi128ELi64ELi8ELb0ELb0EN7cutlass6half_tE19Flash_kernel_traitsILi192ELi128ELi64ELi8ES3_EELb0ELb1ELb0ELb0ELb0ELb1ELb0ELb0EEEvNS_16Flash_fwd_paramsE,"",@"SHT_CUDA_INFO"
	.sectionflags	@""
	.align	4


	//----- nvinfo : EIATTR_CUDA_API_VERSION
	.align		4
        /*0000*/ 	.byte	0x04, 0x37
        /*0002*/ 	.short	(.L_96 - .L_95)
.L_95:
        /*0004*/ 	.word	0x00000082


	//----- nvinfo : EIATTR_SW2861232_WAR
	.align		4
.L_96:
        /*0008*/ 	.byte	0x01, 0x35
	.zero		2


	//----- nvinfo : EIATTR_PARAM_CBANK
	.align		4
        /*000c*/ 	.byte	0x04, 0x0a
        /*000e*/ 	.short	(.L_98 - .L_97)
	.align		4
.L_97:
        /*0010*/ 	.word	index@(.nv.constant0._ZN5flash16flash_fwd_kernelI23Flash_fwd_kernel_traitsILi192ELi128ELi64ELi8ELb0ELb0EN7cutlass6half_tE19Flash_kernel_traitsILi192ELi128ELi64ELi8ES3_EELb0ELb1ELb0ELb0ELb0ELb1ELb0ELb0EEEvNS_16Flash_fwd_paramsE)
        /*0014*/ 	.short	0x0160
        /*0016*/ 	.short	0x01d0


	//----- nvinfo : EIATTR_CBANK_PARAM_SIZE
	.align		4
.L_98:
        /*0018*/ 	.byte	0x03, 0x19
        /*001a*/ 	.short	0x01d0


	//----- nvinfo : EIATTR_KPARAM_INFO
	.align		4
        /*001c*/ 	.byte	0x04, 0x17
        /*001e*/ 	.short	(.L_100 - .L_99)
.L_99:
        /*0020*/ 	.word	0x00000000
        /*0024*/ 	.short	0x0000
        /*0026*/ 	.short	0x0000
        /*0028*/ 	.byte	0x00, 0xf0, 0x41, 0x07


	//----- nvinfo : EIATTR_MAXREG_COUNT
	.align		4
.L_100:
        /*002c*/ 	.byte	0x03, 0x1b
        /*002e*/ 	.short	0x00ff


	//----- nvinfo : EIATTR_NUM_BARRIERS
	.align		4
        /*0030*/ 	.byte	0x02, 0x4c
        /*0032*/ 	.byte	0x01
	.zero		1


	//----- nvinfo : EIATTR_MERCURY_ISA_VERSION
	.align		4
        /*0034*/ 	.byte	0x03, 0x5f
        /*0036*/ 	.short	0x0000


	//----- nvinfo : EIATTR_COOP_GROUP_MASK_REGIDS
	.align		4
        /*0038*/ 	.byte	0x04, 0x29
        /*003a*/ 	.short	(.L_102 - .L_101)


	//   ....[0]....
.L_101:
        /*003c*/ 	.word	0xffffffff


	//   ....[1]....
        /*0040*/ 	.word	0xffffffff


	//   ....[2]....
        /*0044*/ 	.word	0xffffffff


	//   ....[3]....
        /*0048*/ 	.word	0xffffffff


	//   ....[4]....
        /*004c*/ 	.word	0xffffffff


	//   ....[5]....
        /*0050*/ 	.word	0xffffffff


	//   ....[6]....
        /*0054*/ 	.word	0xffffffff


	//   ....[7]....
        /*0058*/ 	.word	0xffffffff


	//   ....[8]....
        /*005c*/ 	.word	0xffffffff


	//   ....[9]....
        /*0060*/ 	.word	0xffffffff


	//   ....[10]....
        /*0064*/ 	.word	0xffffffff


	//   ....[11]....
        /*0068*/ 	.word	0xffffffff


	//   ....[12]....
        /*006c*/ 	.word	0xffffffff


	//   ....[13]....
        /*0070*/ 	.word	0xffffffff


	//   ....[14]....
        /*0074*/ 	.word	0xffffffff


	//   ....[15]....
        /*0078*/ 	.word	0xffffffff


	//   ....[16]....
        /*007c*/ 	.word	0xffffffff


	//   ....[17]....
        /*0080*/ 	.word	0xffffffff


	//   ....[18]....
        /*0084*/ 	.word	0xffffffff


	//   ....[19]....
        /*0088*/ 	.word	0xffffffff


	//----- nvinfo : EIATTR_COOP_GROUP_INSTR_OFFSETS
	.align		4
.L_102:
        /*008c*/ 	.byte	0x04, 0x28
        /*008e*/ 	.short	(.L_104 - .L_103)


	//   ....[0]....
.L_103:
        /*0090*/ 	.word	0x00002910


	//   ....[1]....
        /*0094*/ 	.word	0x00002930


	//   ....[2]....
        /*0098*/ 	.word	0x000029d0


	//   ....[3]....
        /*009c*/ 	.word	0x000029e0


	//   ....[4]....
        /*00a0*/ 	.word	0x00004e70


	//   ....[5]....
        /*00a4*/ 	.word	0x00004e80


	//   ....[6]....
        /*00a8*/ 	.word	0x00004eb0


	//   ....[7]....
        /*00ac*/ 	.word	0x00004ec0


	//   ....[8]....
        /*00b0*/ 	.word	0x00007a30


	//   ....[9]....
        /*00b4*/ 	.word	0x00007a40


	//   ....[10]....
        /*00b8*/ 	.word	0x00007a70


	//   ....[11]....
        /*00bc*/ 	.word	0x00007a80


	//   ....[12]....
        /*00c0*/ 	.word	0x0000a190


	//   ....[13]....
        /*00c4*/ 	.word	0x0000a1b0


	//   ....[14]....
        /*00c8*/ 	.word	0x0000a1e0


	//   ....[15]....
        /*00cc*/ 	.word	0x0000a1f0


	//   ....[16]....
        /*00d0*/ 	.word	0x0000b8b0


	//   ....[17]....
        /*00d4*/ 	.word	0x0000b8f0


	//   ....[18]....
        /*00d8*/ 	.word	0x0000b930


	//   ....[19]....
        /*00dc*/ 	.word	0x0000b940


	//----- nvinfo : EIATTR_EXIT_INSTR_OFFSETS
	.align		4
.L_104:
        /*00e0*/ 	.byte	0x04, 0x1c
        /*00e2*/ 	.short	(.L_106 - .L_105)


	//   ....[0]....
.L_105:
        /*00e4*/ 	.word	0x000002e0


	//   ....[1]....
        /*00e8*/ 	.word	0x0000d0f0


	//   ....[2]....
        /*00ec*/ 	.word	0x0000d1c0


	//   ....[3]....
        /*00f0*/ 	.word	0x0000dae0


	//   ....[4]....
        /*00f4*/ 	.word	0x0000db60


	//----- nvinfo : EIATTR_CTAIDZ_USED
	.align		4
.L_106:
        /*00f8*/ 	.byte	0x01, 0x04
	.zero		2


	//----- nvinfo : EIATTR_CRS_STACK_SIZE
	.align		4
        /*00fc*/ 	.byte	0x04, 0x1e
        /*00fe*/ 	.short	(.L_108 - .L_107)
.L_107:
        /*0100*/ 	.word	0x00000000
.L_108:


//--------------------- .nv.info._ZN5flash16flash_fwd_kernelI23Flash_fwd_kernel_traitsILi192ELi128ELi64ELi8ELb0ELb0EN7cutlass6half_tE19Flash_kernel_traitsILi192ELi128ELi64ELi8ES3_EELb0ELb1ELb0ELb0ELb0ELb1ELb1ELb0EEEvNS_16Flash_fwd_paramsE --------------------------
	.section	.nv.info._ZN5flash16flash_fwd_kernelI23Flash_fwd_kernel_traitsILi192ELi128ELi64ELi8ELb0ELb0EN7cutlass6half_tE19Flash_kernel_traitsILi192ELi128ELi64ELi8ES3_EELb0ELb1ELb0ELb0ELb0ELb1ELb1ELb0EEEvNS_16Flash_fwd_paramsE,"",@"SHT_CUDA_INFO"
	.sectionflags	@""
	.align	4


	//----- nvinfo : EIATTR_CUDA_API_VERSION
	.align		4
        /*0000*/ 	.byte	0x04, 0x37
        /*0002*/ 	.short	(.L_110 - .L_109)
.L_109:
        /*0004*/ 	.word	0x00000082


	//----- nvinfo : EIATTR_SW2861232_WAR
	.align		4
.L_110:
        /*0008*/ 	.byte	0x01, 0x35
	.zero		2


	//----- nvinfo : EIATTR_PARAM_CBANK
	.align		4
        /*000c*/ 	.byte	0x04, 0x0a
        /*000e*/ 	.short	(.L_112 - .L_111)
	.align		4
.L_111:
        /*0010*/ 	.word	index@(.nv.constant0._ZN5flash16flash_fwd_kernelI23Flash_fwd_kernel_traitsILi192ELi128ELi64ELi8ELb0ELb0EN7cutlass6half_tE19Flash_kernel_traitsILi192ELi128ELi64ELi8ES3_EELb0ELb1ELb0ELb0ELb0ELb1ELb1ELb0EEEvNS_16Flash_fwd_paramsE)
        /*0014*/ 	.short	0x0160
        /*0016*/ 	.short	0x01d0


	//----- nvinfo : EIATTR_CBANK_PARAM_SIZE
	.align		4
.L_112:
        /*0018*/ 	.byte	0x03, 0x19
        /*001a*/ 	.short	0x01d0


	//----- nvinfo : EIATTR_KPARAM_INFO
	.align		4
        /*001c*/ 	.byte	0x04, 0x17
        /*001e*/ 	.short	(.L_114 - .L_113)
.L_113:
        /*0020*/ 	.word	0x00000000
        /*0024*/ 	.short	0x0000
        /*0026*/ 	.short	0x0000
        /*0028*/ 	.byte	0x00, 0xf0, 0x41, 0x07


	//----- nvinfo : EIATTR_MAXREG_COUNT
	.align		4
.L_114:
        /*002c*/ 	.byte	0x03, 0x1b
        /*002e*/ 	.short	0x00ff


	//----- nvinfo : EIATTR_NUM_BARRIERS
	.align		4
        /*0030*/ 	.byte	0x02, 0x4c
        /*0032*/ 	.byte	0x01
	.zero		1


	//----- nvinfo : EIATTR_MERCURY_ISA_VERSION
	.align		4
        /*0034*/ 	.byte	0x03, 0x5f
        /*0036*/ 	.short	0x0000


	//----- nvinfo : EIATTR_COOP_GROUP_MASK_REGIDS
	.align		4
        /*0038*/ 	.byte	0x04, 0x29
        /*003a*/ 	.short	(.L_116 - .L_115)


	//   ....[0]....
.L_115:
        /*003c*/ 	.word	0xffffffff


	//   ....[1]....
        /*0040*/ 	.word	0xffffffff


	//   ....[2]....
        /*0044*/ 	.word	0xffffffff


	//   ....[3]....
        /*0048*/ 	.word	0xffffffff


	//   ....[4]....
        /*004c*/ 	.word	0xffffffff


	//   ....[5]....
        /*0050*/ 	.word	0xffffffff


	//   ....[6]....
        /*0054*/ 	.word	0xffffffff


	//   ....[7]....
        /*0058*/ 	.word	0xffffffff


	//   ....[8]....
        /*005c*/ 	.word	0xffffffff


	//   ....[9]....
        /*0060*/ 	.word	0xffffffff


	//   ....[10]....
        /*0064*/ 	.word	0xffffffff


	//   ....[11]....
        /*0068*/ 	.word	0xffffffff


	//   ....[12]....
        /*006c*/ 	.word	0xffffffff


	//   ....[13]....
        /*0070*/ 	.word	0xffffffff


	//   ....[14]....
        /*0074*/ 	.word	0xffffffff


	//   ....[15]....
        /*0078*/ 	.word	0xffffffff


	//   ....[16]....
        /*007c*/ 	.word	0xffffffff


	//   ....[17]....
        /*0080*/ 	.word	0xffffffff


	//   ....[18]....
        /*0084*/ 	.word	0xffffffff


	//   ....[19]....
        /*0088*/ 	.word	0xffffffff


	//----- nvinfo : EIATTR_COOP_GROUP_INSTR_OFFSETS
	.align		4
.L_116:
        /*008c*/ 	.byte	0x04, 0x28
        /*008e*/ 	.short	(.L_118 - .L_117)


	//   ....[0]....
.L_117:
        /*0090*/ 	.word	0x00002d10


	//   ....[1]....
        /*0094*/ 	.word	0x00002d30


	//   ....[2]....
        /*0098*/ 	.word	0x00002dd0


	//   ....[3]....
        /*009c*/ 	.word	0x00002de0


	//   ....[4]....
        /*00a0*/ 	.word	0x00005660


	//   ....[5]....
        /*00a4*/ 	.word	0x00005670


	//   ....[6]....
        /*00a8*/ 	.word	0x000056a0


	//   ....[7]....
        /*00ac*/ 	.word	0x000056b0


	//   ....[8]....
        /*00b0*/ 	.word	0x00008620


	//   ....[9]....
        /*00b4*/ 	.word	0x00008630


	//   ....[10]....
        /*00b8*/ 	.word	0x00008660


	//   ....[11]....
        /*00bc*/ 	.word	0x00008670


	//   ....[12]....
        /*00c0*/ 	.word	0x0000b1b0


	//   ....[13]....
        /*00c4*/ 	.word	0x0000b1c0


	//   ....[14]....
        /*00c8*/ 	.word	0x0000b210


	//   ....[15]....
        /*00cc*/ 	.word	0x0000b220


	//   ....[16]....
        /*00d0*/ 	.word	0x0000c8a0


	//   ....[17]....
        /*00d4*/ 	.word	0x0000c8e0


	//   ....[18]....
        /*00d8*/ 	.word	0x0000c920


	//   ....[19]....
        /*00dc*/ 	.word	0x0000c930


	//----- nvinfo : EIATTR_EXIT_INSTR_OFFSETS
	.align		4
.L_118:
        /*00e0*/ 	.byte	0x04, 0x1c
        /*00e2*/ 	.short	(.L_120 - .L_119)


	//   ....[0]....
.L_119:
        /*00e4*/ 	.word	0x000002e0


	//   ....[1]....
        /*00e8*/ 	.word	0x0000e0e0


	//   ....[2]....
        /*00ec*/ 	.word	0x0000e1b0


	//   ....[3]....
        /*00f0*/ 	.word	0x0000ead0


	//   ....[4]....
        /*00f4*/ 	.word	0x0000eb50


	//----- nvinfo : EIATTR_CTAIDZ_USED
	.align		4
.L_120:
        /*00f8*/ 	.byte	0x01, 0x04
	.zero		2


	//----- nvinfo : EIATTR_CRS_STACK_SIZE
	.align		4
        /*00fc*/ 	.byte	0x04, 0x1e
        /*00fe*/ 	.short	(.L_122 - .L_121)
.L_121:
        /*0100*/ 	.word	0x00000000
.L_122:


//--------------------- .nv.info._ZN5flash16flash_fwd_kernelI23Flash_fwd_kernel_traitsILi192ELi128ELi64ELi8ELb0ELb0EN7cutlass6half_tE19Flash_kernel_traitsILi192ELi128ELi64ELi8ES3_EELb0ELb1ELb0ELb0ELb0ELb0ELb0ELb0EEEvNS_16Flash_fwd_paramsE --------------------------
	.section	.nv.info._ZN5flash16flash_fwd_kernelI23Flash_fwd_kernel_traitsILi192ELi128ELi64ELi8ELb0ELb0EN7cutlass6half_tE19Flash_kernel_traitsILi192ELi128ELi64ELi8ES3_EELb0ELb1ELb0ELb0ELb0ELb0ELb0ELb0EEEvNS_16Flash_fwd_paramsE,"",@"SHT_CUDA_INFO"
	.sectionflags	@""
	.align	4


	//----- nvinfo : EIATTR_CUDA_API_VERSION
	.align		4
        /*0000*/ 	.byte	0x04, 0x37
        /*0002*/ 	.short	(.L_124 - .L_123)
.L_123:
        /*0004*/ 	.word	0x00000082


	//----- nvinfo : EIATTR_SW2861232_WAR
	.align		4
.L_124:
        /*0008*/ 	.byte	0x01, 0x35
	.zero		2


	//----- nvinfo : EIATTR_PARAM_CBANK
	.align		4
        /*000c*/ 	.byte	0x04, 0x0a
        /*000e*/ 	.short	(.L_126 - .L_125)
	.align		4
.L_125:
        /*0010*/ 	.word	index@(.nv.constant0._ZN5flash16flash_fwd_kernelI23Flash_fwd_kernel_traitsILi192ELi128ELi64ELi8ELb0ELb0EN7cutlass6half_tE19Flash_kernel_traitsILi192ELi128ELi64ELi8ES3_EELb0ELb1ELb0ELb0ELb0ELb0ELb0ELb0EEEvNS_16Flash_fwd_paramsE)
        /*0014*/ 	.short	0x0160
        /*0016*/ 	.short	0x01d0


	//----- nvinfo : EIATTR_CBANK_PARAM_SIZE
	.align		4
.L_126:
        /*0018*/ 	.byte	0x03, 0x19
        /*001a*/ 	.short	0x01d0


	//----- nvinfo : EIATTR_KPARAM_INFO
	.align		4
        /*001c*/ 	.byte	0x04, 0x17
        /*001e*/ 	.short	(.L_128 - .L_127)
.L_127:
        /*0020*/ 	.word	0x00000000
        /*0024*/ 	.short	0x0000
        /*0026*/ 	.short	0x0000
        /*0028*/ 	.byte	0x00, 0xf0, 0x41, 0x07


	//----- nvinfo : EIATTR_MAXREG_COUNT
	.align		4
.L_128:
        /*002c*/ 	.byte	0x03, 0x1b
        /*002e*/ 	.short	0x00ff


	//----- nvinfo : EIATTR_NUM_BARRIERS
	.align		4
        /*0030*/ 	.byte	0x02, 0x4c
        /*0032*/ 	.byte	0x01
	.zero		1


	//----- nvinfo : EIATTR_MERCURY_ISA_VERSION
	.align		4
        /*0034*/ 	.byte	0x03, 0x5f
        /*0036*/ 	.short	0x0000


	//----- nvinfo : EIATTR_COOP_GROUP_MASK_REGIDS
	.align		4
        /*0038*/ 	.byte	0x04, 0x29
        /*003a*/ 	.short	(.L_130 - .L_129)


	//   ....[0]....
.L_129:
        /*003c*/ 	.word	0xffffffff


	//   ....[1]....
        /*0040*/ 	.word	0xffffffff


	//   ....[2]....
        /*0044*/ 	.word	0xffffffff


	//   ....[3]....
        /*0048*/ 	.word	0xffffffff


	//   ....[4]....
        /*004c*/ 	.word	0xffffffff


	//   ....[5]....
        /*0050*/ 	.word	0xffffffff


	//   ....[6]....
        /*0054*/ 	.word	0xffffffff


	//   ....[7]....
        /*0058*/ 	.word	0xffffffff


	//   ....[8]....
        /*005c*/ 	.word	0xffffffff


	//   ....[9]....
        /*0060*/ 	.word	0xffffffff


	//   ....[10]....
        /*0064*/ 	.word	0xffffffff


	//   ....[11]....
        /*0068*/ 	.word	0xffffffff


	//   ....[12]....
        /*006c*/ 	.word	0xffffffff


	//   ....[13]....
        /*0070*/ 	.word	0xffffffff


	//   ....[14]....
        /*0074*/ 	.word	0xffffffff


	//   ....[15]....
        /*0078*/ 	.word	0xffffffff


	//   ....[16]....
        /*007c*/ 	.word	0xffffffff


	//   ....[17]....
        /*0080*/ 	.word	0xffffffff


	//   ....[18]....
        /*0084*/ 	.word	0xffffffff


	//   ....[19]....
        /*0088*/ 	.word	0xffffffff


	//----- nvinfo : EIATTR_COOP_GROUP_INSTR_OFFSETS
	.align		4
.L_130:
        /*008c*/ 	.byte	0x04, 0x28
        /*008e*/ 	.short	(.L_132 - .L_131)


	//   ....[0]....
.L_131:
        /*0090*/ 	.word	0x000036a0


	//   ....[1]....
        /*0094*/ 	.word	0x000036c0


	//   ....[2]....
        /*0098*/ 	.word	0x00003760


	//   ....[3]....
        /*009c*/ 	.word	0x00003770


	//   ....[4]....
        /*00a0*/ 	.word	0x00005fc0


	//   ....[5]....
        /*00a4*/ 	.word	0x00005fd0


	//   ....[6]....
        /*00a8*/ 	.word	0x00006000


	//   ....[7]....
        /*00ac*/ 	.word	0x00006010


	//   ....[8]....
        /*00b0*/ 	.word	0x00008f80


	//   ....[9]....
        /*00b4*/ 	.word	0x00008f90


	//   ....[10]....
        /*00b8*/ 	.word	0x00008fc0


	//   ....[11]....
        /*00bc*/ 	.word	0x00008fd0


	//   ....[12]....
        /*00c0*/ 	.word	0x0000ba80


	//   ....[13]....
        /*00c4*/ 	.word	0x0000baa0


	//   ....[14]....
        /*00c8*/ 	.word	0x0000bad0


	//   ....[15]....
        /*00cc*/ 	.word	0x0000bae0


	//   ....[16]....
        /*00d0*/ 	.word	0x0000d1a0


	//   ....[17]....
        /*00d4*/ 	.word	0x0000d1e0


	//   ....[18]....
        /*00d8*/ 	.word	0x0000d260


	//   ....[19]....
        /*00dc*/ 	.word	0x0000d280


	//----- nvinfo : EIATTR_EXIT_INSTR_OFFSETS
	.align		4
.L_132:
        /*00e0*/ 	.byte	0x04, 0x1c
        /*00e2*/ 	.short	(.L_134 - .L_133)


	//   ....[0]....
.L_133:
        /*00e4*/ 	.word	0x000002d0


	//   ....[1]....
        /*00e8*/ 	.word	0x0000eb50


	//   ....[2]....
        /*00ec*/ 	.word	0x0000ec50


	//   ....[3]....
        /*00f0*/ 	.word	0x0000ec70


	//   ....[4]....
        /*00f4*/ 	.word	0x0000f660


	//   ....[5]....
        /*00f8*/ 	.word	0x0000f6e0


	//----- nvinfo : EIATTR_CTAIDZ_USED
	.align		4
.L_134:
        /*00fc*/ 	.byte	0x01, 0x04
	.zero		2


	//----- nvinfo : EIATTR_CRS_STACK_SIZE
	.align		4
        /*0100*/ 	.byte	0x04, 0x1e
        /*0102*/ 	.short	(.L_136 - .L_135)
.L_135:
        /*0104*/ 	.word	0x00000000
.L_136:


//--------------------- .nv.info._ZN5flash16flash_fwd_kernelI23Flash_fwd_kernel_traitsILi192ELi128ELi64ELi8ELb0ELb0EN7cutlass6half_tE19Flash_kernel_traitsILi192ELi128ELi64ELi8ES3_EELb0ELb1ELb0ELb0ELb0ELb0ELb1ELb0EEEvNS_16Flash_fwd_paramsE --------------------------
	.section	.nv.info._ZN5flash16flash_fwd_kernelI23Flash_fwd_kernel_traitsILi192ELi128ELi64ELi8ELb0ELb0EN7cutlass6half_tE19Flash_kernel_traitsILi192ELi128ELi64ELi8ES3_EELb0ELb1ELb0ELb0ELb0ELb0ELb1ELb0EEEvNS_16Flash_fwd_paramsE,"",@"SHT_CUDA_INFO"
	.sectionflags	@""
	.align	4


	//----- nvinfo : EIATTR_CUDA_API_VERSION
	.align		4
        /*0000*/ 	.byte	0x04, 0x37
        /*0002*/ 	.short	(.L_138 - .L_137)
.L_137:
        /*0004*/ 	.word	0x00000082


	//----- nvinfo : EIATTR_SW2861232_WAR
	.align		4
.L_138:
        /*0008*/ 	.byte	0x01, 0x35
	.zero		2


	//----- nvinfo : EIATTR_PARAM_CBANK
	.align		4
        /*000c*/ 	.byte	0x04, 0x0a
        /*000e*/ 	.short	(.L_140 - .L_139)
	.align		4
.L_139:
        /*0010*/ 	.word	index@(.nv.constant0._ZN5flash16flash_fwd_kernelI23Flash_fwd_kernel_traitsILi192ELi128ELi64ELi8ELb0ELb0EN7cutlass6half_tE19Flash_kernel_traitsILi192ELi128ELi64ELi8ES3_EELb0ELb1ELb0ELb0ELb0ELb0ELb1ELb0EEEvNS_16Flash_fwd_paramsE)
        /*0014*/ 	.short	0x0160
        /*0016*/ 	.short	0x01d0


	//----- nvinfo : EIATTR_CBANK_PARAM_SIZE
	.align		4
.L_140:
        /*0018*/ 	.byte	0x03, 0x19
        /*001a*/ 	.short	0x01d0


	//----- nvinfo : EIATTR_KPARAM_INFO
	.align		4
        /*001c*/ 	.byte	0x04, 0x17
        /*001e*/ 	.short	(.L_142 - .L_141)
.L_141:
        /*0020*/ 	.word	0x00000000
        /*0024*/ 	.short	0x0000
        /*0026*/ 	.short	0x0000
        /*0028*/ 	.byte	0x00, 0xf0, 0x41, 0x07


	//----- nvinfo : EIATTR_MAXREG_COUNT
	.align		4
.L_142:
        /*002c*/ 	.byte	0x03, 0x1b
        /*002e*/ 	.short	0x00ff


	//----- nvinfo : EIATTR_NUM_BARRIERS
	.align		4
        /*0030*/ 	.byte	0x02, 0x4c
        /*0032*/ 	.byte	0x01
	.zero		1


	//----- nvinfo : EIATTR_MERCURY_ISA_VERSION
	.align		4
        /*0034*/ 	.byte	0x03, 0x5f
        /*0036*/ 	.short	0x0000


	//----- nvinfo : EIATTR_COOP_GROUP_MASK_REGIDS
	.align		4
        /*0038*/ 	.byte	0x04, 0x29
        /*003a*/ 	.short	(.L_144 - .L_143)


	//   ....[0]....
.L_143:
        /*003c*/ 	.word	0xffffffff


	//   ....[1]....
        /*0040*/ 	.word	0xffffffff


	//   ....[2]....
        /*0044*/ 	.word	0xffffffff


	//   ....[3]....
        /*0048*/ 	.word	0xffffffff


	//   ....[4]....
        /*004c*/ 	.word	0xffffffff


	//   ....[5]....
        /*0050*/ 	.word	0xffffffff


	//   ....[6]....
        /*0054*/ 	.word	0xffffffff


	//   ....[7]....
        /*0058*/ 	.word	0xffffffff


	//   ....[8]....
        /*005c*/ 	.word	0xffffffff


	//   ....[9]....
        /*0060*/ 	.word	0xffffffff


	//   ....[10]....
        /*0064*/ 	.word	0xffffffff


	//   ....[11]....
        /*0068*/ 	.word	0xffffffff


	//   ....[12]....
        /*006c*/ 	.word	0xffffffff


	//   ....[13]....
        /*0070*/ 	.word	0xffffffff


	//   ....[14]....
        /*0074*/ 	.word	0xffffffff


	//   ....[15]....
        /*0078*/ 	.word	0xffffffff


	//   ....[16]....
        /*007c*/ 	.word	0xffffffff


	//   ....[17]....
        /*0080*/ 	.word	0xffffffff


	//   ....[18]....
        /*0084*/ 	.word	0xffffffff


	//   ....[19]....
        /*0088*/ 	.word	0xffffffff


	//----- nvinfo : EIATTR_COOP_GROUP_INSTR_OFFSETS
	.align		4
.L_144:
        /*008c*/ 	.byte	0x04, 0x28
        /*008e*/ 	.short	(.L_146 - .L_145)


	//   ....[0]....
.L_145:
        /*0090*/ 	.word	0x00003aa0


	//   ....[1]....
        /*0094*/ 	.word	0x00003ac0


	//   ....[2]....
        /*0098*/ 	.word	0x00003b60


	//   ....[3]....
        /*009c*/ 	.word	0x00003b70


	//   ....[4]....
        /*00a0*/ 	.word	0x00006800


	//   ....[5]....
        /*00a4*/ 	.word	0x00006810


	//   ....[6]....
        /*00a8*/ 	.word	0x00006840


	//   ....[7]....
        /*00ac*/ 	.word	0x00006850


	//   ....[8]....
        /*00b0*/ 	.word	0x00009b80


	//   ....[9]....
        /*00b4*/ 	.word	0x00009b90


	//   ....[10]....
        /*00b8*/ 	.word	0x00009bc0


	//   ....[11]....
        /*00bc*/ 	.word	0x00009bd0


	//   ....[12]....
        /*00c0*/ 	.word	0x0000cab0


	//   ....[13]....
        /*00c4*/ 	.word	0x0000cac0


	//   ....[14]....
        /*00c8*/ 	.word	0x0000cb10


	//   ....[15]....
        /*00cc*/ 	.word	0x0000cb20


	//   ....[16]....
        /*00d0*/ 	.word	0x0000e1a0


	//   ....[17]....
        /*00d4*/ 	.word	0x0000e1e0


	//   ....[18]....
        /*00d8*/ 	.word	0x0000e260


	//   ....[19]....
        /*00dc*/ 	.word	0x0000e280


	//----- nvinfo : EIATTR_EXIT_INSTR_OFFSETS
	.align		4
.L_146:
        /*00e0*/ 	.byte	0x04, 0x1c
        /*00e2*/ 	.short	(.L_148 - .L_147)


	//   ....[0]....
.L_147:
        /*00e4*/ 	.word	0x000002d0


	//   ....[1]....
        /*00e8*/ 	.word	0x0000fb50


	//   ....[2]....
        /*00ec*/ 	.word	0x0000fc50


	//   ....[3]....
        /*00f0*/ 	.word	0x0000fc70


	//   ....[4]....
        /*00f4*/ 	.word	0x00010660


	//   ....[5]....
        /*00f8*/ 	.word	0x000106e0


	//----- nvinfo : EIATTR_CTAIDZ_USED
	.align		4
.L_148:
        /*00fc*/ 	.byte	0x01, 0x04
	.zero		2


	//----- nvinfo : EIATTR_CRS_STACK_SIZE
	.align		4
        /*0100*/ 	.byte	0x04, 0x1e
        /*0102*/ 	.short	(.L_150 - .L_149)
.L_149:
        /*0104*/ 	.word	0x00000000
.L_150:


//--------------------- .nv.info._ZN5flash16flash_fwd_kernelI23Flash_fwd_kernel_traitsILi192ELi128ELi64ELi8ELb0ELb0EN7cutlass6half_tE19Flash_kernel_traitsILi192ELi128ELi64ELi8ES3_EELb0ELb1ELb0ELb1ELb0ELb0ELb0ELb0EEEvNS_16Flash_fwd_paramsE --------------------------
	.section	.nv.info._ZN5flash16flash_fwd_kernelI23Flash_fwd_kernel_traitsILi192ELi128ELi64ELi8ELb0ELb0EN7cutlass6half_tE19Flash_kernel_traitsILi192ELi128ELi64ELi8ES3_EELb0ELb1ELb0ELb1ELb0ELb0ELb0ELb0EEEvNS_16Flash_fwd_paramsE,"",@"SHT_CUDA_INFO"
	.sectionflags	@""
	.align	4


	//----- nvinfo : EIATTR_CUDA_API_VERSION
	.align		4
        /*0000*/ 	.byte	0x04, 0x37
        /*0002*/ 	.short	(.L_152 - .L_151)
.L_151:
        /*0004*/ 	.word	0x00000082


	//----- nvinfo : EIATTR_SW2861232_WAR
	.align		4
.L_152:
        /*0008*/ 	.byte	0x01, 0x35
	.zero		2


	//----- nvinfo : EIATTR_PARAM_CBANK
	.align		4
        /*000c*/ 	.byte	0x04, 0x0a
        /*000e*/ 	.short	(.L_154 - .L_153)
	.align		4
.L_153:
        /*0010*/ 	.word	index@(.nv.constant0._ZN5flash16flash_fwd_kernelI23Flash_fwd_kernel_traitsILi192ELi128ELi64ELi8ELb0ELb0EN7cutlass6half_tE19Flash_kernel_traitsILi192ELi128ELi64ELi8ES3_EELb0ELb1ELb0ELb1ELb0ELb0ELb0ELb0EEEvNS_16Flash_fwd_paramsE)
        /*0014*/ 	.short	0x0160
        /*0016*/ 	.short	0x01d0


	//----- nvinfo : EIATTR_CBANK_PARAM_SIZE
	.align		4
.L_154:
        /*0018*/ 	.byte	0x03, 0x19
        /*001a*/ 	.short	0x01d0


	//----- nvinfo : EIATTR_KPARAM_INFO
	.align		4
        /*001c*/ 	.byte	0x04, 0x17
        /*001e*/ 	.short	(.L_156 - .L_155)
.L_155:
        /*0020*/ 	.word	0x00000000
        /*0024*/ 	.short	0x0000
        /*0026*/ 	.short	0x0000
        /*0028*/ 	.byte	0x00, 0xf0, 0x41, 0x07


	//----- nvinfo : EIATTR_MAXREG_COUNT
	.align		4
.L_156:
        /*002c*/ 	.byte	0x03, 0x1b
        /*002e*/ 	.short	0x00ff


	//----- nvinfo : EIATTR_NUM_BARRIERS
	.align		4
        /*0030*/ 	.byte	0x02, 0x4c
        /*0032*/ 	.byte	0x01
	.zero		1


	//----- nvinfo : EIATTR_MERCURY_ISA_VERSION
	.align		4
        /*0034*/ 	.byte	0x03, 0x5f
        /*0036*/ 	.short	0x0000


	//----- nvinfo : EIATTR_COOP_GROUP_MASK_REGIDS
	.align		4
        /*0038*/ 	.byte	0x04, 0x29
        /*003a*/ 	.short	(.L_158 - .L_157)


	//   ....[0]....
.L_157:
        /*003c*/ 	.word	0xffffffff


	//   ....[1]....
        /*0040*/ 	.word	0xffffffff


	//   ....[2]....
        /*0044*/ 	.word	0xffffffff


	//   ....[3]....
        /*0048*/ 	.word	0xffffffff


	//   ....[4]....
        /*004c*/ 	.word	0xffffffff


	//   ....[5]....
        /*0050*/ 	.word	0xffffffff


	//   ....[6]....
        /*0054*/ 	.word	0xffffffff


	//   ....[7]....
        /*0058*/ 	.word	0xffffffff


	//   ....[8]....
        /*005c*/ 	.word	0xffffffff


	//   ....[9]....
        /*0060*/ 	.word	0xffffffff


	//   ....[10]....
        /*0064*/ 	.word	0xffffffff


	//   ....[11]....
        /*0068*/ 	.word	0xffffffff


	//   ....[12]....
        /*006c*/ 	.word	0xffffffff


	//   ....[13]....
        /*0070*/ 	.word	0xffffffff


	//   ....[14]....
        /*0074*/ 	.word	0xffffffff


	//   ....[15]....
        /*0078*/ 	.word	0xffffffff


	//   ....[16]....
        /*007c*/ 	.word	0xffffffff


	//   ....[17]....
        /*0080*/ 	.word	0xffffffff


	//   ....[18]....
        /*0084*/ 	.word	0xffffffff


	//   ....[19]....
        /*0088*/ 	.word	0xffffffff


	//----- nvinfo : EIATTR_COOP_GROUP_INSTR_OFFSETS
	.align		4
.L_158:
        /*008c*/ 	.byte	0x04, 0x28
        /*008e*/ 	.short	(.L_160 - .L_159)


	//   ....[0]....
.L_159:
        /*0090*/ 	.word	0x00003a70


	//   ....[1]....
        /*0094*/ 	.word	0x00003a90


	//   ....[2]....
        /*0098*/ 	.word	0x00003b30


	//   ....[3]....
        /*009c*/ 	.word	0x00003b40


	//   ....[4]....
        /*00a0*/ 	.word	0x000066c0


	//   ....[5]....
        /*00a4*/ 	.word	0x000066d0


	//   ....[6]....
        /*00a8*/ 	.word	0x00006700


	//   ....[7]....
        /*00ac*/ 	.word	0x00006710


	//   ....[8]....
        /*00b0*/ 	.word	0x00009950


	//   ....[9]....
        /*00b4*/ 	.word	0x00009960


	//   ....[10]....
        /*00b8*/ 	.word	0x00009990


	//   ....[11]....
        /*00bc*/ 	.word	0x000099a0


	//   ....[12]....
        /*00c0*/ 	.word	0x0000c840


	//   ....[13]....
        /*00c4*/ 	.word	0x0000c860


	//   ....[14]....
        /*00c8*/ 	.word	0x0000c880


	//   ....[15]....
        /*00cc*/ 	.word	0x0000c8a0


	//   ....[16]....
        /*00d0*/ 	.word	0x0000df70


	//   ....[17]....
        /*00d4*/ 	.word	0x0000dfb0


	//   ....[18]....
        /*00d8*/ 	.word	0x0000e030


	//   ....[19]....
        /*00dc*/ 	.word	0x0000e050


	//----- nvinfo : EIATTR_EXIT_INSTR_OFFSETS
	.align		4
.L_160:
        /*00e0*/ 	.byte	0x04, 0x1c
        /*00e2*/ 	.short	(.L_162 - .L_161)


	//   ....[0]....
.L_161:
        /*00e4*/ 	.word	0x000002d0


	//   ....[1]....
        /*00e8*/ 	.word	0x0000f920


	//   ....[2]....
        /*00ec*/ 	.word	0x0000fa20


	//   ....[3]....
        /*00f0*/ 	.word	0x0000fa40


	//   ....[4]....
        /*00f4*/ 	.word	0x00010440


	//   ....[5]....
        /*00f8*/ 	.word	0x000104c0


	//----- nvinfo : EIATTR_CTAIDZ_USED
	.align		4
.L_162:
        /*00fc*/ 	.byte	0x01, 0x04
	.zero		2


	//----- nvinfo : EIATTR_CRS_STACK_SIZE
	.align		4
        /*0100*/ 	.byte	0x04, 0x1e
        /*0102*/ 	.short	(.L_164 - .L_163)
.L_163:
        /*0104*/ 	.word	0x00000000
.L_164:


//--------------------- .nv.info._ZN5flash16flash_fwd_kernelI23Flash_fwd_kernel_traitsILi192ELi128ELi64ELi8ELb0ELb0EN7cutlass6half_tE19Flash_kernel_traitsILi192ELi128ELi64ELi8ES3_EELb0ELb1ELb0ELb1ELb0ELb0ELb1ELb0EEEvNS_16Flash_fwd_paramsE --------------------------
	.section	.nv.info._ZN5flash16flash_fwd_kernelI23Flash_fwd_kernel_traitsILi192ELi128ELi64ELi8ELb0ELb0EN7cutlass6half_tE19Flash_kernel_traitsILi192ELi128ELi64ELi8ES3_EELb0ELb1ELb0ELb1ELb0ELb0ELb1ELb0EEEvNS_16Flash_fwd_paramsE,"",@"SHT_CUDA_INFO"
	.sectionflags	@""
	.align	4


	//----- nvinfo : EIATTR_CUDA_API_VERSION
	.align		4
        /*0000*/ 	.byte	0x04, 0x37
        /*0002*/ 	.short	(.L_166 - .L_165)
.L_165:
        /*0004*/ 	.word	0x00000082


	//----- nvinfo : EIATTR_SW2861232_WAR
	.align		4
.L_166:
        /*0008*/ 	.byte	0x01, 0x35
	.zero		2


	//----- nvinfo : EIATTR_PARAM_CBANK
	.align		4
        /*000c*/ 	.byte	0x04, 0x0a
        /*000e*/ 	.short	(.L_168 - .L_167)
	.align		4
.L_167:
        /*0010*/ 	.word	index@(.nv.constant0._ZN5flash16flash_fwd_kernelI23Flash_fwd_kernel_traitsILi192ELi128ELi64ELi8ELb0ELb0EN7cutlass6half_tE19Flash_kernel_traitsILi192ELi128ELi64ELi8ES3_EELb0ELb1ELb0ELb1ELb0ELb0ELb1ELb0EEEvNS_16Flash_fwd_paramsE)
        /*0014*/ 	.short	0x0160
        /*0016*/ 	.short	0x01d0


	//----- nvinfo : EIATTR_CBANK_PARAM_SIZE
	.align		4
.L_168:
        /*0018*/ 	.byte	0x03, 0x19
        /*001a*/ 	.short	0x01d0


	//----- nvinfo : EIATTR_KPARAM_INFO
	.align		4
        /*001c*/ 	.byte	0x04, 0x17
        /*001e*/ 	.short	(.L_170 - .L_169)
.L_169:
        /*0020*/ 	.word	0x00000000
        /*0024*/ 	.short	0x0000
        /*0026*/ 	.short	0x0000
        /*0028*/ 	.byte	0x00, 0xf0, 0x41, 0x07


	//----- nvinfo : EIATTR_MAXREG_COUNT
	.align		4
.L_170:
        /*002c*/ 	.byte	0x03, 0x1b
        /*002e*/ 	.short	0x00ff


	//----- nvinfo : EIATTR_NUM_BARRIERS
	.align		4
        /*0030*/ 	.byte	0x02, 0x4c
        /*0032*/ 	.byte	0x01
	.zero		1


	//----- nvinfo : EIATTR_MERCURY_ISA_VERSION
	.align		4
        /*0034*/ 	.byte	0x03, 0x5f
        /*0036*/ 	.short	0x0000


	//----- nvinfo : EIATTR_COOP_GROUP_MASK_REGIDS
	.align		4
        /*0038*/ 	.byte	0x04, 0x29
        /*003a*/ 	.short	(.L_172 - .L_171)


	//   ....[0]....
.L_171:
        /*003c*/ 	.word	0xffffffff


	//   ....[1]....
        /*0040*/ 	.word	0xffffffff


	//   ....[2]....
        /*0044*/ 	.word	0xffffffff


	//   ....[3]....
        /*0048*/ 	.word	0xffffffff


	//   ....[4]....
        /*004c*/ 	.word	0xffffffff


	//   ....[5]....
        /*0050*/ 	.word	0xffffffff


	//   ....[6]....
        /*0054*/ 	.word	0xffffffff


	//   ....[7]....
        /*0058*/ 	.word	0xffffffff


	//   ....[8]....
        /*005c*/ 	.word	0xffffffff


	//   ....[9]....
        /*0060*/ 	.word	0xffffffff


	//   ....[10]....
        /*0064*/ 	.word	0xffffffff


	//   ....[11]....
        /*0068*/ 	.word	0xffffffff


	//   ....[12]....
        /*006c*/ 	.word	0xffffffff


	//   ....[13]....
        /*0070*/ 	.word	0xffffffff


	//   ....[14]....
        /*0074*/ 	.word	0xffffffff


	//   ....[15]....
        /*0078*/ 	.word	0xffffffff


	//   ....[16]....
        /*007c*/ 	.word	0xffffffff


	//   ....[17]....
        /*0080*/ 	.word	0xffffffff


	//   ....[18]....
        /*0084*/ 	.word	0xffffffff


	//   ....[19]....
        /*0088*/ 	.word	0xffffffff


	//----- nvinfo : EIATTR_COOP_GROUP_INSTR_OFFSETS
	.align		4
.L_172:
        /*008c*/ 	.byte	0x04, 0x28
        /*008e*/ 	.short	(.L_174 - .L_173)


	//   ....[0]....
.L_173:
        /*0090*/ 	.word	0x00003e70


	//   ....[1]....
        /*0094*/ 	.word	0x00003e90


	//   ....[2]....
        /*0098*/ 	.word	0x00003f30


	//   ....[3]....
        /*009c*/ 	.word	0x00003f40


	//   ....[4]....
        /*00a0*/ 	.word	0x00006ea0


	//   ....[5]....
        /*00a4*/ 	.word	0x00006eb0


	//   ....[6]....
        /*00a8*/ 	.word	0x00006ee0


	//   ....[7]....
        /*00ac*/ 	.word	0x00006ef0


	//   ....[8]....
        /*00b0*/ 	.word	0x0000a540


	//   ....[9]....
        /*00b4*/ 	.word	0x0000a550


	//   ....[10]....
        /*00b8*/ 	.word	0x0000a590


	//   ....[11]....
        /*00bc*/ 	.word	0x0000a5a0


	//   ....[12]....
        /*00c0*/ 	.word	0x0000d840


	//   ....[13]....
        /*00c4*/ 	.word	0x0000d860


	//   ....[14]....
        /*00c8*/ 	.word	0x0000d890


	//   ....[15]....
        /*00cc*/ 	.word	0x0000d8b0


	//   ....[16]....
        /*00d0*/ 	.word	0x0000ef90


	//   ....[17]....
        /*00d4*/ 	.word	0x0000efd0


	//   ....[18]....
        /*00d8*/ 	.word	0x0000f050


	//   ....[19]....
        /*00dc*/ 	.word	0x0000f070


	//----- nvinfo : EIATTR_EXIT_INSTR_OFFSETS
	.align		4
.L_174:
        /*00e0*/ 	.byte	0x04, 0x1c
        /*00e2*/ 	.short	(.L_176 - .L_175)


	//   ....[0]....
.L_175:
        /*00e4*/ 	.word	0x000002d0


	//   ....[1]....
        /*00e8*/ 	.word	0x00010940


	//   ....[2]....
        /*00ec*/ 	.word	0x00010a40


	//   ....[3]....
        /*00f0*/ 	.word	0x00010a60


	//   ....[4]....
        /*00f4*/ 	.word	0x00011460


	//   ....[5]....
        /*00f8*/ 	.word	0x000114e0


	//----- nvinfo : EIATTR_CTAIDZ_USED
	.align		4
.L_176:
        /*00fc*/ 	.byte	0x01, 0x04
	.zero		2


	//----- nvinfo : EIATTR_CRS_STACK_SIZE
	.align		4
        /*0100*/ 	.byte	0x04, 0x1e
        /*0102*/ 	.short	(.L_178 - .L_177)
.L_177:
        /*0104*/ 	.word	0x00000000
.L_178:


//--------------------- .nv.info._ZN5flash16flash_fwd_kernelI23Flash_fwd_kernel_traitsILi192ELi64ELi64ELi4ELb0ELb0EN7cutlass6half_tE19Flash_kernel_traitsILi192ELi64ELi64ELi4ES3_EELb1ELb1ELb0ELb0ELb0ELb0ELb0ELb0EEEvNS_16Flash_fwd_paramsE --------------------------
	.section	.nv.info._ZN5flash16flash_fwd_kernelI23Flash_fwd_kernel_traitsILi192ELi64ELi64ELi4ELb0ELb0EN7cutlass6half_tE19Flash_kernel_traitsILi192ELi64ELi64ELi4ES3_EELb1ELb1ELb0ELb0ELb0ELb0ELb0ELb0EEEvNS_16Flash_fwd_paramsE,"",@"SHT_CUDA_INFO"
	.sectionflags	@""
	.align	4


	//----- nvinfo : EIATTR_CUDA_API_VERSION
	.align		4
        /*0000*/ 	.byte	0x04, 0x37
        /*0002*/ 	.short	(.L_180 - .L_179)
.L_179:
        /*0004*/ 	.word	0x00000082


	//----- nvinfo : EIATTR_SW2861232_WAR
	.align		4
.L_180:
        /*0008*/ 	.byte	0x01, 0x35
	.zero		2


	//----- nvinfo : EIATTR_PARAM_CBANK
	.align		4
        /*000c*/ 	.byte	0x04, 0x0a
        /*000e*/ 	.short	(.L_182 - .L_181)
	.align		4
.L_181:
        /*0010*/ 	.word	index@(.nv.constant0._ZN5flash16flash_fwd_kernelI23Flash_fwd_kernel_traitsILi192ELi64ELi64ELi4ELb0ELb0EN7cutlass6half_tE19Flash_kernel_traitsILi192ELi64ELi64ELi4ES3_EELb1ELb1ELb0ELb0ELb0ELb0ELb0ELb0EEEvNS_16Flash_fwd_paramsE)
        /*0014*/ 	.short	0x0160
        /*0016*/ 	.short	0x01d0


	//----- nvinfo : EIATTR_CBANK_PARAM_SIZE
	.align		4
.L_182:
        /*0018*/ 	.byte	0x03, 0x19
        /*001a*/ 	.short	0x01d0


	//----- nvinfo : EIATTR_KPARAM_INFO
	.align		4
        /*001c*/ 	.byte	0x04, 0x17
        /*001e*/ 	.short	(.L_184 - .L_183)
.L_183:
        /*0020*/ 	.word	0x00000000
        /*0024*/ 	.short	0x0000
        /*0026*/ 	.short	0x0000
        /*0028*/ 	.byte	0x00, 0xf0, 0x41, 0x07


	//----- nvinfo : EIATTR_MAXREG_COUNT
	.align		4
.L_184:
        /*002c*/ 	.byte	0x03, 0x1b
        /*002e*/ 	.short	0x00ff


	//----- nvinfo : EIATTR_NUM_BARRIERS
	.align		4
        /*0030*/ 	.byte	0x02, 0x4c
        /*0032*/ 	.byte	0x01
	.zero		1


	//----- nvinfo : EIATTR_MERCURY_ISA_VERSION
	.align		4
        /*0034*/ 	.byte	0x03, 0x5f
        /*0036*/ 	.short	0x0000


	//----- nvinfo : EIATTR_COOP_GROUP_MASK_REGIDS
	.align		4
        /*0038*/ 	.byte	0x04, 0x29
        /*003a*/ 	.short	(.L_186 - .L_185)


	//   ....[0]....
.L_185:
        /*003c*/ 	.word	0xffffffff


	//   ....[1]....
        /*0040*/ 	.word	0xffffffff


	//   ....[2]....
        /*0044*/ 	.word	0xffffffff


	//   ....[3]....
        /*0048*/ 	.word	0xffffffff


	//   ....[4]....
        /*004c*/ 	.word	0xffffffff


	//   ....[5]....
        /*0050*/ 	.word	0xffffffff


	//   ....[6]....
        /*0054*/ 	.word	0xffffffff


	//   ....[7]....
        /*0058*/ 	.word	0xffffffff


	//   ....[8]....
        /*005c*/ 	.word	0xffffffff


	//   ....[9]....
        /*0060*/ 	.word	0xffffffff


	//   ....[10]....
        /*0064*/ 	.word	0xffffffff


	//   ....[11]....
        /*0068*/ 	.word	0xffffffff


	//   ....[12]....
        /*006c*/ 	.word	0xffffffff


	//   ....[13]....
        /*0070*/ 	.word	0xffffffff


	//   ....[14]....
        /*0074*/ 	.word	0xffffffff


	//   ....[15]....
        /*0078*/ 	.word	0xffffffff


	//----- nvinfo : EIATTR_COOP_GROUP_INSTR_OFFSETS
	.align		4
.L_186:
        /*007c*/ 	.byte	0x04, 0x28
        /*007e*/ 	.short	(.L_188 - .L_187)


	//   ....[0]....
.L_187:
        /*0080*/ 	.word	0x000049a0


	//   ....[1]....
        /*0084*/ 	.word	0x00004a70


	//   ....[2]....
        /*0088*/ 	.word	0x00004ad0


	//   ....[3]....
        /*008c*/ 	.word	0x00004b40


	//   ....[4]....
        /*0090*/ 	.word	0x00008270


	//   ....[5]....
        /*0094*/ 	.word	0x000082a0


	//   ....[6]....
        /*0098*/ 	.word	0x000083a0


	//   ....[7]....
        /*009c*/ 	.word	0x00008430


	//   ....[8]....
        /*00a0*/ 	.word	0x0000bd90


	//   ....[9]....
        /*00a4*/ 	.word	0x0000bdc0


	//   ....[10]....
        /*00a8*/ 	.word	0x0000bdf0


	//   ....[11]....
        /*00ac*/ 	.word	0x0000be00


	//   ....[12]....
        /*00b0*/ 	.word	0x0000ddd0


	//   ....[13]....
        /*00b4*/ 	.word	0x0000de10


	//   ....[14]....
        /*00b8*/ 	.word	0x0000df20


	//   ....[15]....
        /*00bc*/ 	.word	0x0000df40


	//----- nvinfo : EIATTR_EXIT_INSTR_OFFSETS
	.align		4
.L_188:
        /*00c0*/ 	.byte	0x04, 0x1c
        /*00c2*/ 	.short	(.L_190 - .L_189)


	//   ....[0]....
.L_189:
        /*00c4*/ 	.word	0x00000710


	//   ....[1]....
        /*00c8*/ 	.word	0x0000f820


	//   ....[2]....
        /*00cc*/ 	.word	0x0000f920


	//   ....[3]....
        /*00d0*/ 	.word	0x0000f940


	//   ....[4]....
        /*00d4*/ 	.word	0x000103c0


	//   ....[5]....
        /*00d8*/ 	.word	0x00010440


	//----- nvinfo : EIATTR_CTAIDZ_USED
	.align		4
.L_190:
        /*00dc*/ 	.byte	0x01, 0x04
	.zero		2


	//----- nvinfo : EIATTR_CRS_STACK_SIZE
	.align		4
        /*00e0*/ 	.byte	0x04, 0x1e
        /*00e2*/ 	.short	(.L_192 - .L_191)
.L_191:
        /*00e4*/ 	.word	0x00000000
.L_192:


//--------------------- .nv.info._ZN5flash16flash_fwd_kernelI23Flash_fwd_kernel_traitsILi192ELi64ELi64ELi4ELb0ELb0EN7cutlass6half_tE19Flash_kernel_traitsILi192ELi64ELi64ELi4ES3_EELb1ELb1ELb0ELb0ELb0ELb1ELb0ELb0EEEvNS_16Flash_fwd_paramsE --------------------------
	.section	.nv.info._ZN5flash16flash_fwd_kernelI23Flash_fwd_kernel_traitsILi192ELi64ELi64ELi4ELb0ELb0EN7cutlass6half_tE19Flash_kernel_traitsILi192ELi64ELi64ELi4ES3_EELb1ELb1ELb0ELb0ELb0ELb1ELb0ELb0EEEvNS_16Flash_fwd_paramsE,"",@"SHT_CUDA_INFO"
	.sectionflags	@""
	.align	4


	//----- nvinfo : EIATTR_CUDA_API_VERSION
	.align		4
        /*0000*/ 	.byte	0x04, 0x37
        /*0002*/ 	.short	(.L_194 - .L_193)
.L_193:
        /*0004*/ 	.word	0x00000082


	//----- nvinfo : EIATTR_SW2861232_WAR
	.align		4
.L_194:
        /*0008*/ 	.byte	0x01, 0x35
	.zero		2


	//----- nvinfo : EIATTR_PARAM_CBANK
	.align		4
        /*000c*/ 	.byte	0x04, 0x0a
        /*000e*/ 	.short	(.L_196 - .L_195)
	.align		4
.L_195:
        /*0010*/ 	.word	index@(.nv.constant0._ZN5flash16flash_fwd_kernelI23Flash_fwd_kernel_traitsILi192ELi64ELi64ELi4ELb0ELb0EN7cutlass6half_tE19Flash_kernel_traitsILi192ELi64ELi64ELi4ES3_EELb1ELb1ELb0ELb0ELb0ELb1ELb0ELb0EEEvNS_16Flash_fwd_paramsE)
        /*0014*/ 	.short	0x0160
        /*0016*/ 	.short	0x01d0


	//----- nvinfo : EIATTR_CBANK_PARAM_SIZE
	.align		4
.L_196:
        /*0018*/ 	.byte	0x03, 0x19
        /*001a*/ 	.short	0x01d0


	//----- nvinfo : EIATTR_KPARAM_INFO
	.align		4
        /*001c*/ 	.byte	0x04, 0x17
        /*001e*/ 	.short	(.L_198 - .L_197)
.L_197:
        /*0020*/ 	.word	0x00000000
        /*0024*/ 	.short	0x0000
        /*0026*/ 	.short	0x0000
        /*0028*/ 	.byte	0x00, 0xf0, 0x41, 0x07


	//----- nvinfo : EIATTR_MAXREG_COUNT
	.align		4
.L_198:
        /*002c*/ 	.byte	0x03, 0x1b
        /*002e*/ 	.short	0x00ff


	//----- nvinfo : EIATTR_NUM_BARRIERS
	.align		4
        /*0030*/ 	.byte	0x02, 0x4c
        /*0032*/ 	.byte	0x01
	.zero		1


	//----- nvinfo : EIATTR_MERCURY_ISA_VERSION
	.align		4
        /*0034*/ 	.byte	0x03, 0x5f
        /*0036*/ 	.short	0x0000


	//----- nvinfo : EIATTR_COOP_GROUP_MASK_REGIDS
	.align		4
        /*0038*/ 	.byte	0x04, 0x29
        /*003a*/ 	.short	(.L_200 - .L_199)


	//   ....[0]....
.L_199:
        /*003c*/ 	.word	0xffffffff


	//   ....[1]....
        /*0040*/ 	.word	0xffffffff


	//   ....[2]....
        /*0044*/ 	.word	0xffffffff


	//   ....[3]....
        /*0048*/ 	.word	0xffffffff


	//   ....[4]....
        /*004c*/ 	.word	0xffffffff


	//   ....[5]....
        /*0050*/ 	.word	0xffffffff


	//   ....[6]....
        /*0054*/ 	.word	0xffffffff


	//   ....[7]....
        /*0058*/ 	.word	0xffffffff


	//   ....[8]....
        /*005c*/ 	.word	0xffffffff


	//   ....[9]....
        /*0060*/ 	.word	0xffffffff


	//   ....[10]....
        /*0064*/ 	.word	0xffffffff


	//   ....[11]....
        /*0068*/ 	.word	0xffffffff


	//   ....[12]....
        /*006c*/ 	.word	0xffffffff


	//   ....[13]....
        /*0070*/ 	.word	0xffffffff


	//   ....[14]....
        /*0074*/ 	.word	0xffffffff


	//   ....[15]....
        /*0078*/ 	.word	0xffffffff


	//----- nvinfo : EIATTR_COOP_GROUP_INSTR_OFFSETS
	.align		4
.L_200:
        /*007c*/ 	.byte	0x04, 0x28
        /*007e*/ 	.short	(.L_202 - .L_201)


	//   ....[0]....
.L_201:
        /*0080*/ 	.word	0x00003410


	//   ....[1]....
        /*0084*/ 	.word	0x00003430


	//   ....[2]....
        /*0088*/ 	.word	0x00003520


	//   ....[3]....
        /*008c*/ 	.word	0x00003580


	//   ....[4]....
        /*0090*/ 	.word	0x00006470


	//   ....[5]....
        /*0094*/ 	.word	0x000064a0


	//   ....[6]....
        /*0098*/ 	.word	0x00006510


	//   ....[7]....
        /*009c*/ 	.word	0x00006530


	//   ....[8]....
        /*00a0*/ 	.word	0x00009740


	//   ....[9]....
        /*00a4*/ 	.word	0x00009770


	//   ....[10]....
        /*00a8*/ 	.word	0x000097a0


	//   ....[11]....
        /*00ac*/ 	.word	0x000097b0


	//   ....[12]....
        /*00b0*/ 	.word	0x0000b780


	//   ....[13]....
        /*00b4*/ 	.word	0x0000b7c0


	//   ....[14]....
        /*00b8*/ 	.word	0x0000b8d0


	//   ....[15]....
        /*00bc*/ 	.word	0x0000b8f0


	//----- nvinfo : EIATTR_EXIT_INSTR_OFFSETS
	.align		4
.L_202:
        /*00c0*/ 	.byte	0x04, 0x1c
        /*00c2*/ 	.short	(.L_204 - .L_203)


	//   ....[0]....
.L_203:
        /*00c4*/ 	.word	0x00000710


	//   ....[1]....
        /*00c8*/ 	.word	0x0000d050


	//   ....[2]....
        /*00cc*/ 	.word	0x0000d130


	//   ....[3]....
        /*00d0*/ 	.word	0x0000dad0


	//   ....[4]....
        /*00d4*/ 	.word	0x0000db50


	//----- nvinfo : EIATTR_CTAIDZ_USED
	.align		4
.L_204:
        /*00d8*/ 	.byte	0x01, 0x04
	.zero		2


	//----- nvinfo : EIATTR_CRS_STACK_SIZE
	.align		4
        /*00dc*/ 	.byte	0x04, 0x1e
        /*00de*/ 	.short	(.L_206 - .L_205)
.L_205:
        /*00e0*/ 	.word	0x00000000
.L_206:


//--------------------- .nv.info._ZN5flash16flash_fwd_kernelI23Flash_fwd_kernel_traitsILi192ELi64ELi64ELi4ELb0ELb0EN7cutlass6half_tE19Flash_kernel_traitsILi192ELi64ELi64ELi4ES3_EELb0ELb1ELb0ELb0ELb0ELb1ELb1ELb0EEEvNS_16Flash_fwd_paramsE --------------------------
	.section	.nv.info._ZN5flash16flash_fwd_kernelI23Flash_fwd_kernel_traitsILi192ELi64ELi64ELi4ELb0ELb0EN7cutlass6half_tE19Flash_kernel_traitsILi192ELi64ELi64ELi4ES3_EELb0ELb1ELb0ELb0ELb0ELb1ELb1ELb0EEEvNS_16Flash_fwd_paramsE,"",@"SHT_CUDA_INFO"
	.sectionflags	@""
	.align	4


	//----- nvinfo : EIATTR_CUDA_API_VERSION
	.align		4
        /*0000*/ 	.byte	0x04, 0x37
        /*0002*/ 	.short	(.L_208 - .L_207)
.L_207:
        /*0004*/ 	.word	0x00000082


	//----- nvinfo : EIATTR_SW2861232_WAR
	.align		4
.L_208:
        /*0008*/ 	.byte	0x01, 0x35
	.zero		2


	//----- nvinfo : EIATTR_PARAM_CBANK
	.align		4
        /*000c*/ 	.byte	0x04, 0x0a
        /*000e*/ 	.short	(.L_210 - .L_209)
	.align		4
.L_209:
        /*0010*/ 	.word	index@(.nv.constant0._ZN5flash16flash_fwd_kernelI23Flash_fwd_kernel_traitsILi192ELi64ELi64ELi4ELb0ELb0EN7cutlass6half_tE19Flash_kernel_traitsILi192ELi64ELi64ELi4ES3_EELb0ELb1ELb0ELb0ELb0ELb1ELb1ELb0EEEvNS_16Flash_fwd_paramsE)
        /*0014*/ 	.short	0x0160
        /*0016*/ 	.short	0x01d0


	//----- nvinfo : EIATTR_CBANK_PARAM_SIZE
	.align		4
.L_210:
        /*0018*/ 	.byte	0x03, 0x19
        /*001a*/ 	.short	0x01d0


	//----- nvinfo : EIATTR_KPARAM_INFO
	.align		4
        /*001c*/ 	.byte	0x04, 0x17
        /*001e*/ 	.short	(.L_212 - .L_211)
.L_211:
        /*0020*/ 	.word	0x00000000
        /*0024*/ 	.short	0x0000
        /*0026*/ 	.short	0x0000
        /*0028*/ 	.byte	0x00, 0xf0, 0x41, 0x07


	//----- nvinfo : EIATTR_MAXREG_COUNT
	.align		4
.L_212:
        /*002c*/ 	.byte	0x03, 0x1b
        /*002e*/ 	.short	0x00ff


	//----- nvinfo : EIATTR_NUM_BARRIERS
	.align		4
        /*0030*/ 	.byte	0x02, 0x4c
        /*0032*/ 	.byte	0x01
	.zero		1


	//----- nvinfo : EIATTR_MERCURY_ISA_VERSION
	.align		4
        /*0034*/ 	.byte	0x03, 0x5f
        /*0036*/ 	.short	0x0000


	//----- nvinfo : EIATTR_INT_WARP_WIDE_INSTR_OFFSETS
	.align		4
        /*0038*/ 	.byte	0x04, 0x31
        /*003a*/ 	.short	(.L_214 - .L_213)


	//   ....[0]....
.L_213:
        /*003c*/ 	.word	0x00001330


	//   ....[1]....
        /*0040*/ 	.word	0x000016c0


	//----- nvinfo : EIATTR_COOP_GROUP_MASK_REGIDS
	.align		4
.L_214:
        /*0044*/ 	.byte	0x04, 0x29
        /*0046*/ 	.short	(.L_216 - .L_215)


	//   ....[0]....
.L_215:
        /*0048*/ 	.word	0xffffffff


	//   ....[1]....
        /*004c*/ 	.word	0xffffffff


	//   ....[2]....
        /*0050*/ 	.word	0xffffffff


	//   ....[3]....
        /*0054*/ 	.word	0xffffffff


	//   ....[4]....
        /*0058*/ 	.word	0xffffffff


	//   ....[5]....
        /*005c*/ 	.word	0xffffffff


	//   ....[6]....
        /*0060*/ 	.word	0xffffffff


	//   ....[7]....
        /*0064*/ 	.word	0xffffffff


	//   ....[8]....
        /*0068*/ 	.word	0xffffffff


	//   ....[9]....
        /*006c*/ 	.word	0xffffffff


	//   ....[10]....
        /*0070*/ 	.word	0xffffffff


	//   ....[11]....
        /*0074*/ 	.word	0xffffffff


	//   ....[12]....
        /*0078*/ 	.word	0xffffffff


	//   ....[13]....
        /*007c*/ 	.word	0xffffffff


	//   ....[14]....
        /*0080*/ 	.word	0xffffffff


	//   ....[15]....
        /*0084*/ 	.word	0xffffffff


	//----- nvinfo : EIATTR_COOP_GROUP_INSTR_OFFSETS
	.align		4
.L_216:
        /*0088*/ 	.byte	0x04, 0x28
        /*008a*/ 	.short	(.L_218 - .L_217)


	//   ....[0]....
.L_217:
        /*008c*/ 	.word	0x000034f0


	//   ....[1]....
        /*0090*/ 	.word	0x00003510


	//   ....[2]....
        /*0094*/ 	.word	0x000035b0


	//   ....[3]....
        /*0098*/ 	.word	0x000035c0


	//   ....[4]....
        /*009c*/ 	.word	0x00006040


	//   ....[5]....
        /*00a0*/ 	.word	0x00006050


	//   ....[6]....
        /*00a4*/ 	.word	0x00006080


	//   ....[7]....
        /*00a8*/ 	.word	0x00006090


	//   ....[8]....
        /*00ac*/ 	.word	0x00008d90


	//   ....[9]....
        /*00b0*/ 	.word	0x00008da0


	//   ....[10]....
        /*00b4*/ 	.word	0x00008dd0


	//   ....[11]....
        /*00b8*/ 	.word	0x00008df0


	//   ....[12]....
        /*00bc*/ 	.word	0x0000a480


	//   ....[13]....
        /*00c0*/ 	.word	0x0000a4c0


	//   ....[14]....
        /*00c4*/ 	.word	0x0000a5b0


	//   ....[15]....
        /*00c8*/ 	.word	0x0000a5e0


	//----- nvinfo : EIATTR_EXIT_INSTR_OFFSETS
	.align		4
.L_218:
        /*00cc*/ 	.byte	0x04, 0x1c
        /*00ce*/ 	.short	(.L_220 - .L_219)


	//   ....[0]....
.L_219:
        /*00d0*/ 	.word	0x000004d0


	//   ....[1]....
        /*00d4*/ 	.word	0x0000bd30


	//   ....[2]....
        /*00d8*/ 	.word	0x0000be00


	//   ....[3]....
        /*00dc*/ 	.word	0x0000c790


	//   ....[4]....
        /*00e0*/ 	.word	0x0000c810


	//----- nvinfo : EIATTR_CTAIDZ_USED
	.align		4
.L_220:
        /*00e4*/ 	.byte	0x01, 0x04
	.zero		2


	//----- nvinfo : EIATTR_CRS_STACK_SIZE
	.align		4
        /*00e8*/ 	.byte	0x04, 0x1e
        /*00ea*/ 	.short	(.L_222 - .L_221)
.L_221:
        /*00ec*/ 	.word	0x00000000
.L_222:


//--------------------- .nv.info._ZN5flash16flash_fwd_kernelI23Flash_fwd_kernel_traitsILi192ELi64ELi64ELi4ELb0ELb0EN7cutlass6half_tE19Flash_kernel_traitsILi192ELi64ELi64ELi4ES3_EELb1ELb1ELb0ELb1ELb0ELb0ELb0ELb0EEEvNS_16Flash_fwd_paramsE --------------------------
	.section	.nv.info._ZN5flash16flash_fwd_kernelI23Flash_fwd_kernel_traitsILi192ELi64ELi64ELi4ELb0ELb0EN7cutlass6half_tE19Flash_kernel_traitsILi192ELi64ELi64ELi4ES3_EELb1ELb1ELb0ELb1ELb0ELb0ELb0ELb0EEEvNS_16Flash_fwd_paramsE,"",@"SHT_CUDA_INFO"
	.sectionflags	@""
	.align	4


	//----- nvinfo : EIATTR_CUDA_API_VERSION
	.align		4
        /*0000*/ 	.byte	0x04, 0x37
        /*0002*/ 	.short	(.L_224 - .L_223)
.L_223:
        /*0004*/ 	.word	0x00000082


	//----- nvinfo : EIATTR_SW2861232_WAR
	.align		4
.L_224:
        /*0008*/ 	.byte	0x01, 0x35
	.zero		2


	//----- nvinfo : EIATTR_PARAM_CBANK
	.align		4
        /*000c*/ 	.byte	0x04, 0x0a
        /*000e*/ 	.short	(.L_226 - .L_225)
	.align		4
.L_225:
        /*0010*/ 	.word	index@(.nv.constant0._ZN5flash16flash_fwd_kernelI23Flash_fwd_kernel_traitsILi192ELi64ELi64ELi4ELb0ELb0EN7cutlass6half_tE19Flash_kernel_traitsILi192ELi64ELi64ELi4ES3_EELb1ELb1ELb0ELb1ELb0ELb0ELb0ELb0EEEvNS_16Flash_fwd_paramsE)
        /*0014*/ 	.short	0x0160
        /*0016*/ 	.short	0x01d0


	//----- nvinfo : EIATTR_CBANK_PARAM_SIZE
	.align		4
.L_226:
        /*0018*/ 	.byte	0x03, 0x19
        /*001a*/ 	.short	0x01d0


	//----- nvinfo : EIATTR_KPARAM_INFO
	.align		4
        /*001c*/ 	.byte	0x04, 0x17
        /*001e*/ 	.short	(.L_228 - .L_227)
.L_227:
        /*0020*/ 	.word	0x00000000
        /*0024*/ 	.short	0x0000
        /*0026*/ 	.short	0x0000
        /*0028*/ 	.byte	0x00, 0xf0, 0x41, 0x07


	//----- nvinfo : EIATTR_MAXREG_COUNT
	.align		4
.L_228:
        /*002c*/ 	.byte	0x03, 0x1b
        /*002e*/ 	.short	0x00ff


	//----- nvinfo : EIATTR_NUM_BARRIERS
	.align		4
        /*0030*/ 	.byte	0x02, 0x4c
        /*0032*/ 	.byte	0x01
	.zero		1


	//----- nvinfo : EIATTR_MERCURY_ISA_VERSION
	.align		4
        /*0034*/ 	.byte	0x03, 0x5f
        /*0036*/ 	.short	0x0000


	//----- nvinfo : EIATTR_COOP_GROUP_MASK_REGIDS
	.align		4
        /*0038*/ 	.byte	0x04, 0x29
        /*003a*/ 	.short	(.L_230 - .L_229)


	//   ....[0]....
.L_229:
        /*003c*/ 	.word	0xffffffff


	//   ....[1]....
        /*0040*/ 	.word	0xffffffff


	//   ....[2]....
        /*0044*/ 	.word	0xffffffff


	//   ....[3]....
        /*0048*/ 	.word	0xffffffff


	//   ....[4]....
        /*004c*/ 	.word	0xffffffff


	//   ....[5]....
        /*0050*/ 	.word	0xffffffff


	//   ....[6]....
        /*0054*/ 	.word	0xffffffff


	//   ....[7]....
        /*0058*/ 	.word	0xffffffff


	//   ....[8]....
        /*005c*/ 	.word	0xffffffff


	//   ....[9]....
        /*0060*/ 	.word	0xffffffff


	//   ....[10]....
        /*0064*/ 	.word	0xffffffff


	//   ....[11]....
        /*0068*/ 	.word	0xffffffff


	//   ....[12]....
        /*006c*/ 	.word	0xffffffff


	//   ....[13]....
        /*0070*/ 	.word	0xffffffff


	//   ....[14]....
        /*0074*/ 	.word	0xffffffff


	//   ....[15]....
        /*0078*/ 	.word	0xffffffff


	//----- nvinfo : EIATTR_COOP_GROUP_INSTR_OFFSETS
	.align		4
.L_230:
        /*007c*/ 	.byte	0x04, 0x28
        /*007e*/ 	.short	(.L_232 - .L_231)


	//   ....[0]....
.L_231:
        /*0080*/ 	.word	0x00004df0


	//   ....[1]....
        /*0084*/ 	.word	0x00004e10


	//   ....[2]....
        /*0088*/ 	.word	0x00004ee0


	//   ....[3]....
        /*008c*/ 	.word	0x00004f80


	//   ....[4]....
        /*0090*/ 	.word	0x00008990


	//   ....[5]....
        /*0094*/ 	.word	0x000089c0


	//   ....[6]....
        /*0098*/ 	.word	0x00008ac0


	//   ....[7]....
        /*009c*/ 	.word	0x00008b10


	//   ....[8]....
        /*00a0*/ 	.word	0x0000c8e0


	//   ....[9]....
        /*00a4*/ 	.word	0x0000c8f0


	//   ....[10]....
        /*00a8*/ 	.word	0x0000c910


	//   ....[11]....
        /*00ac*/ 	.word	0x0000c930


	//   ....[12]....
        /*00b0*/ 	.word	0x0000e910


	//   ....[13]....
        /*00b4*/ 	.word	0x0000e950


	//   ....[14]....
        /*00b8*/ 	.word	0x0000ea60


	//   ....[15]....
        /*00bc*/ 	.word	0x0000ea80


	//----- nvinfo : EIATTR_EXIT_INSTR_OFFSETS
	.align		4
.L_232:
        /*00c0*/ 	.byte	0x04, 0x1c
        /*00c2*/ 	.short	(.L_234 - .L_233)


	//   ....[0]....
.L_233:
        /*00c4*/ 	.word	0x00000710


	//   ....[1]....
        /*00c8*/ 	.word	0x00010360


	//   ....[2]....
        /*00cc*/ 	.word	0x00010460


	//   ....[3]....
        /*00d0*/ 	.word	0x00010480


	//   ....[4]....
        /*00d4*/ 	.word	0x00010f00


	//   ....[5]....
        /*00d8*/ 	.word	0x00010f80


	//----- nvinfo : EIATTR_CTAIDZ_USED
	.align		4
.L_234:
        /*00dc*/ 	.byte	0x01, 0x04
	.zero		2


	//----- nvinfo : EIATTR_CRS_STACK_SIZE
	.align		4
        /*00e0*/ 	.byte	0x04, 0x1e
        /*00e2*/ 	.short	(.L_236 - .L_235)
.L_235:
        /*00e4*/ 	.word	0x00000000
.L_236:


//--------------------- .nv.info._ZN5flash16flash_fwd_kernelI23Flash_fwd_kernel_traitsILi192ELi64ELi64ELi4ELb0ELb0EN7cutlass6half_tE19Flash_kernel_traitsILi192ELi64ELi64ELi4ES3_EELb1ELb1ELb0ELb0ELb0ELb0ELb0ELb1EEEvNS_16Flash_fwd_paramsE --------------------------
	.section	.nv.info._ZN5flash16flash_fwd_kernelI23Flash_fwd_kernel_traitsILi192ELi64ELi64ELi4ELb0ELb0EN7cutlass6half_tE19Flash_kernel_traitsILi192ELi64ELi64ELi4ES3_EELb1ELb1ELb0ELb0ELb0ELb0ELb0ELb1EEEvNS_16Flash_fwd_paramsE,"",@"SHT_CUDA_INFO"
	.sectionflags	@""
	.align	4


	//----- nvinfo : EIATTR_CUDA_API_VERSION
	.align		4
        /*0000*/ 	.byte	0x04, 0x37
        /*0002*/ 	.short	(.L_238 - .L_237)
.L_237:
        /*0004*/ 	.word	0x00000082


	//----- nvinfo : EIATTR_SW2861232_WAR
	.align		4
.L_238:
        /*0008*/ 	.byte	0x01, 0x35
	.zero		2


	//----- nvinfo : EIATTR_PARAM_CBANK
	.align		4
        /*000c*/ 	.byte	0x04, 0x0a
        /*000e*/ 	.short	(.L_240 - .L_239)
	.align		4
.L_239:
        /*0010*/ 	.word	index@(.nv.constant0._ZN5flash16flash_fwd_kernelI23Flash_fwd_kernel_traitsILi192ELi64ELi64ELi4ELb0ELb0EN7cutlass6half_tE19Flash_kernel_traitsILi192ELi64ELi64ELi4ES3_EELb1ELb1ELb0ELb0ELb0ELb0ELb0ELb1EEEvNS_16Flash_fwd_paramsE)
        /*0014*/ 	.short	0x0160
        /*0016*/ 	.short	0x01d0


	//----- nvinfo : EIATTR_CBANK_PARAM_SIZE
	.align		4
.L_240:
        /*0018*/ 	.byte	0x03, 0x19
        /*001a*/ 	.short	0x01d0


	//----- nvinfo : EIATTR_KPARAM_INFO
	.align		4
        /*001c*/ 	.byte	0x04, 0x17
        /*001e*/ 	.short	(.L_242 - .L_241)
.L_241:
        /*0020*/ 	.word	0x00000000
        /*0024*/ 	.short	0x0000
        /*0026*/ 	.short	0x0000
        /*0028*/ 	.byte	0x00, 0xf0, 0x41, 0x07


	//----- nvinfo : EIATTR_MAXREG_COUNT
	.align		4
.L_242:
        /*002c*/ 	.byte	0x03, 0x1b
        /*002e*/ 	.short	0x00ff


	//----- nvinfo : EIATTR_NUM_BARRIERS
	.align		4
        /*0030*/ 	.byte	0x02, 0x4c
        /*0032*/ 	.byte	0x01
	.zero		1


	//----- nvinfo : EIATTR_ANNOTATIONS
	.align		4
        /*0034*/ 	.byte	0x04, 0x55
        /*0036*/ 	.short	(.L_244 - .L_243)


	//   ....[0]....
.L_243:
        /*0038*/ 	.word	0x00000001
        /*003c*/ 	.byte	0x60, 0x09, 0x00, 0x00, 0x01, 0x00, 0x00, 0x00, 0x30, 0x0f, 0x00, 0x00, 0x01, 0x00, 0x00, 0x00
        /* <DEDUP_REMOVED lines=63> */
        /*043c*/ 	.byte	0xf0, 0x48, 0x01, 0x00, 0x01, 0x00, 0x00, 0x00, 0x00, 0x49, 0x01, 0x00


	//----- nvinfo : EIATTR_MERCURY_ISA_VERSION
	.align		4
.L_244:
        /*0448*/ 	.byte	0x03, 0x5f
        /*044a*/ 	.short	0x0000


	//----- nvinfo : EIATTR_COOP_GROUP_MASK_REGIDS
	.align		4
        /*044c*/ 	.byte	0x04, 0x29
        /*044e*/ 	.short	(.L_246 - .L_245)


	//   ....[0]....
.L_245:
        /*0450*/ 	.word	0xffffffff


	//   ....[1]....
        /*0454*/ 	.word	0xffffffff


	//   ....[2]....
        /*0458*/ 	.word	0xffffffff


	//   ....[3]....
        /*045c*/ 	.word	0xffffffff


	//   ....[4]....
        /*0460*/ 	.word	0xffffffff


	//   ....[5]....
        /*0464*/ 	.word	0xffffffff


	//   ....[6]....
        /*0468*/ 	.word	0xffffffff


	//   ....[7]....
        /*046c*/ 	.word	0xffffffff


	//   ....[8]....
        /*0470*/ 	.word	0xffffffff


	//   ....[9]....
        /*0474*/ 	.word	0xffffffff


	//   ....[10]....
        /*0478*/ 	.word	0xffffffff


	//   ....[11]....
        /*047c*/ 	.word	0xffffffff


	//   ....[12]....
        /*0480*/ 	.word	0xffffffff


	//   ....[13]....
        /*0484*/ 	.word	0xffffffff


	//   ....[14]....
        /*0488*/ 	.word	0xffffffff


	//   ....[15]....
        /*048c*/ 	.word	0xffffffff


	//----- nvinfo : EIATTR_COOP_GROUP_INSTR_OFFSETS
	.align		4
.L_246:
        /*0490*/ 	.byte	0x04, 0x28
        /*0492*/ 	.short	(.L_248 - .L_247)


	//   ....[0]....
.L_247:
        /*0494*/ 	.word	0x00004b90


	//   ....[1]....
        /*0498*/ 	.word	0x00004c40


	//   ....[2]....
        /*049c*/ 	.word	0x00004cd0


	//   ....[3]....
        /*04a0*/ 	.word	0x00004e10


	//   ....[4]....
        /*04a4*/ 	.word	0x0000a080


	//   ....[5]....
        /*04a8*/ 	.word	0x0000a100


	//   ....[6]....
        /*04ac*/ 	.word	0x0000a110


	//   ....[7]....
        /*04b0*/ 	.word	0x0000a180


	//   ....[8]....
        /*04b4*/ 	.word	0x00010410


	//   ....[9]....
        /*04b8*/ 	.word	0x00010460


	//   ....[10]....
        /*04bc*/ 	.word	0x00010480


	//   ....[11]....
        /*04c0*/ 	.word	0x000104c0


	//   ....[12]....
        /*04c4*/ 	.word	0x00013770


	//   ....[13]....
        /*04c8*/ 	.word	0x00013780


	//   ....[14]....
        /*04cc*/ 	.word	0x000137a0


	//   ....[15]....
        /*04d0*/ 	.word	0x000137c0


	//----- nvinfo : EIATTR_EXIT_INSTR_OFFSETS
	.align		4
.L_248:
        /*04d4*/ 	.byte	0x04, 0x1c
        /*04d6*/ 	.short	(.L_250 - .L_249)


	//   ....[0]....
.L_249:
        /*04d8*/ 	.word	0x000006a0


	//   ....[1]....
        /*04dc*/ 	.word	0x00014e20


	//   ....[2]....
        /*04e0*/ 	.word	0x00014f20


	//   ....[3]....
        /*04e4*/ 	.word	0x00014f40


	//   ....[4]....
        /*04e8*/ 	.word	0x000159c0


	//   ....[5]....
        /*04ec*/ 	.word	0x00015a40


	//----- nvinfo : EIATTR_CTAIDZ_USED
	.align		4
.L_250:
        /*04f0*/ 	.byte	0x01, 0x04
	.zero		2


	//----- nvinfo : EIATTR_CRS_STACK_SIZE
	.align		4
        /*04f4*/ 	.byte	0x04, 0x1e
        /*04f6*/ 	.short	(.L_252 - .L_251)
.L_251:
        /*04f8*/ 	.word	0x00000000
.L_252:


//--------------------- .nv.info._ZN5flash16flash_fwd_kernelI23Flash_fwd_kernel_traitsILi192ELi64ELi64ELi4ELb0ELb0EN7cutlass6half_tE19Flash_kernel_traitsILi192ELi64ELi64ELi4ES3_EELb0ELb1ELb0ELb0ELb0ELb0ELb1ELb0EEEvNS_16Flash_fwd_paramsE --------------------------
	.section	.nv.info._ZN5flash16flash_fwd_kernelI23Flash_fwd_kernel_traitsILi192ELi64ELi64ELi4ELb0ELb0EN7cutlass6half_tE19Flash_kernel_traitsILi192ELi64ELi64ELi4ES3_EELb0ELb1ELb0ELb0ELb0ELb0ELb1ELb0EEEvNS_16Flash_fwd_paramsE,"",@"SHT_CUDA_INFO"
	.sectionflags	@""
	.align	4


	//----- nvinfo : EIATTR_CUDA_API_VERSION
	.align		4
        /*0000*/ 	.byte	0x04, 0x37
        /*0002*/ 	.short	(.L_254 - .L_253)
.L_253:
        /*0004*/ 	.word	0x00000082


	//----- nvinfo : EIATTR_SW2861232_WAR
	.align		4
.L_254:
        /*0008*/ 	.byte	0x01, 0x35
	.zero		2


	//----- nvinfo : EIATTR_PARAM_CBANK
	.align		4
        /*000c*/ 	.byte	0x04, 0x0a
        /*000e*/ 	.short	(.L_256 - .L_255)
	.align		4
.L_255:
        /*0010*/ 	.word	index@(.nv.constant0._ZN5flash16flash_fwd_kernelI23Flash_fwd_kernel_traitsILi192ELi64ELi64ELi4ELb0ELb0EN7cutlass6half_tE19Flash_kernel_traitsILi192ELi64ELi64ELi4ES3_EELb0ELb1ELb0ELb0ELb0ELb0ELb1ELb0EEEvNS_16Flash_fwd_paramsE)
        /*0014*/ 	.short	0x0160
        /*0016*/ 	.short	0x01d0


	//----- nvinfo : EIATTR_CBANK_PARAM_SIZE
	.align		4
.L_256:
        /*0018*/ 	.byte	0x03, 0x19
        /*001a*/ 	.short	0x01d0


	//----- nvinfo : EIATTR_KPARAM_INFO
	.align		4
        /*001c*/ 	.byte	0x04, 0x17
        /*001e*/ 	.short	(.L_258 - .L_257)
.L_257:
        /*0020*/ 	.word	0x00000000
        /*0024*/ 	.short	0x0000
        /*0026*/ 	.short	0x0000
        /*0028*/ 	.byte	0x00, 0xf0, 0x41, 0x07


	//----- nvinfo : EIATTR_MAXREG_COUNT
	.align		4
.L_258:
        /*002c*/ 	.byte	0x03, 0x1b
        /*002e*/ 	.short	0x00ff


	//----- nvinfo : EIATTR_NUM_BARRIERS
	.align		4
        /*0030*/ 	.byte	0x02, 0x4c
        /*0032*/ 	.byte	0x01
	.zero		1


	//----- nvinfo : EIATTR_MERCURY_ISA_VERSION
	.align		4
        /*0034*/ 	.byte	0x03, 0x5f
        /*0036*/ 	.short	0x0000


	//----- nvinfo : EIATTR_COOP_GROUP_MASK_REGIDS
	.align		4
        /*0038*/ 	.byte	0x04, 0x29
        /*003a*/ 	.short	(.L_260 - .L_259)


	//   ....[0]....
.L_259:
        /*003c*/ 	.word	0xffffffff


	//   ....[1]....
        /*0040*/ 	.word	0xffffffff


	//   ....[2]....
        /*0044*/ 	.word	0xffffffff


	//   ....[3]....
        /*0048*/ 	.word	0xffffffff


	//   ....[4]....
        /*004c*/ 	.word	0xffffffff


	//   ....[5]....
        /*0050*/ 	.word	0xffffffff


	//   ....[6]....
        /*0054*/ 	.word	0xffffffff


	//   ....[7]....
        /*0058*/ 	.word	0xffffffff


	//   ....[8]....
        /*005c*/ 	.word	0xffffffff


	//   ....[9]....
        /*0060*/ 	.word	0xffffffff


	//   ....[10]....
        /*0064*/ 	.word	0xffffffff


	//   ....[11]....
        /*0068*/ 	.word	0xffffffff


	//   ....[12]....
        /*006c*/ 	.word	0xffffffff


	//   ....[13]....
        /*0070*/ 	.word	0xffffffff


	//   ....[14]....
        /*0074*/ 	.word	0xffffffff


	//   ....[15]....
        /*0078*/ 	.word	0xffffffff


	//----- nvinfo : EIATTR_COOP_GROUP_INSTR_OFFSETS
	.align		4
.L_260:
        /*007c*/ 	.byte	0x04, 0x28
        /*007e*/ 	.short	(.L_262 - .L_261)


	//   ....[0]....
.L_261:
        /*0080*/ 	.word	0x00004600


	//   ....[1]....
        /*0084*/ 	.word	0x00004620


	//   ....[2]....
        /*0088*/ 	.word	0x000046c0


	//   ....[3]....
        /*008c*/ 	.word	0x000046d0


	//   ....[4]....
        /*0090*/ 	.word	0x00007960


	//   ....[5]....
        /*0094*/ 	.word	0x00007970


	//   ....[6]....
        /*0098*/ 	.word	0x000079a0


	//   ....[7]....
        /*009c*/ 	.word	0x000079b0


	//   ....[8]....
        /*00a0*/ 	.word	0x0000aea0


	//   ....[9]....
        /*00a4*/ 	.word	0x0000aeb0


	//   ....[10]....
        /*00a8*/ 	.word	0x0000aee0


	//   ....[11]....
        /*00ac*/ 	.word	0x0000af00


	//   ....[12]....
        /*00b0*/ 	.word	0x0000c590


	//   ....[13]....
        /*00b4*/ 	.word	0x0000c5d0


	//   ....[14]....
        /*00b8*/ 	.word	0x0000c660


	//   ....[15]....
        /*00bc*/ 	.word	0x0000c680


	//----- nvinfo : EIATTR_EXIT_INSTR_OFFSETS
	.align		4
.L_262:
        /*00c0*/ 	.byte	0x04, 0x1c
        /*00c2*/ 	.short	(.L_264 - .L_263)


	//   ....[0]....
.L_263:
        /*00c4*/ 	.word	0x000002d0


	//   ....[1]....
        /*00c8*/ 	.word	0x0000df50


	//   ....[2]....
        /*00cc*/ 	.word	0x0000e050


	//   ....[3]....
        /*00d0*/ 	.word	0x0000e070


	//   ....[4]....
        /*00d4*/ 	.word	0x0000ea70


	//   ....[5]....
        /*00d8*/ 	.word	0x0000eaf0


	//----- nvinfo : EIATTR_CTAIDZ_USED
	.align		4
.L_264:
        /*00dc*/ 	.byte	0x01, 0x04
	.zero		2


	//----- nvinfo : EIATTR_CRS_STACK_SIZE
	.align		4
        /*00e0*/ 	.byte	0x04, 0x1e
        /*00e2*/ 	.short	(.L_266 - .L_265)
.L_265:
        /*00e4*/ 	.word	0x00000000
.L_266:


//--------------------- .nv.info._ZN5flash16flash_fwd_kernelI23Flash_fwd_kernel_traitsILi192ELi64ELi64ELi4ELb0ELb0EN7cutlass6half_tE19Flash_kernel_traitsILi192ELi64ELi64ELi4ES3_EELb1ELb1ELb0ELb1ELb0ELb0ELb0ELb1EEEvNS_16Flash_fwd_paramsE --------------------------
	.section	.nv.info._ZN5flash16flash_fwd_kernelI23Flash_fwd_kernel_traitsILi192ELi64ELi64ELi4ELb0ELb0EN7cutlass6half_tE19Flash_kernel_traitsILi192ELi64ELi64ELi4ES3_EELb1ELb1ELb0ELb1ELb0ELb0ELb0ELb1EEEvNS_16Flash_fwd_paramsE,"",@"SHT_CUDA_INFO"
	.sectionflags	@""
	.align	4


	//----- nvinfo : EIATTR_CUDA_API_VERSION
	.align		4
        /*0000*/ 	.byte	0x04, 0x37
        /*0002*/ 	.short	(.L_268 - .L_267)
.L_267:
        /*0004*/ 	.word	0x00000082


	//----- nvinfo : EIATTR_SW2861232_WAR
	.align		4
.L_268:
        /*0008*/ 	.byte	0x01, 0x35
	.zero		2


	//----- nvinfo : EIATTR_PARAM_CBANK
	.align		4
        /*000c*/ 	.byte	0x04, 0x0a
        /*000e*/ 	.short	(.L_270 - .L_269)
	.align		4
.L_269:
        /*0010*/ 	.word	index@(.nv.constant0._ZN5flash16flash_fwd_kernelI23Flash_fwd_kernel_traitsILi192ELi64ELi64ELi4ELb0ELb0EN7cutlass6half_tE19Flash_kernel_traitsILi192ELi64ELi64ELi4ES3_EELb1ELb1ELb0ELb1ELb0ELb0ELb0ELb1EEEvNS_16Flash_fwd_paramsE)
        /*0014*/ 	.short	0x0160
        /*0016*/ 	.short	0x01d0


	//----- nvinfo : EIATTR_CBANK_PARAM_SIZE
	.align		4
.L_270:
        /*0018*/ 	.byte	0x03, 0x19
        /*001a*/ 	.short	0x01d0


	//----- nvinfo : EIATTR_KPARAM_INFO
	.align		4
        /*001c*/ 	.byte	0x04, 0x17
        /*001e*/ 	.short	(.L_272 - .L_271)
.L_271:
        /*0020*/ 	.word	0x00000000
        /*0024*/ 	.short	0x0000
        /*0026*/ 	.short	0x0000
        /*0028*/ 	.byte	0x00, 0xf0, 0x41, 0x07


	//----- nvinfo : EIATTR_MAXREG_COUNT
	.align		4
.L_272:
        /*002c*/ 	.byte	0x03, 0x1b
        /*002e*/ 	.short	0x00ff


	//----- nvinfo : EIATTR_NUM_BARRIERS
	.align		4
        /*0030*/ 	.byte	0x02, 0x4c
        /*0032*/ 	.byte	0x01
	.zero		1


	//----- nvinfo : EIATTR_ANNOTATIONS
	.align		4
        /*0034*/ 	.byte	0x04, 0x55
        /*0036*/ 	.short	(.L_274 - .L_273)


	//   ....[0]....
.L_273:
        /* <DEDUP_REMOVED lines=55> */


	//----- nvinfo : EIATTR_MERCURY_ISA_VERSION
	.align		4
.L_274:
        /*0398*/ 	.byte	0x03, 0x5f
        /*039a*/ 	.short	0x0000


	//----- nvinfo : EIATTR_COOP_GROUP_MASK_REGIDS
	.align		4
        /*039c*/ 	.byte	0x04, 0x29
        /*039e*/ 	.short	(.L_276 - .L_275)


	//   ....[0]....
.L_275:
        /*03a0*/ 	.word	0xffffffff


	//   ....[1]....
        /*03a4*/ 	.word	0xffffffff


	//   ....[2]....
        /*03a8*/ 	.word	0xffffffff


	//   ....[3]....
        /*03ac*/ 	.word	0xffffffff


	//   ....[4]....
        /*03b0*/ 	.word	0xffffffff


	//   ....[5]....
        /*03b4*/ 	.word	0xffffffff


	//   ....[6]....
        /*03b8*/ 	.word	0xffffffff


	//   ....[7]....
        /*03bc*/ 	.word	0xffffffff


	//   ....[8]....
        /*03c0*/ 	.word	0xffffffff


	//   ....[9]....
        /*03c4*/ 	.word	0xffffffff


	//   ....[10]....
        /*03c8*/ 	.word	0xffffffff


	//   ....[11]....
        /*03cc*/ 	.word	0xffffffff


	//   ....[12]....
        /*03d0*/ 	.word	0xffffffff


	//   ....[13]....
        /*03d4*/ 	.word	0xffffffff


	//   ....[14]....
        /*03d8*/ 	.word	0xffffffff


	//   ....[15]....
        /*03dc*/ 	.word	0xffffffff


	//----- nvinfo : EIATTR_COOP_GROUP_INSTR_OFFSETS
	.align		4
.L_276:
        /*03e0*/ 	.byte	0x04, 0x28
        /*03e2*/ 	.short	(.L_278 - .L_277)


	//   ....[0]....
.L_277:
        /*03e4*/ 	.word	0x00004b20


	//   ....[1]....
        /*03e8*/ 	.word	0x00004b80


	//   ....[2]....
        /*03ec*/ 	.word	0x00004c10


	//   ....[3]....
        /*03f0*/ 	.word	0x00004c70


	//   ....[4]....
        /*03f4*/ 	.word	0x0000a370


	//   ....[5]....
        /*03f8*/ 	.word	0x0000a450


	//   ....[6]....
        /*03fc*/ 	.word	0x0000a500


	//   ....[7]....
        /*0400*/ 	.word	0x0000a5c0


	//   ....[8]....
        /*0404*/ 	.word	0x00010270


	//   ....[9]....
        /*0408*/ 	.word	0x00010280


	//   ....[10]....
        /*040c*/ 	.word	0x000102a0


	//   ....[11]....
        /*0410*/ 	.word	0x000102c0


	//   ....[12]....
        /*0414*/ 	.word	0x000132e0


	//   ....[13]....
        /*0418*/ 	.word	0x000132f0


	//   ....[14]....
        /*041c*/ 	.word	0x00013330


	//   ....[15]....
        /*0420*/ 	.word	0x00013340


	//----- nvinfo : EIATTR_EXIT_INSTR_OFFSETS
	.align		4
.L_278:
        /*0424*/ 	.byte	0x04, 0x1c
        /*0426*/ 	.short	(.L_280 - .L_279)


	//   ....[0]....
.L_279:
        /*0428*/ 	.word	0x00000480


	//   ....[1]....
        /*042c*/ 	.word	0x00014c00


	//   ....[2]....
        /*0430*/ 	.word	0x00014d00


	//   ....[3]....
        /*0434*/ 	.word	0x00014d20


	//   ....[4]....
        /*0438*/ 	.word	0x00015760


	//   ....[5]....
        /*043c*/ 	.word	0x000157e0


	//----- nvinfo : EIATTR_CTAIDZ_USED
	.align		4
.L_280:
        /*0440*/ 	.byte	0x01, 0x04
	.zero		2


	//----- nvinfo : EIATTR_CRS_STACK_SIZE
	.align		4
        /*0444*/ 	.byte	0x04, 0x1e
        /*0446*/ 	.short	(.L_282 - .L_281)
.L_281:
        /*0448*/ 	.word	0x00000000
.L_282:


//--------------------- .nv.info._ZN5flash16flash_fwd_kernelI23Flash_fwd_kernel_traitsILi192ELi64ELi64ELi4ELb0ELb0EN7cutlass6half_tE19Flash_kernel_traitsILi192ELi64ELi64ELi4ES3_EELb0ELb1ELb0ELb1ELb0ELb0ELb1ELb0EEEvNS_16Flash_fwd_paramsE --------------------------
	.section	.nv.info._ZN5flash16flash_fwd_kernelI23Flash_fwd_kernel_traitsILi192ELi64ELi64ELi4ELb0ELb0EN7cutlass6half_tE19Flash_kernel_traitsILi192ELi64ELi64ELi4ES3_EELb0ELb1ELb0ELb1ELb0ELb0ELb1ELb0EEEvNS_16Flash_fwd_paramsE,"",@"SHT_CUDA_INFO"
	.sectionflags	@""
	.align	4


	//----- nvinfo : EIATTR_CUDA_API_VERSION
	.align		4
        /*0000*/ 	.byte	0x04, 0x37
        /*0002*/ 	.short	(.L_284 - .L_283)
.L_283:
        /*0004*/ 	.word	0x00000082


	//----- nvinfo : EIATTR_SW2861232_WAR
	.align		4
.L_284:
        /*0008*/ 	.byte	0x01, 0x35
	.zero		2


	//----- nvinfo : EIATTR_PARAM_CBANK
	.align		4
        /*000c*/ 	.byte	0x04, 0x0a
        /*000e*/ 	.short	(.L_286 - .L_285)
	.align		4
.L_285:
        /*0010*/ 	.word	index@(.nv.constant0._ZN5flash16flash_fwd_kernelI23Flash_fwd_kernel_traitsILi192ELi64ELi64ELi4ELb0ELb0EN7cutlass6half_tE19Flash_kernel_traitsILi192ELi64ELi64ELi4ES3_EELb0ELb1ELb0ELb1ELb0ELb0ELb1ELb0EEEvNS_16Flash_fwd_paramsE)
        /*0014*/ 	.short	0x0160
        /*0016*/ 	.short	0x01d0


	//----- nvinfo : EIATTR_CBANK_PARAM_SIZE
	.align		4
.L_286:
        /*0018*/ 	.byte	0x03, 0x19
        /*001a*/ 	.short	0x01d0


	//----- nvinfo : EIATTR_KPARAM_INFO
	.align		4
        /*001c*/ 	.byte	0x04, 0x17
        /*001e*/ 	.short	(.L_288 - .L_287)
.L_287:
        /*0020*/ 	.word	0x00000000
        /*0024*/ 	.short	0x0000
        /*0026*/ 	.short	0x0000
        /*0028*/ 	.byte	0x00, 0xf0, 0x41, 0x07


	//----- nvinfo : EIATTR_MAXREG_COUNT
	.align		4
.L_288:
        /*002c*/ 	.byte	0x03, 0x1b
        /*002e*/ 	.short	0x00ff


	//----- nvinfo : EIATTR_NUM_BARRIERS
	.align		4
        /*0030*/ 	.byte	0x02, 0x4c
        /*0032*/ 	.byte	0x01
	.zero		1


	//----- nvinfo : EIATTR_MERCURY_ISA_VERSION
	.align		4
        /*0034*/ 	.byte	0x03, 0x5f
        /*0036*/ 	.short	0x0000


	//----- nvinfo : EIATTR_COOP_GROUP_MASK_REGIDS
	.align		4
        /*0038*/ 	.byte	0x04, 0x29
        /*003a*/ 	.short	(.L_290 - .L_289)


	//   ....[0]....
.L_289:
        /*003c*/ 	.word	0xffffffff


	//   ....[1]....
        /*0040*/ 	.word	0xffffffff


	//   ....[2]....
        /*0044*/ 	.word	0xffffffff


	//   ....[3]....
        /*0048*/ 	.word	0xffffffff


	//   ....[4]....
        /*004c*/ 	.word	0xffffffff


	//   ....[5]....
        /*0050*/ 	.word	0xffffffff


	//   ....[6]....
        /*0054*/ 	.word	0xffffffff


	//   ....[7]....
        /*0058*/ 	.word	0xffffffff


	//   ....[8]....
        /*005c*/ 	.word	0xffffffff


	//   ....[9]....
        /*0060*/ 	.word	0xffffffff


	//   ....[10]....
        /*0064*/ 	.word	0xffffffff


	//   ....[11]....
        /*0068*/ 	.word	0xffffffff


	//   ....[12]....
        /*006c*/ 	.word	0xffffffff


	//   ....[13]....
        /*0070*/ 	.word	0xffffffff


	//   ....[14]....
        /*0074*/ 	.word	0xffffffff


	//   ....[15]....
        /*0078*/ 	.word	0xffffffff


	//----- nvinfo : EIATTR_COOP_GROUP_INSTR_OFFSETS
	.align		4
.L_290:
        /*007c*/ 	.byte	0x04, 0x28
        /*007e*/ 	.short	(.L_292 - .L_291)


	//   ....[0]....
.L_291:
        /*0080*/ 	.word	0x000049c0


	//   ....[1]....
        /*0084*/ 	.word	0x000049e0


	//   ....[2]....
        /*0088*/ 	.word	0x00004a80


	//   ....[3]....
        /*008c*/ 	.word	0x00004a90


	//   ....[4]....
        /*0090*/ 	.word	0x00007fe0


	//   ....[5]....
        /*0094*/ 	.word	0x00007ff0


	//   ....[6]....
        /*0098*/ 	.word	0x00008020


	//   ....[7]....
        /*009c*/ 	.word	0x00008030


	//   ....[8]....
        /*00a0*/ 	.word	0x0000b8f0


	//   ....[9]....
        /*00a4*/ 	.word	0x0000b900


	//   ....[10]....
        /*00a8*/ 	.word	0x0000b920


	//   ....[11]....
        /*00ac*/ 	.word	0x0000b940


	//   ....[12]....
        /*00b0*/ 	.word	0x0000d020


	//   ....[13]....
        /*00b4*/ 	.word	0x0000d060


	//   ....[14]....
        /*00b8*/ 	.word	0x0000d0e0


	//   ....[15]....
        /*00bc*/ 	.word	0x0000d100


	//----- nvinfo : EIATTR_EXIT_INSTR_OFFSETS
	.align		4
.L_292:
        /*00c0*/ 	.byte	0x04, 0x1c
        /*00c2*/ 	.short	(.L_294 - .L_293)


	//   ....[0]....
.L_293:
        /*00c4*/ 	.word	0x000002d0


	//   ....[1]....
        /*00c8*/ 	.word	0x0000e9d0


	//   ....[2]....
        /*00cc*/ 	.word	0x0000ead0


	//   ....[3]....
        /*00d0*/ 	.word	0x0000eaf0


	//   ....[4]....
        /*00d4*/ 	.word	0x0000f4e0


	//   ....[5]....
        /*00d8*/ 	.word	0x0000f560


	//----- nvinfo : EIATTR_CTAIDZ_USED
	.align		4
.L_294:
        /*00dc*/ 	.byte	0x01, 0x04
	.zero		2


	//----- nvinfo : EIATTR_CRS_STACK_SIZE
	.align		4
        /*00e0*/ 	.byte	0x04, 0x1e
        /*00e2*/ 	.short	(.L_296 - .L_295)
.L_295:
        /*00e4*/ 	.word	0x00000000
.L_296:


//--------------------- .nv.callgraph             --------------------------
	.section	.nv.callgraph,"",@"SHT_CUDA_CALLGRAPH"
	.align	4
	.sectionentsize	8
	.align		4
        /*0000*/ 	.word	0x00000000
	.align		4
        /*0004*/ 	.word	0xffffffff
	.align		4
        /*0008*/ 	.word	0x00000000
	.align		4
        /*000c*/ 	.word	0xfffffffe
	.align		4
        /*0010*/ 	.word	0x00000000
	.align		4
        /*0014*/ 	.word	0xfffffffd
	.align		4
        /*0018*/ 	.word	0x00000000
	.align		4
        /*001c*/ 	.word	0xfffffffc


//--------------------- .nv.rel.action            --------------------------
	.section	.nv.rel.action,"",@"SHT_CUDA_RELOCINFO"
	.align	8
	.sectionentsize	8
        /*0000*/ 	.byte	0x73, 0x00, 0x00, 0x00, 0x00, 0x00, 0x00, 0x00, 0x00, 0x00, 0x00, 0x11, 0x25, 0x00, 0x05, 0x36


//--------------------- .nv.constant4             --------------------------
	.section	.nv.constant4,"a",@progbits
	.align	8
	.align		8
.nv.constant4:
        /*0000*/ 	.dword	_ZN73_INTERNAL_0a557355_37_flash_fwd_hdim192_fp16_causal_sm80_cu_e763cb1e_26624cuda3std3__45__cpo5beginE
	.align		8
        /*0008*/ 	.dword	_ZN73_INTERNAL_0a557355_37_flash_fwd_hdim192_fp16_causal_sm80_cu_e763cb1e_26624cuda3std3__45__cpo3endE
	.align		8
        /*0010*/ 	.dword	_ZN73_INTERNAL_0a557355_37_flash_fwd_hdim192_fp16_causal_sm80_cu_e763cb1e_26624cuda3std3__45__cpo6cbeginE
	.align		8
        /*0018*/ 	.dword	_ZN73_INTERNAL_0a557355_37_flash_fwd_hdim192_fp16_causal_sm80_cu_e763cb1e_26624cuda3std3__45__cpo4cendE
	.align		8
        /*0020*/ 	.dword	_ZN73_INTERNAL_0a557355_37_flash_fwd_hdim192_fp16_causal_sm80_cu_e763cb1e_26624cuda3std3__475_GLOBAL__N__0a557355_37_flash_fwd_hdim192_fp16_causal_sm80_cu_e763cb1e_26626ignoreE
	.align		8
        /*0028*/ 	.dword	_ZN73_INTERNAL_0a557355_37_flash_fwd_hdim192_fp16_causal_sm80_cu_e763cb1e_26624cuda3std3__419piecewise_constructE
	.align		8
        /*0030*/ 	.dword	_ZN73_INTERNAL_0a557355_37_flash_fwd_hdim192_fp16_causal_sm80_cu_e763cb1e_26624cuda3std3__48in_placeE
	.align		8
        /*0038*/ 	.dword	_ZN73_INTERNAL_0a557355_37_flash_fwd_hdim192_fp16_causal_sm80_cu_e763cb1e_26624cuda3std6ranges3__45__cpo4swapE
	.align		8
        /*0040*/ 	.dword	_ZN73_INTERNAL_0a557355_37_flash_fwd_hdim192_fp16_causal_sm80_cu_e763cb1e_26624cuda3std6ranges3__45__cpo9iter_moveE
	.align		8
        /*0048*/ 	.dword	_ZN73_INTERNAL_0a557355_37_flash_fwd_hdim192_fp16_causal_sm80_cu_e763cb1e_26624cute7productE
	.align		8
        /*0050*/ 	.dword	_ZN73_INTERNAL_0a557355_37_flash_fwd_hdim192_fp16_causal_sm80_cu_e763cb1e_26624cute1_E


//--------------------- .nv.constant0._ZN5flash16flash_fwd_kernelI23Flash_fwd_kernel_traitsILi192ELi128ELi64ELi8ELb0ELb0EN7cutlass6half_tE19Flash_kernel_traitsILi192ELi128ELi64ELi8ES3_EELb0ELb1ELb0ELb0ELb0ELb1ELb0ELb0EEEvNS_16Flash_fwd_paramsE --------------------------
	.section	.nv.constant0._ZN5flash16flash_fwd_kernelI23Flash_fwd_kernel_traitsILi192ELi128ELi64ELi8ELb0ELb0EN7cutlass6half_tE19Flash_kernel_traitsILi192ELi128ELi64ELi8ES3_EELb0ELb1ELb0ELb0ELb0ELb1ELb0ELb0EEEvNS_16Flash_fwd_paramsE,"a",@progbits
	.sectionflags	@""
	.align	4
.nv.constant0._ZN5flash16flash_fwd_kernelI23Flash_fwd_kernel_traitsILi192ELi128ELi64ELi8ELb0ELb0EN7cutlass6half_tE19Flash_kernel_traitsILi192ELi128ELi64ELi8ES3_EELb0ELb1ELb0ELb0ELb0ELb1ELb0ELb0EEEvNS_16Flash_fwd_paramsE:
	.zero		816


//--------------------- .nv.constant0._ZN5flash16flash_fwd_kernelI23Flash_fwd_kernel_traitsILi192ELi128ELi64ELi8ELb0ELb0EN7cutlass6half_tE19Flash_kernel_traitsILi192ELi128ELi64ELi8ES3_EELb0ELb1ELb0ELb0ELb0ELb1ELb1ELb0EEEvNS_16Flash_fwd_paramsE --------------------------
	.section	.nv.constant0._ZN5flash16flash_fwd_kernelI23Flash_fwd_kernel_traitsILi192ELi128ELi64ELi8ELb0ELb0EN7cutlass6half_tE19Flash_kernel_traitsILi192ELi128ELi64ELi8ES3_EELb0ELb1ELb0ELb0ELb0ELb1ELb1ELb0EEEvNS_16Flash_fwd_paramsE,"a",@progbits
	.sectionflags	@""
	.align	4
.nv.constant0._ZN5flash16flash_fwd_kernelI23Flash_fwd_kernel_traitsILi192ELi128ELi64ELi8ELb0ELb0EN7cutlass6half_tE19Flash_kernel_traitsILi192ELi128ELi64ELi8ES3_EELb0ELb1ELb0ELb0ELb0ELb1ELb1ELb0EEEvNS_16Flash_fwd_paramsE:
	.zero		816


//--------------------- .nv.constant0._ZN5flash16flash_fwd_kernelI23Flash_fwd_kernel_traitsILi192ELi128ELi64ELi8ELb0ELb0EN7cutlass6half_tE19Flash_kernel_traitsILi192ELi128ELi64ELi8ES3_EELb0ELb1ELb0ELb0ELb0ELb0ELb0ELb0EEEvNS_16Flash_fwd_paramsE --------------------------
	.section	.nv.constant0._ZN5flash16flash_fwd_kernelI23Flash_fwd_kernel_traitsILi192ELi128ELi64ELi8ELb0ELb0EN7cutlass6half_tE19Flash_kernel_traitsILi192ELi128ELi64ELi8ES3_EELb0ELb1ELb0ELb0ELb0ELb0ELb0ELb0EEEvNS_16Flash_fwd_paramsE,"a",@progbits
	.sectionflags	@""
	.align	4
.nv.constant0._ZN5flash16flash_fwd_kernelI23Flash_fwd_kernel_traitsILi192ELi128ELi64ELi8ELb0ELb0EN7cutlass6half_tE19Flash_kernel_traitsILi192ELi128ELi64ELi8ES3_EELb0ELb1ELb0ELb0ELb0ELb0ELb0ELb0EEEvNS_16Flash_fwd_paramsE:
	.zero		816


//--------------------- .nv.constant0._ZN5flash16flash_fwd_kernelI23Flash_fwd_kernel_traitsILi192ELi128ELi64ELi8ELb0ELb0EN7cutlass6half_tE19Flash_kernel_traitsILi192ELi128ELi64ELi8ES3_EELb0ELb1ELb0ELb0ELb0ELb0ELb1ELb0EEEvNS_16Flash_fwd_paramsE --------------------------
	.section	.nv.constant0._ZN5flash16flash_fwd_kernelI23Flash_fwd_kernel_traitsILi192ELi128ELi64ELi8ELb0ELb0EN7cutlass6half_tE19Flash_kernel_traitsILi192ELi128ELi64ELi8ES3_EELb0ELb1ELb0ELb0ELb0ELb0ELb1ELb0EEEvNS_16Flash_fwd_paramsE,"a",@progbits
	.sectionflags	@""
	.align	4
.nv.constant0._ZN5flash16flash_fwd_kernelI23Flash_fwd_kernel_traitsILi192ELi128ELi64ELi8ELb0ELb0EN7cutlass6half_tE19Flash_kernel_traitsILi192ELi128ELi64ELi8ES3_EELb0ELb1ELb0ELb0ELb0ELb0ELb1ELb0EEEvNS_16Flash_fwd_paramsE:
	.zero		816


//--------------------- .nv.constant0._ZN5flash16flash_fwd_kernelI23Flash_fwd_kernel_traitsILi192ELi128ELi64ELi8ELb0ELb0EN7cutlass6half_tE19Flash_kernel_traitsILi192ELi128ELi64ELi8ES3_EELb0ELb1ELb0ELb1ELb0ELb0ELb0ELb0EEEvNS_16Flash_fwd_paramsE --------------------------
	.section	.nv.constant0._ZN5flash16flash_fwd_kernelI23Flash_fwd_kernel_traitsILi192ELi128ELi64ELi8ELb0ELb0EN7cutlass6half_tE19Flash_kernel_traitsILi192ELi128ELi64ELi8ES3_EELb0ELb1ELb0ELb1ELb0ELb0ELb0ELb0EEEvNS_16Flash_fwd_paramsE,"a",@progbits
	.sectionflags	@""
	.align	4
.nv.constant0._ZN5flash16flash_fwd_kernelI23Flash_fwd_kernel_traitsILi192ELi128ELi64ELi8ELb0ELb0EN7cutlass6half_tE19Flash_kernel_traitsILi192ELi128ELi64ELi8ES3_EELb0ELb1ELb0ELb1ELb0ELb0ELb0ELb0EEEvNS_16Flash_fwd_paramsE:
	.zero		816


//--------------------- .nv.constant0._ZN5flash16flash_fwd_kernelI23Flash_fwd_kernel_traitsILi192ELi128ELi64ELi8ELb0ELb0EN7cutlass6half_tE19Flash_kernel_traitsILi192ELi128ELi64ELi8ES3_EELb0ELb1ELb0ELb1ELb0ELb0ELb1ELb0EEEvNS_16Flash_fwd_paramsE --------------------------
	.section	.nv.constant0._ZN5flash16flash_fwd_kernelI23Flash_fwd_kernel_traitsILi192ELi128ELi64ELi8ELb0ELb0EN7cutlass6half_tE19Flash_kernel_traitsILi192ELi128ELi64ELi8ES3_EELb0ELb1ELb0ELb1ELb0ELb0ELb1ELb0EEEvNS_16Flash_fwd_paramsE,"a",@progbits
	.sectionflags	@""
	.align	4
.nv.constant0._ZN5flash16flash_fwd_kernelI23Flash_fwd_kernel_traitsILi192ELi128ELi64ELi8ELb0ELb0EN7cutlass6half_tE19Flash_kernel_traitsILi192ELi128ELi64ELi8ES3_EELb0ELb1ELb0ELb1ELb0ELb0ELb1ELb0EEEvNS_16Flash_fwd_paramsE:
	.zero		816


//--------------------- .nv.constant0._ZN5flash16flash_fwd_kernelI23Flash_fwd_kernel_traitsILi192ELi64ELi64ELi4ELb0ELb0EN7cutlass6half_tE19Flash_kernel_traitsILi192ELi64ELi64ELi4ES3_EELb1ELb1ELb0ELb0ELb0ELb0ELb0ELb0EEEvNS_16Flash_fwd_paramsE --------------------------
	.section	.nv.constant0._ZN5flash16flash_fwd_kernelI23Flash_fwd_kernel_traitsILi192ELi64ELi64ELi4ELb0ELb0EN7cutlass6half_tE19Flash_kernel_traitsILi192ELi64ELi64ELi4ES3_EELb1ELb1ELb0ELb0ELb0ELb0ELb0ELb0EEEvNS_16Flash_fwd_paramsE,"a",@progbits
	.sectionflags	@""
	.align	4
.nv.constant0._ZN5flash16flash_fwd_kernelI23Flash_fwd_kernel_traitsILi192ELi64ELi64ELi4ELb0ELb0EN7cutlass6half_tE19Flash_kernel_traitsILi192ELi64ELi64ELi4ES3_EELb1ELb1ELb0ELb0ELb0ELb0ELb0ELb0EEEvNS_16Flash_fwd_paramsE:
	.zero		816


//--------------------- .nv.constant0._ZN5flash16flash_fwd_kernelI23Flash_fwd_kernel_traitsILi192ELi64ELi64ELi4ELb0ELb0EN7cutlass6half_tE19Flash_kernel_traitsILi192ELi64ELi64ELi4ES3_EELb1ELb1ELb0ELb0ELb0ELb1ELb0ELb0EEEvNS_16Flash_fwd_paramsE --------------------------
	.section	.nv.constant0._ZN5flash16flash_fwd_kernelI23Flash_fwd_kernel_traitsILi192ELi64ELi64ELi4ELb0ELb0EN7cutlass6half_tE19Flash_kernel_traitsILi192ELi64ELi64ELi4ES3_EELb1ELb1ELb0ELb0ELb0ELb1ELb0ELb0EEEvNS_16Flash_fwd_paramsE,"a",@progbits
	.sectionflags	@""
	.align	4
.nv.constant0._ZN5flash16flash_fwd_kernelI23Flash_fwd_kernel_traitsILi192ELi64ELi64ELi4ELb0ELb0EN7cutlass6half_tE19Flash_kernel_traitsILi192ELi64ELi64ELi4ES3_EELb1ELb1ELb0ELb0ELb0ELb1ELb0ELb0EEEvNS_16Flash_fwd_paramsE:
	.zero		816


//--------------------- .nv.constant0._ZN5flash16flash_fwd_kernelI23Flash_fwd_kernel_traitsILi192ELi64ELi64ELi4ELb0ELb0EN7cutlass6half_tE19Flash_kernel_traitsILi192ELi64ELi64ELi4ES3_EELb0ELb1ELb0ELb0ELb0ELb1ELb1ELb0EEEvNS_16Flash_fwd_paramsE --------------------------
	.section	.nv.constant0._ZN5flash16flash_fwd_kernelI23Flash_fwd_kernel_traitsILi192ELi64ELi64ELi4ELb0ELb0EN7cutlass6half_tE19Flash_kernel_traitsILi192ELi64ELi64ELi4ES3_EELb0ELb1ELb0ELb0ELb0ELb1ELb1ELb0EEEvNS_16Flash_fwd_paramsE,"a",@progbits
	.sectionflags	@""
	.align	4
.nv.constant0._ZN5flash16flash_fwd_kernelI23Flash_fwd_kernel_traitsILi192ELi64ELi64ELi4ELb0ELb0EN7cutlass6half_tE19Flash_kernel_traitsILi192ELi64ELi64ELi4ES3_EELb0ELb1ELb0ELb0ELb0ELb1ELb1ELb0EEEvNS_16Flash_fwd_paramsE:
	.zero		816


//--------------------- .nv.constant0._ZN5flash16flash_fwd_kernelI23Flash_fwd_kernel_traitsILi192ELi64ELi64ELi4ELb0ELb0EN7cutlass6half_tE19Flash_kernel_traitsILi192ELi64ELi64ELi4ES3_EELb1ELb1ELb0ELb1ELb0ELb0ELb0ELb0EEEvNS_16Flash_fwd_paramsE --------------------------
	.section	.nv.constant0._ZN5flash16flash_fwd_kernelI23Flash_fwd_kernel_traitsILi192ELi64ELi64ELi4ELb0ELb0EN7cutlass6half_tE19Flash_kernel_traitsILi192ELi64ELi64ELi4ES3_EELb1ELb1ELb0ELb1ELb0ELb0ELb0ELb0EEEvNS_16Flash_fwd_paramsE,"a",@progbits
	.sectionflags	@""
	.align	4
.nv.constant0._ZN5flash16flash_fwd_kernelI23Flash_fwd_kernel_traitsILi192ELi64ELi64ELi4ELb0ELb0EN7cutlass6half_tE19Flash_kernel_traitsILi192ELi64ELi64ELi4ES3_EELb1ELb1ELb0ELb1ELb0ELb0ELb0ELb0EEEvNS_16Flash_fwd_paramsE:
	.zero		816


//--------------------- .nv.constant0._ZN5flash16flash_fwd_kernelI23Flash_fwd_kernel_traitsILi192ELi64ELi64ELi4ELb0ELb0EN7cutlass6half_tE19Flash_kernel_traitsILi192ELi64ELi64ELi4ES3_EELb1ELb1ELb0ELb0ELb0ELb0ELb0ELb1EEEvNS_16Flash_fwd_paramsE --------------------------
	.section	.nv.constant0._ZN5flash16flash_fwd_kernelI23Flash_fwd_kernel_traitsILi192ELi64ELi64ELi4ELb0ELb0EN7cutlass6half_tE19Flash_kernel_traitsILi192ELi64ELi64ELi4ES3_EELb1ELb1ELb0ELb0ELb0ELb0ELb0ELb1EEEvNS_16Flash_fwd_paramsE,"a",@progbits
	.sectionflags	@""
	.align	4
.nv.constant0._ZN5flash16flash_fwd_kernelI23Flash_fwd_kernel_traitsILi192ELi64ELi64ELi4ELb0ELb0EN7cutlass6half_tE19Flash_kernel_traitsILi192ELi64ELi64ELi4ES3_EELb1ELb1ELb0ELb0ELb0ELb0ELb0ELb1EEEvNS_16Flash_fwd_paramsE:
	.zero		816


//--------------------- .nv.constant0._ZN5flash16flash_fwd_kernelI23Flash_fwd_kernel_traitsILi192ELi64ELi64ELi4ELb0ELb0EN7cutlass6half_tE19Flash_kernel_traitsILi192ELi64ELi64ELi4ES3_EELb0ELb1ELb0ELb0ELb0ELb0ELb1ELb0EEEvNS_16Flash_fwd_paramsE --------------------------
	.section	.nv.constant0._ZN5flash16flash_fwd_kernelI23Flash_fwd_kernel_traitsILi192ELi64ELi64ELi4ELb0ELb0EN7cutlass6half_tE19Flash_kernel_traitsILi192ELi64ELi64ELi4ES3_EELb0ELb1ELb0ELb0ELb0ELb0ELb1ELb0EEEvNS_16Flash_fwd_paramsE,"a",@progbits
	.sectionflags	@""
	.align	4
.nv.constant0._ZN5flash16flash_fwd_kernelI23Flash_fwd_kernel_traitsILi192ELi64ELi64ELi4ELb0ELb0EN7cutlass6half_tE19Flash_kernel_traitsILi192ELi64ELi64ELi4ES3_EELb0ELb1ELb0ELb0ELb0ELb0ELb1ELb0EEEvNS_16Flash_fwd_paramsE:
	.zero		816


//--------------------- .nv.constant0._ZN5flash16flash_fwd_kernelI23Flash_fwd_kernel_traitsILi192ELi64ELi64ELi4ELb0ELb0EN7cutlass6half_tE19Flash_kernel_traitsILi192ELi64ELi64ELi4ES3_EELb1ELb1ELb0ELb1ELb0ELb0ELb0ELb1EEEvNS_16Flash_fwd_paramsE --------------------------
	.section	.nv.constant0._ZN5flash16flash_fwd_kernelI23Flash_fwd_kernel_traitsILi192ELi64ELi64ELi4ELb0ELb0EN7cutlass6half_tE19Flash_kernel_traitsILi192ELi64ELi64ELi4ES3_EELb1ELb1ELb0ELb1ELb0ELb0ELb0ELb1EEEvNS_16Flash_fwd_paramsE,"a",@progbits
	.sectionflags	@""
	.align	4
.nv.constant0._ZN5flash16flash_fwd_kernelI23Flash_fwd_kernel_traitsILi192ELi64ELi64ELi4ELb0ELb0EN7cutlass6half_tE19Flash_kernel_traitsILi192ELi64ELi64ELi4ES3_EELb1ELb1ELb0ELb1ELb0ELb0ELb0ELb1EEEvNS_16Flash_fwd_paramsE:
	.zero		816


//--------------------- .nv.constant0._ZN5flash16flash_fwd_kernelI23Flash_fwd_kernel_traitsILi192ELi64ELi64ELi4ELb0ELb0EN7cutlass6half_tE19Flash_kernel_traitsILi192ELi64ELi64ELi4ES3_EELb0ELb1ELb0ELb1ELb0ELb0ELb1ELb0EEEvNS_16Flash_fwd_paramsE --------------------------
	.section	.nv.constant0._ZN5flash16flash_fwd_kernelI23Flash_fwd_kernel_traitsILi192ELi64ELi64ELi4ELb0ELb0EN7cutlass6half_tE19Flash_kernel_traitsILi192ELi64ELi64ELi4ES3_EELb0ELb1ELb0ELb1ELb0ELb0ELb1ELb0EEEvNS_16Flash_fwd_paramsE,"a",@progbits
	.sectionflags	@""
	.align	4
.nv.constant0._ZN5flash16flash_fwd_kernelI23Flash_fwd_kernel_traitsILi192ELi64ELi64ELi4ELb0ELb0EN7cutlass6half_tE19Flash_kernel_traitsILi192ELi64ELi64ELi4ES3_EELb0ELb1ELb0ELb1ELb0ELb0ELb1ELb0EEEvNS_16Flash_fwd_paramsE:
	.zero		816


//--------------------- .text._ZN5flash16flash_fwd_kernelI23Flash_fwd_kernel_traitsILi192ELi128ELi64ELi8ELb0ELb0EN7cutlass6half_tE19Flash_kernel_traitsILi192ELi128ELi64ELi8ES3_EELb0ELb1ELb0ELb0ELb0ELb1ELb0ELb0EEEvNS_16Flash_fwd_paramsE --------------------------
	.section	.text._ZN5flash16flash_fwd_kernelI23Flash_fwd_kernel_traitsILi192ELi128ELi64ELi8ELb0ELb0EN7cutlass6half_tE19Flash_kernel_traitsILi192ELi128ELi64ELi8ES3_EELb0ELb1ELb0ELb0ELb0ELb1ELb0ELb0EEEvNS_16Flash_fwd_paramsE,"ax",@progbits
	.sectioninfo	@"SHI_REGISTERS=228"
	.align	128
        .global         _ZN5flash16flash_fwd_kernelI23Flash_fwd_kernel_traitsILi192ELi128ELi64ELi8ELb0ELb0EN7cutlass6half_tE19Flash_kernel_traitsILi192ELi128ELi64ELi8ES3_EELb0ELb1ELb0ELb0ELb0ELb1ELb0ELb0EEEvNS_16Flash_fwd_paramsE
        .type           _ZN5flash16flash_fwd_kernelI23Flash_fwd_kernel_traitsILi192ELi128ELi64ELi8ELb0ELb0EN7cutlass6half_tE19Flash_kernel_traitsILi192ELi128ELi64ELi8ES3_EELb0ELb1ELb0ELb0ELb0ELb1ELb0ELb0EEEvNS_16Flash_fwd_paramsE,@function
        .size           _ZN5flash16flash_fwd_kernelI23Flash_fwd_kernel_traitsILi192ELi128ELi64ELi8ELb0ELb0EN7cutlass6half_tE19Flash_kernel_traitsILi192ELi128ELi64ELi8ES3_EELb0ELb1ELb0ELb0ELb0ELb1ELb0ELb0EEEvNS_16Flash_fwd_paramsE,(.L_x_682 - _ZN5flash16flash_fwd_kernelI23Flash_fwd_kernel_traitsILi192ELi128ELi64ELi8ELb0ELb0EN7cutlass6half_tE19Flash_kernel_traitsILi192ELi128ELi64ELi8ES3_EELb0ELb1ELb0ELb0ELb0ELb1ELb0ELb0EEEvNS_16Flash_fwd_paramsE)
        .other          _ZN5flash16flash_fwd_kernelI23Flash_fwd_kernel_traitsILi192ELi128ELi64ELi8ELb0ELb0EN7cutlass6half_tE19Flash_kernel_traitsILi192ELi128ELi64ELi8ES3_EELb0ELb1ELb0ELb0ELb0ELb1ELb0ELb0EEEvNS_16Flash_fwd_paramsE,@"STO_CUDA_ENTRY STV_DEFAULT"
_ZN5flash16flash_fwd_kernelI23Flash_fwd_kernel_traitsILi192ELi128ELi64ELi8ELb0ELb0EN7cutlass6half_tE19Flash_kernel_traitsILi192ELi128ELi64ELi8ES3_EELb0ELb1ELb0ELb0ELb0ELb1ELb0ELb0EEEvNS_16Flash_fwd_paramsE:
.text._ZN5flash16flash_fwd_kernelI23Flash_fwd_kernel_traitsILi192ELi128ELi64ELi8ELb0ELb0EN7cutlass6half_tE19Flash_kernel_traitsILi192ELi128ELi64ELi8ES3_EELb0ELb1ELb0ELb0ELb0ELb1ELb0ELb0EEEvNS_16Flash_fwd_paramsE:
[----:B------:R-:W-:Y:S02]  /*0000*/  MOV R1, c[0x0][0x28] ;  /* 0x00000a0000017a02 */ /* 0x000fe40000000f00 */
[----:B------:R-:W1:Y:S01]  /*0010*/  LDC.U8 R2, c[0x0][0x312] ;  /* 0x0000c480ff027b82 */ /* 0x000e620000000000 */
[----:B------:R-:W2:Y:S01]  /*0020*/  S2R R0, SR_CTAID.Y ;  /* 0x0000000000007919 */ /* 0x000ea20000002600 */
[----:B------:R-:W-:Y:S01]  /*0030*/  ISETP.NE.U32.AND P2, PT, RZ, c[0x0][0x240], PT ;  /* 0x00009000ff007a0c */ /* 0x000fe20003f45070 */
[----:B------:R-:W-:Y:S01]  /*0040*/  IMAD.MOV.U32 R3, RZ, RZ, 0x4 ;  /* 0x00000004ff037424 */ /* 0x000fe200078e00ff */
[----:B------:R-:W-:Y:S01]  /*0050*/  ISETP.EQ.U32.AND P1, PT, RZ, c[0x0][0x248], PT ;  /* 0x00009200ff007a0c */ /* 0x000fe20003f22070 */
[----:B------:R-:W-:Y:S01]  /*0060*/  IMAD.MOV.U32 R202, RZ, RZ, -0x1 ;  /* 0xffffffffffca7424 */ /* 0x000fe200078e00ff */
[----:B------:R-:W-:Y:S01]  /*0070*/  ISETP.NE.AND.EX P2, PT, RZ, c[0x0][0x244], PT, P2 ;  /* 0x00009100ff007a0c */ /* 0x000fe20003f45320 */
[----:B------:R-:W-:Y:S01]  /*0080*/  ULDC.64 UR8, c[0x0][0x118] ;  /* 0x0000460000087ab9 */ /* 0x000fe20000000a00 */
[----:B------:R-:W-:Y:S01]  /*0090*/  IMAD.MOV.U32 R11, RZ, RZ, -0x1 ;  /* 0xffffffffff0b7424 */ /* 0x000fe200078e00ff */
[----:B------:R-:W-:-:S04]  /*00a0*/  ISETP.NE.U32.AND P0, PT, RZ, c[0x0][0x250], PT ;  /* 0x00009400ff007a0c */ /* 0x000fc80003f05070 */
[----:B------:R-:W-:Y:S02]  /*00b0*/  ISETP.NE.AND.EX P0, PT, RZ, c[0x0][0x254], PT, P0 ;  /* 0x00009500ff007a0c */ /* 0x000fe40003f05300 */
[----:B-1----:R-:W-:Y:S01]  /*00c0*/  ISETP.NE.AND P3, PT, R2, RZ, PT ;  /* 0x000000ff0200720c */ /* 0x002fe20003f65270 */
[----:B--2---:R-:W-:-:S03]  /*00d0*/  IMAD.WIDE R12, R0, R3, c[0x0][0x240] ;  /* 0x00009000000c7625 */ /* 0x004fc600078e0203 */
[----:B------:R-:W-:Y:S01]  /*00e0*/  ISETP.EQ.OR.EX P1, PT, RZ, c[0x0][0x24c], !P3, P1 ;  /* 0x00009300ff007a0c */ /* 0x000fe20005f22710 */
[CC--:B------:R-:W-:Y:S01]  /*00f0*/  IMAD.WIDE R6, R0.reuse, R3.reuse, c[0x0][0x248] ;  /* 0x0000920000067625 */ /* 0x0c0fe200078e0203 */
[----:B------:R-:W2:Y:S04]  /*0100*/  @P2 LDG.E R202, [R12.64] ;  /* 0x000000080cca2981 */ /* 0x000ea8000c1e1900 */
[----:B------:R-:W2:Y:S01]  /*0110*/  @P2 LDG.E R205, [R12.64+0x4] ;  /* 0x000004080ccd2981 */ /* 0x000ea2000c1e1900 */
[----:B------:R-:W-:Y:S02]  /*0120*/  IMAD.MOV.U32 R4, RZ, RZ, RZ ;  /* 0x000000ffff047224 */ /* 0x000fe400078e00ff */
[----:B------:R-:W-:-:S04]  /*0130*/  @P0 IMAD.WIDE R8, R0, R3, c[0x0][0x250] ;  /* 0x0000940000080625 */ /* 0x000fc800078e0203 */
[----:B------:R1:W5:Y:S04]  /*0140*/  @!P1 LDG.E R11, [R6.64] ;  /* 0x00000008060b9981 */ /* 0x000368000c1e1900 */
[----:B------:R1:W5:Y:S01]  /*0150*/  @P0 LDG.E R4, [R8.64] ;  /* 0x0000000808040981 */ /* 0x000362000c1e1900 */
[----:B------:R-:W-:-:S03]  /*0160*/  ISETP.NE.U32.AND P0, PT, RZ, c[0x0][0x248], PT ;  /* 0x00009200ff007a0c */ /* 0x000fc60003f05070 */
[----:B------:R-:W3:Y:S04]  /*0170*/  S2R R217, SR_CTAID.X ;  /* 0x0000000000d97919 */ /* 0x000ee80000002500 */
[----:B------:R-:W4:Y:S04]  /*0180*/  S2R R28, SR_CTAID.Z ;  /* 0x00000000001c7919 */ /* 0x000f280000002700 */
[----:B------:R-:W1:Y:S01]  /*0190*/  S2R R86, SR_TID.X ;  /* 0x0000000000567919 */ /* 0x000e620000002100 */
[----:B------:R-:W-:Y:S01]  /*01a0*/  ISETP.NE.AND.EX P0, PT, RZ, c[0x0][0x24c], PT, P0 ;  /* 0x00009300ff007a0c */ /* 0x000fe20003f05300 */
[----:B--2---:R-:W-:-:S02]  /*01b0*/  @P2 IMAD.IADD R205, R205, 0x1, -R202 ;  /* 0x00000001cdcd2824 */ /* 0x004fc400078e0aca */
[----:B------:R-:W-:-:S10]  /*01c0*/  @!P2 IMAD.MOV.U32 R205, RZ, RZ, c[0x0][0x214] ;  /* 0x00008500ffcda624 */ /* 0x000fd400078e00ff */
[----:B------:R-:W-:Y:S05]  /*01d0*/  @!P0 BRA `(.L_x_0) ;  /* 0x0000004000008947 */ /* 0x000fea0003800000 */
[----:B-1-34-:R-:W2:Y:S02]  /*01e0*/  @P3 LDG.E R2, [R6.64+0x4] ;  /* 0x0000040806023981 */ /* 0x01aea4000c1e1900 */
[----:B--2--5:R-:W-:-:S06]  /*01f0*/  @P3 IADD3 R2, R2, -R11, RZ ;  /* 0x8000000b02023210 */ /* 0x024fcc0007ffe0ff */
[----:B------:R1:W5:Y:S01]  /*0200*/  @!P3 LDG.E R2, [R6.64] ;  /* 0x000000080602b981 */ /* 0x000362000c1e1900 */
[----:B------:R-:W-:Y:S05]  /*0210*/  BRA `(.L_x_1) ;  /* 0x0000001000007947 */ /* 0x000fea0003800000 */
.L_x_0:
[----:B-1-34-:R-:W-:Y:S02]  /*0220*/  MOV R2, c[0x0][0x218] ;  /* 0x0000860000027a02 */ /* 0x01afe40000000f00 */
.L_x_1:
[----:B------:R-:W-:-:S04]  /*0230*/  ISETP.NE.U32.AND P2, PT, RZ, c[0x0][0x258], PT ;  /* 0x00009600ff007a0c */ /* 0x000fc80003f45070 */
[----:B------:R-:W-:-:S13]  /*0240*/  ISETP.NE.AND.EX P2, PT, RZ, c[0x0][0x25c], PT, P2 ;  /* 0x00009700ff007a0c */ /* 0x000fda0003f45320 */
[----:B-1----:R-:W-:-:S05]  /*0250*/  @P2 IMAD.WIDE R6, R0, R3, c[0x0][0x258] ;  /* 0x0000960000062625 */ /* 0x002fca00078e0203 */
[----:B------:R-:W2:Y:S01]  /*0260*/  @P2 LDG.E R5, [R6.64] ;  /* 0x0000000806052981 */ /* 0x000ea2000c1e1900 */
[----:B------:R-:W-:Y:S01]  /*0270*/  IMAD.SHL.U32 R90, R217, 0x80, RZ ;  /* 0x00000080d95a7824 */ /* 0x000fe200078e00ff */
[----:B------:R-:W-:-:S04]  /*0280*/  @!P2 ISETP.NE.U32.AND P1, PT, RZ, c[0x0][0x268], PT ;  /* 0x00009a00ff00aa0c */ /* 0x000fc80003f25070 */
[----:B------:R-:W-:Y:S02]  /*0290*/  ISETP.GT.AND P0, PT, R205, R90, PT ;  /* 0x0000005acd00720c */ /* 0x000fe40003f04270 */
[----:B------:R-:W-:-:S04]  /*02a0*/  @!P2 ISETP.NE.AND.EX P1, PT, RZ, c[0x0][0x26c], PT, P1 ;  /* 0x00009b00ff00aa0c */ /* 0x000fc80003f25310 */
[----:B------:R-:W-:Y:S01]  /*02b0*/  @!P2 SEL R3, RZ, c[0x0][0x21c], !P1 ;  /* 0x00008700ff03aa07 */ /* 0x000fe20004800000 */
[----:B--2--5:R-:W-:-:S03]  /*02c0*/  @P2 IMAD.IADD R84, R5, 0x1, -R4 ;  /* 0x0000000105542824 */ /* 0x024fc600078e0a04 */
[----:B------:R-:W-:-:S03]  /*02d0*/  @!P2 IADD3 R84, R3, R2, -R4 ;  /* 0x000000020354a210 */ /* 0x000fc60007ffe804 */
[----:B------:R-:W-:Y:S05]  /*02e0*/  @!P0 EXIT ;  /* 0x000000000000894d */ /* 0x000fea0003800000 */
[----:B------:R-:W-:Y:S02]  /*02f0*/  IADD3 R3, -R205, 0xbf, R90 ;  /* 0x000000bfcd037810 */ /* 0x000fe40007ffe15a */
[----:B------:R-:W-:Y:S02]  /*0300*/  IADD3 R6, R84, 0x3f, RZ ;  /* 0x0000003f54067810 */ /* 0x000fe40007ffe0ff */
[----:B------:R-:W-:Y:S02]  /*0310*/  IADD3 R3, R3, c[0x0][0x2e8], R84 ;  /* 0x0000ba0003037a10 */ /* 0x000fe40007ffe054 */
[----:B------:R-:W-:Y:S02]  /*0320*/  SHF.R.S32.HI R5, RZ, 0x1f, R6 ;  /* 0x0000001fff057819 */ /* 0x000fe40000011406 */
[----:B------:R-:W-:Y:S02]  /*0330*/  SHF.R.S32.HI R2, RZ, 0x1f, R3 ;  /* 0x0000001fff027819 */ /* 0x000fe40000011403 */
[----:B------:R-:W-:-:S02]  /*0340*/  LEA.HI R5, R5, R6, RZ, 0x6 ;  /* 0x0000000605057211 */ /* 0x000fc400078f30ff */
[----:B------:R-:W-:Y:S02]  /*0350*/  LEA.HI R2, R2, R3, RZ, 0x6 ;  /* 0x0000000302027211 */ /* 0x000fe400078f30ff */
[----:B------:R-:W-:Y:S02]  /*0360*/  SHF.R.S32.HI R5, RZ, 0x6, R5 ;  /* 0x00000006ff057819 */ /* 0x000fe40000011405 */
[----:B------:R-:W-:-:S04]  /*0370*/  SHF.R.S32.HI R2, RZ, 0x6, R2 ;  /* 0x00000006ff027819 */ /* 0x000fc80000011402 */
[----:B------:R-:W-:-:S04]  /*0380*/  IMNMX R2, R5, R2, PT ;  /* 0x0000000205027217 */ /* 0x000fc80003800200 */
[----:B------:R-:W-:-:S13]  /*0390*/  ISETP.GE.AND P0, PT, R2, 0x1, PT ;  /* 0x000000010200780c */ /* 0x000fda0003f06270 */
[----:B------:R-:W-:Y:S05]  /*03a0*/  @!P0 BRA `(.L_x_2) ;  /* 0x0000ce2000008947 */ /* 0x000fea0003800000 */
[----:B------:R-:W-:Y:S02]  /*03b0*/  ISETP.NE.AND P1, PT, R202, -0x1, PT ;  /* 0xffffffffca00780c */ /* 0x000fe40003f25270 */
[----:B------:R-:W-:-:S11]  /*03c0*/  ISETP.NE.AND P0, PT, R11, -0x1, PT ;  /* 0xffffffff0b00780c */ /* 0x000fd60003f05270 */
[----:B------:R-:W-:Y:S01]  /*03d0*/  @!P1 SHF.R.S32.HI R5, RZ, 0x1f, R0 ;  /* 0x0000001fff059819 */ /* 0x000fe20000011400 */
[----:B------:R-:W-:Y:S01]  /*03e0*/  @P1 IMAD.WIDE.U32 R12, R202, c[0x0][0x190], RZ ;  /* 0x00006400ca0c1a25 */ /* 0x000fe200078e00ff */
[----:B------:R-:W-:-:S03]  /*03f0*/  @P0 IADD3 R3, R4, R11, RZ ;  /* 0x0000000b04030210 */ /* 0x000fc60007ffe0ff */
[----:B------:R-:W-:Y:S02]  /*0400*/  @!P1 IMAD R5, R5, c[0x0][0x178], RZ ;  /* 0x00005e0005059a24 */ /* 0x000fe400078e02ff */
[----:B------:R-:W-:-:S04]  /*0410*/  @P0 IMAD.WIDE.U32 R14, R3, c[0x0][0x198], RZ ;  /* 0x00006600030e0a25 */ /* 0x000fc800078e00ff */
[----:B------:R-:W-:Y:S01]  /*0420*/  @!P1 IMAD.WIDE.U32 R8, R0, c[0x0][0x178], RZ ;  /* 0x00005e0000089a25 */ /* 0x000fe200078e00ff */
[----:B------:R-:W-:-:S03]  /*0430*/  @P0 MOV R6, R14 ;  /* 0x0000000e00060202 */ /* 0x000fc60000000f00 */
[----:B------:R-:W-:Y:S01]  /*0440*/  @!P1 IMAD R5, R0, c[0x0][0x17c], R5 ;  /* 0x00005f0000059a24 */ /* 0x000fe200078e0205 */
[----:B------:R-:W-:Y:S01]  /*0450*/  @!P1 MOV R12, R8 ;  /* 0x00000008000c9202 */ /* 0x000fe20000000f00 */
[----:B------:R-:W-:Y:S02]  /*0460*/  @P1 IMAD R7, R202, c[0x0][0x194], R13 ;  /* 0x00006500ca071a24 */ /* 0x000fe400078e020d */
[----:B------:R-:W-:Y:S01]  /*0470*/  @P0 IMAD R3, R3, c[0x0][0x19c], R15 ;  /* 0x0000670003030a24 */ /* 0x000fe200078e020f */
[----:B------:R-:W-:Y:S01]  /*0480*/  @!P1 IADD3 R7, R9, R5, RZ ;  /* 0x0000000509079210 */ /* 0x000fe20007ffe0ff */
[----:B------:R-:W-:Y:S05]  /*0490*/  @P0 BRA `(.L_x_3) ;  /* 0x000000b000000947 */ /* 0x000fea0003800000 */
[----:B------:R-:W-:Y:S01]  /*04a0*/  SHF.R.S32.HI R5, RZ, 0x1f, R4 ;  /* 0x0000001fff057819 */ /* 0x000fe20000011404 */
[----:B------:R-:W-:Y:S01]  /*04b0*/  IMAD.WIDE.U32 R8, R4, c[0x0][0x198], RZ ;  /* 0x0000660004087a25 */ /* 0x000fe200078e00ff */
[----:B------:R-:W-:-:S03]  /*04c0*/  SHF.R.S32.HI R3, RZ, 0x1f, R0 ;  /* 0x0000001fff037819 */ /* 0x000fc60000011400 */
[----:B------:R-:W-:Y:S02]  /*04d0*/  IMAD R5, R5, c[0x0][0x198], RZ ;  /* 0x0000660005057a24 */ /* 0x000fe400078e02ff */
[----:B------:R-:W-:Y:S02]  /*04e0*/  IMAD R3, R3, c[0x0][0x180], RZ ;  /* 0x0000600003037a24 */ /* 0x000fe400078e02ff */
[----:B------:R-:W-:Y:S02]  /*04f0*/  IMAD R5, R4, c[0x0][0x19c], R5 ;  /* 0x0000670004057a24 */ /* 0x000fe400078e0205 */
[----:B------:R-:W-:-:S03]  /*0500*/  IMAD R3, R0, c[0x0][0x184], R3 ;  /* 0x0000610000037a24 */ /* 0x000fc600078e0203 */
[----:B------:R-:W-:-:S05]  /*0510*/  IADD3 R9, R9, R5, RZ ;  /* 0x0000000509097210 */ /* 0x000fca0007ffe0ff */
[----:B------:R-:W-:-:S05]  /*0520*/  IMAD.WIDE.U32 R8, R0, c[0x0][0x180], R8 ;  /* 0x0000600000087a25 */ /* 0x000fca00078e0008 */
[----:B------:R-:W-:Y:S02]  /*0530*/  IADD3 R3, R9, R3, RZ ;  /* 0x0000000309037210 */ /* 0x000fe40007ffe0ff */
[----:B------:R-:W-:Y:S02]  /*0540*/  MOV R6, R8 ;  /* 0x0000000800067202 */ /* 0x000fe40000000f00 */
.L_x_3:
[----:B------:R-:W-:-:S04]  /*0550*/  IABS R9, c[0x0][0x1c8] ;  /* 0x0000720000097a13 */ /* 0x000fc80000000000 */
[----:B------:R-:W1:Y:S08]  /*0560*/  I2F.RP R10, R9 ;  /* 0x00000009000a7306 */ /* 0x000e700000209400 */
[----:B-1----:R-:W1:Y:S02]  /*0570*/  MUFU.RCP R14, R10 ;  /* 0x0000000a000e7308 */ /* 0x002e640000001000 */
[----:B-1----:R-:W-:-:S06]  /*0580*/  IADD3 R14, R14, 0xffffffe, RZ ;  /* 0x0ffffffe0e0e7810 */ /* 0x002fcc0007ffe0ff */
[----:B------:R-:W1:Y:S02]  /*0590*/  F2I.FTZ.U32.TRUNC.NTZ R15, R14 ;  /* 0x0000000e000f7305 */ /* 0x000e64000021f000 */
[----:B-1----:R-:W-:Y:S02]  /*05a0*/  IMAD.MOV R5, RZ, RZ, -R15 ;  /* 0x000000ffff057224 */ /* 0x002fe400078e0a0f */
[----:B------:R-:W-:Y:S02]  /*05b0*/  IMAD.MOV.U32 R14, RZ, RZ, RZ ;  /* 0x000000ffff0e7224 */ /* 0x000fe400078e00ff */
[----:B------:R-:W-:Y:S01]  /*05c0*/  IMAD R8, R5, R9, RZ ;  /* 0x0000000905087224 */ /* 0x000fe200078e02ff */
[----:B------:R-:W-:-:S03]  /*05d0*/  IABS R5, R28 ;  /* 0x0000001c00057213 */ /* 0x000fc60000000000 */
[----:B------:R-:W-:-:S06]  /*05e0*/  IMAD.HI.U32 R8, R15, R8, R14 ;  /* 0x000000080f087227 */ /* 0x000fcc00078e000e */
[----:B------:R-:W-:-:S04]  /*05f0*/  IMAD.HI.U32 R134, R8, R5, RZ ;  /* 0x0000000508867227 */ /* 0x000fc800078e00ff */
[----:B------:R-:W-:-:S04]  /*0600*/  IMAD.MOV R8, RZ, RZ, -R134 ;  /* 0x000000ffff087224 */ /* 0x000fc800078e0a86 */
[----:B------:R-:W-:Y:S01]  /*0610*/  IMAD R8, R9, R8, R5 ;  /* 0x0000000809087224 */ /* 0x000fe200078e0205 */
[----:B------:R-:W-:-:S04]  /*0620*/  LOP3.LUT R5, R28, c[0x0][0x1c8], RZ, 0x3c, !PT ;  /* 0x000072001c057a12 */ /* 0x000fc800078e3cff */
[----:B------:R-:W-:Y:S02]  /*0630*/  ISETP.GT.U32.AND P2, PT, R9, R8, PT ;  /* 0x000000080900720c */ /* 0x000fe40003f44070 */
[----:B------:R-:W-:Y:S02]  /*0640*/  ISETP.GE.AND P1, PT, R5, RZ, PT ;  /* 0x000000ff0500720c */ /* 0x000fe40003f26270 */
[----:B------:R-:W-:-:S09]  /*0650*/  SHF.R.S32.HI R5, RZ, 0x1f, R28 ;  /* 0x0000001fff057819 */ /* 0x000fd2000001141c */
[----:B------:R-:W-:Y:S01]  /*0660*/  @!P2 IMAD.IADD R8, R8, 0x1, -R9 ;  /* 0x000000010808a824 */ /* 0x000fe200078e0a09 */
[----:B------:R-:W-:Y:S02]  /*0670*/  @!P2 IADD3 R134, R134, 0x1, RZ ;  /* 0x000000018686a810 */ /* 0x000fe40007ffe0ff */
[----:B------:R-:W-:Y:S02]  /*0680*/  ISETP.NE.AND P2, PT, RZ, c[0x0][0x1c8], PT ;  /* 0x00007200ff007a0c */ /* 0x000fe40003f45270 */
[----:B------:R-:W-:Y:S01]  /*0690*/  ISETP.GE.U32.AND P3, PT, R8, R9, PT ;  /* 0x000000090800720c */ /* 0x000fe20003f66070 */
[----:B------:R-:W-:-:S04]  /*06a0*/  @P0 IMAD.IADD R8, R4, 0x1, R11 ;  /* 0x0000000104080824 */ /* 0x000fc800078e020b */
[----:B------:R-:W-:-:S04]  /*06b0*/  @P0 IMAD.WIDE.U32 R26, R8, c[0x0][0x1a0], RZ ;  /* 0x00006800081a0a25 */ /* 0x000fc800078e00ff */
[----:B------:R-:W-:-:S04]  /*06c0*/  @P0 IMAD R8, R8, c[0x0][0x1a4], R27 ;  /* 0x0000690008080a24 */ /* 0x000fc800078e021b */
[----:B------:R-:W-:-:S05]  /*06d0*/  @P3 IADD3 R134, R134, 0x1, RZ ;  /* 0x0000000186863810 */ /* 0x000fca0007ffe0ff */
[----:B------:R-:W-:Y:S01]  /*06e0*/  @!P1 IMAD.MOV R134, RZ, RZ, -R134 ;  /* 0x000000ffff869224 */ /* 0x000fe200078e0a86 */
[----:B------:R-:W-:Y:S01]  /*06f0*/  @!P2 LOP3.LUT R134, RZ, c[0x0][0x1c8], RZ, 0x33, !PT ;  /* 0x00007200ff86aa12 */ /* 0x000fe200078e33ff */
        /* <DEDUP_REMOVED lines=11> */
.L_x_4:
[----:B------:R-:W-:Y:S01]  /*07b0*/  SHF.R.S32.HI R87, RZ, 0x1f, R86 ;  /* 0x0000001fff577819 */ /* 0x000fe20000011456 */
[----:B------:R-:W-:Y:S01]  /*07c0*/  IMAD.IADD R199, R205, 0x1, -R90 ;  /* 0x00000001cdc77824 */ /* 0x000fe200078e0a5a */
[----:B------:R-:W-:Y:S01]  /*07d0*/  IADD3 R136, R2, -0x1, RZ ;  /* 0xffffffff02887810 */ /* 0x000fe20007ffe0ff */
[----:B------:R-:W-:Y:S01]  /*07e0*/  IMAD R5, R5, c[0x0][0x1a8], RZ ;  /* 0x00006a0005057a24 */ /* 0x000fe200078e02ff */
[CC--:B------:R-:W-:Y:S01]  /*07f0*/  LEA.HI R16, R87.reuse, R86.reuse, RZ, 0x3 ;  /* 0x0000005657107211 */ /* 0x0c0fe200078f18ff */
[----:B------:R-:W-:Y:S01]  /*0800*/  IMAD.MOV.U32 R137, RZ, RZ, 0x40 ;  /* 0x00000040ff897424 */ /* 0x000fe200078e00ff */
[----:B------:R-:W-:Y:S01]  /*0810*/  LEA.HI R22, R87, R86, RZ, 0x6 ;  /* 0x0000005657167211 */ /* 0x000fe200078f30ff */
[----:B------:R-:W-:Y:S01]  /*0820*/  IMAD R24, R28, c[0x0][0x1ac], R5 ;  /* 0x00006b001c187a24 */ /* 0x000fe200078e0205 */
[----:B------:R-:W-:Y:S01]  /*0830*/  LOP3.LUT R9, R16, 0xfffffff8, RZ, 0xc0, !PT ;  /* 0xfffffff810097812 */ /* 0x000fe200078ec0ff */
[----:B------:R-:W-:Y:S01]  /*0840*/  IMAD.SHL.U32 R218, R86, 0x2, RZ ;  /* 0x0000000256da7824 */ /* 0x000fe200078e00ff */
[----:B------:R-:W-:Y:S01]  /*0850*/  SHF.R.S32.HI R16, RZ, 0x3, R16 ;  /* 0x00000003ff107819 */ /* 0x000fe20000011410 */
[----:B------:R-:W-:Y:S01]  /*0860*/  IMAD.SHL.U32 R22, R22, 0x8, RZ ;  /* 0x0000000816167824 */ /* 0x000fe200078e00ff */
[----:B------:R-:W-:Y:S01]  /*0870*/  SHF.R.S32.HI R209, RZ, 0x1f, R134 ;  /* 0x0000001fffd17819 */ /* 0x000fe20000011486 */
[----:B------:R-:W-:Y:S01]  /*0880*/  IMAD.IADD R0, R86, 0x1, -R9 ;  /* 0x0000000156007824 */ /* 0x000fe200078e0a09 */
[C---:B------:R-:W-:Y:S01]  /*0890*/  IADD3 R10, R16.reuse, 0x20, RZ ;  /* 0x00000020100a7810 */ /* 0x040fe20007ffe0ff */
[----:B------:R-:W-:Y:S01]  /*08a0*/  IMAD.SHL.U32 R203, R16, 0x40, RZ ;  /* 0x0000004010cb7824 */ /* 0x000fe200078e00ff */
[--C-:B------:R-:W-:Y:S01]  /*08b0*/  SHF.R.S32.HI R17, RZ, 0x1f, R16.reuse ;  /* 0x0000001fff117819 */ /* 0x100fe20000011410 */
[----:B------:R-:W-:Y:S01]  /*08c0*/  IMAD.SHL.U32 R214, R0, 0x8, RZ ;  /* 0x0000000800d67824 */ /* 0x000fe200078e00ff */
[----:B------:R-:W-:Y:S01]  /*08d0*/  ISETP.GE.AND P2, PT, R10, R199, PT ;  /* 0x000000c70a00720c */ /* 0x000fe20003f46270 */
[----:B------:R-:W-:Y:S01]  /*08e0*/  IMAD R211, R209, c[0x0][0x1b0], RZ ;  /* 0x00006c00d1d37a24 */ /* 0x000fe200078e02ff */
[----:B------:R-:W-:Y:S01]  /*08f0*/  IADD3 R4, R16, 0x40, RZ ;  /* 0x0000004010047810 */ /* 0x000fe20007ffe0ff */
[----:B------:R-:W-:Y:S01]  /*0900*/  IMAD.WIDE R216, R217, 0x80, R16 ;  /* 0x00000080d9d87825 */ /* 0x000fe200078e0210 */
[----:B------:R-:W-:-:S02]  /*0910*/  IADD3 R12, P0, R214, R12, RZ ;  /* 0x0000000cd60c7210 */ /* 0x000fc40007f1e0ff */
[----:B------:R-:W-:Y:S01]  /*0920*/  SHF.R.S32.HI R215, RZ, 0x1f, R214 ;  /* 0x0000001fffd77819 */ /* 0x000fe200000114d6 */
[----:B------:R-:W-:Y:S01]  /*0930*/  IMAD R211, R134, c[0x0][0x1b4], R211 ;  /* 0x00006d0086d37a24 */ /* 0x000fe200078e02d3 */
[-C--:B------:R-:W-:Y:S01]  /*0940*/  ISETP.GE.AND P1, PT, R4, R199.reuse, PT ;  /* 0x000000c70400720c */ /* 0x080fe20003f26270 */
[----:B------:R-:W-:Y:S01]  /*0950*/  IMAD R209, R209, c[0x0][0x1b8], RZ ;  /* 0x00006e00d1d17a24 */ /* 0x000fe200078e02ff */
[----:B------:R-:W-:Y:S01]  /*0960*/  IADD3 R204, R16, 0x60, RZ ;  /* 0x0000006010cc7810 */ /* 0x000fe20007ffe0ff */
[----:B------:R-:W-:Y:S01]  /*0970*/  IMAD.X R13, R215, 0x1, R7, P0 ;  /* 0x00000001d70d7824 */ /* 0x000fe200000e0607 */
[----:B------:R-:W-:Y:S01]  /*0980*/  LOP3.LUT R203, R203, 0x1c0, RZ, 0xc0, !PT ;  /* 0x000001c0cbcb7812 */ /* 0x000fe200078ec0ff */
[----:B------:R-:W-:Y:S01]  /*0990*/  IMAD R209, R134, c[0x0][0x1bc], R209 ;  /* 0x00006f0086d17a24 */ /* 0x000fe200078e02d1 */
[----:B------:R-:W-:Y:S01]  /*09a0*/  @!P2 IADD3 R18, P4, R216, 0x20, RZ ;  /* 0x00000020d812a810 */ /* 0x000fe20007f9e0ff */
[----:B------:R-:W-:Y:S01]  /*09b0*/  IMAD.WIDE.U32 R28, R28, c[0x0][0x1a8], R12 ;  /* 0x00006a001c1c7a25 */ /* 0x000fe200078e000c */
[----:B------:R-:W-:-:S02]  /*09c0*/  ISETP.GE.AND P0, PT, R204, R199, PT ;  /* 0x000000c7cc00720c */ /* 0x000fc40003f06270 */
[----:B------:R-:W-:Y:S01]  /*09d0*/  ISETP.GE.AND P3, PT, R16, R199, PT ;  /* 0x000000c71000720c */ /* 0x000fe20003f66270 */
[----:B------:R-:W-:Y:S01]  /*09e0*/  @!P2 IMAD.X R7, RZ, RZ, R217, P4 ;  /* 0x000000ffff07a224 */ /* 0x000fe200020e06d9 */
[----:B------:R-:W-:Y:S01]  /*09f0*/  LOP3.LUT R4, R203, 0x38, R214, 0xf8, !PT ;  /* 0x00000038cb047812 */ /* 0x000fe200078ef8d6 */
[----:B------:R-:W-:Y:S01]  /*0a00*/  IMAD.IADD R25, R29, 0x1, R24 ;  /* 0x000000011d197824 */ /* 0x000fe200078e0218 */
[----:B------:R-:W-:Y:S01]  /*0a10*/  SHF.R.U32.HI R203, RZ, 0x3, R203 ;  /* 0x00000003ffcb7819 */ /* 0x000fe200000116cb */
[----:B------:R-:W-:Y:S01]  /*0a20*/  @!P2 IMAD R7, R7, c[0x0][0x190], RZ ;  /* 0x000064000707aa24 */ /* 0x000fe200078e02ff */
[----:B------:R-:W-:Y:S01]  /*0a30*/  @!P1 IADD3 R14, P4, R216, 0x40, RZ ;  /* 0x00000040d80e9810 */ /* 0x000fe20007f9e0ff */
[----:B------:R-:W-:Y:S01]  /*0a40*/  @!P2 IMAD.MOV.U32 R12, RZ, RZ, R28 ;  /* 0x000000ffff0ca224 */ /* 0x000fe200078e001c */
[----:B------:R-:W-:Y:S01]  /*0a50*/  LOP3.LUT R203, R4, R203, RZ, 0x3c, !PT ;  /* 0x000000cb04cb7212 */ /* 0x000fe200078e3cff */
[----:B------:R-:W-:Y:S01]  /*0a60*/  @!P2 IMAD.MOV.U32 R13, RZ, RZ, R25 ;  /* 0x000000ffff0da224 */ /* 0x000fe200078e0019 */
[-C--:B------:R-:W-:Y:S01]  /*0a70*/  LEA.HI R197, R87, R86.reuse, RZ, 0x4 ;  /* 0x0000005657c57211 */ /* 0x080fe200078f20ff */
[C---:B------:R-:W-:Y:S01]  /*0a80*/  @!P2 IMAD R4, R18.reuse, c[0x0][0x194], R7 ;  /* 0x000065001204aa24 */ /* 0x040fe200078e0207 */
[----:B------:R-:W-:Y:S01]  /*0a90*/  LOP3.LUT R203, R203, 0xfffffe00, R22, 0xf8, !PT ;  /* 0xfffffe00cbcb7812 */ /* 0x000fe200078ef816 */
[----:B------:R-:W-:Y:S01]  /*0aa0*/  @!P1 IMAD.X R5, RZ, RZ, R217, P4 ;  /* 0x000000ffff059224 */ /* 0x000fe200020e06d9 */
[----:B------:R-:W-:Y:S01]  /*0ab0*/  LEA.HI R87, R87, R86, RZ, 0x5 ;  /* 0x0000005657577211 */ /* 0x000fe200078f28ff */
[----:B------:R-:W-:Y:S01]  /*0ac0*/  @!P2 IMAD.WIDE.U32 R18, R18, c[0x0][0x190], R12 ;  /* 0x000064001212aa25 */ /* 0x000fe200078e000c */
[----:B------:R-:W-:-:S02]  /*0ad0*/  @!P0 IADD3 R12, P4, R216, 0x60, RZ ;  /* 0x00000060d80c8810 */ /* 0x000fc40007f9e0ff */
[----:B------:R-:W-:Y:S01]  /*0ae0*/  SHF.R.S32.HI R88, RZ, 0x5, R87 ;  /* 0x00000005ff587819 */ /* 0x000fe20000011457 */
[----:B------:R-:W-:Y:S01]  /*0af0*/  @!P3 IMAD.MOV.U32 R24, RZ, RZ, R28 ;  /* 0x000000ffff18b224 */ /* 0x000fe200078e001c */
[----:B------:R-:W-:Y:S01]  /*0b00*/  LOP3.LUT R87, R87, 0xffffffe0, RZ, 0xc0, !PT ;  /* 0xffffffe057577812 */ /* 0x000fe200078ec0ff */
[----:B------:R-:W-:Y:S01]  /*0b10*/  @!P3 IMAD R9, R217, c[0x0][0x190], RZ ;  /* 0x00006400d909ba24 */ /* 0x000fe200078e02ff */
[----:B------:R-:W-:Y:S01]  /*0b20*/  LOP3.LUT R218, R218, 0x6, RZ, 0xc0, !PT ;  /* 0x00000006dada7812 */ /* 0x000fe200078ec0ff */
[----:B------:R-:W-:Y:S02]  /*0b30*/  @!P0 IMAD.X R7, RZ, RZ, R217, P4 ;  /* 0x000000ffff078224 */ /* 0x000fe400020e06d9 */
[--C-:B------:R-:W-:Y:S02]  /*0b40*/  @!P1 IMAD.MOV.U32 R21, RZ, RZ, R25.reuse ;  /* 0x000000ffff159224 */ /* 0x100fe400078e0019 */
[----:B------:R-:W-:Y:S02]  /*0b50*/  @!P0 IMAD.MOV.U32 R29, RZ, RZ, R25 ;  /* 0x000000ffff1d8224 */ /* 0x000fe400078e0019 */
[----:B------:R-:W-:-:S02]  /*0b60*/  @!P1 IMAD R5, R5, c[0x0][0x190], RZ ;  /* 0x0000640005059a24 */ /* 0x000fc400078e02ff */
[----:B------:R-:W-:Y:S02]  /*0b70*/  @!P1 IMAD.MOV.U32 R20, RZ, RZ, R28 ;  /* 0x000000ffff149224 */ /* 0x000fe400078e001c */
[C---:B------:R-:W-:Y:S02]  /*0b80*/  @!P3 IMAD R9, R216.reuse, c[0x0][0x194], R9 ;  /* 0x00006500d809ba24 */ /* 0x040fe400078e0209 */
[----:B------:R-:W-:-:S04]  /*0b90*/  @!P3 IMAD.WIDE.U32 R24, R216, c[0x0][0x190], R24 ;  /* 0x00006400d818ba25 */ /* 0x000fc800078e0018 */
[----:B------:R-:W-:Y:S02]  /*0ba0*/  @!P0 IMAD R7, R7, c[0x0][0x190], RZ ;  /* 0x0000640007078a24 */ /* 0x000fe400078e02ff */
[C---:B------:R-:W-:Y:S02]  /*0bb0*/  @!P1 IMAD R5, R14.reuse, c[0x0][0x194], R5 ;  /* 0x000065000e059a24 */ /* 0x040fe400078e0205 */
[----:B------:R-:W-:Y:S01]  /*0bc0*/  @!P1 IMAD.WIDE.U32 R14, R14, c[0x0][0x190], R20 ;  /* 0x000064000e0e9a25 */ /* 0x000fe200078e0014 */
[----:B------:R-:W-:-:S03]  /*0bd0*/  @!P3 LEA R20, P4, R24, c[0x0][0x160], 0x1 ;  /* 0x000058001814ba11 */ /* 0x000fc600078808ff */
[----:B------:R-:W-:Y:S02]  /*0be0*/  @!P3 IMAD.IADD R9, R25, 0x1, R9 ;  /* 0x000000011909b824 */ /* 0x000fe400078e0209 */
[C---:B------:R-:W-:Y:S02]  /*0bf0*/  @!P0 IMAD R7, R12.reuse, c[0x0][0x194], R7 ;  /* 0x000065000c078a24 */ /* 0x040fe400078e0207 */
[----:B------:R-:W-:Y:S01]  /*0c00*/  @!P0 IMAD.WIDE.U32 R12, R12, c[0x0][0x190], R28 ;  /* 0x000064000c0c8a25 */ /* 0x000fe200078e001c */
[----:B------:R-:W-:Y:S02]  /*0c10*/  @!P2 LEA R28, P6, R18, c[0x0][0x160], 0x1 ;  /* 0x00005800121caa11 */ /* 0x000fe400078c08ff */
[----:B------:R-:W-:Y:S01]  /*0c20*/  @!P3 LEA.HI.X R21, R24, c[0x0][0x164], R9, 0x1, P4 ;  /* 0x000059001815ba11 */ /* 0x000fe200020f0c09 */
[----:B------:R-:W-:Y:S01]  /*0c30*/  @!P2 IMAD.IADD R4, R19, 0x1, R4 ;  /* 0x000000011304a824 */ /* 0x000fe200078e0204 */
[----:B------:R-:W-:Y:S01]  /*0c40*/  @!P1 LEA R24, P5, R14, c[0x0][0x160], 0x1 ;  /* 0x000058000e189a11 */ /* 0x000fe200078a08ff */
[----:B------:R-:W-:Y:S01]  /*0c50*/  @!P1 IMAD.IADD R5, R15, 0x1, R5 ;  /* 0x000000010f059824 */ /* 0x000fe200078e0205 */
[----:B------:R-:W-:Y:S01]  /*0c60*/  @!P0 LEA R22, P4, R12, c[0x0][0x160], 0x1 ;  /* 0x000058000c168a11 */ /* 0x000fe200078808ff */
[----:B------:R-:W-:Y:S01]  /*0c70*/  IMAD.SHL.U32 R203, R203, 0x2, RZ ;  /* 0x00000002cbcb7824 */ /* 0x000fe200078e00ff */
[----:B------:R-:W-:Y:S01]  /*0c80*/  @!P2 LEA.HI.X R29, R18, c[0x0][0x164], R4, 0x1, P6 ;  /* 0x00005900121daa11 */ /* 0x000fe200030f0c04 */
[----:B------:R-:W-:Y:S01]  /*0c90*/  @!P0 IMAD.IADD R7, R13, 0x1, R7 ;  /* 0x000000010d078824 */ /* 0x000fe200078e0207 */
[----:B------:R-:W-:Y:S01]  /*0ca0*/  @!P1 LEA.HI.X R25, R14, c[0x0][0x164], R5, 0x1, P5 ;  /* 0x000059000e199a11 */ /* 0x000fe200028f0c05 */
[----:B------:R-:W-:Y:S01]  /*0cb0*/  IMAD R9, R17, c[0x0][0x198], RZ ;  /* 0x0000660011097a24 */ /* 0x000fe200078e02ff */
[----:B------:R-:W-:Y:S01]  /*0cc0*/  @!PT LDS RZ, [RZ] ;  /* 0x00000000fffff984 */ /* 0x000fe20000000800 */
[----:B------:R-:W-:Y:S01]  /*0cd0*/  @!PT LDS RZ, [RZ] ;  /* 0x00000000fffff984 */ /* 0x000fe20000000800 */
[----:B------:R-:W-:Y:S01]  /*0ce0*/  @!PT LDS RZ, [RZ] ;  /* 0x00000000fffff984 */ /* 0x000fe20000000800 */
[----:B------:R1:W-:Y:S01]  /*0cf0*/  @!P3 LDGSTS.E.BYPASS.LTC128B.128 [R203], [R20.64] ;  /* 0x0000000014cbbfae */ /* 0x0003e2000b901d48 */
[----:B------:R-:W-:Y:S01]  /*0d00*/  IMAD.WIDE.U32 R14, R16, c[0x0][0x198], R214 ;  /* 0x00006600100e7a25 */ /* 0x000fe200078e00d6 */
[----:B------:R-:W-:-:S02]  /*0d10*/  @!P0 LEA.HI.X R23, R12, c[0x0][0x164], R7, 0x1, P4 ;  /* 0x000059000c178a11 */ /* 0x000fc400020f0c07 */
[----:B------:R1:W-:Y:S01]  /*0d20*/  @!P3 LDGSTS.E.BYPASS.LTC128B.128 [R203+0x4000], [R20.64+0x80] ;  /* 0x0400008014cbbfae */ /* 0x0003e2000b901d48 */
[----:B------:R-:W-:Y:S01]  /*0d30*/  IMAD R12, R16, c[0x0][0x19c], R9 ;  /* 0x00006700100c7a24 */ /* 0x000fe200078e0209 */
[----:B------:R-:W-:Y:S01]  /*0d40*/  SHF.R.S32.HI R18, RZ, 0x4, R197 ;  /* 0x00000004ff127819 */ /* 0x000fe200000114c5 */
[----:B------:R-:W-:Y:S01]  /*0d50*/  IMAD.MOV.U32 R4, RZ, RZ, c[0x0][0x198] ;  /* 0x00006600ff047624 */ /* 0x000fe200078e00ff */
[----:B------:R1:W-:Y:S01]  /*0d60*/  @!P3 LDGSTS.E.BYPASS.LTC128B.128 [R203+0x8000], [R20.64+0x100] ;  /* 0x0800010014cbbfae */ /* 0x0003e2000b901d48 */
[----:B------:R-:W-:Y:S02]  /*0d70*/  IMAD.MOV.U32 R5, RZ, RZ, 0x6 ;  /* 0x00000006ff057424 */ /* 0x000fe400078e00ff */
[----:B------:R-:W-:Y:S01]  /*0d80*/  IMAD R7, R136, -0x40, R84 ;  /* 0xffffffc088077824 */ /* 0x000fe200078e0254 */
[----:B------:R2:W-:Y:S01]  /*0d90*/  @!P2 LDGSTS.E.BYPASS.LTC128B.128 [R203+0x1000], [R28.64] ;  /* 0x010000001ccbafae */ /* 0x0005e2000b901d48 */
[C---:B------:R-:W-:Y:S01]  /*0da0*/  IMAD.SHL.U32 R201, R4.reuse, 0x40, RZ ;  /* 0x0000004004c97824 */ /* 0x040fe200078e00ff */
[----:B------:R-:W-:Y:S01]  /*0db0*/  SHF.L.U64.HI R200, R4, R5, c[0x0][0x19c] ;  /* 0x0000670004c87619 */ /* 0x000fe20000010205 */
[C---:B------:R-:W-:Y:S01]  /*0dc0*/  IMAD.SHL.U32 R13, R16.reuse, 0x8, RZ ;  /* 0x00000008100d7824 */ /* 0x040fe200078e00ff */
[----:B------:R2:W-:Y:S01]  /*0dd0*/  @!P2 LDGSTS.E.BYPASS.LTC128B.128 [R203+0x5000], [R28.64+0x80] ;  /* 0x050000801ccbafae */ /* 0x0005e2000b901d48 */
[----:B------:R-:W-:-:S02]  /*0de0*/  ISETP.GE.AND P6, PT, R16, R7, PT ;  /* 0x000000071000720c */ /* 0x000fc40003fc6270 */
[-C--:B------:R-:W-:Y:S01]  /*0df0*/  ISETP.GE.AND P4, PT, R16, R7.reuse, PT ;  /* 0x000000071000720c */ /* 0x080fe20003f86270 */
[----:B------:R2:W-:Y:S01]  /*0e00*/  @!P2 LDGSTS.E.BYPASS.LTC128B.128 [R203+0x9000], [R28.64+0x100] ;  /* 0x090001001ccbafae */ /* 0x0005e2000b901d48 */
[----:B------:R-:W-:Y:S02]  /*0e10*/  IADD3 R206, P2, R6, R14, RZ ;  /* 0x0000000e06ce7210 */ /* 0x000fe40007f5e0ff */
[----:B------:R-:W-:Y:S01]  /*0e20*/  ISETP.GE.AND P5, PT, R10, R7, PT ;  /* 0x000000070a00720c */ /* 0x000fe20003fa6270 */
[----:B------:R3:W-:Y:S01]  /*0e30*/  @!P1 LDGSTS.E.BYPASS.LTC128B.128 [R203+0x2000], [R24.64] ;  /* 0x0200000018cb9fae */ /* 0x0007e2000b901d48 */
[----:B------:R-:W-:Y:S01]  /*0e40*/  IADD3.X R207, R3, R15, R12, P2, !PT ;  /* 0x0000000f03cf7210 */ /* 0x000fe200017fe40c */
[----:B------:R-:W-:Y:S01]  /*0e50*/  IMAD R12, R200, R136, RZ ;  /* 0x00000088c80c7224 */ /* 0x000fe200078e02ff */
[----:B------:R-:W-:Y:S01]  /*0e60*/  ISETP.GE.AND P3, PT, R10, R7, PT ;  /* 0x000000070a00720c */ /* 0x000fe20003f66270 */
[----:B------:R-:W-:Y:S01]  /*0e70*/  IMAD R7, R17, c[0x0][0x1a0], RZ ;  /* 0x0000680011077a24 */ /* 0x000fe200078e02ff */
[----:B------:R-:W-:Y:S01]  /*0e80*/  SHF.R.S32.HI R6, RZ, 0x1f, R136 ;  /* 0x0000001fff067819 */ /* 0x000fe20000011488 */
[----:B------:R-:W-:Y:S01]  /*0e90*/  IMAD.WIDE.U32 R206, R134, c[0x0][0x1b0], R206 ;  /* 0x00006c0086ce7a25 */ /* 0x000fe200078e00ce */
[C---:B------:R-:W-:Y:S01]  /*0ea0*/  LOP3.LUT R5, R197.reuse, 0xfffffff0, RZ, 0xc0, !PT ;  /* 0xfffffff0c5057812 */ /* 0x040fe200078ec0ff */
[----:B------:R3:W-:Y:S01]  /*0eb0*/  @!P1 LDGSTS.E.BYPASS.LTC128B.128 [R203+0x6000], [R24.64+0x80] ;  /* 0x0600008018cb9fae */ /* 0x0007e2000b901d48 */
[----:B------:R-:W-:Y:S01]  /*0ec0*/  LEA.HI R197, R197, R18, RZ, 0x1 ;  /* 0x00000012c5c57211 */ /* 0x000fe200078f08ff */
[----:B------:R-:W-:-:S02]  /*0ed0*/  IMAD.IADD R211, R207, 0x1, R211 ;  /* 0x00000001cfd37824 */ /* 0x000fc400078e02d3 */
[----:B-1----:R-:W-:Y:S01]  /*0ee0*/  IMAD.WIDE.U32 R20, R16, c[0x0][0x1a0], R214 ;  /* 0x0000680010147a25 */ /* 0x002fe200078e00d6 */
[----:B------:R-:W-:Y:S01]  /*0ef0*/  LOP3.LUT R197, R197, 0xfffffffe, RZ, 0xc0, !PT ;  /* 0xfffffffec5c57812 */ /* 0x000fe200078ec0ff */
[----:B------:R3:W-:Y:S02]  /*0f00*/  @!P1 LDGSTS.E.BYPASS.LTC128B.128 [R203+0xa000], [R24.64+0x100] ;  /* 0x0a00010018cb9fae */ /* 0x0007e4000b901d48 */
[----:B------:R-:W-:Y:S01]  /*0f10*/  IMAD.MOV.U32 R210, RZ, RZ, R206 ;  /* 0x000000ffffd27224 */ /* 0x000fe200078e00ce */
[----:B------:R-:W-:Y:S01]  /*0f20*/  IADD3 R26, P2, R26, R20, RZ ;  /* 0x000000141a1a7210 */ /* 0x000fe20007f5e0ff */
[----:B------:R-:W-:Y:S01]  /*0f30*/  IMAD.MOV.U32 R3, RZ, RZ, 0x5 ;  /* 0x00000005ff037424 */ /* 0x000fe200078e00ff */
[----:B------:R1:W-:Y:S01]  /*0f40*/  @!P0 LDGSTS.E.BYPASS.LTC128B.128 [R203+0x3000], [R22.64] ;  /* 0x0300000016cb8fae */ /* 0x0003e2000b901d48 */
[----:B------:R-:W-:Y:S02]  /*0f50*/  IMAD R7, R16, c[0x0][0x1a4], R7 ;  /* 0x0000690010077a24 */ /* 0x000fe400078e0207 */
[----:B------:R-:W-:Y:S01]  /*0f60*/  IMAD R12, R6, R201, R12 ;  /* 0x000000c9060c7224 */ /* 0x000fe200078e020c */
[----:B------:R-:W-:Y:S01]  /*0f70*/  SHF.L.U64.HI R3, R4, R3, c[0x0][0x19c] ;  /* 0x0000670004037619 */ /* 0x000fe20000010203 */
[----:B------:R-:W-:Y:S01]  /*0f80*/  IMAD.WIDE.U32 R10, R136, R201, R210 ;  /* 0x000000c9880a7225 */ /* 0x000fe200078e00d2 */
[----:B------:R-:W-:Y:S01]  /*0f90*/  IADD3.X R27, R8, R21, R7, P2, !PT ;  /* 0x00000015081b7210 */ /* 0x000fe200017fe407 */
[----:B------:R1:W-:Y:S02]  /*0fa0*/  @!P0 LDGSTS.E.BYPASS.LTC128B.128 [R203+0x7000], [R22.64+0x80] ;  /* 0x0700008016cb8fae */ /* 0x0003e4000b901d48 */
[----:B------:R-:W-:Y:S01]  /*0fb0*/  IMAD.IADD R12, R11, 0x1, R12 ;  /* 0x000000010b0c7824 */ /* 0x000fe200078e020c */
[----:B------:R-:W-:Y:S01]  /*0fc0*/  @!P6 LEA R20, P2, R10, c[0x0][0x168], 0x1 ;  /* 0x00005a000a14ea11 */ /* 0x000fe200078408ff */
[----:B------:R-:W-:Y:S01]  /*0fd0*/  IMAD.IADD R14, R86, 0x1, -R5 ;  /* 0x00000001560e7824 */ /* 0x000fe200078e0a05 */
[----:B------:R1:W-:Y:S01]  /*0fe0*/  @!P0 LDGSTS.E.BYPASS.LTC128B.128 [R203+0xb000], [R22.64+0x100] ;  /* 0x0b00010016cb8fae */ /* 0x0003e2000b901d48 */
[----:B------:R-:W-:Y:S01]  /*0ff0*/  IMAD.SHL.U32 R4, R4, 0x20, RZ ;  /* 0x0000002004047824 */ /* 0x000fe200078e00ff */
[----:B------:R-:W-:Y:S01]  /*1000*/  @!P6 LEA.HI.X R21, R10, c[0x0][0x16c], R12, 0x1, P2 ;  /* 0x00005b000a15ea11 */ /* 0x000fe200010f0c0c */
[----:B------:R-:W-:Y:S01]  /*1010*/  IMAD.IADD R197, R18, 0x1, -R197 ;  /* 0x0000000112c57824 */ /* 0x000fe200078e0ac5 */
[----:B------:R-:W-:Y:S01]  /*1020*/  SHF.R.S32.HI R5, RZ, 0x1f, R14 ;  /* 0x0000001fff057819 */ /* 0x000fe2000001140e */
[----:B------:R-:W-:Y:S01]  /*1030*/  IMAD R9, R6, c[0x0][0x1a0], RZ ;  /* 0x0000680006097a24 */ /* 0x000fe200078e02ff */
[----:B------:R-:W-:Y:S01]  /*1040*/  @!P5 IADD3 R10, P2, R4, R10, RZ ;  /* 0x0000000a040ad210 */ /* 0x000fe20007f5e0ff */
[----:B------:R1:W-:Y:S01]  /*1050*/  @!P6 LDGSTS.E.BYPASS.LTC128B.128 [R203+0xc000], [R20.64] ;  /* 0x0c00000014cbefae */ /* 0x0003e2000b901d48 */
[----:B------:R-:W-:Y:S01]  /*1060*/  LEA.HI R8, R5, R14, RZ, 0x3 ;  /* 0x0000000e05087211 */ /* 0x000fe200078f18ff */
[----:B------:R-:W-:-:S02]  /*1070*/  IMAD.WIDE.U32 R134, R134, c[0x0][0x1b8], R26 ;  /* 0x00006e0086867a25 */ /* 0x000fc400078e001a */
[----:B------:R1:W-:Y:S01]  /*1080*/  @!P6 LDGSTS.E.BYPASS.LTC128B.128 [R203+0xe000], [R20.64+0x80] ;  /* 0x0e00008014cbefae */ /* 0x0003e2000b901d48 */
[----:B------:R-:W-:Y:S01]  /*1090*/  LOP3.LUT R7, R8, 0xfffffff8, RZ, 0xc0, !PT ;  /* 0xfffffff808077812 */ /* 0x000fe200078ec0ff */
[----:B------:R-:W-:Y:S01]  /*10a0*/  @!P5 IMAD.X R5, R3, 0x1, R12, P2 ;  /* 0x000000010305d824 */ /* 0x000fe200010e060c */
[----:B------:R-:W-:Y:S01]  /*10b0*/  @!P5 LEA R18, P2, R10, c[0x0][0x168], 0x1 ;  /* 0x00005a000a12da11 */ /* 0x000fe200078408ff */
[----:B------:R1:W-:Y:S01]  /*10c0*/  @!P6 LDGSTS.E.BYPASS.LTC128B.128 [R203+0x10000], [R20.64+0x100] ;  /* 0x1000010014cbefae */ /* 0x0003e2000b901d48 */
[----:B------:R-:W-:Y:S02]  /*10d0*/  IMAD R9, R136, c[0x0][0x1a4], R9 ;  /* 0x0000690088097a24 */ /* 0x000fe400078e0209 */
[----:B------:R-:W-:Y:S01]  /*10e0*/  @!P5 LEA.HI.X R19, R10, c[0x0][0x16c], R5, 0x1, P2 ;  /* 0x00005b000a13da11 */ /* 0x000fe200010f0c05 */
[----:B------:R-:W-:Y:S02]  /*10f0*/  IMAD.IADD R7, R14, 0x1, -R7 ;  /* 0x000000010e077824 */ /* 0x000fe400078e0a07 */
[----:B------:R-:W-:-:S02]  /*1100*/  IMAD.WIDE.U32 R14, R136, c[0x0][0x1a0], RZ ;  /* 0x00006800880e7a25 */ /* 0x000fc400078e00ff */
[----:B------:R4:W-:Y:S02]  /*1110*/  @!P5 LDGSTS.E.BYPASS.LTC128B.128 [R203+0xd000], [R18.64] ;  /* 0x0d00000012cbdfae */ /* 0x0009e4000b901d48 */
[----:B------:R-:W-:Y:S01]  /*1120*/  IMAD.SHL.U32 R6, R7, 0x40, RZ ;  /* 0x0000004007067824 */ /* 0x000fe200078e00ff */
[----:B------:R-:W-:Y:S01]  /*1130*/  LEA R10, P0, R14, R134, 0x6 ;  /* 0x000000860e0a7211 */ /* 0x000fe200078030ff */
[----:B------:R4:W-:Y:S01]  /*1140*/  @!P5 LDGSTS.E.BYPASS.LTC128B.128 [R203+0xf000], [R18.64+0x80] ;  /* 0x0f00008012cbdfae */ /* 0x0009e2000b901d48 */
[----:B------:R-:W-:Y:S02]  /*1150*/  IMAD.MOV.U32 R5, RZ, RZ, 0x20 ;  /* 0x00000020ff057424 */ /* 0x000fe400078e00ff */
[----:B------:R-:W-:Y:S01]  /*1160*/  IMAD.SHL.U32 R12, R0, 0x40, RZ ;  /* 0x00000040000c7824 */ /* 0x000fe200078e00ff */
[----:B------:R4:W-:Y:S01]  /*1170*/  @!P5 LDGSTS.E.BYPASS.LTC128B.128 [R203+0x11000], [R18.64+0x100] ;  /* 0x1100010012cbdfae */ /* 0x0009e2000b901d48 */
[----:B------:R-:W-:Y:S01]  /*1180*/  IMAD.SHL.U32 R11, R197, 0x8, RZ ;  /* 0x00000008c50b7824 */ /* 0x000fe200078e00ff */
[----:B------:R-:W-:Y:S01]  /*1190*/  LOP3.LUT R6, R6, 0x1c0, RZ, 0xc0, !PT ;  /* 0x000001c006067812 */ /* 0x000fe200078ec0ff */
[----:B------:R-:W-:Y:S01]  /*11a0*/  IMAD.IADD R9, R15, 0x1, R9 ;  /* 0x000000010f097824 */ /* 0x000fe200078e0209 */
[----:B------:R-:W0:Y:S01]  /*11b0*/  LDGDEPBAR ;  /* 0x00000000000079af */ /* 0x000e220000000000 */
[----:B------:R-:W-:Y:S01]  /*11c0*/  IMAD.IADD R209, R135, 0x1, R209 ;  /* 0x0000000187d17824 */ /* 0x000fe200078e02d1 */
[----:B------:R-:W-:Y:S01]  /*11d0*/  LOP3.LUT R12, R12, 0x1c0, RZ, 0xc0, !PT ;  /* 0x000001c00c0c7812 */ /* 0x000fe200078ec0ff */
[----:B------:R-:W-:Y:S01]  /*11e0*/  IMAD.WIDE.U32 R16, R5, c[0x0][0x1a0], RZ ;  /* 0x0000680005107a25 */ /* 0x000fe200078e00ff */
[----:B------:R-:W-:-:S02]  /*11f0*/  LOP3.LUT R11, R6, 0x8, R11, 0xf8, !PT ;  /* 0x00000008060b7812 */ /* 0x000fc400078ef80b */
[----:B------:R-:W-:Y:S01]  /*1200*/  LEA.HI.X R9, R14, R209, R9, 0x6, P0 ;  /* 0x000000d10e097211 */ /* 0x000fe200000f3409 */
[----:B------:R-:W-:Y:S01]  /*1210*/  IMAD.SHL.U32 R85, R8, 0x40, RZ ;  /* 0x0000004008557824 */ /* 0x000fe200078e00ff */
[----:B------:R-:W-:Y:S01]  /*1220*/  SHF.R.U32.HI R6, RZ, 0x3, R6 ;  /* 0x00000003ff067819 */ /* 0x000fe20000011606 */
[----:B------:R-:W-:Y:S01]  /*1230*/  IMAD R14, R5, c[0x0][0x1a4], RZ ;  /* 0x00006900050e7a24 */ /* 0x000fe200078e02ff */
[----:B------:R-:W-:Y:S02]  /*1240*/  LOP3.LUT R13, R12, 0x8, R13, 0xf8, !PT ;  /* 0x000000080c0d7812 */ /* 0x000fe400078ef80d */
[C---:B------:R-:W-:Y:S02]  /*1250*/  @!P3 IADD3 R8, P0, R10.reuse, R16, RZ ;  /* 0x000000100a08b210 */ /* 0x040fe40007f1e0ff */
[----:B------:R-:W-:Y:S02]  /*1260*/  SHF.R.U32.HI R12, RZ, 0x3, R12 ;  /* 0x00000003ff0c7819 */ /* 0x000fe4000001160c */
[----:B------:R-:W-:-:S02]  /*1270*/  @!P4 LEA R16, P1, R10, c[0x0][0x170], 0x1 ;  /* 0x00005c000a10ca11 */ /* 0x000fc400078208ff */
[----:B------:R-:W-:Y:S02]  /*1280*/  LOP3.LUT R85, R85, 0xfffffe00, RZ, 0xc0, !PT ;  /* 0xfffffe0055557812 */ /* 0x000fe400078ec0ff */
[----:B------:R-:W-:Y:S02]  /*1290*/  LOP3.LUT R6, R11, R6, RZ, 0x3c, !PT ;  /* 0x000000060b067212 */ /* 0x000fe400078e3cff */
[----:B------:R-:W-:Y:S01]  /*12a0*/  @!P3 IADD3.X R11, R9, R17, R14, P0, !PT ;  /* 0x00000011090bb210 */ /* 0x000fe200007fe40e */
[----:B------:R-:W-:-:S04]  /*12b0*/  DEPBAR.LE SB0, 0x0 ;  /* 0x000080000000791a */ /* 0x000fc80000000000 */
[----:B------:R-:W-:Y:S01]  /*12c0*/  BAR.SYNC.DEFER_BLOCKING 0x0 ;  /* 0x0000000000007b1d */ /* 0x000fe20000010000 */
[----:B------:R-:W-:Y:S02]  /*12d0*/  LOP3.LUT R12, R13, R12, RZ, 0x3c, !PT ;  /* 0x0000000c0d0c7212 */ /* 0x000fe400078e3cff */
[----:B------:R-:W-:Y:S01]  /*12e0*/  @!P4 LEA.HI.X R17, R10, c[0x0][0x174], R9, 0x1, P1 ;  /* 0x00005d000a11ca11 */ /* 0x000fe200008f0c09 */
[----:B------:R-:W-:Y:S01]  /*12f0*/  IMAD R9, R88, 0x400, R85 ;  /* 0x0000040058097824 */ /* 0x000fe200078e0255 */
[----:B------:R-:W-:Y:S01]  /*1300*/  @!P3 LEA R10, P0, R8, c[0x0][0x170], 0x1 ;  /* 0x00005c00080aba11 */ /* 0x000fe200078008ff */
[----:B------:R-:W-:Y:S02]  /*1310*/  IMAD R197, R197, 0x200, R12 ;  /* 0x00000200c5c57824 */ /* 0x000fe400078e020c */
[----:B------:R-:W-:Y:S01]  /*1320*/  IMAD.IADD R198, R6, 0x1, R9 ;  /* 0x0000000106c67824 */ /* 0x000fe200078e0209 */
[----:B------:R-:W-:Y:S01]  /*1330*/  @!P3 LEA.HI.X R11, R8, c[0x0][0x174], R11, 0x1, P0 ;  /* 0x00005d00080bba11 */ /* 0x000fe200000f0c0b */
[----:B------:R-:W-:-:S02]  /*1340*/  IMAD.SHL.U32 R197, R197, 0x2, RZ ;  /* 0x00000002c5c57824 */ /* 0x000fc400078e00ff */
[----:B------:R-:W-:-:S03]  /*1350*/  IMAD.SHL.U32 R198, R198, 0x2, RZ ;  /* 0x00000002c6c67824 */ /* 0x000fc600078e00ff */
[----:B------:R-:W-:-:S03]  /*1360*/  IADD3 R195, R197, 0xc020, RZ ;  /* 0x0000c020c5c37810 */ /* 0x000fc60007ffe0ff */
[----:B------:R-:W-:Y:S01]  /*1370*/  R2P PR, R7, 0x6 ;  /* 0x0000000607007804 */ /* 0x000fe20000000000 */
[----:B------:R-:W-:-:S04]  /*1380*/  IMAD.MOV.U32 R7, RZ, RZ, 0x10 ;  /* 0x00000010ff077424 */ /* 0x000fc800078e00ff */
[----:B------:R-:W-:Y:S01]  /*1390*/  SEL R5, R5, 0xffffffe0, !P2 ;  /* 0xffffffe005057807 */ /* 0x000fe20005000000 */
[----:B------:R-:W-:Y:S01]  /*13a0*/  @P4 STS.128 [R203+0x12000], RZ ;  /* 0x012000ffcb004388 */ /* 0x000fe20000000c00 */
[----:B------:R-:W-:Y:S02]  /*13b0*/  SEL R7, R7, 0xfffffff0, !P1 ;  /* 0xfffffff007077807 */ /* 0x000fe40004800000 */
[----:B------:R-:W-:Y:S01]  /*13c0*/  R2P PR, R0, 0x6 ;  /* 0x0000000600007804 */ /* 0x000fe20000000000 */
[----:B------:R-:W-:Y:S01]  /*13d0*/  @P4 STS.128 [R203+0x14000], RZ ;  /* 0x014000ffcb004388 */ /* 0x000fe20000000c00 */
[----:B------:R-:W-:Y:S01]  /*13e0*/  IADD3 R0, R197, 0xc000, RZ ;  /* 0x0000c000c5007810 */ /* 0x000fe20007ffe0ff */
[--C-:B------:R-:W-:Y:S02]  /*13f0*/  IMAD R196, R7, 0x2, R198.reuse ;  /* 0x0000000207c47824 */ /* 0x100fe400078e02c6 */
[----:B------:R-:W-:Y:S01]  /*1400*/  @P4 STS.128 [R203+0x16000], RZ ;  /* 0x016000ffcb004388 */ /* 0x000fe20000000c00 */
[----:B------:R-:W-:-:S02]  /*1410*/  IMAD R194, R5, 0x2, R198 ;  /* 0x0000000205c27824 */ /* 0x000fc400078e02c6 */
[----:B------:R-:W-:Y:S01]  /*1420*/  IMAD R193, R5, 0x2, R196 ;  /* 0x0000000205c17824 */ /* 0x000fe200078e02c4 */
[----:B------:R-:W-:Y:S01]  /*1430*/  @!PT LDS RZ, [RZ] ;  /* 0x00000000fffff984 */ /* 0x000fe20000000800 */
[----:B------:R-:W-:Y:S01]  /*1440*/  @!PT LDS RZ, [RZ] ;  /* 0x00000000fffff984 */ /* 0x000fe20000000800 */
[----:B------:R-:W-:Y:S01]  /*1450*/  @!PT LDS RZ, [RZ] ;  /* 0x00000000fffff984 */ /* 0x000fe20000000800 */
[----:B------:R4:W-:Y:S04]  /*1460*/  @!P4 LDGSTS.E.BYPASS.LTC128B.128 [R203+0x12000], [R16.64] ;  /* 0x1200000010cbcfae */ /* 0x0009e8000b901d48 */
[----:B------:R4:W-:Y:S01]  /*1470*/  @!P4 LDGSTS.E.BYPASS.LTC128B.128 [R203+0x14000], [R16.64+0x80] ;  /* 0x1400008010cbcfae */ /* 0x0009e2000b901d48 */
[----:B------:R-:W-:Y:S02]  /*1480*/  @P1 IADD3 R195, R0, -0x20, RZ ;  /* 0xffffffe000c31810 */ /* 0x000fe40007ffe0ff */
[----:B------:R-:W-:Y:S01]  /*1490*/  SEL R0, R137, 0xffffffc0, !P2 ;  /* 0xffffffc089007807 */ /* 0x000fe20005000000 */
[----:B------:R4:W-:Y:S01]  /*14a0*/  @!P4 LDGSTS.E.BYPASS.LTC128B.128 [R203+0x16000], [R16.64+0x100] ;  /* 0x1600010010cbcfae */ /* 0x0009e2000b901d48 */
[----:B------:R-:W-:-:S02]  /*14b0*/  IADD3 R187, R195, 0x800, RZ ;  /* 0x00000800c3bb7810 */ /* 0x000fc40007ffe0ff */
[----:B------:R-:W-:Y:S01]  /*14c0*/  IADD3 R186, R195, 0x1000, RZ ;  /* 0x00001000c3ba7810 */ /* 0x000fe20007ffe0ff */
[----:B------:R-:W-:Y:S01]  /*14d0*/  @P3 STS.128 [R203+0x13000], RZ ;  /* 0x013000ffcb003388 */ /* 0x000fe20000000c00 */
[----:B------:R-:W-:Y:S01]  /*14e0*/  IMAD.IADD R191, R197, 0x1, R0 ;  /* 0x00000001c5bf7824 */ /* 0x000fe200078e0200 */
[C---:B------:R-:W-:Y:S01]  /*14f0*/  IADD3 R185, R195.reuse, 0x1800, RZ ;  /* 0x00001800c3b97810 */ /* 0x040fe20007ffe0ff */
[----:B------:R-:W-:Y:S01]  /*1500*/  IMAD.IADD R184, R0, 0x1, R195 ;  /* 0x0000000100b87824 */ /* 0x000fe200078e02c3 */
[----:B------:R-:W-:Y:S01]  /*1510*/  @P3 STS.128 [R203+0x15000], RZ ;  /* 0x015000ffcb003388 */ /* 0x000fe20000000c00 */
[----:B------:R-:W-:Y:S01]  /*1520*/  IMAD.IADD R0, R86, 0x1, -R87 ;  /* 0x0000000156007824 */ /* 0x000fe200078e0a57 */
[C---:B------:R-:W-:Y:S02]  /*1530*/  IADD3 R183, R195.reuse, 0x2000, RZ ;  /* 0x00002000c3b77810 */ /* 0x040fe40007ffe0ff */
[----:B------:R-:W-:Y:S01]  /*1540*/  @P3 STS.128 [R203+0x17000], RZ ;  /* 0x017000ffcb003388 */ /* 0x000fe20000000c00 */
[----:B------:R-:W-:-:S02]  /*1550*/  IADD3 R182, R195, 0x2800, RZ ;  /* 0x00002800c3b67810 */ /* 0x000fc40007ffe0ff */
[C---:B------:R-:W-:Y:S01]  /*1560*/  IADD3 R181, R195.reuse, 0x3000, RZ ;  /* 0x00003000c3b57810 */ /* 0x040fe20007ffe0ff */
[----:B------:R-:W-:Y:S01]  /*1570*/  @!PT LDS RZ, [RZ] ;  /* 0x00000000fffff984 */ /* 0x000fe20000000800 */
[----:B------:R-:W-:Y:S01]  /*1580*/  @!PT LDS RZ, [RZ] ;  /* 0x00000000fffff984 */ /* 0x000fe20000000800 */
[----:B------:R-:W-:Y:S01]  /*1590*/  @!PT LDS RZ, [RZ] ;  /* 0x00000000fffff984 */ /* 0x000fe20000000800 */
[----:B------:R5:W-:Y:S01]  /*15a0*/  @!P3 LDGSTS.E.BYPASS.LTC128B.128 [R203+0x13000], [R10.64] ;  /* 0x130000000acbbfae */ /* 0x000be2000b901d48 */
[C---:B------:R-:W-:Y:S02]  /*15b0*/  IADD3 R180, R195.reuse, 0x3800, RZ ;  /* 0x00003800c3b47810 */ /* 0x040fe40007ffe0ff */
[C---:B------:R-:W-:Y:S01]  /*15c0*/  IADD3 R179, R195.reuse, 0x4000, RZ ;  /* 0x00004000c3b37810 */ /* 0x040fe20007ffe0ff */
[----:B------:R5:W-:Y:S01]  /*15d0*/  @!P3 LDGSTS.E.BYPASS.LTC128B.128 [R203+0x15000], [R10.64+0x80] ;  /* 0x150000800acbbfae */ /* 0x000be2000b901d48 */
[C---:B------:R-:W-:Y:S02]  /*15e0*/  IADD3 R178, R195.reuse, 0x4800, RZ ;  /* 0x00004800c3b27810 */ /* 0x040fe40007ffe0ff */
[C---:B------:R-:W-:Y:S01]  /*15f0*/  IADD3 R177, R195.reuse, 0x5000, RZ ;  /* 0x00005000c3b17810 */ /* 0x040fe20007ffe0ff */
[----:B------:R5:W-:Y:S01]  /*1600*/  @!P3 LDGSTS.E.BYPASS.LTC128B.128 [R203+0x17000], [R10.64+0x100] ;  /* 0x170001000acbbfae */ /* 0x000be2000b901d48 */
[----:B------:R-:W-:-:S03]  /*1610*/  IADD3 R176, R195, 0x5800, RZ ;  /* 0x00005800c3b07810 */ /* 0x000fc60007ffe0ff */
[----:B------:R-:W-:Y:S04]  /*1620*/  LDSM.16.M88.4 R44, [R198] ;  /* 0x00000000c62c783b */ /* 0x000fe80000000200 */
[----:B-1----:R-:W3:Y:S04]  /*1630*/  LDSM.16.M88.4 R20, [R197+0xc000] ;  /* 0x00c00000c514783b */ /* 0x002ee80000000200 */
[----:B------:R-:W4:Y:S04]  /*1640*/  LDSM.16.M88.4 R12, [R197+0xc800] ;  /* 0x00c80000c50c783b */ /* 0x000f280000000200 */
[----:B------:R-:W5:Y:S04]  /*1650*/  LDSM.16.M88.4 R76, [R197+0xd000] ;  /* 0x00d00000c54c783b */ /* 0x000f680000000200 */
[----:B------:R-:W-:Y:S04]  /*1660*/  LDSM.16.M88.4 R56, [R196] ;  /* 0x00000000c438783b */ /* 0x000fe80000000200 */
[----:B------:R-:W1:Y:S04]  /*1670*/  LDSM.16.M88.4 R68, [R195] ;  /* 0x00000000c344783b */ /* 0x000e680000000200 */
[----:B------:R-:W1:Y:S04]  /*1680*/  LDSM.16.M88.4 R64, [R195+0x800] ;  /* 0x00080000c340783b */ /* 0x000e680000000200 */
[----:B------:R-:W1:Y:S04]  /*1690*/  LDSM.16.M88.4 R60, [R195+0x1000] ;  /* 0x00100000c33c783b */ /* 0x000e680000000200 */
[----:B------:R-:W1:Y:S04]  /*16a0*/  LDSM.16.M88.4 R72, [R197+0xd800] ;  /* 0x00d80000c548783b */ /* 0x000e680000000200 */
[----:B------:R-:W-:Y:S04]  /*16b0*/  LDSM.16.M88.4 R40, [R194] ;  /* 0x00000000c228783b */ /* 0x000fe80000000200 */
[----:B------:R-:W1:Y:S01]  /*16c0*/  LDSM.16.M88.4 R36, [R191+0xc000] ;  /* 0x00c00000bf24783b */ /* 0x000e620000000200 */
[C---:B---3--:R-:W-:Y:S03]  /*16d0*/  HMMA.16816.F32 R24, R44.reuse, R20, RZ ;  /* 0x000000142c18723c */ /* 0x048fe600000018ff */
[----:B------:R-:W3:Y:S04]  /*16e0*/  LDSM.16.M88.4 R32, [R191+0xc800] ;  /* 0x00c80000bf20783b */ /* 0x000ee80000000200 */
[----:B--2---:R-:W2:Y:S01]  /*16f0*/  LDSM.16.M88.4 R28, [R191+0xd000] ;  /* 0x00d00000bf1c783b */ /* 0x004ea20000000200 */
[C---:B----4-:R-:W-:Y:S03]  /*1700*/  HMMA.16816.F32 R16, R44.reuse, R12, RZ ;  /* 0x0000000c2c10723c */ /* 0x050fe600000018ff */
[----:B------:R-:W4:Y:S04]  /*1710*/  LDSM.16.M88.4 R52, [R195+0x1800] ;  /* 0x00180000c334783b */ /* 0x000f280000000200 */
[----:B------:R-:W-:Y:S01]  /*1720*/  LDSM.16.M88.4 R80, [R191+0xd800] ;  /* 0x00d80000bf50783b */ /* 0x000fe20000000200 */
[C---:B------:R-:W-:Y:S03]  /*1730*/  HMMA.16816.F32 R20, R44.reuse, R22, RZ ;  /* 0x000000162c14723c */ /* 0x040fe600000018ff */
[----:B------:R-:W0:Y:S05]  /*1740*/  LDGDEPBAR ;  /* 0x00000000000079af */ /* 0x000e2a0000000000 */
[C---:B------:R-:W-:Y:S08]  /*1750*/  HMMA.16816.F32 R12, R44.reuse, R14, RZ ;  /* 0x0000000e2c0c723c */ /* 0x040ff000000018ff */
[C---:B-----5:R-:W-:Y:S08]  /*1760*/  HMMA.16816.F32 R8, R44.reuse, R76, RZ ;  /* 0x0000004c2c08723c */ /* 0x060ff000000018ff */
[----:B------:R-:W-:Y:S08]  /*1770*/  HMMA.16816.F32 R76, R44, R78, RZ ;  /* 0x0000004e2c4c723c */ /* 0x000ff000000018ff */
[C---:B-1----:R-:W-:Y:S08]  /*1780*/  HMMA.16816.F32 R24, R56.reuse, R68, R24 ;  /* 0x000000443818723c */ /* 0x042ff00000001818 */
[C---:B------:R-:W-:Y:S01]  /*1790*/  HMMA.16816.F32 R20, R56.reuse, R70, R20 ;  /* 0x000000463814723c */ /* 0x040fe20000001814 */
[----:B------:R-:W-:Y:S07]  /*17a0*/  LDSM.16.M88.4 R68, [R184] ;  /* 0x00000000b844783b */ /* 0x000fee0000000200 */
[C---:B------:R-:W-:Y:S08]  /*17b0*/  HMMA.16816.F32 R16, R56.reuse, R64, R16 ;  /* 0x000000403810723c */ /* 0x040ff00000001810 */
[C---:B------:R-:W-:Y:S01]  /*17c0*/  HMMA.16816.F32 R12, R56.reuse, R66, R12 ;  /* 0x00000042380c723c */ /* 0x040fe2000000180c */
[----:B------:R-:W-:Y:S07]  /*17d0*/  LDSM.16.M88.4 R64, [R184+0x800] ;  /* 0x00080000b840783b */ /* 0x000fee0000000200 */
[----:B------:R-:W-:Y:S08]  /*17e0*/  HMMA.16816.F32 R8, R56, R60, R8 ;  /* 0x0000003c3808723c */ /* 0x000ff00000001808 */
[C---:B------:R-:W-:Y:S08]  /*17f0*/  HMMA.16816.F32 R48, R44.reuse, R72, RZ ;  /* 0x000000482c30723c */ /* 0x040ff000000018ff */
[----:B------:R-:W-:Y:S01]  /*1800*/  HMMA.16816.F32 R44, R44, R74, RZ ;  /* 0x0000004a2c2c723c */ /* 0x000fe200000018ff */
[----:B------:R-:W1:Y:S07]  /*1810*/  LDSM.16.M88.4 R72, [R193] ;  /* 0x00000000c148783b */ /* 0x000e6e0000000200 */
[----:B------:R-:W-:Y:S01]  /*1820*/  HMMA.16816.F32 R76, R56, R62, R76 ;  /* 0x0000003e384c723c */ /* 0x000fe2000000184c */
[----:B------:R-:W5:Y:S07]  /*1830*/  LDSM.16.M88.4 R60, [R184+0x1000] ;  /* 0x00100000b83c783b */ /* 0x000f6e0000000200 */
[C---:B------:R-:W-:Y:S08]  /*1840*/  HMMA.16816.F32 R24, R40.reuse, R36, R24 ;  /* 0x000000242818723c */ /* 0x040ff00000001818 */
[C---:B------:R-:W-:Y:S08]  /*1850*/  HMMA.16816.F32 R20, R40.reuse, R38, R20 ;  /* 0x000000262814723c */ /* 0x040ff00000001814 */
[C---:B---3--:R-:W-:Y:S08]  /*1860*/  HMMA.16816.F32 R16, R40.reuse, R32, R16 ;  /* 0x000000202810723c */ /* 0x048ff00000001810 */
[C---:B------:R-:W-:Y:S01]  /*1870*/  HMMA.16816.F32 R12, R40.reuse, R34, R12 ;  /* 0x00000022280c723c */ /* 0x040fe2000000180c */
[----:B------:R-:W-:Y:S07]  /*1880*/  LDSM.16.M88.4 R32, [R198+0x4000] ;  /* 0x00400000c620783b */ /* 0x000fee0000000200 */
[----:B--2---:R-:W-:Y:S01]  /*1890*/  HMMA.16816.F32 R36, R40, R28, R8 ;  /* 0x0000001c2824723c */ /* 0x004fe20000001808 */
[----:B------:R-:W-:Y:S07]  /*18a0*/  LDSM.16.M88.4 R8, [R197+0xe000] ;  /* 0x00e00000c508783b */ /* 0x000fee0000000200 */
[C---:B----4-:R-:W-:Y:S08]  /*18b0*/  HMMA.16816.F32 R48, R56.reuse, R52, R48 ;  /* 0x000000343830723c */ /* 0x050ff00000001830 */
[----:B------:R-:W-:Y:S01]  /*18c0*/  HMMA.16816.F32 R44, R56, R54, R44 ;  /* 0x00000036382c723c */ /* 0x000fe2000000182c */
[----:B------:R-:W-:Y:S04]  /*18d0*/  LDSM.16.M88.4 R52, [R184+0x1800] ;  /* 0x00180000b834783b */ /* 0x000fe80000000200 */
[----:B------:R-:W-:Y:S03]  /*18e0*/  LDSM.16.M88.4 R56, [R197+0xe800] ;  /* 0x00e80000c538783b */ /* 0x000fe60000000200 */
[----:B------:R-:W-:Y:S01]  /*18f0*/  HMMA.16816.F32 R76, R40, R30, R76 ;  /* 0x0000001e284c723c */ /* 0x000fe2000000184c */
[----:B------:R-:W2:Y:S07]  /*1900*/  LDSM.16.M88.4 R28, [R197+0xf000] ;  /* 0x00f00000c51c783b */ /* 0x000eae0000000200 */
[C---:B-1----:R-:W-:Y:S08]  /*1910*/  HMMA.16816.F32 R16, R72.reuse, R64, R16 ;  /* 0x000000404810723c */ /* 0x042ff00000001810 */
[C---:B------:R-:W-:Y:S08]  /*1920*/  HMMA.16816.F32 R12, R72.reuse, R66, R12 ;  /* 0x00000042480c723c */ /* 0x040ff0000000180c */
[----:B-----5:R-:W-:Y:S01]  /*1930*/  HMMA.16816.F32 R64, R72, R60, R36 ;  /* 0x0000003c4840723c */ /* 0x020fe20000001824 */
[----:B------:R-:W-:Y:S07]  /*1940*/  LDSM.16.M88.4 R36, [R195+0x2000] ;  /* 0x00200000c324783b */ /* 0x000fee0000000200 */
[C---:B------:R-:W-:Y:S08]  /*1950*/  HMMA.16816.F32 R48, R40.reuse, R80, R48 ;  /* 0x000000502830723c */ /* 0x040ff00000001830 */
[----:B------:R-:W-:Y:S01]  /*1960*/  HMMA.16816.F32 R44, R40, R82, R44 ;  /* 0x00000052282c723c */ /* 0x000fe2000000182c */
[----:B------:R-:W-:Y:S07]  /*1970*/  LDSM.16.M88.4 R40, [R196+0x4000] ;  /* 0x00400000c428783b */ /* 0x000fee0000000200 */
[C---:B------:R-:W-:Y:S08]  /*1980*/  HMMA.16816.F32 R24, R72.reuse, R68, R24 ;  /* 0x000000444818723c */ /* 0x040ff00000001818 */
[C---:B------:R-:W-:Y:S01]  /*1990*/  HMMA.16816.F32 R20, R72.reuse, R70, R20 ;  /* 0x000000464814723c */ /* 0x040fe20000001814 */
[----:B------:R-:W-:Y:S07]  /*19a0*/  LDSM.16.M88.4 R68, [R197+0xf800] ;  /* 0x00f80000c544783b */ /* 0x000fee0000000200 */
[----:B------:R-:W-:Y:S01]  /*19b0*/  HMMA.16816.F32 R80, R72, R62, R76 ;  /* 0x0000003e4850723c */ /* 0x000fe2000000184c */
[----:B------:R-:W1:Y:S04]  /*19c0*/  LDSM.16.M88.4 R60, [R195+0x3000] ;  /* 0x00300000c33c783b */ /* 0x000e680000000200 */
[----:B------:R-:W-:Y:S03]  /*19d0*/  LDSM.16.M88.4 R76, [R195+0x2800] ;  /* 0x00280000c34c783b */ /* 0x000fe60000000200 */
[----:B--2---:R-:W-:Y:S08]  /*19e0*/  HMMA.16816.F32 R64, R32, R28, R64 ;  /* 0x0000001c2040723c */ /* 0x004ff00000001840 */
[C---:B------:R-:W-:Y:S08]  /*19f0*/  HMMA.16816.F32 R48, R72.reuse, R52, R48 ;  /* 0x000000344830723c */ /* 0x040ff00000001830 */
[----:B------:R-:W-:Y:S01]  /*1a00*/  HMMA.16816.F32 R44, R72, R54, R44 ;  /* 0x00000036482c723c */ /* 0x000fe2000000182c */
[----:B------:R-:W-:Y:S04]  /*1a10*/  LDSM.16.M88.4 R52, [R194+0x4000] ;  /* 0x00400000c234783b */ /* 0x000fe80000000200 */
[----:B------:R-:W-:Y:S03]  /*1a20*/  LDSM.16.M88.4 R72, [R191+0xe800] ;  /* 0x00e80000bf48783b */ /* 0x000fe60000000200 */
[C---:B------:R-:W-:Y:S08]  /*1a30*/  HMMA.16816.F32 R24, R32.reuse, R8, R24 ;  /* 0x000000082018723c */ /* 0x040ff00000001818 */
[C---:B------:R-:W-:Y:S01]  /*1a40*/  HMMA.16816.F32 R20, R32.reuse, R10, R20 ;  /* 0x0000000a2014723c */ /* 0x040fe20000001814 */
[----:B------:R-:W-:Y:S07]  /*1a50*/  LDSM.16.M88.4 R8, [R191+0xe000] ;  /* 0x00e00000bf08783b */ /* 0x000fee0000000200 */
[C---:B------:R-:W-:Y:S01]  /*1a60*/  HMMA.16816.F32 R80, R32.reuse, R30, R80 ;  /* 0x0000001e2050723c */ /* 0x040fe20000001850 */
[----:B------:R-:W2:Y:S07]  /*1a70*/  LDSM.16.M88.4 R28, [R191+0xf000] ;  /* 0x00f00000bf1c783b */ /* 0x000eae0000000200 */
[C---:B------:R-:W-:Y:S08]  /*1a80*/  HMMA.16816.F32 R16, R32.reuse, R56, R16 ;  /* 0x000000382010723c */ /* 0x040ff00000001810 */
[----:B------:R-:W-:Y:S01]  /*1a90*/  HMMA.16816.F32 R12, R32, R58, R12 ;  /* 0x0000003a200c723c */ /* 0x000fe2000000180c */
[----:B------:R-:W3:Y:S07]  /*1aa0*/  LDSM.16.M88.4 R56, [R195+0x3800] ;  /* 0x00380000c338783b */ /* 0x000eee0000000200 */
[----:B-1----:R-:W-:Y:S08]  /*1ab0*/  HMMA.16816.F32 R64, R40, R60, R64 ;  /* 0x0000003c2840723c */ /* 0x002ff00000001840 */
[C---:B------:R-:W-:Y:S08]  /*1ac0*/  HMMA.16816.F32 R48, R32.reuse, R68, R48 ;  /* 0x000000442030723c */ /* 0x040ff00000001830 */
[----:B------:R-:W-:Y:S01]  /*1ad0*/  HMMA.16816.F32 R44, R32, R70, R44 ;  /* 0x00000046202c723c */ /* 0x000fe2000000182c */
[----:B------:R-:W-:Y:S04]  /*1ae0*/  LDSM.16.M88.4 R68, [R191+0xf800] ;  /* 0x00f80000bf44783b */ /* 0x000fe80000000200 */
[----:B------:R-:W-:Y:S03]  /*1af0*/  LDSM.16.M88.4 R32, [R184+0x2000] ;  /* 0x00200000b820783b */ /* 0x000fe60000000200 */
[C---:B------:R-:W-:Y:S08]  /*1b00*/  HMMA.16816.F32 R24, R40.reuse, R36, R24 ;  /* 0x000000242818723c */ /* 0x040ff00000001818 */
[C---:B------:R-:W-:Y:S01]  /*1b10*/  HMMA.16816.F32 R20, R40.reuse, R38, R20 ;  /* 0x000000262814723c */ /* 0x040fe20000001814 */
[----:B------:R-:W-:Y:S07]  /*1b20*/  LDSM.16.M88.4 R36, [R193+0x4000] ;  /* 0x00400000c124783b */ /* 0x000fee0000000200 */
[----:B------:R-:W-:Y:S01]  /*1b30*/  HMMA.16816.F32 R80, R40, R62, R80 ;  /* 0x0000003e2850723c */ /* 0x000fe20000001850 */
[----:B------:R-:W1:Y:S07]  /*1b40*/  LDSM.16.M88.4 R60, [R184+0x3000] ;  /* 0x00300000b83c783b */ /* 0x000e6e0000000200 */
[----:B--2---:R-:W-:Y:S08]  /*1b50*/  HMMA.16816.F32 R64, R52, R28, R64 ;  /* 0x0000001c3440723c */ /* 0x004ff00000001840 */
[C---:B------:R-:W-:Y:S08]  /*1b60*/  HMMA.16816.F32 R16, R40.reuse, R76, R16 ;  /* 0x0000004c2810723c */ /* 0x040ff00000001810 */
[C---:B------:R-:W-:Y:S01]  /*1b70*/  HMMA.16816.F32 R12, R40.reuse, R78, R12 ;  /* 0x0000004e280c723c */ /* 0x040fe2000000180c */
[----:B------:R-:W-:Y:S07]  /*1b80*/  LDSM.16.M88.4 R76, [R184+0x2800] ;  /* 0x00280000b84c783b */ /* 0x000fee0000000200 */
[C---:B---3--:R-:W-:Y:S08]  /*1b90*/  HMMA.16816.F32 R48, R40.reuse, R56, R48 ;  /* 0x000000382830723c */ /* 0x048ff00000001830 */
[----:B------:R-:W-:Y:S01]  /*1ba0*/  HMMA.16816.F32 R44, R40, R58, R44 ;  /* 0x0000003a282c723c */ /* 0x000fe2000000182c */
[----:B------:R-:W-:Y:S04]  /*1bb0*/  LDSM.16.M88.4 R40, [R198+0x8000] ;  /* 0x00800000c628783b */ /* 0x000fe80000000200 */
[----:B------:R-:W-:Y:S03]  /*1bc0*/  LDSM.16.M88.4 R56, [R184+0x3800] ;  /* 0x00380000b838783b */ /* 0x000fe60000000200 */
[C---:B------:R-:W-:Y:S08]  /*1bd0*/  HMMA.16816.F32 R24, R52.reuse, R8, R24 ;  /* 0x000000083418723c */ /* 0x040ff00000001818 */
[C---:B------:R-:W-:Y:S01]  /*1be0*/  HMMA.16816.F32 R20, R52.reuse, R10, R20 ;  /* 0x0000000a3414723c */ /* 0x040fe20000001814 */
[----:B------:R-:W-:Y:S07]  /*1bf0*/  LDSM.16.M88.4 R8, [R197+0x10000] ;  /* 0x01000000c508783b */ /* 0x000fee0000000200 */
[----:B------:R-:W-:Y:S01]  /*1c00*/  HMMA.16816.F32 R80, R52, R30, R80 ;  /* 0x0000001e3450723c */ /* 0x000fe20000001850 */
[----:B------:R-:W2:Y:S07]  /*1c10*/  LDSM.16.M88.4 R28, [R197+0x11000] ;  /* 0x01100000c51c783b */ /* 0x000eae0000000200 */
[----:B-1----:R-:W-:Y:S08]  /*1c20*/  HMMA.16816.F32 R64, R36, R60, R64 ;  /* 0x0000003c2440723c */ /* 0x002ff00000001840 */
[C---:B------:R-:W-:Y:S08]  /*1c30*/  HMMA.16816.F32 R16, R52.reuse, R72, R16 ;  /* 0x000000483410723c */ /* 0x040ff00000001810 */
[C---:B------:R-:W-:Y:S01]  /*1c40*/  HMMA.16816.F32 R12, R52.reuse, R74, R12 ;  /* 0x0000004a340c723c */ /* 0x040fe2000000180c */
[----:B------:R-:W-:Y:S07]  /*1c50*/  LDSM.16.M88.4 R72, [R197+0x10800] ;  /* 0x01080000c548783b */ /* 0x000fee0000000200 */
        /* <DEDUP_REMOVED lines=25> */
[----:B------:R-:W1:Y:S07]  /*1df0*/  LDSM.16.M88.4 R72, [R191+0x10800] ;  /* 0x01080000bf48783b */ /* 0x000e6e0000000200 */
[C---:B------:R-:W-:Y:S08]  /*1e00*/  HMMA.16816.F32 R48, R40.reuse, R68, R48 ;  /* 0x000000442830723c */ /* 0x040ff00000001830 */
[----:B------:R-:W-:Y:S01]  /*1e10*/  HMMA.16816.F32 R44, R40, R70, R44 ;  /* 0x00000046282c723c */ /* 0x000fe2000000182c */
[----:B------:R-:W-:Y:S07]  /*1e20*/  LDSM.16.M88.4 R40, [R193+0x8000] ;  /* 0x00800000c128783b */ /* 0x000fee0000000200 */
[C---:B------:R-:W-:Y:S08]  /*1e30*/  HMMA.16816.F32 R24, R52.reuse, R32, R24 ;  /* 0x000000203418723c */ /* 0x040ff00000001818 */
[C---:B------:R-:W-:Y:S01]  /*1e40*/  HMMA.16816.F32 R20, R52.reuse, R34, R20 ;  /* 0x000000223414723c */ /* 0x040fe20000001814 */
[----:B------:R-:W3:Y:S07]  /*1e50*/  LDSM.16.M88.4 R32, [R191+0x11800] ;  /* 0x01180000bf20783b */ /* 0x000eee0000000200 */
[----:B------:R-:W-:Y:S01]  /*1e60*/  HMMA.16816.F32 R80, R52, R62, R80 ;  /* 0x0000003e3450723c */ /* 0x000fe20000001850 */
[----:B------:R-:W4:Y:S07]  /*1e70*/  LDSM.16.M88.4 R60, [R184+0x4000] ;  /* 0x00400000b83c783b */ /* 0x000f2e0000000200 */
[----:B--2---:R-:W-:Y:S07]  /*1e80*/  HMMA.16816.F32 R64, R8, R28, R64 ;  /* 0x0000001c0840723c */ /* 0x004fee0000001840 */
[----:B------:R-:W-:Y:S01]  /*1e90*/  SHF.R.S32.HI R29, RZ, 0x1f, R0 ;  /* 0x0000001fff1d7819 */ /* 0x000fe20000011400 */
[----:B------:R-:W-:Y:S03]  /*1ea0*/  HMMA.16816.F32 R16, R52, R76, R16 ;  /* 0x0000004c3410723c */ /* 0x000fe60000001810 */
[----:B------:R-:W-:Y:S01]  /*1eb0*/  LEA.HI R212, R29, R0, RZ, 0x2 ;  /* 0x000000001dd47211 */ /* 0x000fe200078f10ff */
[----:B------:R-:W-:-:S02]  /*1ec0*/  IMAD R29, R88, 0x10, R90 ;  /* 0x00000010581d7824 */ /* 0x000fc400078e025a */
[----:B------:R-:W-:Y:S01]  /*1ed0*/  IMAD.IADD R0, R85, 0x1, R6 ;  /* 0x0000000155007824 */ /* 0x000fe200078e0206 */
[----:B------:R-:W-:Y:S01]  /*1ee0*/  SHF.R.S32.HI R212, RZ, 0x2, R212 ;  /* 0x00000002ffd47819 */ /* 0x000fe200000114d4 */
[----:B------:R-:W-:Y:S03]  /*1ef0*/  HMMA.16816.F32 R12, R52, R78, R12 ;  /* 0x0000004e340c723c */ /* 0x000fe6000000180c */
[----:B------:R-:W-:-:S04]  /*1f00*/  IADD3 R29, R29, 0x1, R212 ;  /* 0x000000011d1d7810 */ /* 0x000fc80007ffe0d4 */
[----:B------:R-:W-:Y:S01]  /*1f10*/  IADD3 R213, R84, R29, -R205 ;  /* 0x0000001d54d57210 */ /* 0x000fe20007ffe8cd */
[----:B------:R-:W-:Y:S03]  /*1f20*/  HMMA.16816.F32 R48, R52, R56, R48 ;  /* 0x000000383430723c */ /* 0x000fe60000001830 */
[----:B------:R-:W-:-:S04]  /*1f30*/  IADD3 R213, R213, c[0x0][0x2e8], RZ ;  /* 0x0000ba00d5d57a10 */ /* 0x000fc80007ffe0ff */
[C---:B------:R-:W-:Y:S01]  /*1f40*/  IADD3 R133, R213.reuse, 0x8, RZ ;  /* 0x00000008d5857810 */ /* 0x040fe20007ffe0ff */
[----:B------:R-:W-:Y:S01]  /*1f50*/  HMMA.16816.F32 R44, R52, R58, R44 ;  /* 0x0000003a342c723c */ /* 0x000fe2000000182c */
[-C--:B------:R-:W-:Y:S02]  /*1f60*/  IMNMX R213, R213, R84.reuse, PT ;  /* 0x00000054d5d57217 */ /* 0x080fe40003800200 */
[----:B------:R-:W-:-:S04]  /*1f70*/  IMNMX R133, R133, R84, PT ;  /* 0x0000005485857217 */ /* 0x000fc80003800200 */
[----:B------:R-:W-:Y:S01]  /*1f80*/  IMAD R52, R136, 0x40, R218 ;  /* 0x0000004088347824 */ /* 0x000fe200078e02da */
[----:B------:R-:W-:Y:S04]  /*1f90*/  HMMA.16816.F32 R24, R8, R36, R24 ;  /* 0x000000240818723c */ /* 0x000fe80000001818 */
[----:B------:R-:W-:-:S04]  /*1fa0*/  IADD3 R6, R52, 0x9, RZ ;  /* 0x0000000934067810 */ /* 0x000fc80007ffe0ff */
[C---:B------:R-:W-:Y:S01]  /*1fb0*/  HMMA.16816.F32 R20, R8.reuse, R38, R20 ;  /* 0x000000260814723c */ /* 0x040fe20000001814 */
[----:B------:R-:W2:Y:S01]  /*1fc0*/  LDSM.16.M88.4 R36, [R184+0x4800] ;  /* 0x00480000b824783b */ /* 0x000ea20000000200 */
[C---:B------:R-:W-:Y:S02]  /*1fd0*/  ISETP.GE.AND P2, PT, R6.reuse, R213, PT ;  /* 0x000000d50600720c */ /* 0x040fe40003f46270 */
[----:B------:R-:W-:Y:S02]  /*1fe0*/  ISETP.GE.AND P5, PT, R6, R133, PT ;  /* 0x000000850600720c */ /* 0x000fe40003fa6270 */
[C---:B------:R-:W-:Y:S02]  /*1ff0*/  IADD3 R6, R52.reuse, 0x11, RZ ;  /* 0x0000001134067810 */ /* 0x040fe40007ffe0ff */
[C---:B------:R-:W-:Y:S01]  /*2000*/  HMMA.16816.F32 R80, R8.reuse, R30, R80 ;  /* 0x0000001e0850723c */ /* 0x040fe20000001850 */
[----:B------:R-:W5:Y:S07]  /*2010*/  LDSM.16.M88.4 R28, [R184+0x5000] ;  /* 0x00500000b81c783b */ /* 0x000f6e0000000200 */
[C---:B-1----:R-:W-:Y:S08]  /*2020*/  HMMA.16816.F32 R16, R8.reuse, R72, R16 ;  /* 0x000000480810723c */ /* 0x042ff00000001810 */
[C---:B------:R-:W-:Y:S08]  /*2030*/  HMMA.16816.F32 R12, R8.reuse, R74, R12 ;  /* 0x0000004a080c723c */ /* 0x040ff0000000180c */
[C---:B---3--:R-:W-:Y:S07]  /*2040*/  HMMA.16816.F32 R48, R8.reuse, R32, R48 ;  /* 0x000000200830723c */ /* 0x048fee0000001830 */
[----:B------:R-:W-:Y:S01]  /*2050*/  IADD3 R32, R52, 0x1, RZ ;  /* 0x0000000134207810 */ /* 0x000fe20007ffe0ff */
[----:B------:R-:W-:Y:S03]  /*2060*/  HMMA.16816.F32 R44, R8, R34, R44 ;  /* 0x00000022082c723c */ /* 0x000fe6000000182c */
[----:B------:R-:W-:-:S02]  /*2070*/  ISETP.GE.AND P0, PT, R32, R213, PT ;  /* 0x000000d52000720c */ /* 0x000fc40003f06270 */
[----:B------:R-:W-:Y:S02]  /*2080*/  ISETP.GE.AND P3, PT, R32, R133, PT ;  /* 0x000000852000720c */ /* 0x000fe40003f66270 */
[C---:B------:R-:W-:Y:S01]  /*2090*/  IADD3 R8, R52.reuse, 0x8, RZ ;  /* 0x0000000834087810 */ /* 0x040fe20007ffe0ff */
[C---:B----4-:R-:W-:Y:S01]  /*20a0*/  HMMA.16816.F32 R24, R40.reuse, R60, R24 ;  /* 0x0000003c2818723c */ /* 0x050fe20000001818 */
[----:B------:R-:W-:Y:S02]  /*20b0*/  IADD3 R32, R52, 0x10, RZ ;  /* 0x0000001034207810 */ /* 0x000fe40007ffe0ff */
[C---:B------:R-:W-:Y:S02]  /*20c0*/  ISETP.GE.AND P4, PT, R8.reuse, R213, PT ;  /* 0x000000d50800720c */ /* 0x040fe40003f86270 */
[----:B------:R-:W-:Y:S02]  /*20d0*/  ISETP.GE.AND P6, PT, R8, R133, PT ;  /* 0x000000850800720c */ /* 0x000fe40003fc6270 */
[----:B------:R-:W1:Y:S01]  /*20e0*/  LDSM.16.M88.4 R8, [R184+0x5800] ;  /* 0x00580000b808783b */ /* 0x000e620000000200 */
[----:B------:R-:W-:Y:S01]  /*20f0*/  HMMA.16816.F32 R20, R40, R62, R20 ;  /* 0x0000003e2814723c */ /* 0x000fe20000001814 */
[----:B------:R-:W-:Y:S01]  /*2100*/  IADD3 R34, R52, 0x18, RZ ;  /* 0x0000001834227810 */ /* 0x000fe20007ffe0ff */
[----:B------:R-:W-:-:S04]  /*2110*/  DEPBAR.LE SB0, 0x0 ;  /* 0x000080000000791a */ /* 0x000fc80000000000 */
[C---:B------:R-:W-:Y:S02]  /*2120*/  ISETP.GE.AND P1, PT, R32.reuse, R213, PT ;  /* 0x000000d52000720c */ /* 0x040fe40003f26270 */
[C---:B--2---:R-:W-:Y:S08]  /*2130*/  HMMA.16816.F32 R16, R40.reuse, R36, R16 ;  /* 0x000000242810723c */ /* 0x044ff00000001810 */
[----:B------:R-:W-:Y:S01]  /*2140*/  HMMA.16816.F32 R12, R40, R38, R12 ;  /* 0x00000026280c723c */ /* 0x000fe2000000180c */
[----:B------:R-:W-:Y:S01]  /*2150*/  FSEL R25, R25, -INF , !P0 ;  /* 0xff80000019197808 */ /* 0x000fe20004000000 */
[----:B------:R-:W-:Y:S01]  /*2160*/  BAR.SYNC.DEFER_BLOCKING 0x0 ;  /* 0x0000000000007b1d */ /* 0x000fe20000010000 */
[----:B------:R-:W-:-:S02]  /*2170*/  ISETP.GE.AND P0, PT, R32, R133, PT ;  /* 0x000000852000720c */ /* 0x000fc40003f06270 */
[----:B------:R-:W-:Y:S02]  /*2180*/  FSEL R32, R27, -INF , !P3 ;  /* 0xff8000001b207808 */ /* 0x000fe40005800000 */
[-C--:B------:R-:W-:Y:S01]  /*2190*/  ISETP.GE.AND P3, PT, R6, R213.reuse, PT ;  /* 0x000000d50600720c */ /* 0x080fe20003f66270 */
[C---:B-----5:R-:W-:Y:S01]  /*21a0*/  HMMA.16816.F32 R64, R40.reuse, R28, R64 ;  /* 0x0000001c2840723c */ /* 0x060fe20000001840 */
[----:B------:R-:W-:Y:S02]  /*21b0*/  FSEL R33, R20, -INF , !P4 ;  /* 0xff80000014217808 */ /* 0x000fe40006000000 */
[----:B------:R-:W-:Y:S02]  /*21c0*/  FSEL R22, R22, -INF , !P6 ;  /* 0xff80000016167808 */ /* 0x000fe40007000000 */
[----:B------:R-:W-:Y:S02]  /*21d0*/  ISETP.GE.AND P6, PT, R34, R213, PT ;  /* 0x000000d52200720c */ /* 0x000fe40003fc6270 */
[C---:B------:R-:W-:Y:S01]  /*21e0*/  IADD3 R20, R52.reuse, 0x19, RZ ;  /* 0x0000001934147810 */ /* 0x040fe20007ffe0ff */
[----:B------:R-:W-:Y:S01]  /*21f0*/  HMMA.16816.F32 R80, R40, R30, R80 ;  /* 0x0000001e2850723c */ /* 0x000fe20000001850 */
[----:B------:R-:W-:-:S02]  /*2200*/  IADD3 R28, R52, 0x20, RZ ;  /* 0x00000020341c7810 */ /* 0x000fc40007ffe0ff */
[----:B------:R-:W-:Y:S02]  /*2210*/  ISETP.GE.AND P4, PT, R6, R133, PT ;  /* 0x000000850600720c */ /* 0x000fe40003f86270 */
[----:B------:R-:W-:Y:S02]  /*2220*/  FSEL R27, R21, -INF , !P2 ;  /* 0xff800000151b7808 */ /* 0x000fe40005000000 */
[----:B------:R-:W-:Y:S01]  /*2230*/  FSEL R6, R23, -INF , !P5 ;  /* 0xff80000017067808 */ /* 0x000fe20006800000 */
[----:B-1----:R-:W-:Y:S01]  /*2240*/  HMMA.16816.F32 R44, R40, R10, R44 ;  /* 0x0000000a282c723c */ /* 0x002fe2000000182c */
[----:B------:R-:W-:Y:S02]  /*2250*/  FSEL R23, R16, -INF , !P1 ;  /* 0xff80000010177808 */ /* 0x000fe40004800000 */
[----:B------:R-:W-:Y:S02]  /*2260*/  FSEL R18, R18, -INF , !P0 ;  /* 0xff80000012127808 */ /* 0x000fe40004000000 */
[----:B------:R-:W-:-:S02]  /*2270*/  FSEL R21, R17, -INF , !P3 ;  /* 0xff80000011157808 */ /* 0x000fc40005800000 */
[C---:B------:R-:W-:Y:S01]  /*2280*/  ISETP.GE.AND P5, PT, R20.reuse, R213, PT ;  /* 0x000000d51400720c */ /* 0x040fe20003fa6270 */
[----:B------:R-:W-:Y:S01]  /*2290*/  HMMA.16816.F32 R48, R40, R8, R48 ;  /* 0x000000082830723c */ /* 0x000fe20000001830 */
[----:B------:R-:W-:Y:S02]  /*22a0*/  ISETP.GE.AND P1, PT, R20, R133, PT ;  /* 0x000000851400720c */ /* 0x000fe40003f26270 */
[C---:B------:R-:W-:Y:S02]  /*22b0*/  ISETP.GE.AND P0, PT, R28.reuse, R213, PT ;  /* 0x000000d51c00720c */ /* 0x040fe40003f06270 */
[----:B------:R-:W-:Y:S02]  /*22c0*/  ISETP.GE.AND P3, PT, R28, R133, PT ;  /* 0x000000851c00720c */ /* 0x000fe40003f66270 */
[----:B------:R-:W-:Y:S02]  /*22d0*/  FSEL R17, R12, -INF , !P6 ;  /* 0xff8000000c117808 */ /* 0x000fe40007000000 */
[----:B------:R-:W-:-:S02]  /*22e0*/  IADD3 R28, R52, 0x28, RZ ;  /* 0x00000028341c7810 */ /* 0x000fc40007ffe0ff */
[----:B------:R-:W-:Y:S02]  /*22f0*/  IADD3 R12, R52, 0x29, RZ ;  /* 0x00000029340c7810 */ /* 0x000fe40007ffe0ff */
[----:B------:R-:W-:Y:S02]  /*2300*/  FSEL R13, R13, -INF , !P5 ;  /* 0xff8000000d0d7808 */ /* 0x000fe40006800000 */
[----:B------:R-:W-:Y:S02]  /*2310*/  FSEL R8, R15, -INF , !P1 ;  /* 0xff8000000f087808 */ /* 0x000fe40004800000 */
[----:B------:R-:W-:Y:S02]  /*2320*/  FSEL R171, R64, -INF , !P0 ;  /* 0xff80000040ab7808 */ /* 0x000fe40004000000 */
[----:B------:R-:W-:Y:S02]  /*2330*/  ISETP.GE.AND P5, PT, R28, R133, PT ;  /* 0x000000851c00720c */ /* 0x000fe40003fa6270 */
[----:B------:R-:W-:-:S02]  /*2340*/  ISETP.GE.AND P1, PT, R12, R213, PT ;  /* 0x000000d50c00720c */ /* 0x000fc40003f26270 */
[----:B------:R-:W-:Y:S02]  /*2350*/  ISETP.GE.AND P0, PT, R12, R133, PT ;  /* 0x000000850c00720c */ /* 0x000fe40003f06270 */
[----:B------:R-:W-:Y:S02]  /*2360*/  IADD3 R10, R52, 0x38, RZ ;  /* 0x00000038340a7810 */ /* 0x000fe40007ffe0ff */
[----:B------:R-:W-:Y:S02]  /*2370*/  FSEL R174, R82, -INF , !P5 ;  /* 0xff80000052ae7808 */ /* 0x000fe40006800000 */
[----:B------:R-:W-:Y:S02]  /*2380*/  FSEL R165, R81, -INF , !P1 ;  /* 0xff80000051a57808 */ /* 0x000fe40004800000 */
[----:B------:R-:W-:Y:S02]  /*2390*/  FSEL R172, R83, -INF , !P0 ;  /* 0xff80000053ac7808 */ /* 0x000fe40004000000 */
[----:B------:R-:W-:-:S02]  /*23a0*/  ISETP.GE.AND P5, PT, R10, R213, PT ;  /* 0x000000d50a00720c */ /* 0x000fc40003fa6270 */
[----:B------:R-:W-:Y:S02]  /*23b0*/  ISETP.GE.AND P1, PT, R10, R133, PT ;  /* 0x000000850a00720c */ /* 0x000fe40003f26270 */
[C---:B------:R-:W-:Y:S02]  /*23c0*/  ISETP.GE.AND P0, PT, R52.reuse, R213, PT ;  /* 0x000000d53400720c */ /* 0x040fe40003f06270 */
[----:B------:R-:W-:Y:S02]  /*23d0*/  IADD3 R10, R52, 0x39, RZ ;  /* 0x00000039340a7810 */ /* 0x000fe40007ffe0ff */
[----:B------:R-:W-:Y:S02]  /*23e0*/  FSEL R24, R24, -INF , !P0 ;  /* 0xff80000018187808 */ /* 0x000fe40004000000 */
[----:B------:R-:W-:Y:S02]  /*23f0*/  ISETP.GE.AND P0, PT, R10, R133, PT ;  /* 0x000000850a00720c */ /* 0x000fe40003f06270 */
[----:B------:R-:W-:-:S02]  /*2400*/  IADD3 R20, R52, 0x21, RZ ;  /* 0x0000002134147810 */ /* 0x000fc40007ffe0ff */
[----:B------:R-:W-:Y:S02]  /*2410*/  FSEL R164, R47, -INF , !P0 ;  /* 0xff8000002fa47808 */ /* 0x000fe40004000000 */
[----:B------:R-:W-:Y:S02]  /*2420*/  FSEL R16, R19, -INF , !P4 ;  /* 0xff80000013107808 */ /* 0x000fe40006000000 */
[----:B------:R-:W-:Y:S02]  /*2430*/  ISETP.GE.AND P0, PT, R2, 0x2, PT ;  /* 0x000000020200780c */ /* 0x000fe40003f06270 */
[----:B------:R-:W-:Y:S02]  /*2440*/  ISETP.GE.AND P2, PT, R34, R133, PT ;  /* 0x000000852200720c */ /* 0x000fe40003f46270 */
[C---:B------:R-:W-:Y:S02]  /*2450*/  ISETP.GE.AND P4, PT, R20.reuse, R213, PT ;  /* 0x000000d51400720c */ /* 0x040fe40003f86270 */
[----:B------:R-:W-:-:S02]  /*2460*/  ISETP.GE.AND P6, PT, R20, R133, PT ;  /* 0x000000851400720c */ /* 0x000fc40003fc6270 */
[----:B------:R-:W-:Y:S02]  /*2470*/  IADD3 R20, R52, 0x30, RZ ;  /* 0x0000003034147810 */ /* 0x000fe40007ffe0ff */
[----:B------:R-:W-:Y:S02]  /*2480*/  FSEL R14, R14, -INF , !P2 ;  /* 0xff8000000e0e7808 */ /* 0x000fe40005000000 */
[----:B------:R-:W-:Y:S02]  /*2490*/  FSEL R166, R66, -INF , !P3 ;  /* 0xff80000042a67808 */ /* 0x000fe40005800000 */
[----:B------:R-:W-:Y:S02]  /*24a0*/  FSEL R163, R65, -INF , !P4 ;  /* 0xff80000041a37808 */ /* 0x000fe40006000000 */
[-C--:B------:R-:W-:Y:S02]  /*24b0*/  ISETP.GE.AND P2, PT, R28, R213.reuse, PT ;  /* 0x000000d51c00720c */ /* 0x080fe40003f46270 */
[----:B------:R-:W-:-:S02]  /*24c0*/  ISETP.GE.AND P3, PT, R20, R213, PT ;  /* 0x000000d51400720c */ /* 0x000fc40003f66270 */
[----:B------:R-:W-:Y:S02]  /*24d0*/  ISETP.GE.AND P4, PT, R20, R133, PT ;  /* 0x000000851400720c */ /* 0x000fe40003f86270 */
[----:B------:R-:W-:Y:S02]  /*24e0*/  IADD3 R12, R52, 0x31, RZ ;  /* 0x00000031340c7810 */ /* 0x000fe40007ffe0ff */
[----:B------:R-:W-:Y:S02]  /*24f0*/  FSEL R220, R67, -INF , !P6 ;  /* 0xff80000043dc7808 */ /* 0x000fe40007000000 */
[----:B------:R-:W-:Y:S02]  /*2500*/  FSEL R169, R80, -INF , !P2 ;  /* 0xff80000050a97808 */ /* 0x000fe40005000000 */
[----:B------:R-:W-:Y:S02]  /*2510*/  FSEL R175, R48, -INF , !P3 ;  /* 0xff80000030af7808 */ /* 0x000fe40005800000 */
[----:B------:R-:W-:-:S02]  /*2520*/  FSEL R168, R50, -INF , !P4 ;  /* 0xff80000032a87808 */ /* 0x000fc40006000000 */
[C---:B------:R-:W-:Y:S02]  /*2530*/  ISETP.GE.AND P6, PT, R12.reuse, R213, PT ;  /* 0x000000d50c00720c */ /* 0x040fe40003fc6270 */
[-C--:B------:R-:W-:Y:S02]  /*2540*/  ISETP.GE.AND P2, PT, R12, R133.reuse, PT ;  /* 0x000000850c00720c */ /* 0x080fe40003f46270 */
[----:B------:R-:W-:Y:S02]  /*2550*/  ISETP.GE.AND P3, PT, R52, R133, PT ;  /* 0x000000853400720c */ /* 0x000fe40003f66270 */
[----:B------:R-:W-:Y:S02]  /*2560*/  ISETP.GE.AND P4, PT, R10, R213, PT ;  /* 0x000000d50a00720c */ /* 0x000fe40003f86270 */
[----:B------:R-:W-:Y:S02]  /*2570*/  FSEL R26, R26, -INF , !P3 ;  /* 0xff8000001a1a7808 */ /* 0x000fe40005800000 */
[----:B------:R-:W-:-:S02]  /*2580*/  FSEL R173, R49, -INF , !P6 ;  /* 0xff80000031ad7808 */ /* 0x000fc40007000000 */
[----:B------:R-:W-:Y:S02]  /*2590*/  FSEL R146, R51, -INF , !P2 ;  /* 0xff80000033927808 */ /* 0x000fe40005000000 */
[----:B------:R-:W-:Y:S02]  /*25a0*/  FSEL R147, R44, -INF , !P5 ;  /* 0xff8000002c937808 */ /* 0x000fe40006800000 */
[----:B------:R-:W-:Y:S02]  /*25b0*/  FSEL R144, R46, -INF , !P1 ;  /* 0xff8000002e907808 */ /* 0x000fe40004800000 */
[----:B------:R-:W-:Y:S01]  /*25c0*/  FSEL R145, R45, -INF , !P4 ;  /* 0xff8000002d917808 */ /* 0x000fe20006000000 */
[----:B------:R-:W-:Y:S05]  /*25d0*/  @!P0 BRA `(.L_x_5) ;  /* 0x0000014000008947 */ /* 0x000fea0003800000 */
[----:B------:R-:W-:-:S04]  /*25e0*/  IADD3 R11, R2, -0x2, RZ ;  /* 0xfffffffe020b7810 */ /* 0x000fc80007ffe0ff */
[----:B------:R-:W-:Y:S01]  /*25f0*/  SHF.R.S32.HI R9, RZ, 0x1f, R11 ;  /* 0x0000001fff097819 */ /* 0x000fe2000001140b */
[----:B------:R-:W-:Y:S02]  /*2600*/  IMAD R10, R200, R11, RZ ;  /* 0x0000000bc80a7224 */ /* 0x000fe400078e02ff */
[----:B------:R-:W-:-:S04]  /*2610*/  IMAD.WIDE.U32 R28, R11, R201, R210 ;  /* 0x000000c90b1c7225 */ /* 0x000fc800078e00d2 */
[----:B------:R-:W-:Y:S01]  /*2620*/  IMAD R9, R9, R201, R10 ;  /* 0x000000c909097224 */ /* 0x000fe200078e020a */
[----:B------:R-:W-:-:S03]  /*2630*/  LEA R10, P2, R28, c[0x0][0x168], 0x1 ;  /* 0x00005a001c0a7a11 */ /* 0x000fc600078408ff */
[----:B------:R-:W-:Y:S01]  /*2640*/  IMAD.IADD R9, R29, 0x1, R9 ;  /* 0x000000011d097824 */ /* 0x000fe200078e0209 */
[----:B------:R-:W-:-:S04]  /*2650*/  LEA R30, P1, R4, R10, 0x1 ;  /* 0x0000000a041e7211 */ /* 0x000fc800078208ff */
[----:B------:R-:W-:-:S04]  /*2660*/  LEA.HI.X R11, R28, c[0x0][0x16c], R9, 0x1, P2 ;  /* 0x00005b001c0b7a11 */ /* 0x000fc800010f0c09 */
[----:B------:R-:W-:Y:S01]  /*2670*/  LEA.HI.X R31, R4, R11, R3, 0x1, P1 ;  /* 0x0000000b041f7211 */ /* 0x000fe200008f0c03 */
[----:B------:R-:W-:Y:S01]  /*2680*/  @!PT LDS RZ, [RZ] ;  /* 0x00000000fffff984 */ /* 0x000fe20000000800 */
[----:B------:R-:W-:Y:S01]  /*2690*/  @!PT LDS RZ, [RZ] ;  /* 0x00000000fffff984 */ /* 0x000fe20000000800 */
[----:B------:R-:W-:Y:S01]  /*26a0*/  @!PT LDS RZ, [RZ] ;  /* 0x00000000fffff984 */ /* 0x000fe20000000800 */
[----:B------:R1:W-:Y:S04]  /*26b0*/  LDGSTS.E.BYPASS.LTC128B.128 [R203+0xc000], [R10.64] ;  /* 0x0c0000000acb7fae */ /* 0x0003e8000b901d48 */
[----:B------:R1:W-:Y:S04]  /*26c0*/  LDGSTS.E.BYPASS.LTC128B.128 [R203+0xe000], [R10.64+0x80] ;  /* 0x0e0000800acb7fae */ /* 0x0003e8000b901d48 */
[----:B------:R1:W-:Y:S04]  /*26d0*/  LDGSTS.E.BYPASS.LTC128B.128 [R203+0x10000], [R10.64+0x100] ;  /* 0x100001000acb7fae */ /* 0x0003e8000b901d48 */
[----:B------:R1:W-:Y:S04]  /*26e0*/  LDGSTS.E.BYPASS.LTC128B.128 [R203+0xd000], [R30.64] ;  /* 0x0d0000001ecb7fae */ /* 0x0003e8000b901d48 */
[----:B------:R1:W-:Y:S04]  /*26f0*/  LDGSTS.E.BYPASS.LTC128B.128 [R203+0xf000], [R30.64+0x80] ;  /* 0x0f0000801ecb7fae */ /* 0x0003e8000b901d48 */
[----:B------:R1:W-:Y:S04]  /*2700*/  LDGSTS.E.BYPASS.LTC128B.128 [R203+0x11000], [R30.64+0x100] ;  /* 0x110001001ecb7fae */ /* 0x0003e8000b901d48 */
[----:B------:R-:W0:Y:S02]  /*2710*/  LDGDEPBAR ;  /* 0x00000000000079af */ /* 0x000e240000000000 */
.L_x_5:
[----:B-1----:R-:W-:Y:S02]  /*2720*/  FMNMX.FTZ R10, R24, R25, !PT ;  /* 0x00000019180a7209 */ /* 0x002fe40007810000 */
[----:B------:R-:W-:-:S02]  /*2730*/  FMNMX.FTZ R11, R26, R32, !PT ;  /* 0x000000201a0b7209 */ /* 0x000fc40007810000 */
[----:B------:R-:W-:Y:S02]  /*2740*/  FMNMX.FTZ R10, R33, R10, !PT ;  /* 0x0000000a210a7209 */ /* 0x000fe40007810000 */
[----:B------:R-:W-:Y:S02]  /*2750*/  FMNMX.FTZ R11, R22, R11, !PT ;  /* 0x0000000b160b7209 */ /* 0x000fe40007810000 */
[----:B------:R-:W-:Y:S02]  /*2760*/  FMNMX.FTZ R10, R27, R10, !PT ;  /* 0x0000000a1b0a7209 */ /* 0x000fe40007810000 */
[----:B------:R-:W-:Y:S02]  /*2770*/  FMNMX.FTZ R11, R6, R11, !PT ;  /* 0x0000000b060b7209 */ /* 0x000fe40007810000 */
[----:B------:R-:W-:Y:S02]  /*2780*/  FMNMX.FTZ R10, R23, R10, !PT ;  /* 0x0000000a170a7209 */ /* 0x000fe40007810000 */
        /* <DEDUP_REMOVED lines=23> */
[----:B------:R-:W-:Y:S01]  /*2900*/  SHF.L.U32 R192, R0, 0x1, RZ ;  /* 0x0000000100c07819 */ /* 0x000fe200000006ff */
[----:B------:R-:W1:Y:S03]  /*2910*/  SHFL.BFLY PT, R9, R10, 0x2, 0x1f ;  /* 0x0c401f000a097f89 */ /* 0x000e6600000e0000 */
[-C--:B------:R-:W-:Y:S01]  /*2920*/  LEA R189, R5, R192.reuse, 0x1 ;  /* 0x000000c005bd7211 */ /* 0x080fe200078e08ff */
[----:B------:R-:W2:Y:S01]  /*2930*/  SHFL.BFLY PT, R4, R11, 0x2, 0x1f ;  /* 0x0c401f000b047f89 */ /* 0x000ea200000e0000 */
[----:B------:R-:W-:-:S03]  /*2940*/  LEA R190, R7, R192, 0x1 ;  /* 0x000000c007be7211 */ /* 0x000fc600078e08ff */
[----:B------:R-:W-:Y:S01]  /*2950*/  LDSM.16.MT88.4 R68, [R192+0x14000] ;  /* 0x01400000c044783b */ /* 0x000fe20000004200 */
[----:B------:R-:W-:-:S03]  /*2960*/  LEA R188, R5, R190, 0x1 ;  /* 0x000000be05bc7211 */ /* 0x000fc600078e08ff */
[----:B------:R-:W-:Y:S04]  /*2970*/  LDSM.16.MT88.4 R84, [R189+0x14000] ;  /* 0x01400000bd54783b */ /* 0x000fe80000004200 */
[----:B------:R-:W-:Y:S04]  /*2980*/  LDSM.16.MT88.4 R36, [R192+0x12000] ;  /* 0x01200000c024783b */ /* 0x000fe80000004200 */
[----:B------:R-:W-:Y:S01]  /*2990*/  LDSM.16.MT88.4 R44, [R190+0x12000] ;  /* 0x01200000be2c783b */ /* 0x000fe20000004200 */
[----:B-1----:R-:W-:-:S03]  /*29a0*/  FMNMX.FTZ R9, R10, R9, !PT ;  /* 0x000000090a097209 */ /* 0x002fc60007810000 */
[----:B------:R-:W-:Y:S01]  /*29b0*/  LDSM.16.MT88.4 R52, [R189+0x12000] ;  /* 0x01200000bd34783b */ /* 0x000fe20000004200 */
[----:B--2---:R-:W-:-:S03]  /*29c0*/  FMNMX.FTZ R4, R11, R4, !PT ;  /* 0x000000040b047209 */ /* 0x004fc60007810000 */
[----:B------:R-:W1:Y:S04]  /*29d0*/  SHFL.BFLY PT, R132, R9, 0x1, 0x1f ;  /* 0x0c201f0009847f89 */ /* 0x000e6800000e0000 */
[----:B------:R-:W2:Y:S04]  /*29e0*/  SHFL.BFLY PT, R3, R4, 0x1, 0x1f ;  /* 0x0c201f0004037f89 */ /* 0x000ea800000e0000 */
[----:B------:R-:W3:Y:S04]  /*29f0*/  LDSM.16.MT88.4 R60, [R188+0x12000] ;  /* 0x01200000bc3c783b */ /* 0x000ee80000004200 */
[----:B------:R-:W4:Y:S04]  /*2a00*/  LDSM.16.MT88.4 R76, [R190+0x14000] ;  /* 0x01400000be4c783b */ /* 0x000f280000004200 */
[----:B------:R-:W5:Y:S04]  /*2a10*/  LDSM.16.MT88.4 R92, [R188+0x14000] ;  /* 0x01400000bc5c783b */ /* 0x000f680000004200 */
[----:B------:R-:W3:Y:S01]  /*2a20*/  LDSM.16.MT88.4 R100, [R192+0x16000] ;  /* 0x01600000c064783b */ /* 0x000ee20000004200 */
[----:B-1----:R-:W-:-:S03]  /*2a30*/  FMNMX.FTZ R132, R9, R132, !PT ;  /* 0x0000008409847209 */ /* 0x002fc60007810000 */
[----:B------:R-:W1:Y:S01]  /*2a40*/  LDSM.16.MT88.4 R124, [R190+0x16000] ;  /* 0x01600000be7c783b */ /* 0x000e620000004200 */
[----:B--2---:R-:W-:Y:S01]  /*2a50*/  FMNMX.FTZ R3, R4, R3, !PT ;  /* 0x0000000304037209 */ /* 0x004fe20007810000 */
[C---:B------:R-:W-:Y:S01]  /*2a60*/  FMUL.FTZ R170, R132.reuse, c[0x0][0x23c] ;  /* 0x00008f0084aa7a20 */ /* 0x040fe20000410000 */
[----:B------:R-:W-:Y:S01]  /*2a70*/  FSETP.NEU.FTZ.AND P1, PT, R132, -INF , PT ;  /* 0xff8000008400780b */ /* 0x000fe20003f3d000 */
[----:B------:R-:W2:Y:S02]  /*2a80*/  LDSM.16.MT88.4 R112, [R189+0x16000] ;  /* 0x01600000bd70783b */ /* 0x000ea40000004200 */
[C---:B------:R-:W-:Y:S01]  /*2a90*/  FMUL.FTZ R167, R3.reuse, c[0x0][0x23c] ;  /* 0x00008f0003a77a20 */ /* 0x040fe20000410000 */
[----:B------:R-:W-:Y:S01]  /*2aa0*/  FSEL R170, R170, RZ, P1 ;  /* 0x000000ffaaaa7208 */ /* 0x000fe20000800000 */
[----:B------:R-:W-:Y:S01]  /*2ab0*/  LDSM.16.MT88.4 R140, [R190+0x12800] ;  /* 0x01280000be8c783b */ /* 0x000fe20000004200 */
[----:B------:R-:W-:-:S03]  /*2ac0*/  FSETP.NEU.FTZ.AND P1, PT, R3, -INF , PT ;  /* 0xff8000000300780b */ /* 0x000fc60003f3d000 */
[--C-:B------:R-:W-:Y:S01]  /*2ad0*/  FFMA.FTZ R159, R24, c[0x0][0x23c], -R170.reuse ;  /* 0x00008f00189f7a23 */ /* 0x100fe200000108aa */
[----:B------:R-:W-:Y:S01]  /*2ae0*/  FSEL R167, R167, RZ, P1 ;  /* 0x000000ffa7a77208 */ /* 0x000fe20000800000 */
[--C-:B------:R-:W-:Y:S01]  /*2af0*/  FFMA.FTZ R154, R25, c[0x0][0x23c], -R170.reuse ;  /* 0x00008f00199a7a23 */ /* 0x100fe200000108aa */
[----:B------:R-:W-:Y:S01]  /*2b00*/  LDSM.16.MT88.4 R28, [R188+0x12800] ;  /* 0x01280000bc1c783b */ /* 0x000fe20000004200 */
[--C-:B------:R-:W-:Y:S02]  /*2b10*/  FFMA.FTZ R157, R33, c[0x0][0x23c], -R170.reuse ;  /* 0x00008f00219d7a23 */ /* 0x100fe400000108aa */
[----:B------:R-:W-:Y:S01]  /*2b20*/  FFMA.FTZ R150, R27, c[0x0][0x23c], -R170 ;  /* 0x00008f001b967a23 */ /* 0x000fe200000108aa */
[----:B------:R-:W-:Y:S01]  /*2b30*/  MUFU.EX2 R159, R159 ;  /* 0x0000009f009f7308 */ /* 0x000fe20000000800 */
[--C-:B------:R-:W-:Y:S02]  /*2b40*/  FFMA.FTZ R156, R26, c[0x0][0x23c], -R167.reuse ;  /* 0x00008f001a9c7a23 */ /* 0x100fe400000108a7 */
[--C-:B------:R-:W-:Y:S01]  /*2b50*/  FFMA.FTZ R161, R32, c[0x0][0x23c], -R167.reuse ;  /* 0x00008f0020a17a23 */ /* 0x100fe200000108a7 */
[----:B------:R-:W-:Y:S01]  /*2b60*/  LDSM.16.MT88.4 R24, [R190+0x14800] ;  /* 0x01480000be18783b */ /* 0x000fe20000004200 */
[----:B------:R-:W-:-:S02]  /*2b70*/  FFMA.FTZ R158, R22, c[0x0][0x23c], -R167 ;  /* 0x00008f00169e7a23 */ /* 0x000fc400000108a7 */
[--C-:B------:R-:W-:Y:S01]  /*2b80*/  FFMA.FTZ R153, R6, c[0x0][0x23c], -R167.reuse ;  /* 0x00008f0006997a23 */ /* 0x100fe200000108a7 */
[----:B------:R-:W1:Y:S01]  /*2b90*/  MUFU.EX2 R154, R154 ;  /* 0x0000009a009a7308 */ /* 0x000e620000000800 */
[----:B------:R-:W2:Y:S01]  /*2ba0*/  LDSM.16.MT88.4 R4, [R188+0x16000] ;  /* 0x01600000bc04783b */ /* 0x000ea20000004200 */
[--C-:B------:R-:W-:Y:S02]  /*2bb0*/  FFMA.FTZ R149, R17, c[0x0][0x23c], -R170.reuse ;  /* 0x00008f0011957a23 */ /* 0x100fe400000108aa */
[--C-:B------:R-:W-:Y:S01]  /*2bc0*/  FFMA.FTZ R152, R18, c[0x0][0x23c], -R167.reuse ;  /* 0x00008f0012987a23 */ /* 0x100fe200000108a7 */
[----:B------:R-:W-:Y:S01]  /*2bd0*/  LDSM.16.MT88.4 R32, [R189+0x12800] ;  /* 0x01280000bd20783b */ /* 0x000fe20000004200 */
[--C-:B------:R-:W-:Y:S02]  /*2be0*/  FFMA.FTZ R139, R16, c[0x0][0x23c], -R167.reuse ;  /* 0x00008f00108b7a23 */ /* 0x100fe400000108a7 */
[----:B------:R-:W-:Y:S01]  /*2bf0*/  MUFU.EX2 R157, R157 ;  /* 0x0000009d009d7308 */ /* 0x000fe20000000800 */
[----:B------:R-:W-:Y:S01]  /*2c00*/  FFMA.FTZ R138, R8, c[0x0][0x23c], -R167 ;  /* 0x00008f00088a7a23 */ /* 0x000fe200000108a7 */
[----:B------:R-:W-:Y:S01]  /*2c10*/  LDSM.16.MT88.4 R16, [R189+0x14800] ;  /* 0x01480000bd10783b */ /* 0x000fe20000004200 */
[----:B------:R-:W-:-:S02]  /*2c20*/  FFMA.FTZ R155, R23, c[0x0][0x23c], -R170 ;  /* 0x00008f00179b7a23 */ /* 0x000fc400000108aa */
[--C-:B------:R-:W-:Y:S01]  /*2c30*/  FFMA.FTZ R148, R21, c[0x0][0x23c], -R170.reuse ;  /* 0x00008f0015947a23 */ /* 0x100fe200000108aa */
[----:B------:R-:W2:Y:S01]  /*2c40*/  LDSM.16.MT88.4 R8, [R192+0x14800] ;  /* 0x01480000c008783b */ /* 0x000ea20000004200 */
[--C-:B------:R-:W-:Y:S01]  /*2c50*/  FFMA.FTZ R0, R13, c[0x0][0x23c], -R170.reuse ;  /* 0x00008f000d007a23 */ /* 0x100fe200000108aa */
[----:B------:R-:W3:Y:S01]  /*2c60*/  MUFU.EX2 R150, R150 ;  /* 0x0000009600967308 */ /* 0x000ee20000000800 */
[----:B-1----:R-:W-:Y:S01]  /*2c70*/  F2FP.PACK_AB R116, R154, R159 ;  /* 0x0000009f9a74723e */ /* 0x002fe200000000ff */
[----:B------:R-:W-:Y:S01]  /*2c80*/  FFMA.FTZ R151, R14, c[0x0][0x23c], -R167 ;  /* 0x00008f000e977a23 */ /* 0x000fe200000108a7 */
[----:B------:R-:W1:Y:S01]  /*2c90*/  LDSM.16.MT88.4 R20, [R192+0x12800] ;  /* 0x01280000c014783b */ /* 0x000e620000004200 */
[--C-:B------:R-:W-:Y:S02]  /*2ca0*/  FFMA.FTZ R160, R171, c[0x0][0x23c], -R170.reuse ;  /* 0x00008f00aba07a23 */ /* 0x100fe400000108aa */
[--C-:B------:R-:W-:Y:S01]  /*2cb0*/  FFMA.FTZ R162, R169, c[0x0][0x23c], -R170.reuse ;  /* 0x00008f00a9a27a23 */ /* 0x100fe200000108aa */
[----:B------:R-:W1:Y:S01]  /*2cc0*/  LDSM.16.MT88.4 R12, [R188+0x14800] ;  /* 0x01480000bc0c783b */ /* 0x000e620000004200 */
[----:B------:R-:W-:Y:S01]  /*2cd0*/  MUFU.EX2 R156, R156 ;  /* 0x0000009c009c7308 */ /* 0x000fe20000000800 */
[----:B------:R-:W-:-:S02]  /*2ce0*/  FFMA.FTZ R163, R163, c[0x0][0x23c], -R170 ;  /* 0x00008f00a3a37a23 */ /* 0x000fc400000108aa */
[--C-:B------:R-:W-:Y:S02]  /*2cf0*/  FFMA.FTZ R165, R165, c[0x0][0x23c], -R170.reuse ;  /* 0x00008f00a5a57a23 */ /* 0x100fe400000108aa */
[--C-:B------:R-:W-:Y:S02]  /*2d00*/  FFMA.FTZ R166, R166, c[0x0][0x23c], -R167.reuse ;  /* 0x00008f00a6a67a23 */ /* 0x100fe400000108a7 */
[--C-:B------:R-:W-:Y:S01]  /*2d10*/  FFMA.FTZ R169, R220, c[0x0][0x23c], -R167.reuse ;  /* 0x00008f00dca97a23 */ /* 0x100fe200000108a7 */
[----:B------:R-:W4:Y:S01]  /*2d20*/  MUFU.EX2 R161, R161 ;  /* 0x000000a100a17308 */ /* 0x000f220000000800 */
[----:B---3--:R-:W-:Y:S01]  /*2d30*/  F2FP.PACK_AB R118, R150, R157 ;  /* 0x0000009d9676723e */ /* 0x008fe200000000ff */
[--C-:B------:R-:W-:Y:S02]  /*2d40*/  FFMA.FTZ R171, R174, c[0x0][0x23c], -R167.reuse ;  /* 0x00008f00aeab7a23 */ /* 0x100fe400000108a7 */
[----:B------:R-:W-:Y:S02]  /*2d50*/  FFMA.FTZ R172, R172, c[0x0][0x23c], -R167 ;  /* 0x00008f00acac7a23 */ /* 0x000fe400000108a7 */
[----:B------:R-:W-:-:S02]  /*2d60*/  FFMA.FTZ R174, R175, c[0x0][0x23c], -R170 ;  /* 0x00008f00afae7a23 */ /* 0x000fc400000108aa */
[----:B------:R-:W-:Y:S01]  /*2d70*/  MUFU.EX2 R158, R158 ;  /* 0x0000009e009e7308 */ /* 0x000fe20000000800 */
[--C-:B------:R-:W-:Y:S02]  /*2d80*/  FFMA.FTZ R173, R173, c[0x0][0x23c], -R170.reuse ;  /* 0x00008f00adad7a23 */ /* 0x100fe400000108aa */
[----:B------:R-:W-:Y:S02]  /*2d90*/  FFMA.FTZ R175, R147, c[0x0][0x23c], -R170 ;  /* 0x00008f0093af7a23 */ /* 0x000fe400000108aa */
[--C-:B------:R-:W-:Y:S02]  /*2da0*/  FFMA.FTZ R168, R168, c[0x0][0x23c], -R167.reuse ;  /* 0x00008f00a8a87a23 */ /* 0x100fe400000108a7 */
[--C-:B------:R-:W-:Y:S01]  /*2db0*/  FFMA.FTZ R219, R146, c[0x0][0x23c], -R167.reuse ;  /* 0x00008f0092db7a23 */ /* 0x100fe200000108a7 */
[----:B------:R-:W3:Y:S01]  /*2dc0*/  MUFU.EX2 R153, R153 ;  /* 0x0000009900997308 */ /* 0x000ee20000000800 */
[----:B----4-:R-:W-:Y:S01]  /*2dd0*/  F2FP.PACK_AB R117, R161, R156 ;  /* 0x0000009ca175723e */ /* 0x010fe200000000ff */
[----:B------:R-:W-:-:S02]  /*2de0*/  FFMA.FTZ R220, R144, c[0x0][0x23c], -R167 ;  /* 0x00008f0090dc7a23 */ /* 0x000fc400000108a7 */
[----:B------:R-:W-:Y:S02]  /*2df0*/  FFMA.FTZ R170, R145, c[0x0][0x23c], -R170 ;  /* 0x00008f0091aa7a23 */ /* 0x000fe400000108aa */
[----:B------:R-:W-:Y:S01]  /*2e00*/  FFMA.FTZ R167, R164, c[0x0][0x23c], -R167 ;  /* 0x00008f00a4a77a23 */ /* 0x000fe200000108a7 */
[----:B------:R-:W-:Y:S01]  /*2e10*/  LDSM.16.MT88.4 R144, [R190+0x13800] ;  /* 0x01380000be90783b */ /* 0x000fe20000004200 */
[----:B------:R-:W-:Y:S01]  /*2e20*/  MUFU.EX2 R155, R155 ;  /* 0x0000009b009b7308 */ /* 0x000fe20000000800 */
[----:B------:R-:W-:Y:S02]  /*2e30*/  FADD.FTZ R154, R159, R154 ;  /* 0x0000009a9f9a7221 */ /* 0x000fe40000010000 */
[----:B------:R-:W-:Y:S02]  /*2e40*/  FADD.FTZ R161, R156, R161 ;  /* 0x000000a19ca17221 */ /* 0x000fe40000010000 */
[----:B------:R-:W-:Y:S01]  /*2e50*/  FADD.FTZ R157, R157, R154 ;  /* 0x0000009a9d9d7221 */ /* 0x000fe20000010000 */
[----:B---3--:R-:W-:-:S02]  /*2e60*/  F2FP.PACK_AB R119, R153, R158 ;  /* 0x0000009e9977723e */ /* 0x008fc400000000ff */
[----:B------:R-:W3:Y:S01]  /*2e70*/  MUFU.EX2 R148, R148 ;  /* 0x0000009400947308 */ /* 0x000ee20000000800 */
[----:B------:R-:W-:Y:S02]  /*2e80*/  FADD.FTZ R158, R158, R161 ;  /* 0x000000a19e9e7221 */ /* 0x000fe40000010000 */
[----:B------:R-:W-:Y:S02]  /*2e90*/  FADD.FTZ R150, R150, R157 ;  /* 0x0000009d96967221 */ /* 0x000fe40000010000 */
[----:B------:R-:W-:Y:S01]  /*2ea0*/  FADD.FTZ R153, R153, R158 ;  /* 0x0000009e99997221 */ /* 0x000fe20000010000 */
[C---:B------:R-:W-:Y:S02]  /*2eb0*/  HMMA.16816.F32 R64, R116.reuse, R68, RZ ;  /* 0x000000447440723c */ /* 0x040fe400000018ff */
[----:B------:R-:W-:Y:S06]  /*2ec0*/  MUFU.EX2 R149, R149 ;  /* 0x0000009500957308 */ /* 0x000fec0000000800 */
[C---:B------:R-:W-:Y:S02]  /*2ed0*/  HMMA.16816.F32 R80, R116.reuse, R84, RZ ;  /* 0x000000547450723c */ /* 0x040fe400000018ff */
[----:B------:R-:W-:Y:S06]  /*2ee0*/  MUFU.EX2 R0, R0 ;  /* 0x0000000000007308 */ /* 0x000fec0000000800 */
[C---:B------:R-:W-:Y:S02]  /*2ef0*/  HMMA.16816.F32 R68, R116.reuse, R70, RZ ;  /* 0x000000467444723c */ /* 0x040fe400000018ff */
[----:B------:R-:W-:Y:S06]  /*2f00*/  MUFU.EX2 R152, R152 ;  /* 0x0000009800987308 */ /* 0x000fec0000000800 */
[C---:B------:R-:W-:Y:S02]  /*2f10*/  HMMA.16816.F32 R84, R116.reuse, R86, RZ ;  /* 0x000000567454723c */ /* 0x040fe400000018ff */
[----:B------:R-:W4:Y:S06]  /*2f20*/  MUFU.EX2 R139, R139 ;  /* 0x0000008b008b7308 */ /* 0x000f2c0000000800 */
[C---:B------:R-:W-:Y:S02]  /*2f30*/  HMMA.16816.F32 R128, R116.reuse, R36, RZ ;  /* 0x000000247480723c */ /* 0x040fe400000018ff */
[----:B------:R-:W-:Y:S06]  /*2f40*/  MUFU.EX2 R151, R151 ;  /* 0x0000009700977308 */ /* 0x000fec0000000800 */
[C---:B------:R-:W-:Y:S02]  /*2f50*/  HMMA.16816.F32 R40, R116.reuse, R44, RZ ;  /* 0x0000002c7428723c */ /* 0x040fe400000018ff */
[----:B------:R-:W1:Y:S06]  /*2f60*/  MUFU.EX2 R138, R138 ;  /* 0x0000008a008a7308 */ /* 0x000e6c0000000800 */
[C---:B------:R-:W-:Y:S02]  /*2f70*/  HMMA.16816.F32 R48, R116.reuse, R52, RZ ;  /* 0x000000347430723c */ /* 0x040fe400000018ff */
[----:B------:R-:W-:Y:S06]  /*2f80*/  MUFU.EX2 R160, R160 ;  /* 0x000000a000a07308 */ /* 0x000fec0000000800 */
[C---:B------:R-:W-:Y:S02]  /*2f90*/  HMMA.16816.F32 R56, R116.reuse, R60, RZ ;  /* 0x0000003c7438723c */ /* 0x040fe400000018ff */
[----:B------:R-:W1:Y:S06]  /*2fa0*/  MUFU.EX2 R163, R163 ;  /* 0x000000a300a37308 */ /* 0x000e6c0000000800 */
[C---:B------:R-:W-:Y:S02]  /*2fb0*/  HMMA.16816.F32 R72, R116.reuse, R76, RZ ;  /* 0x0000004c7448723c */ /* 0x040fe400000018ff */
[----:B------:R-:W-:Y:S06]  /*2fc0*/  MUFU.EX2 R162, R162 ;  /* 0x000000a200a27308 */ /* 0x000fec0000000800 */
[C---:B-----5:R-:W-:Y:S02]  /*2fd0*/  HMMA.16816.F32 R88, R116.reuse, R92, RZ ;  /* 0x0000005c7458723c */ /* 0x060fe400000018ff */
[----:B------:R-:W-:Y:S06]  /*2fe0*/  MUFU.EX2 R165, R165 ;  /* 0x000000a500a57308 */ /* 0x000fec0000000800 */
[C---:B------:R-:W-:Y:S02]  /*2ff0*/  HMMA.16816.F32 R96, R116.reuse, R100, RZ ;  /* 0x000000647460723c */ /* 0x040fe400000018ff */
[----:B------:R-:W-:Y:S06]  /*3000*/  MUFU.EX2 R166, R166 ;  /* 0x000000a600a67308 */ /* 0x000fec0000000800 */
[C---:B------:R-:W-:Y:S02]  /*3010*/  HMMA.16816.F32 R104, R116.reuse, R124, RZ ;  /* 0x0000007c7468723c */ /* 0x040fe400000018ff */
[----:B------:R-:W5:Y:S06]  /*3020*/  MUFU.EX2 R169, R169 ;  /* 0x000000a900a97308 */ /* 0x000f6c0000000800 */
[C---:B--2---:R-:W-:Y:S02]  /*3030*/  HMMA.16816.F32 R108, R116.reuse, R112, RZ ;  /* 0x00000070746c723c */ /* 0x044fe400000018ff */
[----:B------:R-:W-:Y:S06]  /*3040*/  MUFU.EX2 R171, R171 ;  /* 0x000000ab00ab7308 */ /* 0x000fec0000000800 */
[C---:B------:R-:W-:Y:S02]  /*3050*/  HMMA.16816.F32 R36, R116.reuse, R38, RZ ;  /* 0x000000267424723c */ /* 0x040fe400000018ff */
[----:B------:R-:W2:Y:S06]  /*3060*/  MUFU.EX2 R172, R172 ;  /* 0x000000ac00ac7308 */ /* 0x000eac0000000800 */
[C---:B------:R-:W-:Y:S02]  /*3070*/  HMMA.16816.F32 R44, R116.reuse, R46, RZ ;  /* 0x0000002e742c723c */ /* 0x040fe400000018ff */
[----:B------:R-:W-:Y:S06]  /*3080*/  MUFU.EX2 R174, R174 ;  /* 0x000000ae00ae7308 */ /* 0x000fec0000000800 */
[C---:B------:R-:W-:Y:S02]  /*3090*/  HMMA.16816.F32 R52, R116.reuse, R54, RZ ;  /* 0x000000367434723c */ /* 0x040fe400000018ff */
[----:B------:R-:W1:Y:S06]  /*30a0*/  MUFU.EX2 R173, R173 ;  /* 0x000000ad00ad7308 */ /* 0x000e6c0000000800 */
[C---:B------:R-:W-:Y:S02]  /*30b0*/  HMMA.16816.F32 R60, R116.reuse, R62, RZ ;  /* 0x0000003e743c723c */ /* 0x040fe400000018ff */
[----:B------:R-:W-:Y:S06]  /*30c0*/  MUFU.EX2 R175, R175 ;  /* 0x000000af00af7308 */ /* 0x000fec0000000800 */
[C---:B------:R-:W-:Y:S02]  /*30d0*/  HMMA.16816.F32 R76, R116.reuse, R78, RZ ;  /* 0x0000004e744c723c */ /* 0x040fe400000018ff */
[----:B------:R-:W-:Y:S06]  /*30e0*/  MUFU.EX2 R170, R170 ;  /* 0x000000aa00aa7308 */ /* 0x000fec0000000800 */
        /* <DEDUP_REMOVED lines=8> */
[C---:B------:R-:W-:Y:S07]  /*3170*/  HMMA.16816.F32 R120, R116.reuse, R4, RZ ;  /* 0x000000047478723c */ /* 0x040fee00000018ff */
[----:B---3--:R-:W-:Y:S01]  /*3180*/  F2FP.PACK_AB R4, R148, R155 ;  /* 0x0000009b9404723e */ /* 0x008fe200000000ff */
[----:B------:R-:W-:Y:S01]  /*3190*/  HMMA.16816.F32 R116, R116, R6, RZ ;  /* 0x000000067474723c */ /* 0x000fe200000018ff */
[----:B----4-:R-:W-:Y:S01]  /*31a0*/  F2FP.PACK_AB R5, R139, R152 ;  /* 0x000000988b05723e */ /* 0x010fe200000000ff */
[----:B------:R-:W-:-:S02]  /*31b0*/  FADD.FTZ R155, R155, R150 ;  /* 0x000000969b9b7221 */ /* 0x000fc40000010000 */
[----:B------:R-:W-:Y:S02]  /*31c0*/  FADD.FTZ R152, R152, R153 ;  /* 0x0000009998987221 */ /* 0x000fe40000010000 */
[----:B------:R-:W-:Y:S01]  /*31d0*/  FADD.FTZ R148, R148, R155 ;  /* 0x0000009b94947221 */ /* 0x000fe20000010000 */
[----:B------:R-:W-:Y:S01]  /*31e0*/  F2FP.PACK_AB R6, R0, R149 ;  /* 0x000000950006723e */ /* 0x000fe200000000ff */
[----:B------:R-:W-:Y:S01]  /*31f0*/  FADD.FTZ R152, R139, R152 ;  /* 0x000000988b987221 */ /* 0x000fe20000010000 */
[----:B-1----:R-:W-:Y:S01]  /*3200*/  F2FP.PACK_AB R7, R138, R151 ;  /* 0x000000978a07723e */ /* 0x002fe200000000ff */
[----:B------:R-:W-:Y:S02]  /*3210*/  FADD.FTZ R149, R149, R148 ;  /* 0x0000009495957221 */ /* 0x000fe40000010000 */
[----:B------:R-:W-:Y:S02]  /*3220*/  FADD.FTZ R151, R151, R152 ;  /* 0x0000009897977221 */ /* 0x000fe40000010000 */
[----:B------:R-:W-:-:S02]  /*3230*/  FADD.FTZ R149, R0, R149 ;  /* 0x0000009500957221 */ /* 0x000fc40000010000 */
[----:B------:R-:W-:Y:S01]  /*3240*/  HMMA.16816.F32 R64, R4, R8, R64 ;  /* 0x000000080440723c */ /* 0x000fe20000001840 */
[----:B------:R-:W-:-:S07]  /*3250*/  FADD.FTZ R151, R138, R151 ;  /* 0x000000978a977221 */ /* 0x000fce0000010000 */
[C---:B------:R-:W-:Y:S01]  /*3260*/  HMMA.16816.F32 R68, R4.reuse, R10, R68 ;  /* 0x0000000a0444723c */ /* 0x040fe20000001844 */
[----:B------:R-:W1:Y:S07]  /*3270*/  LDSM.16.MT88.4 R8, [R190+0x16800] ;  /* 0x01680000be08783b */ /* 0x000e6e0000004200 */
[C---:B------:R-:W-:Y:S08]  /*3280*/  HMMA.16816.F32 R80, R4.reuse, R16, R80 ;  /* 0x000000100450723c */ /* 0x040ff00000001850 */
[C---:B------:R-:W-:Y:S01]  /*3290*/  HMMA.16816.F32 R84, R4.reuse, R18, R84 ;  /* 0x000000120454723c */ /* 0x040fe20000001854 */
[----:B------:R-:W3:Y:S07]  /*32a0*/  LDSM.16.MT88.4 R16, [R189+0x16800] ;  /* 0x01680000bd10783b */ /* 0x000eee0000004200 */
[C---:B------:R-:W-:Y:S08]  /*32b0*/  HMMA.16816.F32 R128, R4.reuse, R20, R128 ;  /* 0x000000140480723c */ /* 0x040ff00000001880 */
[C---:B------:R-:W-:Y:S01]  /*32c0*/  HMMA.16816.F32 R36, R4.reuse, R22, R36 ;  /* 0x000000160424723c */ /* 0x040fe20000001824 */
[----:B------:R-:W4:Y:S07]  /*32d0*/  LDSM.16.MT88.4 R20, [R192+0x16800] ;  /* 0x01680000c014783b */ /* 0x000f2e0000004200 */
[C---:B------:R-:W-:Y:S08]  /*32e0*/  HMMA.16816.F32 R88, R4.reuse, R12, R88 ;  /* 0x0000000c0458723c */ /* 0x040ff00000001858 */
[C---:B------:R-:W-:Y:S01]  /*32f0*/  HMMA.16816.F32 R92, R4.reuse, R14, R92 ;  /* 0x0000000e045c723c */ /* 0x040fe2000000185c */
[----:B------:R-:W2:Y:S07]  /*3300*/  LDSM.16.MT88.4 R12, [R188+0x16800] ;  /* 0x01680000bc0c783b */ /* 0x000eae0000004200 */
[C---:B-1----:R-:W-:Y:S08]  /*3310*/  HMMA.16816.F32 R104, R4.reuse, R8, R104 ;  /* 0x000000080468723c */ /* 0x042ff00000001868 */
[C---:B------:R-:W-:Y:S01]  /*3320*/  HMMA.16816.F32 R124, R4.reuse, R10, R124 ;  /* 0x0000000a047c723c */ /* 0x040fe2000000187c */
[----:B------:R-:W1:Y:S07]  /*3330*/  LDSM.16.MT88.4 R8, [R192+0x13000] ;  /* 0x01300000c008783b */ /* 0x000e6e0000004200 */
[C---:B---3--:R-:W-:Y:S08]  /*3340*/  HMMA.16816.F32 R108, R4.reuse, R16, R108 ;  /* 0x00000010046c723c */ /* 0x048ff0000000186c */
[C---:B------:R-:W-:Y:S01]  /*3350*/  HMMA.16816.F32 R112, R4.reuse, R18, R112 ;  /* 0x000000120470723c */ /* 0x040fe20000001870 */
[----:B------:R-:W3:Y:S07]  /*3360*/  LDSM.16.MT88.4 R16, [R190+0x13000] ;  /* 0x01300000be10783b */ /* 0x000eee0000004200 */
[C---:B------:R-:W-:Y:S08]  /*3370*/  HMMA.16816.F32 R40, R4.reuse, R140, R40 ;  /* 0x0000008c0428723c */ /* 0x040ff00000001828 */
[C---:B------:R-:W-:Y:S01]  /*3380*/  HMMA.16816.F32 R44, R4.reuse, R142, R44 ;  /* 0x0000008e042c723c */ /* 0x040fe2000000182c */
[----:B------:R-:W-:Y:S07]  /*3390*/  LDSM.16.MT88.4 R140, [R189+0x13800] ;  /* 0x01380000bd8c783b */ /* 0x000fee0000004200 */
        /* <DEDUP_REMOVED lines=9> */
[C---:B----4-:R-:W-:Y:S08]  /*3430*/  HMMA.16816.F32 R96, R4.reuse, R20, R96 ;  /* 0x000000140460723c */ /* 0x050ff00000001860 */
[C---:B------:R-:W-:Y:S01]  /*3440*/  HMMA.16816.F32 R100, R4.reuse, R22, R100 ;  /* 0x000000160464723c */ /* 0x040fe20000001864 */
[----:B------:R-:W-:Y:S07]  /*3450*/  LDSM.16.MT88.4 R20, [R192+0x17000] ;  /* 0x01700000c014783b */ /* 0x000fee0000004200 */
[C---:B--2---:R-:W-:Y:S08]  /*3460*/  HMMA.16816.F32 R120, R4.reuse, R12, R120 ;  /* 0x0000000c0478723c */ /* 0x044ff00000001878 */
[----:B------:R-:W-:Y:S01]  /*3470*/  HMMA.16816.F32 R116, R4, R14, R116 ;  /* 0x0000000e0474723c */ /* 0x000fe20000001874 */
[----:B------:R-:W2:Y:S06]  /*3480*/  LDSM.16.MT88.4 R12, [R192+0x15000] ;  /* 0x01500000c00c783b */ /* 0x000eac0000004200 */
[----:B------:R-:W-:Y:S01]  /*3490*/  F2FP.PACK_AB R4, R163, R160 ;  /* 0x000000a0a304723e */ /* 0x000fe200000000ff */
[----:B------:R-:W-:Y:S01]  /*34a0*/  FADD.FTZ R160, R160, R149 ;  /* 0x00000095a0a07221 */ /* 0x000fe20000010000 */
[----:B-----5:R-:W-:Y:S01]  /*34b0*/  F2FP.PACK_AB R5, R169, R166 ;  /* 0x000000a6a905723e */ /* 0x020fe200000000ff */
[----:B------:R-:W-:Y:S01]  /*34c0*/  FADD.FTZ R166, R166, R151 ;  /* 0x00000097a6a67221 */ /* 0x000fe20000010000 */
[----:B------:R-:W-:Y:S01]  /*34d0*/  F2FP.PACK_AB R6, R165, R162 ;  /* 0x000000a2a506723e */ /* 0x000fe200000000ff */
[----:B------:R-:W-:Y:S01]  /*34e0*/  FADD.FTZ R163, R163, R160 ;  /* 0x000000a0a3a37221 */ /* 0x000fe20000010000 */
[----:B------:R-:W-:Y:S01]  /*34f0*/  F2FP.PACK_AB R7, R172, R171 ;  /* 0x000000abac07723e */ /* 0x000fe200000000ff */
[----:B------:R-:W-:-:S02]  /*3500*/  FADD.FTZ R166, R169, R166 ;  /* 0x000000a6a9a67221 */ /* 0x000fc40000010000 */
[----:B------:R-:W-:Y:S02]  /*3510*/  FADD.FTZ R162, R162, R163 ;  /* 0x000000a3a2a27221 */ /* 0x000fe40000010000 */
[----:B------:R-:W-:Y:S02]  /*3520*/  FADD.FTZ R171, R171, R166 ;  /* 0x000000a6abab7221 */ /* 0x000fe40000010000 */
[----:B-1----:R-:W-:Y:S01]  /*3530*/  HMMA.16816.F32 R128, R4, R8, R128 ;  /* 0x000000080480723c */ /* 0x002fe20000001880 */
[----:B------:R-:W-:Y:S02]  /*3540*/  FADD.FTZ R165, R165, R162 ;  /* 0x000000a2a5a57221 */ /* 0x000fe40000010000 */
[----:B------:R-:W-:-:S05]  /*3550*/  FADD.FTZ R171, R172, R171 ;  /* 0x000000abacab7221 */ /* 0x000fca0000010000 */
[C---:B------:R-:W-:Y:S01]  /*3560*/  HMMA.16816.F32 R36, R4.reuse, R10, R36 ;  /* 0x0000000a0424723c */ /* 0x040fe20000001824 */
[----:B------:R-:W1:Y:S07]  /*3570*/  LDSM.16.MT88.4 R8, [R189+0x15000] ;  /* 0x01500000bd08783b */ /* 0x000e6e0000004200 */
[C---:B---3--:R-:W-:Y:S08]  /*3580*/  HMMA.16816.F32 R40, R4.reuse, R16, R40 ;  /* 0x000000100428723c */ /* 0x048ff00000001828 */
[C---:B------:R-:W-:Y:S01]  /*3590*/  HMMA.16816.F32 R44, R4.reuse, R18, R44 ;  /* 0x00000012042c723c */ /* 0x040fe2000000182c */
[----:B------:R-:W3:Y:S07]  /*35a0*/  LDSM.16.MT88.4 R16, [R188+0x15000] ;  /* 0x01500000bc10783b */ /* 0x000eee0000004200 */
[C---:B--2---:R-:W-:Y:S08]  /*35b0*/  HMMA.16816.F32 R64, R4.reuse, R12, R64 ;  /* 0x0000000c0440723c */ /* 0x044ff00000001840 */
[C---:B------:R-:W-:Y:S01]  /*35c0*/  HMMA.16816.F32 R68, R4.reuse, R14, R68 ;  /* 0x0000000e0444723c */ /* 0x040fe20000001844 */
[----:B------:R-:W2:Y:S07]  /*35d0*/  LDSM.16.MT88.4 R12, [R190+0x17000] ;  /* 0x01700000be0c783b */ /* 0x000eae0000004200 */
[C---:B------:R-:W-:Y:S08]  /*35e0*/  HMMA.16816.F32 R96, R4.reuse, R20, R96 ;  /* 0x000000140460723c */ /* 0x040ff00000001860 */
[C---:B-1----:R-:W-:Y:S08]  /*35f0*/  HMMA.16816.F32 R80, R4.reuse, R8, R80 ;  /* 0x000000080450723c */ /* 0x042ff00000001850 */
        /* <DEDUP_REMOVED lines=8> */
[C---:B------:R-:W-:Y:S01]  /*3680*/  HMMA.16816.F32 R100, R4.reuse, R22, R100 ;  /* 0x000000160464723c */ /* 0x040fe20000001864 */
[----:B------:R-:W-:Y:S07]  /*3690*/  LDSM.16.MT88.4 R20, [R188+0x15800] ;  /* 0x01580000bc14783b */ /* 0x000fee0000004200 */
        /* <DEDUP_REMOVED lines=8> */
[----:B------:R-:W4:Y:S07]  /*3720*/  LDSM.16.MT88.4 R32, [R188+0x13800] ;  /* 0x01380000bc20783b */ /* 0x000f2e0000004200 */
[C---:B------:R-:W-:Y:S08]  /*3730*/  HMMA.16816.F32 R56, R4.reuse, R28, R56 ;  /* 0x0000001c0438723c */ /* 0x040ff00000001838 */
[C---:B------:R-:W-:Y:S01]  /*3740*/  HMMA.16816.F32 R60, R4.reuse, R30, R60 ;  /* 0x0000001e043c723c */ /* 0x040fe2000000183c */
[----:B------:R-:W5:Y:S07]  /*3750*/  LDSM.16.MT88.4 R28, [R190+0x15800] ;  /* 0x01580000be1c783b */ /* 0x000f6e0000004200 */
[C---:B------:R-:W-:Y:S08]  /*3760*/  HMMA.16816.F32 R72, R4.reuse, R24, R72 ;  /* 0x000000180448723c */ /* 0x040ff00000001848 */
[----:B------:R-:W-:Y:S01]  /*3770*/  HMMA.16816.F32 R76, R4, R26, R76 ;  /* 0x0000001a044c723c */ /* 0x000fe2000000184c */
[----:B------:R-:W3:Y:S06]  /*3780*/  LDSM.16.MT88.4 R24, [R189+0x15800] ;  /* 0x01580000bd18783b */ /* 0x000eec0000004200 */
[----:B------:R-:W-:Y:S01]  /*3790*/  F2FP.PACK_AB R4, R173, R174 ;  /* 0x000000aead04723e */ /* 0x000fe200000000ff */
[----:B------:R-:W-:Y:S01]  /*37a0*/  FADD.FTZ R174, R174, R165 ;  /* 0x000000a5aeae7221 */ /* 0x000fe20000010000 */
[----:B------:R-:W-:Y:S01]  /*37b0*/  F2FP.PACK_AB R5, R219, R168 ;  /* 0x000000a8db05723e */ /* 0x000fe200000000ff */
[----:B------:R-:W-:Y:S01]  /*37c0*/  FADD.FTZ R168, R168, R171 ;  /* 0x000000aba8a87221 */ /* 0x000fe20000010000 */
[----:B------:R-:W-:Y:S01]  /*37d0*/  F2FP.PACK_AB R6, R170, R175 ;  /* 0x000000afaa06723e */ /* 0x000fe200000000ff */
[----:B------:R-:W-:Y:S01]  /*37e0*/  FADD.FTZ R174, R173, R174 ;  /* 0x000000aeadae7221 */ /* 0x000fe20000010000 */
[----:B------:R-:W-:Y:S01]  /*37f0*/  F2FP.PACK_AB R7, R167, R220 ;  /* 0x000000dca707723e */ /* 0x000fe200000000ff */
[----:B------:R-:W-:-:S02]  /*3800*/  FADD.FTZ R219, R219, R168 ;  /* 0x000000a8dbdb7221 */ /* 0x000fc40000010000 */
[----:B------:R-:W-:Y:S02]  /*3810*/  FADD.FTZ R175, R175, R174 ;  /* 0x000000aeafaf7221 */ /* 0x000fe40000010000 */
[----:B------:R-:W-:Y:S02]  /*3820*/  FADD.FTZ R220, R220, R219 ;  /* 0x000000dbdcdc7221 */ /* 0x000fe40000010000 */
[----:B--2---:R-:W-:Y:S01]  /*3830*/  HMMA.16816.F32 R128, R4, R12, R128 ;  /* 0x0000000c0480723c */ /* 0x004fe20000001880 */
[----:B------:R-:W-:Y:S02]  /*3840*/  FADD.FTZ R221, R170, R175 ;  /* 0x000000afaadd7221 */ /* 0x000fe40000010000 */
[----:B------:R-:W-:-:S05]  /*3850*/  FADD.FTZ R219, R167, R220 ;  /* 0x000000dca7db7221 */ /* 0x000fca0000010000 */
        /* <DEDUP_REMOVED lines=9> */
[C---:B------:R-:W-:Y:S08]  /*38f0*/  HMMA.16816.F32 R44, R4.reuse, R146, R44 ;  /* 0x00000092042c723c */ /* 0x040ff0000000182c */
[C---:B------:R-:W-:Y:S08]  /*3900*/  HMMA.16816.F32 R48, R4.reuse, R140, R48 ;  /* 0x0000008c0430723c */ /* 0x040ff00000001830 */
[C---:B------:R-:W-:Y:S08]  /*3910*/  HMMA.16816.F32 R52, R4.reuse, R142, R52 ;  /* 0x0000008e0434723c */ /* 0x040ff00000001834 */
[C---:B----4-:R-:W-:Y:S08]  /*3920*/  HMMA.16816.F32 R56, R4.reuse, R32, R56 ;  /* 0x000000200438723c */ /* 0x050ff00000001838 */
[C---:B------:R-:W-:Y:S08]  /*3930*/  HMMA.16816.F32 R60, R4.reuse, R34, R60 ;  /* 0x00000022043c723c */ /* 0x040ff0000000183c */
[C---:B-----5:R-:W-:Y:S08]  /*3940*/  HMMA.16816.F32 R72, R4.reuse, R28, R72 ;  /* 0x0000001c0448723c */ /* 0x060ff00000001848 */
[C---:B------:R-:W-:Y:S08]  /*3950*/  HMMA.16816.F32 R76, R4.reuse, R30, R76 ;  /* 0x0000001e044c723c */ /* 0x040ff0000000184c */
[C---:B------:R-:W-:Y:S08]  /*3960*/  HMMA.16816.F32 R80, R4.reuse, R24, R80 ;  /* 0x000000180450723c */ /* 0x040ff00000001850 */
[C---:B------:R-:W-:Y:S08]  /*3970*/  HMMA.16816.F32 R84, R4.reuse, R26, R84 ;  /* 0x0000001a0454723c */ /* 0x040ff00000001854 */
[C---:B------:R-:W-:Y:S08]  /*3980*/  HMMA.16816.F32 R88, R4.reuse, R20, R88 ;  /* 0x000000140458723c */ /* 0x040ff00000001858 */
[C---:B------:R-:W-:Y:S08]  /*3990*/  HMMA.16816.F32 R92, R4.reuse, R22, R92 ;  /* 0x00000016045c723c */ /* 0x040ff0000000185c */
[C---:B--2---:R-:W-:Y:S08]  /*39a0*/  HMMA.16816.F32 R104, R4.reuse, R12, R104 ;  /* 0x0000000c0468723c */ /* 0x044ff00000001868 */
[C---:B------:R-:W-:Y:S08]  /*39b0*/  HMMA.16816.F32 R124, R4.reuse, R14, R124 ;  /* 0x0000000e047c723c */ /* 0x040ff0000000187c */
[C---:B-1----:R-:W-:Y:S08]  /*39c0*/  HMMA.16816.F32 R108, R4.reuse, R8, R108 ;  /* 0x00000008046c723c */ /* 0x042ff0000000186c */
[C---:B------:R-:W-:Y:S08]  /*39d0*/  HMMA.16816.F32 R112, R4.reuse, R10, R112 ;  /* 0x0000000a0470723c */ /* 0x040ff00000001870 */
[C---:B---3--:R-:W-:Y:S08]  /*39e0*/  HMMA.16816.F32 R120, R4.reuse, R16, R120 ;  /* 0x000000100478723c */ /* 0x048ff00000001878 */
[----:B------:R-:W-:Y:S01]  /*39f0*/  HMMA.16816.F32 R116, R4, R18, R116 ;  /* 0x000000120474723c */ /* 0x000fe20000001874 */
[----:B------:R-:W-:Y:S05]  /*3a00*/  @!UPT UIADD3 URZ, URZ, URZ, URZ ;  /* 0x0000003f3f3ff290 */ /* 0x000fea000fffe03f */
[----:B------:R-:W-:Y:S11]  /*3a10*/  @!P0 BRA `(.L_x_6) ;  /* 0x0000577000008947 */ /* 0x000ff60003800000 */
[----:B------:R-:W-:Y:S01]  /*3a20*/  IADD3 R223, R2, -0x2, RZ ;  /* 0xfffffffe02df7810 */ /* 0x000fe20007ffe0ff */
[----:B------:R-:W-:-:S04]  /*3a30*/  DEPBAR.LE SB0, 0x0 ;  /* 0x000080000000791a */ /* 0x000fc80000000000 */
[----:B------:R-:W-:Y:S01]  /*3a40*/  SHF.R.S32.HI R0, RZ, 0x1f, R223 ;  /* 0x0000001fff007819 */ /* 0x000fe200000114df */
[----:B------:R-:W-:-:S04]  /*3a50*/  IMAD.WIDE.U32 R6, R223, c[0x0][0x1a0], RZ ;  /* 0x00006800df067a25 */ /* 0x000fc800078e00ff */
[----:B------:R-:W-:Y:S01]  /*3a60*/  IMAD R0, R0, c[0x0][0x1a0], RZ ;  /* 0x0000680000007a24 */ /* 0x000fe200078e02ff */
[----:B------:R-:W-:Y:S01]  /*3a70*/  BAR.SYNC.DEFER_BLOCKING 0x0 ;  /* 0x0000000000007b1d */ /* 0x000fe20000010000 */
[----:B------:R-:W-:Y:S01]  /*3a80*/  LEA R4, P0, R6, R134, 0x6 ;  /* 0x0000008606047211 */ /* 0x000fe200078030ff */
[----:B------:R-:W-:-:S03]  /*3a90*/  IMAD.WIDE.U32 R8, R137, c[0x0][0x1a0], RZ ;  /* 0x0000680089087a25 */ /* 0x000fc600078e00ff */
[----:B------:R-:W-:Y:S01]  /*3aa0*/  LEA R16, P1, R4, c[0x0][0x170], 0x1 ;  /* 0x00005c0004107a11 */ /* 0x000fe200078208ff */
[----:B------:R-:W-:Y:S02]  /*3ab0*/  IMAD R0, R223, c[0x0][0x1a4], R0 ;  /* 0x00006900df007a24 */ /* 0x000fe400078e0200 */
[----:B------:R-:W-:Y:S02]  /*3ac0*/  IMAD R137, R137, c[0x0][0x1a4], RZ ;  /* 0x0000690089897a24 */ /* 0x000fe400078e02ff */
[----:B------:R-:W-:Y:S02]  /*3ad0*/  IMAD.IADD R5, R7, 0x1, R0 ;  /* 0x0000000107057824 */ /* 0x000fe400078e0200 */
[----:B------:R-:W-:-:S03]  /*3ae0*/  IMAD R0, R223, 0x40, R218 ;  /* 0x00000040df007824 */ /* 0x000fc600078e02da */
[----:B------:R-:W-:Y:S02]  /*3af0*/  LEA.HI.X R5, R6, R209, R5, 0x6, P0 ;  /* 0x000000d106057211 */ /* 0x000fe400000f3405 */
[----:B------:R-:W-:Y:S02]  /*3b00*/  IADD3 R6, P0, R8, R16, RZ ;  /* 0x0000001008067210 */ /* 0x000fe40007f1e0ff */
[----:B------:R-:W-:-:S04]  /*3b10*/  LEA.HI.X R17, R4, c[0x0][0x174], R5, 0x1, P1 ;  /* 0x00005d0004117a11 */ /* 0x000fc800008f0c05 */
[----:B------:R-:W-:Y:S01]  /*3b20*/  IADD3.X R7, R17, R9, R137, P0, !PT ;  /* 0x0000000911077210 */ /* 0x000fe200007fe489 */
        /* <DEDUP_REMOVED lines=9> */
[----:B------:R-:W-:Y:S04]  /*3bc0*/  LDSM.16.M88.4 R164, [R198] ;  /* 0x00000000c6a4783b */ /* 0x000fe80000000200 */
[----:B------:R-:W3:Y:S04]  /*3bd0*/  LDSM.16.M88.4 R136, [R197+0xc000] ;  /* 0x00c00000c588783b */ /* 0x000ee80000000200 */
[----:B------:R-:W4:Y:S04]  /*3be0*/  LDSM.16.M88.4 R28, [R197+0xc800] ;  /* 0x00c80000c51c783b */ /* 0x000f280000000200 */
[----:B------:R-:W5:Y:S04]  /*3bf0*/  LDSM.16.M88.4 R20, [R197+0xd000] ;  /* 0x00d00000c514783b */ /* 0x000f680000000200 */
[----:B------:R-:W1:Y:S04]  /*3c00*/  LDSM.16.M88.4 R12, [R197+0xd800] ;  /* 0x00d80000c50c783b */ /* 0x000e680000000200 */
[----:B------:R-:W-:Y:S04]  /*3c10*/  LDSM.16.M88.4 R152, [R196] ;  /* 0x00000000c498783b */ /* 0x000fe80000000200 */
[----:B------:R-:W1:Y:S04]  /*3c20*/  LDSM.16.M88.4 R8, [R195] ;  /* 0x00000000c308783b */ /* 0x000e680000000200 */
[----:B------:R-:W1:Y:S04]  /*3c30*/  LDSM.16.M88.4 R144, [R187] ;  /* 0x00000000bb90783b */ /* 0x000e680000000200 */
[----:B--2---:R-:W2:Y:S04]  /*3c40*/  LDSM.16.M88.4 R4, [R186] ;  /* 0x00000000ba04783b */ /* 0x004ea80000000200 */
[----:B------:R-:W1:Y:S04]  /*3c50*/  LDSM.16.M88.4 R156, [R185] ;  /* 0x00000000b99c783b */ /* 0x000e680000000200 */
[----:B------:R-:W-:Y:S01]  /*3c60*/  LDSM.16.M88.4 R168, [R191+0xc800] ;  /* 0x00c80000bfa8783b */ /* 0x000fe20000000200 */
[C---:B---3--:R-:W-:Y:S03]  /*3c70*/  HMMA.16816.F32 R140, R164.reuse, R136, RZ ;  /* 0x00000088a48c723c */ /* 0x048fe600000018ff */
[----:B------:R-:W-:Y:S04]  /*3c80*/  LDSM.16.M88.4 R160, [R191+0xd000] ;  /* 0x00d00000bfa0783b */ /* 0x000fe80000000200 */
[----:B------:R-:W-:Y:S01]  /*3c90*/  LDSM.16.M88.4 R148, [R191+0xd800] ;  /* 0x00d80000bf94783b */ /* 0x000fe20000000200 */
[C---:B------:R-:W-:Y:S03]  /*3ca0*/  HMMA.16816.F32 R136, R164.reuse, R138, RZ ;  /* 0x0000008aa488723c */ /* 0x040fe600000018ff */
[----:B------:R-:W-:Y:S04]  /*3cb0*/  LDSM.16.M88.4 R172, [R181] ;  /* 0x00000000b5ac783b */ /* 0x000fe80000000200 */
[----:B------:R-:W0:Y:S01]  /*3cc0*/  LDGDEPBAR ;  /* 0x00000000000079af */ /* 0x000e220000000000 */
[C---:B----4-:R-:W-:Y:S08]  /*3cd0*/  HMMA.16816.F32 R32, R164.reuse, R28, RZ ;  /* 0x0000001ca420723c */ /* 0x050ff000000018ff */
[C---:B------:R-:W-:Y:S08]  /*3ce0*/  HMMA.16816.F32 R28, R164.reuse, R30, RZ ;  /* 0x0000001ea41c723c */ /* 0x040ff000000018ff */
[C---:B-----5:R-:W-:Y:S08]  /*3cf0*/  HMMA.16816.F32 R24, R164.reuse, R20, RZ ;  /* 0x00000014a418723c */ /* 0x060ff000000018ff */
[C---:B------:R-:W-:Y:S08]  /*3d00*/  HMMA.16816.F32 R20, R164.reuse, R22, RZ ;  /* 0x00000016a414723c */ /* 0x040ff000000018ff */
[C---:B-1----:R-:W-:Y:S08]  /*3d10*/  HMMA.16816.F32 R16, R164.reuse, R12, RZ ;  /* 0x0000000ca410723c */ /* 0x042ff000000018ff */
[----:B------:R-:W-:Y:S01]  /*3d20*/  HMMA.16816.F32 R164, R164, R14, RZ ;  /* 0x0000000ea4a4723c */ /* 0x000fe200000018ff */
[----:B------:R-:W-:Y:S07]  /*3d30*/  LDSM.16.M88.4 R12, [R191+0xc000] ;  /* 0x00c00000bf0c783b */ /* 0x000fee0000000200 */
[C---:B------:R-:W-:Y:S08]  /*3d40*/  HMMA.16816.F32 R140, R152.reuse, R8, R140 ;  /* 0x00000008988c723c */ /* 0x040ff0000000188c */
[C---:B------:R-:W-:Y:S01]  /*3d50*/  HMMA.16816.F32 R136, R152.reuse, R10, R136 ;  /* 0x0000000a9888723c */ /* 0x040fe20000001888 */
[----:B------:R-:W1:Y:S07]  /*3d60*/  LDSM.16.M88.4 R8, [R194] ;  /* 0x00000000c208783b */ /* 0x000e6e0000000200 */
[C---:B------:R-:W-:Y:S08]  /*3d70*/  HMMA.16816.F32 R32, R152.reuse, R144, R32 ;  /* 0x000000909820723c */ /* 0x040ff00000001820 */
[C---:B------:R-:W-:Y:S01]  /*3d80*/  HMMA.16816.F32 R28, R152.reuse, R146, R28 ;  /* 0x00000092981c723c */ /* 0x040fe2000000181c */
[----:B------:R-:W-:Y:S07]  /*3d90*/  LDSM.16.M88.4 R144, [R184] ;  /* 0x00000000b890783b */ /* 0x000fee0000000200 */
[C---:B--2---:R-:W-:Y:S08]  /*3da0*/  HMMA.16816.F32 R24, R152.reuse, R4, R24 ;  /* 0x000000049818723c */ /* 0x044ff00000001818 */
[C---:B------:R-:W-:Y:S01]  /*3db0*/  HMMA.16816.F32 R20, R152.reuse, R6, R20 ;  /* 0x000000069814723c */ /* 0x040fe20000001814 */
[----:B------:R-:W2:Y:S07]  /*3dc0*/  LDSM.16.M88.4 R4, [R193] ;  /* 0x00000000c104783b */ /* 0x000eae0000000200 */
[C---:B------:R-:W-:Y:S08]  /*3dd0*/  HMMA.16816.F32 R16, R152.reuse, R156, R16 ;  /* 0x0000009c9810723c */ /* 0x040ff00000001810 */
[----:B------:R-:W-:Y:S01]  /*3de0*/  HMMA.16816.F32 R164, R152, R158, R164 ;  /* 0x0000009e98a4723c */ /* 0x000fe200000018a4 */
[----:B------:R-:W3:Y:S04]  /*3df0*/  LDSM.16.M88.4 R156, [R184+0x800] ;  /* 0x00080000b89c783b */ /* 0x000ee80000000200 */
[----:B------:R-:W4:Y:S03]  /*3e00*/  LDSM.16.M88.4 R152, [R184+0x1000] ;  /* 0x00100000b898783b */ /* 0x000f260000000200 */
[C---:B-1----:R-:W-:Y:S08]  /*3e10*/  HMMA.16816.F32 R140, R8.reuse, R12, R140 ;  /* 0x0000000c088c723c */ /* 0x042ff0000000188c */
[C---:B------:R-:W-:Y:S01]  /*3e20*/  HMMA.16816.F32 R136, R8.reuse, R14, R136 ;  /* 0x0000000e0888723c */ /* 0x040fe20000001888 */
[----:B------:R-:W1:Y:S07]  /*3e30*/  LDSM.16.M88.4 R12, [R184+0x1800] ;  /* 0x00180000b80c783b */ /* 0x000e6e0000000200 */
[C---:B------:R-:W-:Y:S08]  /*3e40*/  HMMA.16816.F32 R32, R8.reuse, R168, R32 ;  /* 0x000000a80820723c */ /* 0x040ff00000001820 */
[C---:B------:R-:W-:Y:S01]  /*3e50*/  HMMA.16816.F32 R28, R8.reuse, R170, R28 ;  /* 0x000000aa081c723c */ /* 0x040fe2000000181c */
[----:B------:R-:W-:Y:S07]  /*3e60*/  LDSM.16.M88.4 R168, [R191+0xe000] ;  /* 0x00e00000bfa8783b */ /* 0x000fee0000000200 */
[C---:B------:R-:W-:Y:S08]  /*3e70*/  HMMA.16816.F32 R24, R8.reuse, R160, R24 ;  /* 0x000000a00818723c */ /* 0x040ff00000001818 */
[C---:B------:R-:W-:Y:S01]  /*3e80*/  HMMA.16816.F32 R20, R8.reuse, R162, R20 ;  /* 0x000000a20814723c */ /* 0x040fe20000001814 */
[----:B------:R-:W-:Y:S07]  /*3e90*/  LDSM.16.M88.4 R160, [R197+0xe000] ;  /* 0x00e00000c5a0783b */ /* 0x000fee0000000200 */
[C---:B------:R-:W-:Y:S08]  /*3ea0*/  HMMA.16816.F32 R16, R8.reuse, R148, R16 ;  /* 0x000000940810723c */ /* 0x040ff00000001810 */
[----:B------:R-:W-:Y:S01]  /*3eb0*/  HMMA.16816.F32 R164, R8, R150, R164 ;  /* 0x0000009608a4723c */ /* 0x000fe200000018a4 */
[----:B------:R-:W-:Y:S04]  /*3ec0*/  LDSM.16.M88.4 R8, [R198+0x4000] ;  /* 0x00400000c608783b */ /* 0x000fe80000000200 */
[----:B------:R-:W5:Y:S03]  /*3ed0*/  LDSM.16.M88.4 R148, [R197+0xe800] ;  /* 0x00e80000c594783b */ /* 0x000f660000000200 */
[C---:B--2---:R-:W-:Y:S08]  /*3ee0*/  HMMA.16816.F32 R140, R4.reuse, R144, R140 ;  /* 0x00000090048c723c */ /* 0x044ff0000000188c */
[C---:B------:R-:W-:Y:S01]  /*3ef0*/  HMMA.16816.F32 R136, R4.reuse, R146, R136 ;  /* 0x000000920488723c */ /* 0x040fe20000001888 */
[----:B------:R-:W2:Y:S07]  /*3f00*/  LDSM.16.M88.4 R144, [R197+0xf000] ;  /* 0x00f00000c590783b */ /* 0x000eae0000000200 */
[C---:B---3--:R-:W-:Y:S08]  /*3f10*/  HMMA.16816.F32 R32, R4.reuse, R156, R32 ;  /* 0x0000009c0420723c */ /* 0x048ff00000001820 */
[C---:B------:R-:W-:Y:S01]  /*3f20*/  HMMA.16816.F32 R28, R4.reuse, R158, R28 ;  /* 0x0000009e041c723c */ /* 0x040fe2000000181c */
[----:B------:R-:W3:Y:S07]  /*3f30*/  LDSM.16.M88.4 R156, [R197+0xf800] ;  /* 0x00f80000c59c783b */ /* 0x000eee0000000200 */
[C---:B----4-:R-:W-:Y:S08]  /*3f40*/  HMMA.16816.F32 R24, R4.reuse, R152, R24 ;  /* 0x000000980418723c */ /* 0x050ff00000001818 */
[C---:B------:R-:W-:Y:S01]  /*3f50*/  HMMA.16816.F32 R20, R4.reuse, R154, R20 ;  /* 0x0000009a0414723c */ /* 0x040fe20000001814 */
[----:B------:R-:W-:Y:S07]  /*3f60*/  LDSM.16.M88.4 R152, [R183] ;  /* 0x00000000b798783b */ /* 0x000fee0000000200 */
[C---:B-1----:R-:W-:Y:S08]  /*3f70*/  HMMA.16816.F32 R16, R4.reuse, R12, R16 ;  /* 0x0000000c0410723c */ /* 0x042ff00000001810 */
[----:B------:R-:W-:Y:S01]  /*3f80*/  HMMA.16816.F32 R164, R4, R14, R164 ;  /* 0x0000000e04a4723c */ /* 0x000fe200000018a4 */
[----:B------:R-:W-:Y:S04]  /*3f90*/  LDSM.16.M88.4 R12, [R196+0x4000] ;  /* 0x00400000c40c783b */ /* 0x000fe80000000200 */
[----:B------:R-:W1:Y:S03]  /*3fa0*/  LDSM.16.M88.4 R4, [R182] ;  /* 0x00000000b604783b */ /* 0x000e660000000200 */
[C---:B-----5:R-:W-:Y:S08]  /*3fb0*/  HMMA.16816.F32 R32, R8.reuse, R148, R32 ;  /* 0x000000940820723c */ /* 0x060ff00000001820 */
[C---:B------:R-:W-:Y:S01]  /*3fc0*/  HMMA.16816.F32 R28, R8.reuse, R150, R28 ;  /* 0x00000096081c723c */ /* 0x040fe2000000181c */
[----:B------:R-:W4:Y:S07]  /*3fd0*/  LDSM.16.M88.4 R148, [R180] ;  /* 0x00000000b494783b */ /* 0x000f2e0000000200 */
[C---:B------:R-:W-:Y:S08]  /*3fe0*/  HMMA.16816.F32 R136, R8.reuse, R162, R136 ;  /* 0x000000a20888723c */ /* 0x040ff00000001888 */
[C---:B------:R-:W-:Y:S01]  /*3ff0*/  HMMA.16816.F32 R140, R8.reuse, R160, R140 ;  /* 0x000000a0088c723c */ /* 0x040fe2000000188c */
[----:B------:R-:W-:Y:S07]  /*4000*/  LDSM.16.M88.4 R160, [R191+0xf000] ;  /* 0x00f00000bfa0783b */ /* 0x000fee0000000200 */
[C---:B--2---:R-:W-:Y:S08]  /*4010*/  HMMA.16816.F32 R24, R8.reuse, R144, R24 ;  /* 0x000000900818723c */ /* 0x044ff00000001818 */
[C---:B------:R-:W-:Y:S01]  /*4020*/  HMMA.16816.F32 R20, R8.reuse, R146, R20 ;  /* 0x000000920814723c */ /* 0x040fe20000001814 */
[----:B------:R-:W-:Y:S07]  /*4030*/  LDSM.16.M88.4 R144, [R194+0x4000] ;  /* 0x00400000c290783b */ /* 0x000fee0000000200 */
[C---:B---3--:R-:W-:Y:S08]  /*4040*/  HMMA.16816.F32 R16, R8.reuse, R156, R16 ;  /* 0x0000009c0810723c */ /* 0x048ff00000001810 */
[----:B------:R-:W-:Y:S01]  /*4050*/  HMMA.16816.F32 R164, R8, R158, R164 ;  /* 0x0000009e08a4723c */ /* 0x000fe200000018a4 */
[----:B------:R-:W2:Y:S04]  /*4060*/  LDSM.16.M88.4 R8, [R191+0xe800] ;  /* 0x00e80000bf08783b */ /* 0x000ea80000000200 */
[----:B------:R-:W3:Y:S03]  /*4070*/  LDSM.16.M88.4 R156, [R191+0xf800] ;  /* 0x00f80000bf9c783b */ /* 0x000ee60000000200 */
[C---:B-1----:R-:W-:Y:S08]  /*4080*/  HMMA.16816.F32 R32, R12.reuse, R4, R32 ;  /* 0x000000040c20723c */ /* 0x042ff00000001820 */
[C---:B------:R-:W-:Y:S01]  /*4090*/  HMMA.16816.F32 R28, R12.reuse, R6, R28 ;  /* 0x000000060c1c723c */ /* 0x040fe2000000181c */
[----:B------:R-:W-:Y:S07]  /*40a0*/  LDSM.16.M88.4 R4, [R193+0x4000] ;  /* 0x00400000c104783b */ /* 0x000fee0000000200 */
[C---:B------:R-:W-:Y:S08]  /*40b0*/  HMMA.16816.F32 R136, R12.reuse, R154, R136 ;  /* 0x0000009a0c88723c */ /* 0x040ff00000001888 */
[C---:B------:R-:W-:Y:S01]  /*40c0*/  HMMA.16816.F32 R140, R12.reuse, R152, R140 ;  /* 0x000000980c8c723c */ /* 0x040fe2000000188c */
[----:B------:R-:W1:Y:S07]  /*40d0*/  LDSM.16.M88.4 R152, [R184+0x2000] ;  /* 0x00200000b898783b */ /* 0x000e6e0000000200 */
[C---:B------:R-:W-:Y:S08]  /*40e0*/  HMMA.16816.F32 R24, R12.reuse, R172, R24 ;  /* 0x000000ac0c18723c */ /* 0x040ff00000001818 */
[C---:B------:R-:W-:Y:S01]  /*40f0*/  HMMA.16816.F32 R20, R12.reuse, R174, R20 ;  /* 0x000000ae0c14723c */ /* 0x040fe20000001814 */
[----:B------:R-:W-:Y:S07]  /*4100*/  LDSM.16.M88.4 R172, [R176] ;  /* 0x00000000b0ac783b */ /* 0x000fee0000000200 */
[C---:B----4-:R-:W-:Y:S08]  /*4110*/  HMMA.16816.F32 R16, R12.reuse, R148, R16 ;  /* 0x000000940c10723c */ /* 0x050ff00000001810 */
[----:B------:R-:W-:Y:S01]  /*4120*/  HMMA.16816.F32 R164, R12, R150, R164 ;  /* 0x000000960ca4723c */ /* 0x000fe200000018a4 */
[----:B------:R-:W4:Y:S04]  /*4130*/  LDSM.16.M88.4 R148, [R184+0x2800] ;  /* 0x00280000b894783b */ /* 0x000f280000000200 */
[----:B------:R-:W5:Y:S03]  /*4140*/  LDSM.16.M88.4 R12, [R184+0x3000] ;  /* 0x00300000b80c783b */ /* 0x000f660000000200 */
[C---:B--2---:R-:W-:Y:S08]  /*4150*/  HMMA.16816.F32 R32, R144.reuse, R8, R32 ;  /* 0x000000089020723c */ /* 0x044ff00000001820 */
[C---:B------:R-:W-:Y:S01]  /*4160*/  HMMA.16816.F32 R28, R144.reuse, R10, R28 ;  /* 0x0000000a901c723c */ /* 0x040fe2000000181c */
[----:B------:R-:W2:Y:S07]  /*4170*/  LDSM.16.M88.4 R8, [R184+0x3800] ;  /* 0x00380000b808783b */ /* 0x000eae0000000200 */
[C---:B------:R-:W-:Y:S08]  /*4180*/  HMMA.16816.F32 R136, R144.reuse, R170, R136 ;  /* 0x000000aa9088723c */ /* 0x040ff00000001888 */
[C---:B------:R-:W-:Y:S01]  /*4190*/  HMMA.16816.F32 R140, R144.reuse, R168, R140 ;  /* 0x000000a8908c723c */ /* 0x040fe2000000188c */
[----:B------:R-:W-:Y:S07]  /*41a0*/  LDSM.16.M88.4 R168, [R196+0x8000] ;  /* 0x00800000c4a8783b */ /* 0x000fee0000000200 */
[C---:B------:R-:W-:Y:S08]  /*41b0*/  HMMA.16816.F32 R24, R144.reuse, R160, R24 ;  /* 0x000000a09018723c */ /* 0x040ff00000001818 */
[C---:B------:R-:W-:Y:S01]  /*41c0*/  HMMA.16816.F32 R20, R144.reuse, R162, R20 ;  /* 0x000000a29014723c */ /* 0x040fe20000001814 */
[----:B------:R-:W-:Y:S07]  /*41d0*/  LDSM.16.M88.4 R160, [R197+0x10000] ;  /* 0x01000000c5a0783b */ /* 0x000fee0000000200 */
[C---:B---3--:R-:W-:Y:S08]  /*41e0*/  HMMA.16816.F32 R16, R144.reuse, R156, R16 ;  /* 0x0000009c9010723c */ /* 0x048ff00000001810 */
[----:B------:R-:W-:Y:S01]  /*41f0*/  HMMA.16816.F32 R164, R144, R158, R164 ;  /* 0x0000009e90a4723c */ /* 0x000fe200000018a4 */
[----:B------:R-:W3:Y:S04]  /*4200*/  LDSM.16.M88.4 R144, [R198+0x8000] ;  /* 0x00800000c690783b */ /* 0x000ee80000000200 */
[----:B------:R-:W2:Y:S03]  /*4210*/  LDSM.16.M88.4 R156, [R197+0x10800] ;  /* 0x01080000c59c783b */ /* 0x000ea60000000200 */
[C---:B-1----:R-:W-:Y:S08]  /*4220*/  HMMA.16816.F32 R136, R4.reuse, R154, R136 ;  /* 0x0000009a0488723c */ /* 0x042ff00000001888 */
[C---:B------:R-:W-:Y:S01]  /*4230*/  HMMA.16816.F32 R140, R4.reuse, R152, R140 ;  /* 0x00000098048c723c */ /* 0x040fe2000000188c */
[----:B------:R-:W1:Y:S07]  /*4240*/  LDSM.16.M88.4 R152, [R197+0x11000] ;  /* 0x01100000c598783b */ /* 0x000e6e0000000200 */
[C---:B----4-:R-:W-:Y:S08]  /*4250*/  HMMA.16816.F32 R32, R4.reuse, R148, R32 ;  /* 0x000000940420723c */ /* 0x050ff00000001820 */
[C---:B------:R-:W-:Y:S01]  /*4260*/  HMMA.16816.F32 R28, R4.reuse, R150, R28 ;  /* 0x00000096041c723c */ /* 0x040fe2000000181c */
[----:B------:R-:W-:Y:S07]  /*4270*/  LDSM.16.M88.4 R148, [R197+0x11800] ;  /* 0x01180000c594783b */ /* 0x000fee0000000200 */
[C---:B-----5:R-:W-:Y:S08]  /*4280*/  HMMA.16816.F32 R24, R4.reuse, R12, R24 ;  /* 0x0000000c0418723c */ /* 0x060ff00000001818 */
[C---:B------:R-:W-:Y:S01]  /*4290*/  HMMA.16816.F32 R20, R4.reuse, R14, R20 ;  /* 0x0000000e0414723c */ /* 0x040fe20000001814 */
[----:B------:R-:W4:Y:S07]  /*42a0*/  LDSM.16.M88.4 R12, [R179] ;  /* 0x00000000b30c783b */ /* 0x000f2e0000000200 */
[C---:B--2---:R-:W-:Y:S08]  /*42b0*/  HMMA.16816.F32 R16, R4.reuse, R8, R16 ;  /* 0x000000080410723c */ /* 0x044ff00000001810 */
[----:B------:R-:W-:Y:S01]  /*42c0*/  HMMA.16816.F32 R164, R4, R10, R164 ;  /* 0x0000000a04a4723c */ /* 0x000fe200000018a4 */
[----:B------:R-:W2:Y:S04]  /*42d0*/  LDSM.16.M88.4 R8, [R178] ;  /* 0x00000000b208783b */ /* 0x000ea80000000200 */
[----:B------:R-:W5:Y:S03]  /*42e0*/  LDSM.16.M88.4 R4, [R177] ;  /* 0x00000000b104783b */ /* 0x000f660000000200 */
[C---:B---3--:R-:W-:Y:S08]  /*42f0*/  HMMA.16816.F32 R136, R144.reuse, R162, R136 ;  /* 0x000000a29088723c */ /* 0x048ff00000001888 */
[C---:B------:R-:W-:Y:S01]  /*4300*/  HMMA.16816.F32 R140, R144.reuse, R160, R140 ;  /* 0x000000a0908c723c */ /* 0x040fe2000000188c */
[----:B------:R-:W-:Y:S07]  /*4310*/  LDSM.16.M88.4 R160, [R194+0x8000] ;  /* 0x00800000c2a0783b */ /* 0x000fee0000000200 */
[C---:B------:R-:W-:Y:S08]  /*4320*/  HMMA.16816.F32 R32, R144.reuse, R156, R32 ;  /* 0x0000009c9020723c */ /* 0x040ff00000001820 */
[C---:B------:R-:W-:Y:S01]  /*4330*/  HMMA.16816.F32 R28, R144.reuse, R158, R28 ;  /* 0x0000009e901c723c */ /* 0x040fe2000000181c */
[----:B------:R-:W3:Y:S07]  /*4340*/  LDSM.16.M88.4 R156, [R191+0x10000] ;  /* 0x01000000bf9c783b */ /* 0x000eee0000000200 */
[C---:B-1----:R-:W-:Y:S08]  /*4350*/  HMMA.16816.F32 R24, R144.reuse, R152, R24 ;  /* 0x000000989018723c */ /* 0x042ff00000001818 */
[----:B------:R-:W-:Y:S01]  /*4360*/  HMMA.16816.F32 R20, R144, R154, R20 ;  /* 0x0000009a9014723c */ /* 0x000fe20000001814 */
[----:B------:R-:W1:Y:S07]  /*4370*/  LDSM.16.M88.4 R152, [R191+0x10800] ;  /* 0x01080000bf98783b */ /* 0x000e6e0000000200 */
[C---:B----4-:R-:W-:Y:S08]  /*4380*/  HMMA.16816.F32 R136, R168.reuse, R14, R136 ;  /* 0x0000000ea888723c */ /* 0x050ff00000001888 */
[C---:B------:R-:W-:Y:S01]  /*4390*/  HMMA.16816.F32 R140, R168.reuse, R12, R140 ;  /* 0x0000000ca88c723c */ /* 0x040fe2000000188c */
[----:B------:R-:W-:Y:S07]  /*43a0*/  LDSM.16.M88.4 R12, [R193+0x8000] ;  /* 0x00800000c10c783b */ /* 0x000fee0000000200 */
[C---:B--2---:R-:W-:Y:S08]  /*43b0*/  HMMA.16816.F32 R32, R168.reuse, R8, R32 ;  /* 0x00000008a820723c */ /* 0x044ff00000001820 */
[C---:B------:R-:W-:Y:S01]  /*43c0*/  HMMA.16816.F32 R28, R168.reuse, R10, R28 ;  /* 0x0000000aa81c723c */ /* 0x040fe2000000181c */
[----:B------:R-:W2:Y:S07]  /*43d0*/  LDSM.16.M88.4 R8, [R184+0x4000] ;  /* 0x00400000b808783b */ /* 0x000eae0000000200 */
[C---:B-----5:R-:W-:Y:S08]  /*43e0*/  HMMA.16816.F32 R24, R168.reuse, R4, R24 ;  /* 0x00000004a818723c */ /* 0x060ff00000001818 */
[----:B------:R-:W-:Y:S01]  /*43f0*/  HMMA.16816.F32 R20, R168, R6, R20 ;  /* 0x00000006a814723c */ /* 0x000fe20000001814 */
[----:B------:R-:W4:Y:S07]  /*4400*/  LDSM.16.M88.4 R4, [R184+0x4800] ;  /* 0x00480000b804783b */ /* 0x000f2e0000000200 */
[C---:B------:R-:W-:Y:S08]  /*4410*/  HMMA.16816.F32 R16, R144.reuse, R148, R16 ;  /* 0x000000949010723c */ /* 0x040ff00000001810 */
[----:B------:R-:W-:Y:S01]  /*4420*/  HMMA.16816.F32 R164, R144, R150, R164 ;  /* 0x0000009690a4723c */ /* 0x000fe200000018a4 */
[----:B------:R-:W5:Y:S04]  /*4430*/  LDSM.16.M88.4 R148, [R191+0x11000] ;  /* 0x01100000bf94783b */ /* 0x000f680000000200 */
[----:B------:R-:W5:Y:S03]  /*4440*/  LDSM.16.M88.4 R144, [R191+0x11800] ;  /* 0x01180000bf90783b */ /* 0x000f660000000200 */
[C---:B---3--:R-:W-:Y:S08]  /*4450*/  HMMA.16816.F32 R136, R160.reuse, R158, R136 ;  /* 0x0000009ea088723c */ /* 0x048ff00000001888 */
[C---:B-1----:R-:W-:Y:S08]  /*4460*/  HMMA.16816.F32 R32, R160.reuse, R152, R32 ;  /* 0x00000098a020723c */ /* 0x042ff00000001820 */
[----:B------:R-:W-:Y:S08]  /*4470*/  HMMA.16816.F32 R28, R160, R154, R28 ;  /* 0x0000009aa01c723c */ /* 0x000ff0000000181c */
[C---:B--2---:R-:W-:Y:S07]  /*4480*/  HMMA.16816.F32 R136, R12.reuse, R10, R136 ;  /* 0x0000000a0c88723c */ /* 0x044fee0000001888 */
[----:B------:R-:W-:Y:S01]  /*4490*/  IADD3 R10, R0, 0x1, RZ ;  /* 0x00000001000a7810 */ /* 0x000fe20007ffe0ff */
[----:B----4-:R-:W-:Y:S03]  /*44a0*/  HMMA.16816.F32 R32, R12, R4, R32 ;  /* 0x000000040c20723c */ /* 0x010fe60000001820 */
[----:B------:R-:W-:-:S02]  /*44b0*/  ISETP.GE.AND P5, PT, R10, R213, PT ;  /* 0x000000d50a00720c */ /* 0x000fc40003fa6270 */
[----:B------:R-:W-:Y:S02]  /*44c0*/  ISETP.GE.AND P3, PT, R10, R133, PT ;  /* 0x000000850a00720c */ /* 0x000fe40003f66270 */
[C---:B------:R-:W-:Y:S01]  /*44d0*/  IADD3 R4, R0.reuse, 0x8, RZ ;  /* 0x0000000800047810 */ /* 0x040fe20007ffe0ff */
[C---:B-----5:R-:W-:Y:S01]  /*44e0*/  HMMA.16816.F32 R24, R160.reuse, R148, R24 ;  /* 0x00000094a018723c */ /* 0x060fe20000001818 */
[----:B------:R-:W-:Y:S02]  /*44f0*/  IADD3 R10, R0, 0x9, RZ ;  /* 0x00000009000a7810 */ /* 0x000fe40007ffe0ff */
[C---:B------:R-:W-:Y:S02]  /*4500*/  ISETP.GE.AND P1, PT, R4.reuse, R213, PT ;  /* 0x000000d50400720c */ /* 0x040fe40003f26270 */
[----:B------:R-:W-:Y:S02]  /*4510*/  ISETP.GE.AND P4, PT, R4, R133, PT ;  /* 0x000000850400720c */ /* 0x000fe40003f86270 */
[----:B------:R-:W-:Y:S01]  /*4520*/  IADD3 R4, R0, 0x10, RZ ;  /* 0x0000001000047810 */ /* 0x000fe20007ffe0ff */
[----:B------:R-:W-:Y:S01]  /*4530*/  HMMA.16816.F32 R20, R160, R150, R20 ;  /* 0x00000096a014723c */ /* 0x000fe20000001814 */
[----:B------:R-:W1:Y:S01]  /*4540*/  LDSM.16.M88.4 R148, [R184+0x5000] ;  /* 0x00500000b894783b */ /* 0x000e620000000200 */
[----:B------:R-:W-:-:S02]  /*4550*/  FSEL R152, R136, -INF , !P1 ;  /* 0xff80000088987808 */ /* 0x000fc40004800000 */
[C---:B------:R-:W-:Y:S02]  /*4560*/  ISETP.GE.AND P0, PT, R4.reuse, R213, PT ;  /* 0x000000d50400720c */ /* 0x040fe40003f06270 */
[-C--:B------:R-:W-:Y:S02]  /*4570*/  ISETP.GE.AND P1, PT, R4, R133.reuse, PT ;  /* 0x000000850400720c */ /* 0x080fe40003f26270 */
[C---:B------:R-:W-:Y:S01]  /*4580*/  HMMA.16816.F32 R16, R168.reuse, R172, R16 ;  /* 0x000000aca810723c */ /* 0x040fe20000001810 */
[----:B------:R-:W-:Y:S02]  /*4590*/  FSEL R11, R138, -INF , !P4 ;  /* 0xff8000008a0b7808 */ /* 0x000fe40006000000 */
[----:B------:R-:W-:Y:S02]  /*45a0*/  ISETP.GE.AND P2, PT, R10, R133, PT ;  /* 0x000000850a00720c */ /* 0x000fe40003f46270 */
[C---:B------:R-:W-:Y:S02]  /*45b0*/  IADD3 R136, R0.reuse, 0x18, RZ ;  /* 0x0000001800887810 */ /* 0x040fe40007ffe0ff */
[----:B------:R-:W-:Y:S01]  /*45c0*/  IADD3 R138, R0, 0x19, RZ ;  /* 0x00000019008a7810 */ /* 0x000fe20007ffe0ff */
[----:B------:R-:W-:Y:S01]  /*45d0*/  HMMA.16816.F32 R164, R168, R174, R164 ;  /* 0x000000aea8a4723c */ /* 0x000fe200000018a4 */
[----:B------:R-:W-:-:S02]  /*45e0*/  ISETP.GE.AND P6, PT, R10, R213, PT ;  /* 0x000000d50a00720c */ /* 0x000fc40003fc6270 */
[----:B------:R-:W-:Y:S02]  /*45f0*/  FSEL R159, R139, -INF , !P2 ;  /* 0xff8000008b9f7808 */ /* 0x000fe40005000000 */
[----:B------:R-:W-:Y:S02]  /*4600*/  ISETP.GE.AND P2, PT, R136, R213, PT ;  /* 0x000000d58800720c */ /* 0x000fe40003f46270 */
[----:B------:R-:W-:Y:S01]  /*4610*/  FSEL R10, R137, -INF , !P6 ;  /* 0xff800000890a7808 */ /* 0x000fe20007000000 */
[----:B------:R-:W-:Y:S01]  /*4620*/  HMMA.16816.F32 R28, R12, R6, R28 ;  /* 0x000000060c1c723c */ /* 0x000fe2000000181c */
[----:B------:R-:W2:Y:S01]  /*4630*/  LDSM.16.M88.4 R4, [R184+0x5800] ;  /* 0x00580000b804783b */ /* 0x000ea20000000200 */
[----:B------:R-:W-:-:S06]  /*4640*/  DEPBAR.LE SB0, 0x0 ;  /* 0x000080000000791a */ /* 0x000fcc0000000000 */
[C---:B------:R-:W-:Y:S08]  /*4650*/  HMMA.16816.F32 R140, R160.reuse, R156, R140 ;  /* 0x0000009ca08c723c */ /* 0x040ff0000000188c */
[C---:B------:R-:W-:Y:S07]  /*4660*/  HMMA.16816.F32 R16, R160.reuse, R144, R16 ;  /* 0x00000090a010723c */ /* 0x040fee0000001810 */
[----:B------:R-:W-:Y:S01]  /*4670*/  IADD3 R144, R0, 0x11, RZ ;  /* 0x0000001100907810 */ /* 0x000fe20007ffe0ff */
[----:B------:R-:W-:Y:S03]  /*4680*/  HMMA.16816.F32 R164, R160, R146, R164 ;  /* 0x00000092a0a4723c */ /* 0x000fe600000018a4 */
[----:B------:R-:W-:-:S02]  /*4690*/  ISETP.GE.AND P4, PT, R144, R213, PT ;  /* 0x000000d59000720c */ /* 0x000fc40003f86270 */
[-C--:B------:R-:W-:Y:S02]  /*46a0*/  ISETP.GE.AND P6, PT, R144, R133.reuse, PT ;  /* 0x000000859000720c */ /* 0x080fe40003fc6270 */
[----:B------:R-:W-:Y:S01]  /*46b0*/  FSEL R161, R34, -INF , !P1 ;  /* 0xff80000022a17808 */ /* 0x000fe20004800000 */
[C---:B------:R-:W-:Y:S01]  /*46c0*/  HMMA.16816.F32 R140, R12.reuse, R8, R140 ;  /* 0x000000080c8c723c */ /* 0x040fe2000000188c */
[----:B------:R-:W-:Y:S02]  /*46d0*/  FSEL R162, R32, -INF , !P0 ;  /* 0xff80000020a27808 */ /* 0x000fe40004000000 */
[----:B------:R-:W-:Y:S02]  /*46e0*/  FSEL R34, R33, -INF , !P4 ;  /* 0xff80000021227808 */ /* 0x000fe40006000000 */
[----:B------:R-:W-:Y:S02]  /*46f0*/  ISETP.GE.AND P0, PT, R136, R133, PT ;  /* 0x000000858800720c */ /* 0x000fe40003f06270 */
[C---:B------:R-:W-:Y:S01]  /*4700*/  ISETP.GE.AND P1, PT, R138.reuse, R213, PT ;  /* 0x000000d58a00720c */ /* 0x040fe20003f26270 */
[----:B-1----:R-:W-:Y:S01]  /*4710*/  HMMA.16816.F32 R24, R12, R148, R24 ;  /* 0x000000940c18723c */ /* 0x002fe20000001818 */
[----:B------:R-:W-:-:S02]  /*4720*/  ISETP.GE.AND P4, PT, R138, R133, PT ;  /* 0x000000858a00720c */ /* 0x000fc40003f86270 */
[C---:B------:R-:W-:Y:S02]  /*4730*/  IADD3 R136, R0.reuse, 0x20, RZ ;  /* 0x0000002000887810 */ /* 0x040fe40007ffe0ff */
[----:B------:R-:W-:Y:S02]  /*4740*/  IADD3 R138, R0, 0x21, RZ ;  /* 0x00000021008a7810 */ /* 0x000fe40007ffe0ff */
[----:B------:R-:W-:Y:S01]  /*4750*/  FSEL R32, R28, -INF , !P2 ;  /* 0xff8000001c207808 */ /* 0x000fe20005000000 */
[----:B------:R-:W-:Y:S01]  /*4760*/  HMMA.16816.F32 R20, R12, R150, R20 ;  /* 0x000000960c14723c */ /* 0x000fe20000001814 */
[----:B------:R-:W-:Y:S02]  /*4770*/  FSEL R33, R30, -INF , !P0 ;  /* 0xff8000001e217808 */ /* 0x000fe40004000000 */
[----:B------:R-:W-:Y:S02]  /*4780*/  ISETP.GE.AND P2, PT, R136, R133, PT ;  /* 0x000000858800720c */ /* 0x000fe40003f46270 */
[----:B------:R-:W-:-:S02]  /*4790*/  ISETP.GE.AND P0, PT, R138, R213, PT ;  /* 0x000000d58a00720c */ /* 0x000fc40003f06270 */
[C---:B------:R-:W-:Y:S01]  /*47a0*/  IADD3 R30, R0.reuse, 0x28, RZ ;  /* 0x00000028001e7810 */ /* 0x040fe20007ffe0ff */
[C---:B--2---:R-:W-:Y:S01]  /*47b0*/  HMMA.16816.F32 R16, R12.reuse, R4, R16 ;  /* 0x000000040c10723c */ /* 0x044fe20000001810 */
[----:B------:R-:W-:Y:S02]  /*47c0*/  FSEL R143, R143, -INF , !P3 ;  /* 0xff8000008f8f7808 */ /* 0x000fe40005800000 */
[C---:B------:R-:W-:Y:S02]  /*47d0*/  ISETP.GE.AND P3, PT, R0.reuse, R133, PT ;  /* 0x000000850000720c */ /* 0x040fe40003f66270 */
[----:B------:R-:W-:Y:S02]  /*47e0*/  IADD3 R8, R0, 0x29, RZ ;  /* 0x0000002900087810 */ /* 0x000fe40007ffe0ff */
[----:B------:R-:W-:Y:S01]  /*47f0*/  FSEL R35, R35, -INF , !P6 ;  /* 0xff80000023237808 */ /* 0x000fe20007000000 */
[----:B------:R-:W-:Y:S01]  /*4800*/  HMMA.16816.F32 R164, R12, R6, R164 ;  /* 0x000000060ca4723c */ /* 0x000fe200000018a4 */
[----:B------:R-:W-:Y:S01]  /*4810*/  ISETP.GE.AND P6, PT, R136, R213, PT ;  /* 0x000000d58800720c */ /* 0x000fe20003fc6270 */
[----:B------:R-:W-:Y:S01]  /*4820*/  IMAD.MOV.U32 R136, RZ, RZ, R223 ;  /* 0x000000ffff887224 */ /* 0x000fe200078e00df */
[----:B------:R-:W-:-:S02]  /*4830*/  FSEL R142, R142, -INF , !P3 ;  /* 0xff8000008e8e7808 */ /* 0x000fc40005800000 */
[----:B------:R-:W-:Y:S02]  /*4840*/  FSEL R28, R29, -INF , !P1 ;  /* 0xff8000001d1c7808 */ /* 0x000fe40004800000 */
[----:B------:R-:W-:Y:S02]  /*4850*/  FSEL R31, R31, -INF , !P4 ;  /* 0xff8000001f1f7808 */ /* 0x000fe40006000000 */
[----:B------:R-:W-:Y:S02]  /*4860*/  FSEL R171, R26, -INF , !P2 ;  /* 0xff8000001aab7808 */ /* 0x000fe40005000000 */
[----:B------:R-:W-:Y:S02]  /*4870*/  FSEL R222, R25, -INF , !P0 ;  /* 0xff80000019de7808 */ /* 0x000fe40004000000 */
[----:B------:R-:W-:Y:S01]  /*4880*/  ISETP.NE.AND P3, PT, R2, 0x2, PT ;  /* 0x000000020200780c */ /* 0x000fe20003f65270 */
[----:B------:R-:W-:Y:S01]  /*4890*/  BAR.SYNC.DEFER_BLOCKING 0x0 ;  /* 0x0000000000007b1d */ /* 0x000fe20000010000 */
[----:B------:R-:W-:-:S02]  /*48a0*/  ISETP.GE.AND P1, PT, R138, R133, PT ;  /* 0x000000858a00720c */ /* 0x000fc40003f26270 */
[-C--:B------:R-:W-:Y:S02]  /*48b0*/  ISETP.GE.AND P4, PT, R30, R213.reuse, PT ;  /* 0x000000d51e00720c */ /* 0x080fe40003f86270 */
[C---:B------:R-:W-:Y:S02]  /*48c0*/  ISETP.GE.AND P2, PT, R8.reuse, R213, PT ;  /* 0x000000d50800720c */ /* 0x040fe40003f46270 */
[-C--:B------:R-:W-:Y:S02]  /*48d0*/  ISETP.GE.AND P0, PT, R8, R133.reuse, PT ;  /* 0x000000850800720c */ /* 0x080fe40003f06270 */
[----:B------:R-:W-:Y:S02]  /*48e0*/  IADD3 R8, R0, 0x30, RZ ;  /* 0x0000003000087810 */ /* 0x000fe40007ffe0ff */
[----:B------:R-:W-:Y:S02]  /*48f0*/  FSEL R172, R24, -INF , !P6 ;  /* 0xff80000018ac7808 */ /* 0x000fe40007000000 */
[----:B------:R-:W-:-:S02]  /*4900*/  ISETP.GE.AND P6, PT, R30, R133, PT ;  /* 0x000000851e00720c */ /* 0x000fc40003fc6270 */
[----:B------:R-:W-:Y:S02]  /*4910*/  FSEL R175, R27, -INF , !P1 ;  /* 0xff8000001baf7808 */ /* 0x000fe40004800000 */
[----:B------:R-:W-:Y:S02]  /*4920*/  IADD3 R4, R0, 0x31, RZ ;  /* 0x0000003100047810 */ /* 0x000fe40007ffe0ff */
[----:B------:R-:W-:Y:S02]  /*4930*/  FSEL R174, R20, -INF , !P4 ;  /* 0xff80000014ae7808 */ /* 0x000fe40006000000 */
[----:B------:R-:W-:Y:S02]  /*4940*/  FSEL R173, R23, -INF , !P0 ;  /* 0xff80000017ad7808 */ /* 0x000fe40004000000 */
[C---:B------:R-:W-:Y:S02]  /*4950*/  ISETP.GE.AND P1, PT, R8.reuse, R213, PT ;  /* 0x000000d50800720c */ /* 0x040fe40003f26270 */
[----:B------:R-:W-:-:S02]  /*4960*/  ISETP.GE.AND P4, PT, R8, R133, PT ;  /* 0x000000850800720c */ /* 0x000fc40003f86270 */
[CC--:B------:R-:W-:Y:S02]  /*4970*/  ISETP.GE.AND P0, PT, R0.reuse, R213.reuse, PT ;  /* 0x000000d50000720c */ /* 0x0c0fe40003f06270 */
[C---:B------:R-:W-:Y:S02]  /*4980*/  IADD3 R6, R0.reuse, 0x38, RZ ;  /* 0x0000003800067810 */ /* 0x040fe40007ffe0ff */
[----:B------:R-:W-:Y:S02]  /*4990*/  IADD3 R0, R0, 0x39, RZ ;  /* 0x0000003900007810 */ /* 0x000fe40007ffe0ff */
[----:B------:R-:W-:Y:S02]  /*49a0*/  FSEL R169, R22, -INF , !P6 ;  /* 0xff80000016a97808 */ /* 0x000fe40007000000 */
[----:B------:R-:W-:Y:S02]  /*49b0*/  FSEL R170, R21, -INF , !P2 ;  /* 0xff80000015aa7808 */ /* 0x000fe40005000000 */
[----:B------:R-:W-:-:S02]  /*49c0*/  ISETP.GE.AND P6, PT, R4, R213, PT ;  /* 0x000000d50400720c */ /* 0x000fc40003fc6270 */
[----:B------:R-:W-:Y:S02]  /*49d0*/  ISETP.GE.AND P2, PT, R4, R133, PT ;  /* 0x000000850400720c */ /* 0x000fe40003f46270 */
[----:B------:R-:W-:Y:S02]  /*49e0*/  FSEL R4, R141, -INF , !P5 ;  /* 0xff8000008d047808 */ /* 0x000fe40006800000 */
[----:B------:R-:W-:Y:S02]  /*49f0*/  FSEL R160, R16, -INF , !P1 ;  /* 0xff80000010a07808 */ /* 0x000fe40004800000 */
[----:B------:R-:W-:Y:S02]  /*4a00*/  FSEL R155, R18, -INF , !P4 ;  /* 0xff800000129b7808 */ /* 0x000fe40006000000 */
[----:B------:R-:W-:Y:S02]  /*4a10*/  FSEL R140, R140, -INF , !P0 ;  /* 0xff8000008c8c7808 */ /* 0x000fe40004000000 */
[----:B------:R-:W-:-:S02]  /*4a20*/  ISETP.GE.AND P5, PT, R6, R213, PT ;  /* 0x000000d50600720c */ /* 0x000fc40003fa6270 */
[----:B------:R-:W-:Y:S02]  /*4a30*/  ISETP.GE.AND P1, PT, R6, R133, PT ;  /* 0x000000850600720c */ /* 0x000fe40003f26270 */
[C---:B------:R-:W-:Y:S02]  /*4a40*/  ISETP.GE.AND P4, PT, R0.reuse, R213, PT ;  /* 0x000000d50000720c */ /* 0x040fe40003f86270 */
[----:B------:R-:W-:Y:S02]  /*4a50*/  ISETP.GE.AND P0, PT, R0, R133, PT ;  /* 0x000000850000720c */ /* 0x000fe40003f06270 */
[----:B------:R-:W-:Y:S02]  /*4a60*/  FSEL R158, R17, -INF , !P6 ;  /* 0xff800000119e7808 */ /* 0x000fe40007000000 */
[----:B------:R-:W-:Y:S02]  /*4a70*/  FSEL R147, R19, -INF , !P2 ;  /* 0xff80000013937808 */ /* 0x000fe40005000000 */
[----:B------:R-:W-:-:S02]  /*4a80*/  FSEL R146, R164, -INF , !P5 ;  /* 0xff800000a4927808 */ /* 0x000fc40006800000 */
[----:B------:R-:W-:Y:S02]  /*4a90*/  FSEL R145, R166, -INF , !P1 ;  /* 0xff800000a6917808 */ /* 0x000fe40004800000 */
[----:B------:R-:W-:Y:S02]  /*4aa0*/  FSEL R144, R165, -INF , !P4 ;  /* 0xff800000a5907808 */ /* 0x000fe40006000000 */
[----:B------:R-:W-:Y:S01]  /*4ab0*/  FSEL R153, R167, -INF , !P0 ;  /* 0xff800000a7997808 */ /* 0x000fe20004000000 */
[----:B------:R-:W-:Y:S05]  /*4ac0*/  @!P3 BRA `(.L_x_7) ;  /* 0x000001600000b947 */ /* 0x000fea0003800000 */
[----:B------:R-:W-:-:S04]  /*4ad0*/  IADD3 R5, R2, -0x3, RZ ;  /* 0xfffffffd02057810 */ /* 0x000fc80007ffe0ff */
[----:B------:R-:W-:Y:S01]  /*4ae0*/  SHF.R.S32.HI R0, RZ, 0x1f, R5 ;  /* 0x0000001fff007819 */ /* 0x000fe20000011405 */
[----:B------:R-:W-:-:S04]  /*4af0*/  IMAD.WIDE.U32 R6, R5, c[0x0][0x198], RZ ;  /* 0x0000660005067a25 */ /* 0x000fc800078e00ff */
[----:B------:R-:W-:-:S04]  /*4b00*/  IMAD R0, R0, c[0x0][0x198], RZ ;  /* 0x0000660000007a24 */ /* 0x000fc800078e02ff */
[----:B------:R-:W-:Y:S01]  /*4b10*/  IMAD R0, R5, c[0x0][0x19c], R0 ;  /* 0x0000670005007a24 */ /* 0x000fe200078e0200 */
[----:B------:R-:W-:-:S03]  /*4b20*/  LEA R5, P0, R6, R206, 0x6 ;  /* 0x000000ce06057211 */ /* 0x000fc600078030ff */
[----:B------:R-:W-:Y:S01]  /*4b30*/  IMAD.IADD R7, R7, 0x1, R0 ;  /* 0x0000000107077824 */ /* 0x000fe200078e0200 */
[----:B------:R-:W-:-:S04]  /*4b40*/  LEA R8, P1, R5, c[0x0][0x168], 0x1 ;  /* 0x00005a0005087a11 */ /* 0x000fc800078208ff */
[----:B------:R-:W-:Y:S02]  /*4b50*/  LEA.HI.X R0, R6, R211, R7, 0x6, P0 ;  /* 0x000000d306007211 */ /* 0x000fe400000f3407 */
[----:B------:R-:W-:Y:S02]  /*4b60*/  IADD3 R6, P0, R201, R8, RZ ;  /* 0x00000008c9067210 */ /* 0x000fe40007f1e0ff */
[----:B------:R-:W-:-:S05]  /*4b70*/  LEA.HI.X R9, R5, c[0x0][0x16c], R0, 0x1, P1 ;  /* 0x00005b0005097a11 */ /* 0x000fca00008f0c00 */
[----:B------:R-:W-:Y:S01]  /*4b80*/  IMAD.X R7, R200, 0x1, R9, P0 ;  /* 0x00000001c8077824 */ /* 0x000fe200000e0609 */
        /* <DEDUP_REMOVED lines=10> */
.L_x_7:
[----:B------:R-:W-:Y:S01]  /*4c30*/  FMNMX.FTZ R5, R132, R140, !PT ;  /* 0x0000008c84057209 */ /* 0x000fe20007810000 */
[----:B------:R-:W-:Y:S01]  /*4c40*/  LDSM.16.MT88.4 R12, [R190+0x12000] ;  /* 0x01200000be0c783b */ /* 0x000fe20000004200 */
[----:B-1----:R-:W-:-:S02]  /*4c50*/  FMNMX.FTZ R6, R3, R142, !PT ;  /* 0x0000008e03067209 */ /* 0x002fc40007810000 */
[----:B------:R-:W-:Y:S01]  /*4c60*/  FMNMX.FTZ R5, R4, R5, !PT ;  /* 0x0000000504057209 */ /* 0x000fe20007810000 */
[----:B------:R-:W-:Y:S01]  /*4c70*/  LDSM.16.MT88.4 R16, [R192+0x12000] ;  /* 0x01200000c010783b */ /* 0x000fe20000004200 */
[----:B------:R-:W-:Y:S02]  /*4c80*/  FMNMX.FTZ R6, R143, R6, !PT ;  /* 0x000000068f067209 */ /* 0x000fe40007810000 */
[----:B------:R-:W-:Y:S01]  /*4c90*/  FMNMX.FTZ R5, R152, R5, !PT ;  /* 0x0000000598057209 */ /* 0x000fe20007810000 */
[----:B------:R-:W-:Y:S01]  /*4ca0*/  LDSM.16.MT88.4 R24, [R192+0x14800] ;  /* 0x01480000c018783b */ /* 0x000fe20000004200 */
[----:B------:R-:W-:Y:S02]  /*4cb0*/  FMNMX.FTZ R6, R11, R6, !PT ;  /* 0x000000060b067209 */ /* 0x000fe40007810000 */
[----:B------:R-:W-:Y:S01]  /*4cc0*/  FMNMX.FTZ R5, R10, R5, !PT ;  /* 0x000000050a057209 */ /* 0x000fe20007810000 */
[----:B------:R-:W-:Y:S01]  /*4cd0*/  LDSM.16.MT88.4 R20, [R190+0x14800] ;  /* 0x01480000be14783b */ /* 0x000fe20000004200 */
        /* <DEDUP_REMOVED lines=24> */
[----:B------:R-:W-:-:S03]  /*4e60*/  FMNMX.FTZ R6, R153, R6, !PT ;  /* 0x0000000699067209 */ /* 0x000fc60007810000 */
[----:B------:R-:W1:Y:S04]  /*4e70*/  SHFL.BFLY PT, R7, R8, 0x2, 0x1f ;  /* 0x0c401f0008077f89 */ /* 0x000e6800000e0000 */
[----:B------:R-:W2:Y:S01]  /*4e80*/  SHFL.BFLY PT, R5, R6, 0x2, 0x1f ;  /* 0x0c401f0006057f89 */ /* 0x000ea200000e0000 */
[----:B-1----:R-:W-:Y:S02]  /*4e90*/  FMNMX.FTZ R7, R8, R7, !PT ;  /* 0x0000000708077209 */ /* 0x002fe40007810000 */
[----:B--2---:R-:W-:-:S03]  /*4ea0*/  FMNMX.FTZ R5, R6, R5, !PT ;  /* 0x0000000506057209 */ /* 0x004fc60007810000 */
[----:B------:R-:W1:Y:S04]  /*4eb0*/  SHFL.BFLY PT, R220, R7, 0x1, 0x1f ;  /* 0x0c201f0007dc7f89 */ /* 0x000e6800000e0000 */
[----:B------:R-:W2:Y:S01]  /*4ec0*/  SHFL.BFLY PT, R0, R5, 0x1, 0x1f ;  /* 0x0c201f0005007f89 */ /* 0x000ea200000e0000 */
[----:B-1----:R-:W-:Y:S02]  /*4ed0*/  FMNMX.FTZ R220, R7, R220, !PT ;  /* 0x000000dc07dc7209 */ /* 0x002fe40007810000 */
[----:B--2---:R-:W-:-:S03]  /*4ee0*/  FMNMX.FTZ R0, R5, R0, !PT ;  /* 0x0000000005007209 */ /* 0x004fc60007810000 */
[C---:B------:R-:W-:Y:S01]  /*4ef0*/  FMUL.FTZ R157, R220.reuse, c[0x0][0x23c] ;  /* 0x00008f00dc9d7a20 */ /* 0x040fe20000410000 */
[----:B------:R-:W-:Y:S02]  /*4f00*/  FSETP.NEU.FTZ.AND P1, PT, R220, -INF , PT ;  /* 0xff800000dc00780b */ /* 0x000fe40003f3d000 */
[C---:B------:R-:W-:Y:S01]  /*4f10*/  FSETP.NEU.FTZ.AND P0, PT, R0.reuse, -INF , PT ;  /* 0xff8000000000780b */ /* 0x040fe20003f1d000 */
[----:B------:R-:W-:Y:S01]  /*4f20*/  FMUL.FTZ R156, R0, c[0x0][0x23c] ;  /* 0x00008f00009c7a20 */ /* 0x000fe20000410000 */
[----:B------:R-:W-:Y:S02]  /*4f30*/  FSEL R157, R157, RZ, P1 ;  /* 0x000000ff9d9d7208 */ /* 0x000fe40000800000 */
[----:B------:R-:W-:Y:S02]  /*4f40*/  FSEL R5, R220, RZ, P1 ;  /* 0x000000ffdc057208 */ /* 0x000fe40000800000 */
[----:B------:R-:W-:Y:S01]  /*4f50*/  FSEL R6, R0, RZ, P0 ;  /* 0x000000ff00067208 */ /* 0x000fe20000000000 */
[----:B------:R-:W-:Y:S01]  /*4f60*/  FFMA.FTZ R150, R4, c[0x0][0x23c], -R157 ;  /* 0x00008f0004967a23 */ /* 0x000fe2000001089d */
[----:B------:R-:W-:Y:S01]  /*4f70*/  FSEL R156, R156, RZ, P0 ;  /* 0x000000ff9c9c7208 */ /* 0x000fe20000000000 */
[----:B------:R-:W-:Y:S01]  /*4f80*/  FADD.FTZ R4, R132, -R5 ;  /* 0x8000000584047221 */ /* 0x000fe20000010000 */
[----:B------:R-:W-:Y:S01]  /*4f90*/  ISETP.GE.AND P0, PT, R2, 0x3, PT ;  /* 0x000000030200780c */ /* 0x000fe20003f06270 */
[----:B------:R-:W-:-:S02]  /*4fa0*/  FADD.FTZ R6, R3, -R6 ;  /* 0x8000000603067221 */ /* 0x000fc40000010000 */
[--C-:B------:R-:W-:Y:S01]  /*4fb0*/  FFMA.FTZ R149, R152, c[0x0][0x23c], -R157.reuse ;  /* 0x00008f0098957a23 */ /* 0x100fe2000001089d */
[----:B------:R-:W-:Y:S01]  /*4fc0*/  MUFU.EX2 R150, R150 ;  /* 0x0000009600967308 */ /* 0x000fe20000000800 */
[--C-:B------:R-:W-:Y:S02]  /*4fd0*/  FFMA.FTZ R151, R140, c[0x0][0x23c], -R157.reuse ;  /* 0x00008f008c977a23 */ /* 0x100fe4000001089d */
[----:B------:R-:W-:Y:S02]  /*4fe0*/  FFMA.FTZ R148, R10, c[0x0][0x23c], -R157 ;  /* 0x00008f000a947a23 */ /* 0x000fe4000001089d */
[--C-:B------:R-:W-:Y:S02]  /*4ff0*/  FFMA.FTZ R139, R142, c[0x0][0x23c], -R156.reuse ;  /* 0x00008f008e8b7a23 */ /* 0x100fe4000001089c */
[--C-:B------:R-:W-:Y:S01]  /*5000*/  FFMA.FTZ R138, R143, c[0x0][0x23c], -R156.reuse ;  /* 0x00008f008f8a7a23 */ /* 0x100fe2000001089c */
[----:B------:R-:W1:Y:S01]  /*5010*/  MUFU.EX2 R151, R151 ;  /* 0x0000009700977308 */ /* 0x000e620000000800 */
[--C-:B------:R-:W-:Y:S01]  /*5020*/  FFMA.FTZ R137, R11, c[0x0][0x23c], -R156.reuse ;  /* 0x00008f000b897a23 */ /* 0x100fe2000001089c */
[----:B------:R-:W-:Y:S01]  /*5030*/  LDSM.16.MT88.4 R140, [R190+0x12800] ;  /* 0x01280000be8c783b */ /* 0x000fe20000004200 */
[----:B------:R-:W-:-:S02]  /*5040*/  FFMA.FTZ R132, R159, c[0x0][0x23c], -R156 ;  /* 0x00008f009f847a23 */ /* 0x000fc4000001089c */
[----:B------:R-:W-:Y:S01]  /*5050*/  FMUL.FTZ R154, R4, c[0x0][0x23c] ;  /* 0x00008f00049a7a20 */ /* 0x000fe20000410000 */
[----:B------:R-:W2:Y:S01]  /*5060*/  LDSM.16.MT88.4 R8, [R189+0x12000] ;  /* 0x01200000bd08783b */ /* 0x000ea20000004200 */
[----:B------:R-:W-:Y:S01]  /*5070*/  FMUL.FTZ R152, R6, c[0x0][0x23c] ;  /* 0x00008f0006987a20 */ /* 0x000fe20000410000 */
[----:B------:R-:W-:Y:S01]  /*5080*/  MUFU.EX2 R149, R149 ;  /* 0x0000009500957308 */ /* 0x000fe20000000800 */
[--C-:B------:R-:W-:Y:S02]  /*5090*/  FFMA.FTZ R3, R162, c[0x0][0x23c], -R157.reuse ;  /* 0x00008f00a2037a23 */ /* 0x100fe4000001089d */
[--C-:B------:R-:W-:Y:S02]  /*50a0*/  FFMA.FTZ R162, R34, c[0x0][0x23c], -R157.reuse ;  /* 0x00008f0022a27a23 */ /* 0x100fe4000001089d */
[--C-:B------:R-:W-:Y:S02]  /*50b0*/  FFMA.FTZ R159, R32, c[0x0][0x23c], -R157.reuse ;  /* 0x00008f00209f7a23 */ /* 0x100fe4000001089d */
[----:B------:R-:W-:Y:S01]  /*50c0*/  FFMA.FTZ R164, R28, c[0x0][0x23c], -R157 ;  /* 0x00008f001ca47a23 */ /* 0x000fe2000001089d */
[----:B------:R-:W3:Y:S01]  /*50d0*/  MUFU.EX2 R148, R148 ;  /* 0x0000009400947308 */ /* 0x000ee20000000800 */
[----:B-1----:R-:W-:Y:S01]  /*50e0*/  F2FP.PACK_AB R4, R150, R151 ;  /* 0x000000979604723e */ /* 0x002fe200000000ff */
[----:B------:R-:W-:-:S02]  /*50f0*/  FFMA.FTZ R161, R161, c[0x0][0x23c], -R156 ;  /* 0x00008f00a1a17a23 */ /* 0x000fc4000001089c */
[--C-:B------:R-:W-:Y:S02]  /*5100*/  FFMA.FTZ R166, R35, c[0x0][0x23c], -R156.reuse ;  /* 0x00008f0023a67a23 */ /* 0x100fe4000001089c */
[--C-:B------:R-:W-:Y:S02]  /*5110*/  FFMA.FTZ R163, R33, c[0x0][0x23c], -R156.reuse ;  /* 0x00008f0021a37a23 */ /* 0x100fe4000001089c */
[----:B------:R-:W-:Y:S01]  /*5120*/  MUFU.EX2 R139, R139 ;  /* 0x0000008b008b7308 */ /* 0x000fe20000000800 */
[----:B------:R-:W-:Y:S01]  /*5130*/  FFMA.FTZ R168, R31, c[0x0][0x23c], -R156 ;  /* 0x00008f001fa87a23 */ /* 0x000fe2000001089c */
[----:B------:R-:W-:Y:S01]  /*5140*/  LDSM.16.MT88.4 R32, [R189+0x12800] ;  /* 0x01280000bd20783b */ /* 0x000fe20000004200 */
[--C-:B------:R-:W-:Y:S02]  /*5150*/  FFMA.FTZ R165, R172, c[0x0][0x23c], -R157.reuse ;  /* 0x00008f00aca57a23 */ /* 0x100fe4000001089d */
[--C-:B------:R-:W-:Y:S01]  /*5160*/  FFMA.FTZ R172, R222, c[0x0][0x23c], -R157.reuse ;  /* 0x00008f00deac7a23 */ /* 0x100fe2000001089d */
[----:B------:R-:W-:Y:S01]  /*5170*/  LDSM.16.MT88.4 R28, [R188+0x12800] ;  /* 0x01280000bc1c783b */ /* 0x000fe20000004200 */
[--C-:B------:R-:W-:Y:S01]  /*5180*/  FFMA.FTZ R167, R174, c[0x0][0x23c], -R157.reuse ;  /* 0x00008f00aea77a23 */ /* 0x100fe2000001089d */
[----:B------:R-:W1:Y:S01]  /*5190*/  MUFU.EX2 R138, R138 ;  /* 0x0000008a008a7308 */ /* 0x000e620000000800 */
[----:B---3--:R-:W-:Y:S01]  /*51a0*/  F2FP.PACK_AB R6, R148, R149 ;  /* 0x000000959406723e */ /* 0x008fe200000000ff */
[----:B------:R-:W-:-:S02]  /*51b0*/  FFMA.FTZ R170, R170, c[0x0][0x23c], -R157 ;  /* 0x00008f00aaaa7a23 */ /* 0x000fc4000001089d */
[--C-:B------:R-:W-:Y:S02]  /*51c0*/  FFMA.FTZ R171, R171, c[0x0][0x23c], -R156.reuse ;  /* 0x00008f00abab7a23 */ /* 0x100fe4000001089c */
[--C-:B------:R-:W-:Y:S02]  /*51d0*/  FFMA.FTZ R174, R175, c[0x0][0x23c], -R156.reuse ;  /* 0x00008f00afae7a23 */ /* 0x100fe4000001089c */
[----:B------:R-:W-:Y:S01]  /*51e0*/  MUFU.EX2 R137, R137 ;  /* 0x0000008900897308 */ /* 0x000fe20000000800 */
[--C-:B------:R-:W-:Y:S02]  /*51f0*/  FFMA.FTZ R169, R169, c[0x0][0x23c], -R156.reuse ;  /* 0x00008f00a9a97a23 */ /* 0x100fe4000001089c */
[----:B------:R-:W-:Y:S02]  /*5200*/  FFMA.FTZ R222, R173, c[0x0][0x23c], -R156 ;  /* 0x00008f00adde7a23 */ /* 0x000fe4000001089c */
[--C-:B------:R-:W-:Y:S02]  /*5210*/  FFMA.FTZ R173, R158, c[0x0][0x23c], -R157.reuse ;  /* 0x00008f009ead7a23 */ /* 0x100fe4000001089d */
[--C-:B------:R-:W-:Y:S01]  /*5220*/  FFMA.FTZ R160, R160, c[0x0][0x23c], -R157.reuse ;  /* 0x00008f00a0a07a23 */ /* 0x100fe2000001089d */
[----:B------:R-:W3:Y:S01]  /*5230*/  MUFU.EX2 R132, R132 ;  /* 0x0000008400847308 */ /* 0x000ee20000000800 */
[----:B-1----:R-:W-:Y:S01]  /*5240*/  F2FP.PACK_AB R5, R138, R139 ;  /* 0x0000008b8a05723e */ /* 0x002fe200000000ff */
[----:B------:R-:W-:-:S02]  /*5250*/  FFMA.FTZ R158, R146, c[0x0][0x23c], -R157 ;  /* 0x00008f00929e7a23 */ /* 0x000fc4000001089d */
[--C-:B------:R-:W-:Y:S02]  /*5260*/  FFMA.FTZ R155, R155, c[0x0][0x23c], -R156.reuse ;  /* 0x00008f009b9b7a23 */ /* 0x100fe4000001089c */
[--C-:B------:R-:W-:Y:S02]  /*5270*/  FFMA.FTZ R224, R147, c[0x0][0x23c], -R156.reuse ;  /* 0x00008f0093e07a23 */ /* 0x100fe4000001089c */
[----:B------:R-:W1:Y:S01]  /*5280*/  MUFU.EX2 R154, R154 ;  /* 0x0000009a009a7308 */ /* 0x000e620000000800 */
[--C-:B------:R-:W-:Y:S02]  /*5290*/  FFMA.FTZ R175, R145, c[0x0][0x23c], -R156.reuse ;  /* 0x00008f0091af7a23 */ /* 0x100fe4000001089c */
[----:B------:R-:W-:Y:S02]  /*52a0*/  FFMA.FTZ R157, R144, c[0x0][0x23c], -R157 ;  /* 0x00008f00909d7a23 */ /* 0x000fe4000001089d */
[----:B------:R-:W-:Y:S01]  /*52b0*/  FFMA.FTZ R156, R153, c[0x0][0x23c], -R156 ;  /* 0x00008f00999c7a23 */ /* 0x000fe2000001089c */
[----:B------:R-:W-:Y:S02]  /*52c0*/  LDSM.16.MT88.4 R144, [R190+0x13800] ;  /* 0x01380000be90783b */ /* 0x000fe40000004200 */
[----:B------:R-:W4:Y:S01]  /*52d0*/  MUFU.EX2 R152, R152 ;  /* 0x0000009800987308 */ /* 0x000f220000000800 */
[----:B---3--:R-:W-:Y:S01]  /*52e0*/  F2FP.PACK_AB R7, R132, R137 ;  /* 0x000000898407723e */ /* 0x008fe200000000ff */
[----:B-1----:R-:W-:-:S06]  /*52f0*/  FMUL.FTZ R40, R40, R154 ;  /* 0x0000009a28287220 */ /* 0x002fcc0000410000 */
[----:B------:R-:W-:Y:S01]  /*5300*/  MUFU.EX2 R3, R3 ;  /* 0x0000000300037308 */ /* 0x000fe20000000800 */
[-C--:B------:R-:W-:Y:S02]  /*5310*/  FMUL.FTZ R41, R41, R154.reuse ;  /* 0x0000009a29297220 */ /* 0x080fe40000410000 */
[-C--:B------:R-:W-:Y:S02]  /*5320*/  FMUL.FTZ R44, R44, R154.reuse ;  /* 0x0000009a2c2c7220 */ /* 0x080fe40000410000 */
[----:B------:R-:W-:Y:S02]  /*5330*/  FMUL.FTZ R45, R45, R154 ;  /* 0x0000009a2d2d7220 */ /* 0x000fe40000410000 */
[-C--:B----4-:R-:W-:Y:S01]  /*5340*/  FMUL.FTZ R42, R42, R152.reuse ;  /* 0x000000982a2a7220 */ /* 0x090fe20000410000 */
[----:B------:R-:W1:Y:S01]  /*5350*/  MUFU.EX2 R162, R162 ;  /* 0x000000a200a27308 */ /* 0x000e620000000800 */
[-C--:B------:R-:W-:Y:S02]  /*5360*/  FMUL.FTZ R43, R43, R152.reuse ;  /* 0x000000982b2b7220 */ /* 0x080fe40000410000 */
[----:B------:R-:W-:-:S02]  /*5370*/  FMUL.FTZ R46, R46, R152 ;  /* 0x000000982e2e7220 */ /* 0x000fc40000410000 */
[----:B------:R-:W-:Y:S02]  /*5380*/  FMUL.FTZ R47, R47, R152 ;  /* 0x000000982f2f7220 */ /* 0x000fe40000410000 */
[-C--:B------:R-:W-:Y:S01]  /*5390*/  FMUL.FTZ R128, R128, R154.reuse ;  /* 0x0000009a80807220 */ /* 0x080fe20000410000 */
[C---:B------:R-:W-:Y:S01]  /*53a0*/  HMMA.16816.F32 R40, R4.reuse, R12, R40 ;  /* 0x0000000c0428723c */ /* 0x040fe20000001828 */
[----:B------:R-:W-:Y:S01]  /*53b0*/  FMUL.FTZ R129, R129, R154 ;  /* 0x0000009a81817220 */ /* 0x000fe20000410000 */
[----:B------:R-:W-:Y:S01]  /*53c0*/  MUFU.EX2 R159, R159 ;  /* 0x0000009f009f7308 */ /* 0x000fe20000000800 */
[-C--:B------:R-:W-:Y:S02]  /*53d0*/  FMUL.FTZ R130, R130, R152.reuse ;  /* 0x0000009882827220 */ /* 0x080fe40000410000 */
[----:B------:R-:W-:Y:S02]  /*53e0*/  FMUL.FTZ R131, R131, R152 ;  /* 0x0000009883837220 */ /* 0x000fe40000410000 */
[-C--:B------:R-:W-:Y:S01]  /*53f0*/  FMUL.FTZ R36, R36, R154.reuse ;  /* 0x0000009a24247220 */ /* 0x080fe20000410000 */
[----:B------:R-:W-:Y:S01]  /*5400*/  HMMA.16816.F32 R44, R4, R14, R44 ;  /* 0x0000000e042c723c */ /* 0x000fe2000000182c */
[----:B------:R-:W3:Y:S01]  /*5410*/  LDSM.16.MT88.4 R12, [R192+0x14000] ;  /* 0x01400000c00c783b */ /* 0x000ee20000004200 */
[----:B------:R-:W-:Y:S01]  /*5420*/  FMUL.FTZ R37, R37, R154 ;  /* 0x0000009a25257220 */ /* 0x000fe20000410000 */
[----:B------:R-:W-:Y:S01]  /*5430*/  MUFU.EX2 R164, R164 ;  /* 0x000000a400a47308 */ /* 0x000fe20000000800 */
        /* <DEDUP_REMOVED lines=10> */
[----:B------:R-:W-:Y:S01]  /*54e0*/  FMUL.FTZ R53, R53, R154 ;  /* 0x0000009a35357220 */ /* 0x000fe20000410000 */
[----:B------:R-:W4:Y:S01]  /*54f0*/  LDSM.16.MT88.4 R16, [R188+0x12000] ;  /* 0x01200000bc10783b */ /* 0x000f220000004200 */
[-C--:B------:R-:W-:Y:S01]  /*5500*/  FMUL.FTZ R54, R54, R152.reuse ;  /* 0x0000009836367220 */ /* 0x080fe20000410000 */
[----:B------:R-:W5:Y:S01]  /*5510*/  MUFU.EX2 R166, R166 ;  /* 0x000000a600a67308 */ /* 0x000f620000000800 */
[----:B------:R-:W-:-:S02]  /*5520*/  FMUL.FTZ R55, R55, R152 ;  /* 0x0000009837377220 */ /* 0x000fc40000410000 */
[-C--:B------:R-:W-:Y:S01]  /*5530*/  FMUL.FTZ R64, R64, R154.reuse ;  /* 0x0000009a40407220 */ /* 0x080fe20000410000 */
[C---:B--2---:R-:W-:Y:S01]  /*5540*/  HMMA.16816.F32 R48, R4.reuse, R8, R48 ;  /* 0x000000080430723c */ /* 0x044fe20000001830 */
[----:B------:R-:W-:Y:S02]  /*5550*/  FMUL.FTZ R65, R65, R154 ;  /* 0x0000009a41417220 */ /* 0x000fe40000410000 */
[-C--:B------:R-:W-:Y:S01]  /*5560*/  FMUL.FTZ R66, R66, R152.reuse ;  /* 0x0000009842427220 */ /* 0x080fe20000410000 */
[----:B------:R-:W-:Y:S01]  /*5570*/  MUFU.EX2 R163, R163 ;  /* 0x000000a300a37308 */ /* 0x000fe20000000800 */
[----:B------:R-:W-:Y:S02]  /*5580*/  FMUL.FTZ R67, R67, R152 ;  /* 0x0000009843437220 */ /* 0x000fe40000410000 */
[-C--:B------:R-:W-:Y:S01]  /*5590*/  FMUL.FTZ R68, R68, R154.reuse ;  /* 0x0000009a44447220 */ /* 0x080fe20000410000 */
[----:B------:R-:W-:Y:S01]  /*55a0*/  HMMA.16816.F32 R52, R4, R10, R52 ;  /* 0x0000000a0434723c */ /* 0x000fe20000001834 */
[----:B------:R-:W2:Y:S01]  /*55b0*/  LDSM.16.MT88.4 R8, [R190+0x14000] ;  /* 0x01400000be08783b */ /* 0x000ea20000004200 */
[----:B------:R-:W-:-:S02]  /*55c0*/  FMUL.FTZ R69, R69, R154 ;  /* 0x0000009a45457220 */ /* 0x000fc40000410000 */
[-C--:B------:R-:W-:Y:S01]  /*55d0*/  FMUL.FTZ R70, R70, R152.reuse ;  /* 0x0000009846467220 */ /* 0x080fe20000410000 */
[----:B------:R-:W1:Y:S01]  /*55e0*/  MUFU.EX2 R168, R168 ;  /* 0x000000a800a87308 */ /* 0x000e620000000800 */
[----:B------:R-:W-:Y:S02]  /*55f0*/  FMUL.FTZ R71, R71, R152 ;  /* 0x0000009847477220 */ /* 0x000fe40000410000 */
[C---:B---3--:R-:W-:Y:S01]  /*5600*/  HMMA.16816.F32 R64, R4.reuse, R12, R64 ;  /* 0x0000000c0440723c */ /* 0x048fe20000001840 */
[-C--:B------:R-:W-:Y:S02]  /*5610*/  FMUL.FTZ R56, R56, R154.reuse ;  /* 0x0000009a38387220 */ /* 0x080fe40000410000 */
[----:B------:R-:W-:Y:S02]  /*5620*/  FMUL.FTZ R57, R57, R154 ;  /* 0x0000009a39397220 */ /* 0x000fe40000410000 */
[-C--:B------:R-:W-:Y:S01]  /*5630*/  FMUL.FTZ R58, R58, R152.reuse ;  /* 0x000000983a3a7220 */ /* 0x080fe20000410000 */
[----:B------:R-:W-:Y:S01]  /*5640*/  MUFU.EX2 R165, R165 ;  /* 0x000000a500a57308 */ /* 0x000fe20000000800 */
[----:B------:R-:W-:Y:S01]  /*5650*/  FMUL.FTZ R59, R59, R152 ;  /* 0x000000983b3b7220 */ /* 0x000fe20000410000 */
[----:B------:R-:W-:Y:S01]  /*5660*/  HMMA.16816.F32 R68, R4, R14, R68 ;  /* 0x0000000e0444723c */ /* 0x000fe20000001844 */
[----:B------:R-:W3:Y:S01]  /*5670*/  LDSM.16.MT88.4 R12, [R188+0x14000] ;  /* 0x01400000bc0c783b */ /* 0x000ee20000004200 */
[----:B------:R-:W-:-:S02]  /*5680*/  FMUL.FTZ R60, R60, R154 ;  /* 0x0000009a3c3c7220 */ /* 0x000fc40000410000 */
[----:B------:R-:W-:Y:S02]  /*5690*/  FMUL.FTZ R61, R61, R154 ;  /* 0x0000009a3d3d7220 */ /* 0x000fe40000410000 */
[-C--:B------:R-:W-:Y:S01]  /*56a0*/  FMUL.FTZ R62, R62, R152.reuse ;  /* 0x000000983e3e7220 */ /* 0x080fe20000410000 */
[----:B------:R-:W1:Y:S01]  /*56b0*/  MUFU.EX2 R172, R172 ;  /* 0x000000ac00ac7308 */ /* 0x000e620000000800 */
[----:B------:R-:W-:Y:S02]  /*56c0*/  FMUL.FTZ R63, R63, R152 ;  /* 0x000000983f3f7220 */ /* 0x000fe40000410000 */
[-C--:B------:R-:W-:Y:S01]  /*56d0*/  FMUL.FTZ R72, R72, R154.reuse ;  /* 0x0000009a48487220 */ /* 0x080fe20000410000 */
[----:B----4-:R-:W-:Y:S01]  /*56e0*/  HMMA.16816.F32 R56, R4, R16, R56 ;  /* 0x000000100438723c */ /* 0x010fe20000001838 */
[----:B------:R-:W-:Y:S02]  /*56f0*/  FMUL.FTZ R73, R73, R154 ;  /* 0x0000009a49497220 */ /* 0x000fe40000410000 */
[-C--:B------:R-:W-:Y:S01]  /*5700*/  FMUL.FTZ R74, R74, R152.reuse ;  /* 0x000000984a4a7220 */ /* 0x080fe20000410000 */
[----:B------:R-:W-:Y:S01]  /*5710*/  MUFU.EX2 R167, R167 ;  /* 0x000000a700a77308 */ /* 0x000fe20000000800 */
[----:B------:R-:W-:-:S02]  /*5720*/  FMUL.FTZ R75, R75, R152 ;  /* 0x000000984b4b7220 */ /* 0x000fc40000410000 */
[-C--:B------:R-:W-:Y:S01]  /*5730*/  FMUL.FTZ R76, R76, R154.reuse ;  /* 0x0000009a4c4c7220 */ /* 0x080fe20000410000 */
[C---:B------:R-:W-:Y:S01]  /*5740*/  HMMA.16816.F32 R60, R4.reuse, R18, R60 ;  /* 0x00000012043c723c */ /* 0x040fe2000000183c */
[----:B------:R-:W-:Y:S01]  /*5750*/  FMUL.FTZ R77, R77, R154 ;  /* 0x0000009a4d4d7220 */ /* 0x000fe20000410000 */
[----:B------:R-:W4:Y:S01]  /*5760*/  LDSM.16.MT88.4 R16, [R189+0x14000] ;  /* 0x01400000bd10783b */ /* 0x000f220000004200 */
[-C--:B------:R-:W-:Y:S01]  /*5770*/  FMUL.FTZ R78, R78, R152.reuse ;  /* 0x000000984e4e7220 */ /* 0x080fe20000410000 */
[----:B------:R-:W-:Y:S01]  /*5780*/  MUFU.EX2 R170, R170 ;  /* 0x000000aa00aa7308 */ /* 0x000fe20000000800 */
[----:B------:R-:W-:Y:S02]  /*5790*/  FMUL.FTZ R79, R79, R152 ;  /* 0x000000984f4f7220 */ /* 0x000fe40000410000 */
[-C--:B------:R-:W-:Y:S01]  /*57a0*/  FMUL.FTZ R88, R88, R154.reuse ;  /* 0x0000009a58587220 */ /* 0x080fe20000410000 */
[----:B--2---:R-:W-:Y:S01]  /*57b0*/  HMMA.16816.F32 R72, R4, R8, R72 ;  /* 0x000000080448723c */ /* 0x004fe20000001848 */
[----:B------:R-:W-:-:S02]  /*57c0*/  FMUL.FTZ R89, R89, R154 ;  /* 0x0000009a59597220 */ /* 0x000fc40000410000 */
[-C--:B------:R-:W-:Y:S01]  /*57d0*/  FMUL.FTZ R90, R90, R152.reuse ;  /* 0x000000985a5a7220 */ /* 0x080fe20000410000 */
[----:B------:R-:W-:Y:S01]  /*57e0*/  MUFU.EX2 R171, R171 ;  /* 0x000000ab00ab7308 */ /* 0x000fe20000000800 */
[----:B------:R-:W-:Y:S02]  /*57f0*/  FMUL.FTZ R91, R91, R152 ;  /* 0x000000985b5b7220 */ /* 0x000fe40000410000 */
[-C--:B------:R-:W-:Y:S01]  /*5800*/  FMUL.FTZ R92, R92, R154.reuse ;  /* 0x0000009a5c5c7220 */ /* 0x080fe20000410000 */
[----:B------:R-:W-:Y:S01]  /*5810*/  HMMA.16816.F32 R76, R4, R10, R76 ;  /* 0x0000000a044c723c */ /* 0x000fe2000000184c */
[----:B------:R-:W2:Y:S01]  /*5820*/  LDSM.16.MT88.4 R8, [R192+0x16000] ;  /* 0x01600000c008783b */ /* 0x000ea20000004200 */
[----:B------:R-:W-:Y:S02]  /*5830*/  FMUL.FTZ R93, R93, R154 ;  /* 0x0000009a5d5d7220 */ /* 0x000fe40000410000 */
[-C--:B------:R-:W-:Y:S01]  /*5840*/  FMUL.FTZ R94, R94, R152.reuse ;  /* 0x000000985e5e7220 */ /* 0x080fe20000410000 */
[----:B------:R-:W1:Y:S01]  /*5850*/  MUFU.EX2 R174, R174 ;  /* 0x000000ae00ae7308 */ /* 0x000e620000000800 */
[----:B------:R-:W-:-:S02]  /*5860*/  FMUL.FTZ R95, R95, R152 ;  /* 0x000000985f5f7220 */ /* 0x000fc40000410000 */
        /* <DEDUP_REMOVED lines=24> */
[----:B------:R-:W1:Y:S01]  /*59f0*/  MUFU.EX2 R173, R173 ;  /* 0x000000ad00ad7308 */ /* 0x000e620000000800 */
        /* <DEDUP_REMOVED lines=12> */
[----:B------:R-:W-:Y:S01]  /*5ac0*/  MUFU.EX2 R157, R157 ;  /* 0x0000009d009d7308 */ /* 0x000fe20000000800 */
        /* <DEDUP_REMOVED lines=27> */
[----:B------:R-:W-:Y:S01]  /*5c80*/  FFMA.FTZ R151, R221, R154, R151 ;  /* 0x0000009add977223 */ /* 0x000fe20000010097 */
[----:B--2---:R-:W-:Y:S01]  /*5c90*/  HMMA.16816.F32 R120, R4, R8, R120 ;  /* 0x000000080478723c */ /* 0x004fe20000001878 */
[----:B------:R-:W-:-:S02]  /*5ca0*/  FFMA.FTZ R139, R219, R152, R139 ;  /* 0x00000098db8b7223 */ /* 0x000fc4000001008b */
[----:B------:R-:W-:Y:S02]  /*5cb0*/  FADD.FTZ R150, R150, R151 ;  /* 0x0000009796967221 */ /* 0x000fe40000010000 */
[----:B------:R-:W-:Y:S02]  /*5cc0*/  FADD.FTZ R138, R138, R139 ;  /* 0x0000008b8a8a7221 */ /* 0x000fe40000010000 */
[----:B------:R-:W-:Y:S01]  /*5cd0*/  FADD.FTZ R149, R149, R150 ;  /* 0x0000009695957221 */ /* 0x000fe20000010000 */
[----:B------:R-:W-:Y:S01]  /*5ce0*/  HMMA.16816.F32 R116, R4, R10, R116 ;  /* 0x0000000a0474723c */ /* 0x000fe20000001874 */
[----:B------:R-:W-:Y:S01]  /*5cf0*/  LDSM.16.MT88.4 R8, [R188+0x14800] ;  /* 0x01480000bc08783b */ /* 0x000fe20000004200 */
[----:B------:R-:W-:Y:S02]  /*5d00*/  FADD.FTZ R137, R137, R138 ;  /* 0x0000008a89897221 */ /* 0x000fe40000010000 */
[----:B------:R-:W-:Y:S02]  /*5d10*/  FADD.FTZ R148, R148, R149 ;  /* 0x0000009594947221 */ /* 0x000fe40000010000 */
[----:B------:R-:W-:Y:S01]  /*5d20*/  FADD.FTZ R132, R132, R137 ;  /* 0x0000008984847221 */ /* 0x000fe20000010000 */
[----:B-1----:R-:W-:Y:S01]  /*5d30*/  F2FP.PACK_AB R4, R162, R3 ;  /* 0x00000003a204723e */ /* 0x002fe200000000ff */
[----:B------:R-:W-:Y:S01]  /*5d40*/  FADD.FTZ R3, R3, R148 ;  /* 0x0000009403037221 */ /* 0x000fe20000010000 */
[----:B-----5:R-:W-:Y:S01]  /*5d50*/  F2FP.PACK_AB R5, R166, R161 ;  /* 0x000000a1a605723e */ /* 0x020fe200000000ff */
[----:B------:R-:W-:Y:S01]  /*5d60*/  FADD.FTZ R161, R161, R132 ;  /* 0x00000084a1a17221 */ /* 0x000fe20000010000 */
[----:B------:R-:W-:Y:S01]  /*5d70*/  F2FP.PACK_AB R6, R164, R159 ;  /* 0x0000009fa406723e */ /* 0x000fe200000000ff */
[----:B------:R-:W-:Y:S01]  /*5d80*/  FADD.FTZ R162, R162, R3 ;  /* 0x00000003a2a27221 */ /* 0x000fe20000010000 */
[----:B------:R-:W-:Y:S01]  /*5d90*/  F2FP.PACK_AB R7, R168, R163 ;  /* 0x000000a3a807723e */ /* 0x000fe200000000ff */
[----:B------:R-:W-:Y:S01]  /*5da0*/  FADD.FTZ R166, R166, R161 ;  /* 0x000000a1a6a67221 */ /* 0x000fe20000010000 */
[----:B------:R-:W-:Y:S01]  /*5db0*/  MOV R132, R220 ;  /* 0x000000dc00847202 */ /* 0x000fe20000000f00 */
[----:B------:R-:W-:-:S02]  /*5dc0*/  FADD.FTZ R159, R159, R162 ;  /* 0x000000a29f9f7221 */ /* 0x000fc40000010000 */
[----:B------:R-:W-:Y:S02]  /*5dd0*/  FADD.FTZ R163, R163, R166 ;  /* 0x000000a6a3a37221 */ /* 0x000fe40000010000 */
[----:B---3--:R-:W-:Y:S01]  /*5de0*/  HMMA.16816.F32 R128, R4, R12, R128 ;  /* 0x0000000c0480723c */ /* 0x008fe20000001880 */
[----:B------:R-:W-:Y:S02]  /*5df0*/  FADD.FTZ R164, R164, R159 ;  /* 0x0000009fa4a47221 */ /* 0x000fe40000010000 */
[----:B------:R-:W-:-:S05]  /*5e00*/  FADD.FTZ R168, R168, R163 ;  /* 0x000000a3a8a87221 */ /* 0x000fca0000010000 */
[C---:B------:R-:W-:Y:S01]  /*5e10*/  HMMA.16816.F32 R36, R4.reuse, R14, R36 ;  /* 0x0000000e0424723c */ /* 0x040fe20000001824 */
[----:B------:R-:W1:Y:S07]  /*5e20*/  LDSM.16.MT88.4 R12, [R192+0x16800] ;  /* 0x01680000c00c783b */ /* 0x000e6e0000004200 */
[C---:B------:R-:W-:Y:S08]  /*5e30*/  HMMA.16816.F32 R64, R4.reuse, R24, R64 ;  /* 0x000000180440723c */ /* 0x040ff00000001840 */
[C---:B------:R-:W-:Y:S01]  /*5e40*/  HMMA.16816.F32 R68, R4.reuse, R26, R68 ;  /* 0x0000001a0444723c */ /* 0x040fe20000001844 */
[----:B------:R-:W2:Y:S07]  /*5e50*/  LDSM.16.MT88.4 R24, [R190+0x16800] ;  /* 0x01680000be18783b */ /* 0x000eae0000004200 */
[C---:B------:R-:W-:Y:S08]  /*5e60*/  HMMA.16816.F32 R72, R4.reuse, R20, R72 ;  /* 0x000000140448723c */ /* 0x040ff00000001848 */
[C---:B------:R-:W-:Y:S01]  /*5e70*/  HMMA.16816.F32 R76, R4.reuse, R22, R76 ;  /* 0x00000016044c723c */ /* 0x040fe2000000184c */
[----:B------:R-:W3:Y:S07]  /*5e80*/  LDSM.16.MT88.4 R20, [R189+0x16800] ;  /* 0x01680000bd14783b */ /* 0x000eee0000004200 */
[C---:B----4-:R-:W-:Y:S08]  /*5e90*/  HMMA.16816.F32 R80, R4.reuse, R16, R80 ;  /* 0x000000100450723c */ /* 0x050ff00000001850 */
[C---:B------:R-:W-:Y:S01]  /*5ea0*/  HMMA.16816.F32 R84, R4.reuse, R18, R84 ;  /* 0x000000120454723c */ /* 0x040fe20000001854 */
[----:B------:R-:W4:Y:S07]  /*5eb0*/  LDSM.16.MT88.4 R16, [R188+0x16800] ;  /* 0x01680000bc10783b */ /* 0x000f2e0000004200 */
[C---:B-1----:R-:W-:Y:S08]  /*5ec0*/  HMMA.16816.F32 R96, R4.reuse, R12, R96 ;  /* 0x0000000c0460723c */ /* 0x042ff00000001860 */
[C---:B------:R-:W-:Y:S01]  /*5ed0*/  HMMA.16816.F32 R100, R4.reuse, R14, R100 ;  /* 0x0000000e0464723c */ /* 0x040fe20000001864 */
[----:B------:R-:W1:Y:S07]  /*5ee0*/  LDSM.16.MT88.4 R12, [R192+0x13000] ;  /* 0x01300000c00c783b */ /* 0x000e6e0000004200 */
        /* <DEDUP_REMOVED lines=11> */
[----:B------:R-:W5:Y:S07]  /*5fa0*/  LDSM.16.MT88.4 R8, [R190+0x13000] ;  /* 0x01300000be08783b */ /* 0x000f6e0000004200 */
[C---:B--2---:R-:W-:Y:S08]  /*5fb0*/  HMMA.16816.F32 R104, R4.reuse, R24, R104 ;  /* 0x000000180468723c */ /* 0x044ff00000001868 */
[C---:B------:R-:W-:Y:S01]  /*5fc0*/  HMMA.16816.F32 R124, R4.reuse, R26, R124 ;  /* 0x0000001a047c723c */ /* 0x040fe2000000187c */
[----:B------:R-:W2:Y:S07]  /*5fd0*/  LDSM.16.MT88.4 R24, [R192+0x15000] ;  /* 0x01500000c018783b */ /* 0x000eae0000004200 */
[C---:B---3--:R-:W-:Y:S08]  /*5fe0*/  HMMA.16816.F32 R108, R4.reuse, R20, R108 ;  /* 0x00000014046c723c */ /* 0x048ff0000000186c */
[C---:B------:R-:W-:Y:S01]  /*5ff0*/  HMMA.16816.F32 R112, R4.reuse, R22, R112 ;  /* 0x000000160470723c */ /* 0x040fe20000001870 */
[----:B------:R-:W-:Y:S07]  /*6000*/  LDSM.16.MT88.4 R20, [R190+0x15000] ;  /* 0x01500000be14783b */ /* 0x000fee0000004200 */
[C---:B----4-:R-:W-:Y:S08]  /*6010*/  HMMA.16816.F32 R120, R4.reuse, R16, R120 ;  /* 0x000000100478723c */ /* 0x050ff00000001878 */
        /* <DEDUP_REMOVED lines=17> */
[C---:B-----5:R-:W-:Y:S08]  /*6130*/  HMMA.16816.F32 R40, R4.reuse, R8, R40 ;  /* 0x000000080428723c */ /* 0x060ff00000001828 */
[C---:B------:R-:W-:Y:S01]  /*6140*/  HMMA.16816.F32 R44, R4.reuse, R10, R44 ;  /* 0x0000000a042c723c */ /* 0x040fe2000000182c */
[----:B------:R-:W4:Y:S07]  /*6150*/  LDSM.16.MT88.4 R8, [R192+0x17000] ;  /* 0x01700000c008783b */ /* 0x000f2e0000004200 */
[C---:B--2---:R-:W-:Y:S08]  /*6160*/  HMMA.16816.F32 R64, R4.reuse, R24, R64 ;  /* 0x000000180440723c */ /* 0x044ff00000001840 */
[C---:B------:R-:W-:Y:S01]  /*6170*/  HMMA.16816.F32 R68, R4.reuse, R26, R68 ;  /* 0x0000001a0444723c */ /* 0x040fe20000001844 */
[----:B------:R-:W2:Y:S07]  /*6180*/  LDSM.16.MT88.4 R24, [R190+0x17000] ;  /* 0x01700000be18783b */ /* 0x000eae0000004200 */
[C---:B---3--:R-:W-:Y:S08]  /*6190*/  HMMA.16816.F32 R80, R4.reuse, R16, R80 ;  /* 0x000000100450723c */ /* 0x048ff00000001850 */
[C---:B-1----:R-:W-:Y:S08]  /*61a0*/  HMMA.16816.F32 R88, R4.reuse, R12, R88 ;  /* 0x0000000c0458723c */ /* 0x042ff00000001858 */
[C---:B------:R-:W-:Y:S01]  /*61b0*/  HMMA.16816.F32 R92, R4.reuse, R14, R92 ;  /* 0x0000000e045c723c */ /* 0x040fe2000000185c */
[----:B------:R-:W1:Y:S07]  /*61c0*/  LDSM.16.MT88.4 R12, [R188+0x17000] ;  /* 0x01700000bc0c783b */ /* 0x000e6e0000004200 */
[C---:B------:R-:W-:Y:S01]  /*61d0*/  HMMA.16816.F32 R84, R4.reuse, R18, R84 ;  /* 0x000000120454723c */ /* 0x040fe20000001854 */
[----:B------:R-:W3:Y:S07]  /*61e0*/  LDSM.16.MT88.4 R16, [R189+0x17000] ;  /* 0x01700000bd10783b */ /* 0x000eee0000004200 */
[C---:B----4-:R-:W-:Y:S08]  /*61f0*/  HMMA.16816.F32 R96, R4.reuse, R8, R96 ;  /* 0x000000080460723c */ /* 0x050ff00000001860 */
[C---:B------:R-:W-:Y:S01]  /*6200*/  HMMA.16816.F32 R100, R4.reuse, R10, R100 ;  /* 0x0000000a0464723c */ /* 0x040fe20000001864 */
[----:B------:R-:W4:Y:S07]  /*6210*/  LDSM.16.MT88.4 R8, [R192+0x13800] ;  /* 0x01380000c008783b */ /* 0x000f2e0000004200 */
[C---:B--2---:R-:W-:Y:S08]  /*6220*/  HMMA.16816.F32 R104, R4.reuse, R24, R104 ;  /* 0x000000180468723c */ /* 0x044ff00000001868 */
[C---:B------:R-:W-:Y:S01]  /*6230*/  HMMA.16816.F32 R124, R4.reuse, R26, R124 ;  /* 0x0000001a047c723c */ /* 0x040fe2000000187c */
[----:B------:R-:W2:Y:S07]  /*6240*/  LDSM.16.MT88.4 R24, [R192+0x15800] ;  /* 0x01580000c018783b */ /* 0x000eae0000004200 */
[C---:B-1----:R-:W-:Y:S08]  /*6250*/  HMMA.16816.F32 R120, R4.reuse, R12, R120 ;  /* 0x0000000c0478723c */ /* 0x042ff00000001878 */
[C---:B------:R-:W-:Y:S01]  /*6260*/  HMMA.16816.F32 R116, R4.reuse, R14, R116 ;  /* 0x0000000e0474723c */ /* 0x040fe20000001874 */
[----:B------:R-:W1:Y:S07]  /*6270*/  LDSM.16.MT88.4 R12, [R192+0x17800] ;  /* 0x01780000c00c783b */ /* 0x000e6e0000004200 */
[C---:B------:R-:W-:Y:S08]  /*6280*/  HMMA.16816.F32 R48, R4.reuse, R32, R48 ;  /* 0x000000200430723c */ /* 0x040ff00000001830 */
[C---:B------:R-:W-:Y:S01]  /*6290*/  HMMA.16816.F32 R52, R4.reuse, R34, R52 ;  /* 0x000000220434723c */ /* 0x040fe20000001834 */
[----:B------:R-:W5:Y:S07]  /*62a0*/  LDSM.16.MT88.4 R32, [R188+0x13800] ;  /* 0x01380000bc20783b */ /* 0x000f6e0000004200 */
[C---:B------:R-:W-:Y:S08]  /*62b0*/  HMMA.16816.F32 R56, R4.reuse, R28, R56 ;  /* 0x0000001c0438723c */ /* 0x040ff00000001838 */
[C---:B------:R-:W-:Y:S01]  /*62c0*/  HMMA.16816.F32 R60, R4.reuse, R30, R60 ;  /* 0x0000001e043c723c */ /* 0x040fe2000000183c */
[----:B------:R-:W1:Y:S07]  /*62d0*/  LDSM.16.MT88.4 R28, [R190+0x15800] ;  /* 0x01580000be1c783b */ /* 0x000e6e0000004200 */
[C---:B------:R-:W-:Y:S08]  /*62e0*/  HMMA.16816.F32 R72, R4.reuse, R20, R72 ;  /* 0x000000140448723c */ /* 0x040ff00000001848 */
[C---:B------:R-:W-:Y:S01]  /*62f0*/  HMMA.16816.F32 R76, R4.reuse, R22, R76 ;  /* 0x00000016044c723c */ /* 0x040fe2000000184c */
[----:B------:R-:W1:Y:S07]  /*6300*/  LDSM.16.MT88.4 R20, [R189+0x15800] ;  /* 0x01580000bd14783b */ /* 0x000e6e0000004200 */
[C---:B---3--:R-:W-:Y:S08]  /*6310*/  HMMA.16816.F32 R108, R4.reuse, R16, R108 ;  /* 0x00000010046c723c */ /* 0x048ff0000000186c */
        /* <DEDUP_REMOVED lines=13> */
[----:B----4-:R-:W-:Y:S01]  /*63f0*/  HMMA.16816.F32 R128, R4, R8, R128 ;  /* 0x000000080480723c */ /* 0x010fe20000001880 */
[----:B------:R-:W-:Y:S02]  /*6400*/  FADD.FTZ R221, R157, R158 ;  /* 0x0000009e9ddd7221 */ /* 0x000fe40000010000 */
[----:B------:R-:W-:-:S05]  /*6410*/  FADD.FTZ R219, R156, R175 ;  /* 0x000000af9cdb7221 */ /* 0x000fca0000010000 */
        /* <DEDUP_REMOVED lines=9> */
[C---:B------:R-:W-:Y:S08]  /*64b0*/  HMMA.16816.F32 R44, R4.reuse, R146, R44 ;  /* 0x00000092042c723c */ /* 0x040ff0000000182c */
[C---:B------:R-:W-:Y:S08]  /*64c0*/  HMMA.16816.F32 R48, R4.reuse, R140, R48 ;  /* 0x0000008c0430723c */ /* 0x040ff00000001830 */
[C---:B------:R-:W-:Y:S08]  /*64d0*/  HMMA.16816.F32 R52, R4.reuse, R142, R52 ;  /* 0x0000008e0434723c */ /* 0x040ff00000001834 */
[C---:B-----5:R-:W-:Y:S08]  /*64e0*/  HMMA.16816.F32 R56, R4.reuse, R32, R56 ;  /* 0x000000200438723c */ /* 0x060ff00000001838 */
[C---:B------:R-:W-:Y:S08]  /*64f0*/  HMMA.16816.F32 R60, R4.reuse, R34, R60 ;  /* 0x00000022043c723c */ /* 0x040ff0000000183c */
[C---:B------:R-:W-:Y:S08]  /*6500*/  HMMA.16816.F32 R72, R4.reuse, R28, R72 ;  /* 0x0000001c0448723c */ /* 0x040ff00000001848 */
[C---:B------:R-:W-:Y:S08]  /*6510*/  HMMA.16816.F32 R76, R4.reuse, R30, R76 ;  /* 0x0000001e044c723c */ /* 0x040ff0000000184c */
[C---:B------:R-:W-:Y:S08]  /*6520*/  HMMA.16816.F32 R80, R4.reuse, R20, R80 ;  /* 0x000000140450723c */ /* 0x040ff00000001850 */
[C---:B------:R-:W-:Y:S08]  /*6530*/  HMMA.16816.F32 R84, R4.reuse, R22, R84 ;  /* 0x000000160454723c */ /* 0x040ff00000001854 */
[C---:B---3--:R-:W-:Y:S08]  /*6540*/  HMMA.16816.F32 R88, R4.reuse, R16, R88 ;  /* 0x000000100458723c */ /* 0x048ff00000001858 */
[C---:B------:R-:W-:Y:S08]  /*6550*/  HMMA.16816.F32 R92, R4.reuse, R18, R92 ;  /* 0x00000012045c723c */ /* 0x040ff0000000185c */
[C---:B----4-:R-:W-:Y:S08]  /*6560*/  HMMA.16816.F32 R104, R4.reuse, R8, R104 ;  /* 0x000000080468723c */ /* 0x050ff00000001868 */
[C---:B------:R-:W-:Y:S08]  /*6570*/  HMMA.16816.F32 R124, R4.reuse, R10, R124 ;  /* 0x0000000a047c723c */ /* 0x040ff0000000187c */
[C---:B--2---:R-:W-:Y:S08]  /*6580*/  HMMA.16816.F32 R108, R4.reuse, R24, R108 ;  /* 0x00000018046c723c */ /* 0x044ff0000000186c */
[C---:B------:R-:W-:Y:S08]  /*6590*/  HMMA.16816.F32 R112, R4.reuse, R26, R112 ;  /* 0x0000001a0470723c */ /* 0x040ff00000001870 */
[C---:B-1----:R-:W-:Y:S08]  /*65a0*/  HMMA.16816.F32 R120, R4.reuse, R12, R120 ;  /* 0x0000000c0478723c */ /* 0x042ff00000001878 */
        /* <DEDUP_REMOVED lines=10> */
[----:B------:R-:W-:Y:S02]  /*6650*/  IMAD.MOV.U32 R5, RZ, RZ, c[0x0][0x1a0] ;  /* 0x00006800ff057624 */ /* 0x000fe400078e00ff */
[----:B------:R-:W-:Y:S01]  /*6660*/  IMAD R9, R3, c[0x0][0x1a4], R4 ;  /* 0x0000690003097a24 */ /* 0x000fe200078e0204 */
[----:B------:R-:W-:Y:S01]  /*6670*/  LEA R16, P1, R7, c[0x0][0x170], 0x1 ;  /* 0x00005c0007107a11 */ /* 0x000fe200078208ff */
[----:B------:R-:W-:Y:S02]  /*6680*/  IMAD.MOV.U32 R4, RZ, RZ, c[0x0][0x1a4] ;  /* 0x00006900ff047624 */ /* 0x000fe400078e00ff */
[----:B------:R-:W-:Y:S02]  /*6690*/  IMAD.IADD R9, R11, 0x1, R9 ;  /* 0x000000010b097824 */ /* 0x000fe400078e0209 */
[----:B------:R-:W-:-:S03]  /*66a0*/  IMAD R218, R3, 0x40, R218 ;  /* 0x0000004003da7824 */ /* 0x000fc600078e02da */
[----:B------:R-:W-:Y:S02]  /*66b0*/  LEA.HI.X R6, R10, R209, R9, 0x6, P0 ;  /* 0x000000d10a067211 */ /* 0x000fe400000f3409 */
[----:B------:R-:W-:Y:S02]  /*66c0*/  LEA R18, P0, R5, R16, 0x6 ;  /* 0x0000001005127211 */ /* 0x000fe400078030ff */
[----:B------:R-:W-:Y:S02]  /*66d0*/  LEA.HI.X R17, R7, c[0x0][0x174], R6, 0x1, P1 ;  /* 0x00005d0007117a11 */ /* 0x000fe400008f0c06 */
[C---:B------:R-:W-:Y:S02]  /*66e0*/  IADD3 R132, R218.reuse, 0x11, RZ ;  /* 0x00000011da847810 */ /* 0x040fe40007ffe0ff */
        /* <DEDUP_REMOVED lines=11> */
[----:B------:R-:W2:Y:S04]  /*67a0*/  LDSM.16.M88.4 R136, [R197+0xc000] ;  /* 0x00c00000c588783b */ /* 0x000ea80000000200 */
[----:B------:R-:W3:Y:S04]  /*67b0*/  LDSM.16.M88.4 R28, [R197+0xc800] ;  /* 0x00c80000c51c783b */ /* 0x000ee80000000200 */
[----:B------:R-:W4:Y:S04]  /*67c0*/  LDSM.16.M88.4 R20, [R197+0xd000] ;  /* 0x00d00000c514783b */ /* 0x000f280000000200 */
[----:B------:R-:W1:Y:S04]  /*67d0*/  LDSM.16.M88.4 R12, [R197+0xd800] ;  /* 0x00d80000c50c783b */ /* 0x000e680000000200 */
[----:B------:R-:W-:Y:S04]  /*67e0*/  LDSM.16.M88.4 R152, [R196] ;  /* 0x00000000c498783b */ /* 0x000fe80000000200 */
[----:B------:R-:W5:Y:S04]  /*67f0*/  LDSM.16.M88.4 R8, [R195] ;  /* 0x00000000c308783b */ /* 0x000f680000000200 */
[----:B------:R-:W1:Y:S04]  /*6800*/  LDSM.16.M88.4 R144, [R187] ;  /* 0x00000000bb90783b */ /* 0x000e680000000200 */
[----:B------:R-:W1:Y:S04]  /*6810*/  LDSM.16.M88.4 R4, [R186] ;  /* 0x00000000ba04783b */ /* 0x000e680000000200 */
[----:B------:R-:W1:Y:S04]  /*6820*/  LDSM.16.M88.4 R156, [R185] ;  /* 0x00000000b99c783b */ /* 0x000e680000000200 */
[----:B------:R-:W-:Y:S01]  /*6830*/  LDSM.16.M88.4 R168, [R191+0xc800] ;  /* 0x00c80000bfa8783b */ /* 0x000fe20000000200 */
[C---:B--2---:R-:W-:Y:S03]  /*6840*/  HMMA.16816.F32 R140, R164.reuse, R136, RZ ;  /* 0x00000088a48c723c */ /* 0x044fe600000018ff */
[----:B------:R-:W-:Y:S04]  /*6850*/  LDSM.16.M88.4 R160, [R191+0xd000] ;  /* 0x00d00000bfa0783b */ /* 0x000fe80000000200 */
[----:B------:R-:W-:Y:S01]  /*6860*/  LDSM.16.M88.4 R148, [R191+0xd800] ;  /* 0x00d80000bf94783b */ /* 0x000fe20000000200 */
[C---:B------:R-:W-:Y:S03]  /*6870*/  HMMA.16816.F32 R136, R164.reuse, R138, RZ ;  /* 0x0000008aa488723c */ /* 0x040fe600000018ff */
[----:B------:R-:W-:Y:S04]  /*6880*/  LDSM.16.M88.4 R172, [R181] ;  /* 0x00000000b5ac783b */ /* 0x000fe80000000200 */
[----:B------:R-:W0:Y:S01]  /*6890*/  LDGDEPBAR ;  /* 0x00000000000079af */ /* 0x000e220000000000 */
[C---:B---3--:R-:W-:Y:S08]  /*68a0*/  HMMA.16816.F32 R32, R164.reuse, R28, RZ ;  /* 0x0000001ca420723c */ /* 0x048ff000000018ff */
[C---:B------:R-:W-:Y:S08]  /*68b0*/  HMMA.16816.F32 R28, R164.reuse, R30, RZ ;  /* 0x0000001ea41c723c */ /* 0x040ff000000018ff */
[C---:B----4-:R-:W-:Y:S08]  /*68c0*/  HMMA.16816.F32 R24, R164.reuse, R20, RZ ;  /* 0x00000014a418723c */ /* 0x050ff000000018ff */
[C---:B------:R-:W-:Y:S08]  /*68d0*/  HMMA.16816.F32 R20, R164.reuse, R22, RZ ;  /* 0x00000016a414723c */ /* 0x040ff000000018ff */
[C---:B-1----:R-:W-:Y:S08]  /*68e0*/  HMMA.16816.F32 R16, R164.reuse, R12, RZ ;  /* 0x0000000ca410723c */ /* 0x042ff000000018ff */
[----:B------:R-:W-:Y:S01]  /*68f0*/  HMMA.16816.F32 R164, R164, R14, RZ ;  /* 0x0000000ea4a4723c */ /* 0x000fe200000018ff */
[----:B------:R-:W-:Y:S07]  /*6900*/  LDSM.16.M88.4 R12, [R191+0xc000] ;  /* 0x00c00000bf0c783b */ /* 0x000fee0000000200 */
[C---:B-----5:R-:W-:Y:S08]  /*6910*/  HMMA.16816.F32 R140, R152.reuse, R8, R140 ;  /* 0x00000008988c723c */ /* 0x060ff0000000188c */
[C---:B------:R-:W-:Y:S01]  /*6920*/  HMMA.16816.F32 R136, R152.reuse, R10, R136 ;  /* 0x0000000a9888723c */ /* 0x040fe20000001888 */
[----:B------:R-:W1:Y:S07]  /*6930*/  LDSM.16.M88.4 R8, [R194] ;  /* 0x00000000c208783b */ /* 0x000e6e0000000200 */
[C---:B------:R-:W-:Y:S08]  /*6940*/  HMMA.16816.F32 R32, R152.reuse, R144, R32 ;  /* 0x000000909820723c */ /* 0x040ff00000001820 */
[C---:B------:R-:W-:Y:S01]  /*6950*/  HMMA.16816.F32 R28, R152.reuse, R146, R28 ;  /* 0x00000092981c723c */ /* 0x040fe2000000181c */
[----:B------:R-:W-:Y:S07]  /*6960*/  LDSM.16.M88.4 R144, [R184] ;  /* 0x00000000b890783b */ /* 0x000fee0000000200 */
[C---:B------:R-:W-:Y:S08]  /*6970*/  HMMA.16816.F32 R24, R152.reuse, R4, R24 ;  /* 0x000000049818723c */ /* 0x040ff00000001818 */
        /* <DEDUP_REMOVED lines=124> */
[----:B------:R-:W-:Y:S02]  /*7140*/  ISETP.GE.AND P1, PT, R4, R133, PT ;  /* 0x000000850400720c */ /* 0x000fe40003f26270 */
[C---:B------:R-:W-:Y:S01]  /*7150*/  HMMA.16816.F32 R16, R168.reuse, R172, R16 ;  /* 0x000000aca810723c */ /* 0x040fe20000001810 */
[C---:B------:R-:W-:Y:S02]  /*7160*/  ISETP.GE.AND P6, PT, R10.reuse, R213, PT ;  /* 0x000000d50a00720c */ /* 0x040fe40003fc6270 */
[----:B------:R-:W-:Y:S02]  /*7170*/  ISETP.GE.AND P2, PT, R10, R133, PT ;  /* 0x000000850a00720c */ /* 0x000fe40003f46270 */
[----:B------:R-:W-:Y:S02]  /*7180*/  FSEL R11, R138, -INF , !P4 ;  /* 0xff8000008a0b7808 */ /* 0x000fe40006000000 */
[----:B------:R-:W-:Y:S01]  /*7190*/  FSEL R10, R137, -INF , !P6 ;  /* 0xff800000890a7808 */ /* 0x000fe20007000000 */
[----:B------:R-:W-:Y:S01]  /*71a0*/  HMMA.16816.F32 R164, R168, R174, R164 ;  /* 0x000000aea8a4723c */ /* 0x000fe200000018a4 */
[----:B------:R-:W-:-:S02]  /*71b0*/  ISETP.GE.AND P4, PT, R132, R213, PT ;  /* 0x000000d58400720c */ /* 0x000fc40003f86270 */
[----:B------:R-:W-:Y:S02]  /*71c0*/  ISETP.GE.AND P6, PT, R132, R133, PT ;  /* 0x000000858400720c */ /* 0x000fe40003fc6270 */
[C---:B------:R-:W-:Y:S02]  /*71d0*/  IADD3 R132, R218.reuse, 0x18, RZ ;  /* 0x00000018da847810 */ /* 0x040fe40007ffe0ff */
[----:B------:R-:W-:Y:S01]  /*71e0*/  IADD3 R136, R218, 0x19, RZ ;  /* 0x00000019da887810 */ /* 0x000fe20007ffe0ff */
[----:B------:R-:W-:Y:S01]  /*71f0*/  HMMA.16816.F32 R28, R12, R6, R28 ;  /* 0x000000060c1c723c */ /* 0x000fe2000000181c */
[----:B------:R-:W2:Y:S01]  /*7200*/  LDSM.16.M88.4 R4, [R184+0x5800] ;  /* 0x00580000b804783b */ /* 0x000ea20000000200 */
[----:B------:R-:W-:Y:S01]  /*7210*/  FSEL R159, R139, -INF , !P2 ;  /* 0xff8000008b9f7808 */ /* 0x000fe20005000000 */
[----:B------:R-:W-:-:S04]  /*7220*/  DEPBAR.LE SB0, 0x0 ;  /* 0x000080000000791a */ /* 0x000fc80000000000 */
[----:B------:R-:W-:Y:S01]  /*7230*/  BAR.SYNC.DEFER_BLOCKING 0x0 ;  /* 0x0000000000007b1d */ /* 0x000fe20000010000 */
[----:B------:R-:W-:Y:S01]  /*7240*/  HMMA.16816.F32 R140, R160, R156, R140 ;  /* 0x0000009ca08c723c */ /* 0x000fe2000000188c */
[----:B------:R-:W-:Y:S02]  /*7250*/  ISETP.GE.AND P2, PT, R132, R213, PT ;  /* 0x000000d58400720c */ /* 0x000fe40003f46270 */
[----:B------:R-:W-:-:S05]  /*7260*/  FSEL R35, R35, -INF , !P6 ;  /* 0xff80000023237808 */ /* 0x000fca0007000000 */
[C---:B------:R-:W-:Y:S08]  /*7270*/  HMMA.16816.F32 R16, R160.reuse, R144, R16 ;  /* 0x00000090a010723c */ /* 0x040ff00000001810 */
[----:B------:R-:W-:Y:S07]  /*7280*/  HMMA.16816.F32 R164, R160, R146, R164 ;  /* 0x00000092a0a4723c */ /* 0x000fee00000018a4 */
[----:B------:R-:W-:Y:S01]  /*7290*/  FSEL R163, R34, -INF , !P1 ;  /* 0xff80000022a37808 */ /* 0x000fe20004800000 */
[----:B------:R-:W-:Y:S01]  /*72a0*/  HMMA.16816.F32 R140, R12, R8, R140 ;  /* 0x000000080c8c723c */ /* 0x000fe2000000188c */
[----:B------:R-:W-:-:S02]  /*72b0*/  FSEL R160, R32, -INF , !P0 ;  /* 0xff80000020a07808 */ /* 0x000fc40004000000 */
[----:B------:R-:W-:Y:S02]  /*72c0*/  FSEL R34, R33, -INF , !P4 ;  /* 0xff80000021227808 */ /* 0x000fe40006000000 */
[----:B------:R-:W-:Y:S02]  /*72d0*/  ISETP.GE.AND P0, PT, R132, R133, PT ;  /* 0x000000858400720c */ /* 0x000fe40003f06270 */
[C---:B------:R-:W-:Y:S01]  /*72e0*/  ISETP.GE.AND P1, PT, R136.reuse, R213, PT ;  /* 0x000000d58800720c */ /* 0x040fe20003f26270 */
[----:B-1----:R-:W-:Y:S01]  /*72f0*/  HMMA.16816.F32 R24, R12, R148, R24 ;  /* 0x000000940c18723c */ /* 0x002fe20000001818 */
[----:B------:R-:W-:Y:S02]  /*7300*/  ISETP.GE.AND P4, PT, R136, R133, PT ;  /* 0x000000858800720c */ /* 0x000fe40003f86270 */
[C---:B------:R-:W-:Y:S02]  /*7310*/  IADD3 R132, R218.reuse, 0x20, RZ ;  /* 0x00000020da847810 */ /* 0x040fe40007ffe0ff */
[----:B------:R-:W-:-:S02]  /*7320*/  IADD3 R136, R218, 0x21, RZ ;  /* 0x00000021da887810 */ /* 0x000fc40007ffe0ff */
[----:B------:R-:W-:Y:S01]  /*7330*/  FSEL R32, R28, -INF , !P2 ;  /* 0xff8000001c207808 */ /* 0x000fe20005000000 */
[C---:B------:R-:W-:Y:S01]  /*7340*/  HMMA.16816.F32 R20, R12.reuse, R150, R20 ;  /* 0x000000960c14723c */ /* 0x040fe20000001814 */
[----:B------:R-:W-:Y:S02]  /*7350*/  FSEL R33, R30, -INF , !P0 ;  /* 0xff8000001e217808 */ /* 0x000fe40004000000 */
[----:B------:R-:W-:Y:S02]  /*7360*/  ISETP.GE.AND P2, PT, R132, R133, PT ;  /* 0x000000858400720c */ /* 0x000fe40003f46270 */
[----:B------:R-:W-:Y:S02]  /*7370*/  ISETP.GE.AND P0, PT, R136, R213, PT ;  /* 0x000000d58800720c */ /* 0x000fe40003f06270 */
[----:B------:R-:W-:Y:S01]  /*7380*/  IADD3 R30, R218, 0x28, RZ ;  /* 0x00000028da1e7810 */ /* 0x000fe20007ffe0ff */
[----:B--2---:R-:W-:Y:S01]  /*7390*/  HMMA.16816.F32 R16, R12, R4, R16 ;  /* 0x000000040c10723c */ /* 0x004fe20000001810 */
[----:B------:R-:W-:-:S02]  /*73a0*/  FSEL R143, R143, -INF , !P3 ;  /* 0xff8000008f8f7808 */ /* 0x000fc40005800000 */
[C---:B------:R-:W-:Y:S02]  /*73b0*/  ISETP.GE.AND P3, PT, R218.reuse, R133, PT ;  /* 0x00000085da00720c */ /* 0x040fe40003f66270 */
[----:B------:R-:W-:Y:S02]  /*73c0*/  IADD3 R8, R218, 0x29, RZ ;  /* 0x00000029da087810 */ /* 0x000fe40007ffe0ff */
[----:B------:R-:W-:Y:S01]  /*73d0*/  ISETP.GE.AND P6, PT, R132, R213, PT ;  /* 0x000000d58400720c */ /* 0x000fe20003fc6270 */
[----:B------:R-:W-:Y:S01]  /*73e0*/  HMMA.16816.F32 R164, R12, R6, R164 ;  /* 0x000000060ca4723c */ /* 0x000fe200000018a4 */
[----:B------:R-:W-:Y:S02]  /*73f0*/  FSEL R5, R142, -INF , !P3 ;  /* 0xff8000008e057808 */ /* 0x000fe40005800000 */
[----:B------:R-:W-:Y:S02]  /*7400*/  FSEL R28, R29, -INF , !P1 ;  /* 0xff8000001d1c7808 */ /* 0x000fe40004800000 */
[----:B------:R-:W-:-:S02]  /*7410*/  FSEL R31, R31, -INF , !P4 ;  /* 0xff8000001f1f7808 */ /* 0x000fc40006000000 */
[----:B------:R-:W-:Y:S02]  /*7420*/  FSEL R171, R26, -INF , !P2 ;  /* 0xff8000001aab7808 */ /* 0x000fe40005000000 */
[----:B------:R-:W-:Y:S02]  /*7430*/  FSEL R174, R25, -INF , !P0 ;  /* 0xff80000019ae7808 */ /* 0x000fe40004000000 */
[----:B------:R-:W-:Y:S02]  /*7440*/  ISETP.NE.AND P3, PT, R2, 0x3, PT ;  /* 0x000000030200780c */ /* 0x000fe40003f65270 */
[----:B------:R-:W-:Y:S01]  /*7450*/  ISETP.GE.AND P1, PT, R136, R133, PT ;  /* 0x000000858800720c */ /* 0x000fe20003f26270 */
[----:B------:R-:W-:Y:S01]  /*7460*/  IMAD.MOV.U32 R136, RZ, RZ, R3 ;  /* 0x000000ffff887224 */ /* 0x000fe200078e0003 */
[-C--:B------:R-:W-:Y:S02]  /*7470*/  ISETP.GE.AND P4, PT, R30, R213.reuse, PT ;  /* 0x000000d51e00720c */ /* 0x080fe40003f86270 */
[----:B------:R-:W-:-:S02]  /*7480*/  ISETP.GE.AND P2, PT, R8, R213, PT ;  /* 0x000000d50800720c */ /* 0x000fc40003f46270 */
[-C--:B------:R-:W-:Y:S02]  /*7490*/  ISETP.GE.AND P0, PT, R8, R133.reuse, PT ;  /* 0x000000850800720c */ /* 0x080fe40003f06270 */
[----:B------:R-:W-:Y:S02]  /*74a0*/  IADD3 R8, R218, 0x30, RZ ;  /* 0x00000030da087810 */ /* 0x000fe40007ffe0ff */
[----:B------:R-:W-:Y:S02]  /*74b0*/  FSEL R170, R24, -INF , !P6 ;  /* 0xff80000018aa7808 */ /* 0x000fe40007000000 */
[----:B------:R-:W-:Y:S02]  /*74c0*/  ISETP.GE.AND P6, PT, R30, R133, PT ;  /* 0x000000851e00720c */ /* 0x000fe40003fc6270 */
[----:B------:R-:W-:Y:S02]  /*74d0*/  FSEL R175, R27, -INF , !P1 ;  /* 0xff8000001baf7808 */ /* 0x000fe40004800000 */
[----:B------:R-:W-:-:S02]  /*74e0*/  IADD3 R4, R218, 0x31, RZ ;  /* 0x00000031da047810 */ /* 0x000fc40007ffe0ff */
[----:B------:R-:W-:Y:S02]  /*74f0*/  FSEL R172, R20, -INF , !P4 ;  /* 0xff80000014ac7808 */ /* 0x000fe40006000000 */
[----:B------:R-:W-:Y:S02]  /*7500*/  FSEL R173, R23, -INF , !P0 ;  /* 0xff80000017ad7808 */ /* 0x000fe40004000000 */
[C---:B------:R-:W-:Y:S02]  /*7510*/  ISETP.GE.AND P1, PT, R8.reuse, R213, PT ;  /* 0x000000d50800720c */ /* 0x040fe40003f26270 */
[----:B------:R-:W-:Y:S02]  /*7520*/  ISETP.GE.AND P4, PT, R8, R133, PT ;  /* 0x000000850800720c */ /* 0x000fe40003f86270 */
[C---:B------:R-:W-:Y:S02]  /*7530*/  ISETP.GE.AND P0, PT, R218.reuse, R213, PT ;  /* 0x000000d5da00720c */ /* 0x040fe40003f06270 */
[----:B------:R-:W-:-:S02]  /*7540*/  IADD3 R6, R218, 0x38, RZ ;  /* 0x00000038da067810 */ /* 0x000fc40007ffe0ff */
[----:B------:R-:W-:Y:S02]  /*7550*/  IADD3 R218, R218, 0x39, RZ ;  /* 0x00000039dada7810 */ /* 0x000fe40007ffe0ff */
[----:B------:R-:W-:Y:S02]  /*7560*/  FSEL R169, R22, -INF , !P6 ;  /* 0xff80000016a97808 */ /* 0x000fe40007000000 */
[----:B------:R-:W-:Y:S02]  /*7570*/  FSEL R168, R21, -INF , !P2 ;  /* 0xff80000015a87808 */ /* 0x000fe40005000000 */
[C---:B------:R-:W-:Y:S02]  /*7580*/  ISETP.GE.AND P6, PT, R4.reuse, R213, PT ;  /* 0x000000d50400720c */ /* 0x040fe40003fc6270 */
[----:B------:R-:W-:Y:S02]  /*7590*/  ISETP.GE.AND P2, PT, R4, R133, PT ;  /* 0x000000850400720c */ /* 0x000fe40003f46270 */
[----:B------:R-:W-:-:S02]  /*75a0*/  FSEL R4, R141, -INF , !P5 ;  /* 0xff8000008d047808 */ /* 0x000fc40006800000 */
[----:B------:R-:W-:Y:S02]  /*75b0*/  FSEL R158, R16, -INF , !P1 ;  /* 0xff800000109e7808 */ /* 0x000fe40004800000 */
[----:B------:R-:W-:Y:S02]  /*75c0*/  FSEL R155, R18, -INF , !P4 ;  /* 0xff800000129b7808 */ /* 0x000fe40006000000 */
[----:B------:R-:W-:Y:S02]  /*75d0*/  FSEL R140, R140, -INF , !P0 ;  /* 0xff8000008c8c7808 */ /* 0x000fe40004000000 */
[C---:B------:R-:W-:Y:S02]  /*75e0*/  ISETP.GE.AND P5, PT, R6.reuse, R213, PT ;  /* 0x000000d50600720c */ /* 0x040fe40003fa6270 */
[----:B------:R-:W-:Y:S02]  /*75f0*/  ISETP.GE.AND P1, PT, R6, R133, PT ;  /* 0x000000850600720c */ /* 0x000fe40003f26270 */
[----:B------:R-:W-:-:S02]  /*7600*/  ISETP.GE.AND P4, PT, R218, R213, PT ;  /* 0x000000d5da00720c */ /* 0x000fc40003f86270 */
[----:B------:R-:W-:Y:S02]  /*7610*/  ISETP.GE.AND P0, PT, R218, R133, PT ;  /* 0x00000085da00720c */ /* 0x000fe40003f06270 */
[----:B------:R-:W-:Y:S02]  /*7620*/  FSEL R156, R17, -INF , !P6 ;  /* 0xff800000119c7808 */ /* 0x000fe40007000000 */
[----:B------:R-:W-:Y:S02]  /*7630*/  FSEL R147, R19, -INF , !P2 ;  /* 0xff80000013937808 */ /* 0x000fe40005000000 */
[----:B------:R-:W-:Y:S02]  /*7640*/  FSEL R146, R164, -INF , !P5 ;  /* 0xff800000a4927808 */ /* 0x000fe40006800000 */
[----:B------:R-:W-:Y:S02]  /*7650*/  FSEL R144, R165, -INF , !P4 ;  /* 0xff800000a5907808 */ /* 0x000fe40006000000 */
[----:B------:R-:W-:-:S02]  /*7660*/  FSEL R145, R166, -INF , !P1 ;  /* 0xff800000a6917808 */ /* 0x000fc40004800000 */
        /* <DEDUP_REMOVED lines=24> */
.L_x_8:
[----:B------:R-:W-:Y:S01]  /*77f0*/  FMNMX.FTZ R6, R0, R5, !PT ;  /* 0x0000000500067209 */ /* 0x000fe20007810000 */
[----:B-1----:R-:W-:Y:S01]  /*7800*/  LDSM.16.MT88.4 R12, [R190+0x12000] ;  /* 0x01200000be0c783b */ /* 0x002fe20000004200 */
[----:B------:R-:W-:-:S02]  /*7810*/  FMNMX.FTZ R3, R220, R140, !PT ;  /* 0x0000008cdc037209 */ /* 0x000fc40007810000 */
        /* <DEDUP_REMOVED lines=45> */
[----:B------:R-:W-:-:S04]  /*7af0*/  FSEL R154, R154, RZ, P0 ;  /* 0x000000ff9a9a7208 */ /* 0x000fc80000000000 */
[----:B------:R-:W-:Y:S01]  /*7b00*/  FSEL R157, R157, RZ, P1 ;  /* 0x000000ff9d9d7208 */ /* 0x000fe20000800000 */
[--C-:B------:R-:W-:Y:S01]  /*7b10*/  FFMA.FTZ R138, R5, c[0x0][0x23c], -R154.reuse ;  /* 0x00008f00058a7a23 */ /* 0x100fe2000001089a */
[----:B------:R-:W-:Y:S01]  /*7b20*/  FSEL R5, R132, RZ, P1 ;  /* 0x000000ff84057208 */ /* 0x000fe20000800000 */
[----:B------:R-:W-:Y:S02]  /*7b30*/  FFMA.FTZ R137, R143, c[0x0][0x23c], -R154 ;  /* 0x00008f008f897a23 */ /* 0x000fe4000001089a */
[----:B------:R-:W-:Y:S02]  /*7b40*/  FFMA.FTZ R149, R4, c[0x0][0x23c], -R157 ;  /* 0x00008f0004957a23 */ /* 0x000fe4000001089d */
[----:B------:R-:W-:Y:S01]  /*7b50*/  FADD.FTZ R4, R220, -R5 ;  /* 0x80000005dc047221 */ /* 0x000fe20000010000 */
[----:B------:R-:W-:Y:S01]  /*7b60*/  FSEL R5, R3, RZ, P0 ;  /* 0x000000ff03057208 */ /* 0x000fe20000000000 */
[--C-:B------:R-:W-:Y:S01]  /*7b70*/  FFMA.FTZ R148, R152, c[0x0][0x23c], -R157.reuse ;  /* 0x00008f0098947a23 */ /* 0x100fe2000001089d */
[----:B------:R-:W-:Y:S01]  /*7b80*/  MUFU.EX2 R138, R138 ;  /* 0x0000008a008a7308 */ /* 0x000fe20000000800 */
[----:B------:R-:W-:Y:S01]  /*7b90*/  FFMA.FTZ R150, R140, c[0x0][0x23c], -R157 ;  /* 0x00008f008c967a23 */ /* 0x000fe2000001089d */
[----:B------:R-:W-:Y:S01]  /*7ba0*/  ISETP.GE.AND P0, PT, R2, 0x4, PT ;  /* 0x000000040200780c */ /* 0x000fe20003f06270 */
[----:B------:R-:W-:Y:S01]  /*7bb0*/  FADD.FTZ R5, R0, -R5 ;  /* 0x8000000500057221 */ /* 0x000fe20000010000 */
[----:B------:R-:W-:Y:S01]  /*7bc0*/  LDSM.16.MT88.4 R140, [R190+0x12800] ;  /* 0x01280000be8c783b */ /* 0x000fe20000004200 */
[----:B------:R-:W-:-:S02]  /*7bd0*/  FFMA.FTZ R139, R10, c[0x0][0x23c], -R157 ;  /* 0x00008f000a8b7a23 */ /* 0x000fc4000001089d */
[--C-:B------:R-:W-:Y:S01]  /*7be0*/  FFMA.FTZ R133, R11, c[0x0][0x23c], -R154.reuse ;  /* 0x00008f000b857a23 */ /* 0x100fe2000001089a */
[----:B------:R-:W-:Y:S01]  /*7bf0*/  MUFU.EX2 R150, R150 ;  /* 0x0000009600967308 */ /* 0x000fe20000000800 */
[----:B------:R-:W-:Y:S01]  /*7c00*/  FFMA.FTZ R152, R159, c[0x0][0x23c], -R154 ;  /* 0x00008f009f987a23 */ /* 0x000fe2000001089a */
[----:B------:R-:W1:Y:S01]  /*7c10*/  LDSM.16.MT88.4 R8, [R189+0x12000] ;  /* 0x01200000bd08783b */ /* 0x000e620000004200 */
[----:B------:R-:W-:Y:S02]  /*7c20*/  FMUL.FTZ R151, R4, c[0x0][0x23c] ;  /* 0x00008f0004977a20 */ /* 0x000fe40000410000 */
[----:B------:R-:W-:Y:S02]  /*7c30*/  FMUL.FTZ R0, R5, c[0x0][0x23c] ;  /* 0x00008f0005007a20 */ /* 0x000fe40000410000 */
[--C-:B------:R-:W-:Y:S01]  /*7c40*/  FFMA.FTZ R159, R160, c[0x0][0x23c], -R157.reuse ;  /* 0x00008f00a09f7a23 */ /* 0x100fe2000001089d */
[----:B------:R-:W2:Y:S01]  /*7c50*/  MUFU.EX2 R149, R149 ;  /* 0x0000009500957308 */ /* 0x000ea20000000800 */
[----:B------:R-:W-:-:S02]  /*7c60*/  FFMA.FTZ R160, R34, c[0x0][0x23c], -R157 ;  /* 0x00008f0022a07a23 */ /* 0x000fc4000001089d */
[--C-:B------:R-:W-:Y:S02]  /*7c70*/  FFMA.FTZ R161, R32, c[0x0][0x23c], -R157.reuse ;  /* 0x00008f0020a17a23 */ /* 0x100fe4000001089d */
[--C-:B------:R-:W-:Y:S02]  /*7c80*/  FFMA.FTZ R162, R28, c[0x0][0x23c], -R157.reuse ;  /* 0x00008f001ca27a23 */ /* 0x100fe4000001089d */
[--C-:B------:R-:W-:Y:S01]  /*7c90*/  FFMA.FTZ R163, R163, c[0x0][0x23c], -R154.reuse ;  /* 0x00008f00a3a37a23 */ /* 0x100fe2000001089a */
[----:B------:R-:W-:Y:S01]  /*7ca0*/  MUFU.EX2 R148, R148 ;  /* 0x0000009400947308 */ /* 0x000fe20000000800 */
[--C-:B------:R-:W-:Y:S02]  /*7cb0*/  FFMA.FTZ R166, R35, c[0x0][0x23c], -R154.reuse ;  /* 0x00008f0023a67a23 */ /* 0x100fe4000001089a */
[--C-:B------:R-:W-:Y:S02]  /*7cc0*/  FFMA.FTZ R164, R33, c[0x0][0x23c], -R154.reuse ;  /* 0x00008f0021a47a23 */ /* 0x100fe4000001089a */
[----:B------:R-:W-:Y:S01]  /*7cd0*/  FFMA.FTZ R165, R31, c[0x0][0x23c], -R154 ;  /* 0x00008f001fa57a23 */ /* 0x000fe2000001089a */
[----:B------:R-:W-:Y:S01]  /*7ce0*/  LDSM.16.MT88.4 R32, [R189+0x12800] ;  /* 0x01280000bd20783b */ /* 0x000fe20000004200 */
[--C-:B------:R-:W-:Y:S01]  /*7cf0*/  FFMA.FTZ R167, R170, c[0x0][0x23c], -R157.reuse ;  /* 0x00008f00aaa77a23 */ /* 0x100fe2000001089d */
[----:B------:R-:W3:Y:S01]  /*7d00*/  MUFU.EX2 R139, R139 ;  /* 0x0000008b008b7308 */ /* 0x000ee20000000800 */
[----:B--2---:R-:W-:Y:S01]  /*7d10*/  F2FP.PACK_AB R4, R149, R150 ;  /* 0x000000969504723e */ /* 0x004fe200000000ff */
[----:B------:R-:W-:Y:S01]  /*7d20*/  LDSM.16.MT88.4 R28, [R188+0x12800] ;  /* 0x01280000bc1c783b */ /* 0x000fe20000004200 */
[----:B------:R-:W-:-:S02]  /*7d30*/  FFMA.FTZ R213, R168, c[0x0][0x23c], -R157 ;  /* 0x00008f00a8d57a23 */ /* 0x000fc4000001089d */
[--C-:B------:R-:W-:Y:S02]  /*7d40*/  FFMA.FTZ R170, R172, c[0x0][0x23c], -R157.reuse ;  /* 0x00008f00acaa7a23 */ /* 0x100fe4000001089d */
[--C-:B------:R-:W-:Y:S01]  /*7d50*/  FFMA.FTZ R168, R171, c[0x0][0x23c], -R154.reuse ;  /* 0x00008f00aba87a23 */ /* 0x100fe2000001089a */
[----:B------:R-:W2:Y:S01]  /*7d60*/  MUFU.EX2 R137, R137 ;  /* 0x0000008900897308 */ /* 0x000ea20000000800 */
[--C-:B------:R-:W-:Y:S02]  /*7d70*/  FFMA.FTZ R174, R174, c[0x0][0x23c], -R157.reuse ;  /* 0x00008f00aeae7a23 */ /* 0x100fe4000001089d */
[--C-:B------:R-:W-:Y:S02]  /*7d80*/  FFMA.FTZ R171, R175, c[0x0][0x23c], -R154.reuse ;  /* 0x00008f00afab7a23 */ /* 0x100fe4000001089a */
[--C-:B------:R-:W-:Y:S02]  /*7d90*/  FFMA.FTZ R169, R169, c[0x0][0x23c], -R154.reuse ;  /* 0x00008f00a9a97a23 */ /* 0x100fe4000001089a */
[----:B------:R-:W-:Y:S01]  /*7da0*/  FFMA.FTZ R172, R173, c[0x0][0x23c], -R154 ;  /* 0x00008f00adac7a23 */ /* 0x000fe2000001089a */
[----:B------:R-:W-:Y:S01]  /*7db0*/  MUFU.EX2 R133, R133 ;  /* 0x0000008500857308 */ /* 0x000fe20000000800 */
[----:B---3--:R-:W-:Y:S01]  /*7dc0*/  F2FP.PACK_AB R6, R139, R148 ;  /* 0x000000948b06723e */ /* 0x008fe200000000ff */
[----:B------:R-:W-:-:S02]  /*7dd0*/  FFMA.FTZ R173, R156, c[0x0][0x23c], -R157 ;  /* 0x00008f009cad7a23 */ /* 0x000fc4000001089d */
[--C-:B------:R-:W-:Y:S02]  /*7de0*/  FFMA.FTZ R158, R158, c[0x0][0x23c], -R157.reuse ;  /* 0x00008f009e9e7a23 */ /* 0x100fe4000001089d */
[----:B------:R-:W-:Y:S02]  /*7df0*/  FFMA.FTZ R156, R146, c[0x0][0x23c], -R157 ;  /* 0x00008f00929c7a23 */ /* 0x000fe4000001089d */
[----:B------:R-:W3:Y:S01]  /*7e00*/  MUFU.EX2 R152, R152 ;  /* 0x0000009800987308 */ /* 0x000ee20000000800 */
[----:B--2---:R-:W-:Y:S01]  /*7e10*/  F2FP.PACK_AB R5, R137, R138 ;  /* 0x0000008a8905723e */ /* 0x004fe200000000ff */
[--C-:B------:R-:W-:Y:S02]  /*7e20*/  FFMA.FTZ R155, R155, c[0x0][0x23c], -R154.reuse ;  /* 0x00008f009b9b7a23 */ /* 0x100fe4000001089a */
[--C-:B------:R-:W-:Y:S02]  /*7e30*/  FFMA.FTZ R218, R147, c[0x0][0x23c], -R154.reuse ;  /* 0x00008f0093da7a23 */ /* 0x100fe4000001089a */
[----:B------:R-:W-:-:S02]  /*7e40*/  FFMA.FTZ R175, R145, c[0x0][0x23c], -R154 ;  /* 0x00008f0091af7a23 */ /* 0x000fc4000001089a */
[----:B------:R-:W2:Y:S01]  /*7e50*/  MUFU.EX2 R151, R151 ;  /* 0x0000009700977308 */ /* 0x000ea20000000800 */
[----:B------:R-:W-:Y:S02]  /*7e60*/  FFMA.FTZ R157, R144, c[0x0][0x23c], -R157 ;  /* 0x00008f00909d7a23 */ /* 0x000fe4000001089d */
[----:B------:R-:W-:Y:S01]  /*7e70*/  FFMA.FTZ R154, R153, c[0x0][0x23c], -R154 ;  /* 0x00008f00999a7a23 */ /* 0x000fe2000001089a */
[----:B------:R-:W-:Y:S04]  /*7e80*/  LDSM.16.MT88.4 R144, [R190+0x13800] ;  /* 0x01380000be90783b */ /* 0x000fe80000004200 */
[----:B------:R-:W4:Y:S01]  /*7e90*/  MUFU.EX2 R0, R0 ;  /* 0x0000000000007308 */ /* 0x000f220000000800 */
[----:B---3--:R-:W-:Y:S01]  /*7ea0*/  F2FP.PACK_AB R7, R152, R133 ;  /* 0x000000859807723e */ /* 0x008fe200000000ff */
[----:B--2---:R-:W-:-:S06]  /*7eb0*/  FMUL.FTZ R40, R40, R151 ;  /* 0x0000009728287220 */ /* 0x004fcc0000410000 */
[----:B------:R-:W-:Y:S01]  /*7ec0*/  MUFU.EX2 R159, R159 ;  /* 0x0000009f009f7308 */ /* 0x000fe20000000800 */
[-C--:B------:R-:W-:Y:S02]  /*7ed0*/  FMUL.FTZ R41, R41, R151.reuse ;  /* 0x0000009729297220 */ /* 0x080fe40000410000 */
[-C--:B------:R-:W-:Y:S02]  /*7ee0*/  FMUL.FTZ R44, R44, R151.reuse ;  /* 0x000000972c2c7220 */ /* 0x080fe40000410000 */
[----:B------:R-:W-:Y:S02]  /*7ef0*/  FMUL.FTZ R45, R45, R151 ;  /* 0x000000972d2d7220 */ /* 0x000fe40000410000 */
[-C--:B----4-:R-:W-:Y:S01]  /*7f00*/  FMUL.FTZ R42, R42, R0.reuse ;  /* 0x000000002a2a7220 */ /* 0x090fe20000410000 */
[----:B------:R-:W2:Y:S01]  /*7f10*/  MUFU.EX2 R160, R160 ;  /* 0x000000a000a07308 */ /* 0x000ea20000000800 */
[-C--:B------:R-:W-:Y:S02]  /*7f20*/  FMUL.FTZ R43, R43, R0.reuse ;  /* 0x000000002b2b7220 */ /* 0x080fe40000410000 */
[----:B------:R-:W-:-:S02]  /*7f30*/  FMUL.FTZ R46, R46, R0 ;  /* 0x000000002e2e7220 */ /* 0x000fc40000410000 */
[-C--:B------:R-:W-:Y:S02]  /*7f40*/  FMUL.FTZ R47, R47, R0.reuse ;  /* 0x000000002f2f7220 */ /* 0x080fe40000410000 */
[-C--:B------:R-:W-:Y:S01]  /*7f50*/  FMUL.FTZ R128, R128, R151.reuse ;  /* 0x0000009780807220 */ /* 0x080fe20000410000 */
[C---:B------:R-:W-:Y:S01]  /*7f60*/  HMMA.16816.F32 R40, R4.reuse, R12, R40 ;  /* 0x0000000c0428723c */ /* 0x040fe20000001828 */
[-C--:B------:R-:W-:Y:S01]  /*7f70*/  FMUL.FTZ R129, R129, R151.reuse ;  /* 0x0000009781817220 */ /* 0x080fe20000410000 */
[----:B------:R-:W-:Y:S01]  /*7f80*/  MUFU.EX2 R161, R161 ;  /* 0x000000a100a17308 */ /* 0x000fe20000000800 */
[-C--:B------:R-:W-:Y:S02]  /*7f90*/  FMUL.FTZ R130, R130, R0.reuse ;  /* 0x0000000082827220 */ /* 0x080fe40000410000 */
[-C--:B------:R-:W-:Y:S02]  /*7fa0*/  FMUL.FTZ R131, R131, R0.reuse ;  /* 0x0000000083837220 */ /* 0x080fe40000410000 */
[-C--:B------:R-:W-:Y:S01]  /*7fb0*/  FMUL.FTZ R36, R36, R151.reuse ;  /* 0x0000009724247220 */ /* 0x080fe20000410000 */
[----:B------:R-:W-:Y:S01]  /*7fc0*/  HMMA.16816.F32 R44, R4, R14, R44 ;  /* 0x0000000e042c723c */ /* 0x000fe2000000182c */
[----:B------:R-:W3:Y:S01]  /*7fd0*/  LDSM.16.MT88.4 R12, [R192+0x14000] ;  /* 0x01400000c00c783b */ /* 0x000ee20000004200 */
[----:B------:R-:W-:Y:S01]  /*7fe0*/  FMUL.FTZ R37, R37, R151 ;  /* 0x0000009725257220 */ /* 0x000fe20000410000 */
[----:B------:R-:W-:Y:S01]  /*7ff0*/  MUFU.EX2 R162, R162 ;  /* 0x000000a200a27308 */ /* 0x000fe20000000800 */
        /* <DEDUP_REMOVED lines=16> */
[C---:B-1----:R-:W-:Y:S01]  /*8100*/  HMMA.16816.F32 R48, R4.reuse, R8, R48 ;  /* 0x000000080430723c */ /* 0x042fe20000001830 */
[-C--:B------:R-:W-:Y:S02]  /*8110*/  FMUL.FTZ R65, R65, R151.reuse ;  /* 0x0000009741417220 */ /* 0x080fe40000410000 */
[-C--:B------:R-:W-:Y:S01]  /*8120*/  FMUL.FTZ R66, R66, R0.reuse ;  /* 0x0000000042427220 */ /* 0x080fe20000410000 */
[----:B------:R-:W-:Y:S01]  /*8130*/  MUFU.EX2 R164, R164 ;  /* 0x000000a400a47308 */ /* 0x000fe20000000800 */
[----:B------:R-:W-:Y:S02]  /*8140*/  FMUL.FTZ R67, R67, R0 ;  /* 0x0000000043437220 */ /* 0x000fe40000410000 */
[-C--:B------:R-:W-:Y:S01]  /*8150*/  FMUL.FTZ R68, R68, R151.reuse ;  /* 0x0000009744447220 */ /* 0x080fe20000410000 */
[----:B------:R-:W-:Y:S01]  /*8160*/  HMMA.16816.F32 R52, R4, R10, R52 ;  /* 0x0000000a0434723c */ /* 0x000fe20000001834 */
[----:B------:R-:W1:Y:S01]  /*8170*/  LDSM.16.MT88.4 R8, [R190+0x14000] ;  /* 0x01400000be08783b */ /* 0x000e620000004200 */
[----:B------:R-:W-:-:S02]  /*8180*/  FMUL.FTZ R69, R69, R151 ;  /* 0x0000009745457220 */ /* 0x000fc40000410000 */
[-C--:B------:R-:W-:Y:S01]  /*8190*/  FMUL.FTZ R70, R70, R0.reuse ;  /* 0x0000000046467220 */ /* 0x080fe20000410000 */
[----:B------:R-:W1:Y:S01]  /*81a0*/  MUFU.EX2 R165, R165 ;  /* 0x000000a500a57308 */ /* 0x000e620000000800 */
[-C--:B------:R-:W-:Y:S02]  /*81b0*/  FMUL.FTZ R71, R71, R0.reuse ;  /* 0x0000000047477220 */ /* 0x080fe40000410000 */
[C---:B---3--:R-:W-:Y:S01]  /*81c0*/  HMMA.16816.F32 R64, R4.reuse, R12, R64 ;  /* 0x0000000c0440723c */ /* 0x048fe20000001840 */
[-C--:B------:R-:W-:Y:S02]  /*81d0*/  FMUL.FTZ R56, R56, R151.reuse ;  /* 0x0000009738387220 */ /* 0x080fe40000410000 */
[-C--:B------:R-:W-:Y:S02]  /*81e0*/  FMUL.FTZ R57, R57, R151.reuse ;  /* 0x0000009739397220 */ /* 0x080fe40000410000 */
[-C--:B------:R-:W-:Y:S01]  /*81f0*/  FMUL.FTZ R58, R58, R0.reuse ;  /* 0x000000003a3a7220 */ /* 0x080fe20000410000 */
[----:B------:R-:W-:Y:S01]  /*8200*/  MUFU.EX2 R167, R167 ;  /* 0x000000a700a77308 */ /* 0x000fe20000000800 */
[----:B------:R-:W-:Y:S01]  /*8210*/  FMUL.FTZ R59, R59, R0 ;  /* 0x000000003b3b7220 */ /* 0x000fe20000410000 */
[----:B------:R-:W-:Y:S01]  /*8220*/  HMMA.16816.F32 R68, R4, R14, R68 ;  /* 0x0000000e0444723c */ /* 0x000fe20000001844 */
[----:B------:R-:W3:Y:S01]  /*8230*/  LDSM.16.MT88.4 R12, [R188+0x14000] ;  /* 0x01400000bc0c783b */ /* 0x000ee20000004200 */
[----:B------:R-:W-:-:S02]  /*8240*/  FMUL.FTZ R60, R60, R151 ;  /* 0x000000973c3c7220 */ /* 0x000fc40000410000 */
[-C--:B------:R-:W-:Y:S02]  /*8250*/  FMUL.FTZ R61, R61, R151.reuse ;  /* 0x000000973d3d7220 */ /* 0x080fe40000410000 */
[-C--:B------:R-:W-:Y:S01]  /*8260*/  FMUL.FTZ R62, R62, R0.reuse ;  /* 0x000000003e3e7220 */ /* 0x080fe20000410000 */
[----:B------:R-:W1:Y:S01]  /*8270*/  MUFU.EX2 R174, R174 ;  /* 0x000000ae00ae7308 */ /* 0x000e620000000800 */
[-C--:B------:R-:W-:Y:S02]  /*8280*/  FMUL.FTZ R63, R63, R0.reuse ;  /* 0x000000003f3f7220 */ /* 0x080fe40000410000 */
        /* <DEDUP_REMOVED lines=8> */
[-C--:B------:R-:W-:Y:S01]  /*8310*/  FMUL.FTZ R77, R77, R151.reuse ;  /* 0x000000974d4d7220 */ /* 0x080fe20000410000 */
[----:B------:R-:W4:Y:S01]  /*8320*/  LDSM.16.MT88.4 R16, [R189+0x14000] ;  /* 0x01400000bd10783b */ /* 0x000f220000004200 */
[-C--:B------:R-:W-:Y:S01]  /*8330*/  FMUL.FTZ R78, R78, R0.reuse ;  /* 0x000000004e4e7220 */ /* 0x080fe20000410000 */
[----:B------:R-:W-:Y:S01]  /*8340*/  MUFU.EX2 R213, R213 ;  /* 0x000000d500d57308 */ /* 0x000fe20000000800 */
[----:B------:R-:W-:Y:S02]  /*8350*/  FMUL.FTZ R79, R79, R0 ;  /* 0x000000004f4f7220 */ /* 0x000fe40000410000 */
[-C--:B------:R-:W-:Y:S01]  /*8360*/  FMUL.FTZ R88, R88, R151.reuse ;  /* 0x0000009758587220 */ /* 0x080fe20000410000 */
[----:B-1----:R-:W-:Y:S01]  /*8370*/  HMMA.16816.F32 R72, R4, R8, R72 ;  /* 0x000000080448723c */ /* 0x002fe20000001848 */
[----:B------:R-:W-:-:S02]  /*8380*/  FMUL.FTZ R89, R89, R151 ;  /* 0x0000009759597220 */ /* 0x000fc40000410000 */
[-C--:B------:R-:W-:Y:S01]  /*8390*/  FMUL.FTZ R90, R90, R0.reuse ;  /* 0x000000005a5a7220 */ /* 0x080fe20000410000 */
[----:B------:R-:W-:Y:S01]  /*83a0*/  MUFU.EX2 R168, R168 ;  /* 0x000000a800a87308 */ /* 0x000fe20000000800 */
[-C--:B------:R-:W-:Y:S02]  /*83b0*/  FMUL.FTZ R91, R91, R0.reuse ;  /* 0x000000005b5b7220 */ /* 0x080fe40000410000 */
[-C--:B------:R-:W-:Y:S01]  /*83c0*/  FMUL.FTZ R92, R92, R151.reuse ;  /* 0x000000975c5c7220 */ /* 0x080fe20000410000 */
[----:B------:R-:W-:Y:S01]  /*83d0*/  HMMA.16816.F32 R76, R4, R10, R76 ;  /* 0x0000000a044c723c */ /* 0x000fe2000000184c */
[----:B------:R-:W1:Y:S01]  /*83e0*/  LDSM.16.MT88.4 R8, [R192+0x16000] ;  /* 0x01600000c008783b */ /* 0x000e620000004200 */
[----:B------:R-:W-:Y:S02]  /*83f0*/  FMUL.FTZ R93, R93, R151 ;  /* 0x000000975d5d7220 */ /* 0x000fe40000410000 */
[-C--:B------:R-:W-:Y:S01]  /*8400*/  FMUL.FTZ R94, R94, R0.reuse ;  /* 0x000000005e5e7220 */ /* 0x080fe20000410000 */
[----:B------:R-:W1:Y:S01]  /*8410*/  MUFU.EX2 R171, R171 ;  /* 0x000000ab00ab7308 */ /* 0x000e620000000800 */
[----:B------:R-:W-:-:S02]  /*8420*/  FMUL.FTZ R95, R95, R0 ;  /* 0x000000005f5f7220 */ /* 0x000fc40000410000 */
        /* <DEDUP_REMOVED lines=24> */
[----:B------:R-:W2:Y:S01]  /*85b0*/  MUFU.EX2 R173, R173 ;  /* 0x000000ad00ad7308 */ /* 0x000ea20000000800 */
        /* <DEDUP_REMOVED lines=12> */
[----:B------:R-:W-:Y:S01]  /*8680*/  MUFU.EX2 R157, R157 ;  /* 0x0000009d009d7308 */ /* 0x000fe20000000800 */
        /* <DEDUP_REMOVED lines=26> */
[-C--:B------:R-:W-:Y:S02]  /*8830*/  FMUL.FTZ R119, R119, R0.reuse ;  /* 0x0000000077777220 */ /* 0x080fe40000410000 */
[----:B------:R-:W-:Y:S01]  /*8840*/  FFMA.FTZ R150, R221, R151, R150 ;  /* 0x00000097dd967223 */ /* 0x000fe20000010096 */
[----:B-1----:R-:W-:Y:S01]  /*8850*/  HMMA.16816.F32 R120, R4, R8, R120 ;  /* 0x000000080478723c */ /* 0x002fe20000001878 */
        /* <DEDUP_REMOVED lines=9> */
[----:B--2---:R-:W-:Y:S01]  /*88f0*/  F2FP.PACK_AB R4, R160, R159 ;  /* 0x0000009fa004723e */ /* 0x004fe200000000ff */
[----:B------:R-:W-:Y:S01]  /*8900*/  FADD.FTZ R159, R159, R0 ;  /* 0x000000009f9f7221 */ /* 0x000fe20000010000 */
[----:B-----5:R-:W-:-:S02]  /*8910*/  F2FP.PACK_AB R5, R166, R163 ;  /* 0x000000a3a605723e */ /* 0x020fc400000000ff */
[----:B------:R-:W-:Y:S01]  /*8920*/  F2FP.PACK_AB R6, R162, R161 ;  /* 0x000000a1a206723e */ /* 0x000fe200000000ff */
[----:B------:R-:W-:Y:S01]  /*8930*/  FADD.FTZ R160, R160, R159 ;  /* 0x0000009fa0a07221 */ /* 0x000fe20000010000 */
[----:B------:R-:W-:-:S03]  /*8940*/  F2FP.PACK_AB R7, R165, R164 ;  /* 0x000000a4a507723e */ /* 0x000fc600000000ff */
[----:B------:R-:W-:-:S04]  /*8950*/  FADD.FTZ R161, R161, R160 ;  /* 0x000000a0a1a17221 */ /* 0x000fc80000010000 */
[----:B---3--:R-:W-:Y:S01]  /*8960*/  HMMA.16816.F32 R128, R4, R12, R128 ;  /* 0x0000000c0480723c */ /* 0x008fe20000001880 */
[----:B------:R-:W-:-:S07]  /*8970*/  FADD.FTZ R162, R162, R161 ;  /* 0x000000a1a2a27221 */ /* 0x000fce0000010000 */
        /* <DEDUP_REMOVED lines=35> */
[----:B------:R-:W-:-:S02]  /*8bb0*/  F2FP.PACK_AB R4, R174, R167 ;  /* 0x000000a7ae04723e */ /* 0x000fc400000000ff */
[----:B------:R-:W-:Y:S02]  /*8bc0*/  F2FP.PACK_AB R5, R171, R168 ;  /* 0x000000a8ab05723e */ /* 0x000fe400000000ff */
[----:B------:R-:W-:Y:S02]  /*8bd0*/  F2FP.PACK_AB R6, R213, R170 ;  /* 0x000000aad506723e */ /* 0x000fe400000000ff */
[----:B------:R-:W-:-:S07]  /*8be0*/  F2FP.PACK_AB R7, R172, R169 ;  /* 0x000000a9ac07723e */ /* 0x000fce00000000ff */
[C---:B-1----:R-:W-:Y:S08]  /*8bf0*/  HMMA.16816.F32 R128, R4.reuse, R12, R128 ;  /* 0x0000000c0480723c */ /* 0x042ff00000001880 */
        /* <DEDUP_REMOVED lines=9> */
[C---:B------:R-:W-:Y:S01]  /*8c90*/  HMMA.16816.F32 R84, R4.reuse, R18, R84 ;  /* 0x000000120454723c */ /* 0x040fe20000001854 */
[----:B------:R-:W3:Y:S07]  /*8ca0*/  LDSM.16.MT88.4 R16, [R189+0x17000] ;  /* 0x01700000bd10783b */ /* 0x000eee0000004200 */
[C---:B-1----:R-:W-:Y:S08]  /*8cb0*/  HMMA.16816.F32 R88, R4.reuse, R12, R88 ;  /* 0x0000000c0458723c */ /* 0x042ff00000001858 */
[C---:B------:R-:W-:Y:S01]  /*8cc0*/  HMMA.16816.F32 R92, R4.reuse, R14, R92 ;  /* 0x0000000e045c723c */ /* 0x040fe2000000185c */
[----:B------:R-:W1:Y:S07]  /*8cd0*/  LDSM.16.MT88.4 R12, [R188+0x17000] ;  /* 0x01700000bc0c783b */ /* 0x000e6e0000004200 */
[C---:B----4-:R-:W-:Y:S08]  /*8ce0*/  HMMA.16816.F32 R96, R4.reuse, R8, R96 ;  /* 0x000000080460723c */ /* 0x050ff00000001860 */
[C---:B------:R-:W-:Y:S01]  /*8cf0*/  HMMA.16816.F32 R100, R4.reuse, R10, R100 ;  /* 0x0000000a0464723c */ /* 0x040fe20000001864 */
[----:B------:R-:W4:Y:S07]  /*8d00*/  LDSM.16.MT88.4 R8, [R192+0x13800] ;  /* 0x01380000c008783b */ /* 0x000f2e0000004200 */
        /* <DEDUP_REMOVED lines=15> */
[C---:B-1----:R-:W-:Y:S08]  /*8e00*/  HMMA.16816.F32 R120, R4.reuse, R12, R120 ;  /* 0x0000000c0478723c */ /* 0x042ff00000001878 */
[----:B------:R-:W-:Y:S01]  /*8e10*/  HMMA.16816.F32 R116, R4, R14, R116 ;  /* 0x0000000e0474723c */ /* 0x000fe20000001874 */
[----:B------:R-:W1:Y:S06]  /*8e20*/  LDSM.16.MT88.4 R12, [R192+0x17800] ;  /* 0x01780000c00c783b */ /* 0x000e6c0000004200 */
[----:B------:R-:W-:-:S02]  /*8e30*/  F2FP.PACK_AB R4, R173, R158 ;  /* 0x0000009ead04723e */ /* 0x000fc400000000ff */
[----:B------:R-:W-:Y:S02]  /*8e40*/  F2FP.PACK_AB R5, R218, R155 ;  /* 0x0000009bda05723e */ /* 0x000fe400000000ff */
[----:B------:R-:W-:Y:S02]  /*8e50*/  F2FP.PACK_AB R6, R157, R156 ;  /* 0x0000009c9d06723e */ /* 0x000fe400000000ff */
[----:B------:R-:W-:-:S07]  /*8e60*/  F2FP.PACK_AB R7, R154, R175 ;  /* 0x000000af9a07723e */ /* 0x000fce00000000ff */
[C---:B----4-:R-:W-:Y:S08]  /*8e70*/  HMMA.16816.F32 R128, R4.reuse, R8, R128 ;  /* 0x000000080480723c */ /* 0x050ff00000001880 */
[C---:B------:R-:W-:Y:S01]  /*8e80*/  HMMA.16816.F32 R36, R4.reuse, R10, R36 ;  /* 0x0000000a0424723c */ /* 0x040fe20000001824 */
[----:B------:R-:W3:Y:S07]  /*8e90*/  LDSM.16.MT88.4 R8, [R190+0x17800] ;  /* 0x01780000be08783b */ /* 0x000eee0000004200 */
[C---:B--2---:R-:W-:Y:S08]  /*8ea0*/  HMMA.16816.F32 R64, R4.reuse, R24, R64 ;  /* 0x000000180440723c */ /* 0x044ff00000001840 */
[C---:B------:R-:W-:Y:S01]  /*8eb0*/  HMMA.16816.F32 R68, R4.reuse, R26, R68 ;  /* 0x0000001a0444723c */ /* 0x040fe20000001844 */
[----:B------:R-:W2:Y:S07]  /*8ec0*/  LDSM.16.MT88.4 R24, [R189+0x17800] ;  /* 0x01780000bd18783b */ /* 0x000eae0000004200 */
[C---:B-1----:R-:W-:Y:S08]  /*8ed0*/  HMMA.16816.F32 R96, R4.reuse, R12, R96 ;  /* 0x0000000c0460723c */ /* 0x042ff00000001860 */
[C---:B------:R-:W-:Y:S01]  /*8ee0*/  HMMA.16816.F32 R100, R4.reuse, R14, R100 ;  /* 0x0000000e0464723c */ /* 0x040fe20000001864 */
[----:B------:R-:W1:Y:S07]  /*8ef0*/  LDSM.16.MT88.4 R12, [R188+0x17800] ;  /* 0x01780000bc0c783b */ /* 0x000e6e0000004200 */
[C---:B------:R-:W-:Y:S08]  /*8f00*/  HMMA.16816.F32 R40, R4.reuse, R144, R40 ;  /* 0x000000900428723c */ /* 0x040ff00000001828 */
[C---:B---3--:R-:W-:Y:S07]  /*8f10*/  HMMA.16816.F32 R104, R4.reuse, R8, R104 ;  /* 0x000000080468723c */ /* 0x048fee0000001868 */
[----:B------:R-:W-:Y:S01]  /*8f20*/  FADD.FTZ R9, R163, R152 ;  /* 0x00000098a3097221 */ /* 0x000fe20000010000 */
[----:B------:R-:W-:Y:S03]  /*8f30*/  HMMA.16816.F32 R44, R4, R146, R44 ;  /* 0x00000092042c723c */ /* 0x000fe6000000182c */
[----:B------:R-:W-:-:S04]  /*8f40*/  FADD.FTZ R9, R166, R9 ;  /* 0x00000009a6097221 */ /* 0x000fc80000010000 */
[----:B------:R-:W-:Y:S01]  /*8f50*/  FADD.FTZ R164, R164, R9 ;  /* 0x00000009a4a47221 */ /* 0x000fe20000010000 */
[C---:B------:R-:W-:Y:S01]  /*8f60*/  HMMA.16816.F32 R48, R4.reuse, R140, R48 ;  /* 0x0000008c0430723c */ /* 0x040fe20000001830 */
[----:B------:R-:W-:Y:S02]  /*8f70*/  FADD.FTZ R9, R167, R162 ;  /* 0x000000a2a7097221 */ /* 0x000fe40000010000 */
[----:B------:R-:W-:Y:S02]  /*8f80*/  FADD.FTZ R165, R165, R164 ;  /* 0x000000a4a5a57221 */ /* 0x000fe40000010000 */
[----:B------:R-:W-:Y:S02]  /*8f90*/  FADD.FTZ R9, R174, R9 ;  /* 0x00000009ae097221 */ /* 0x000fe40000010000 */
[----:B------:R-:W-:Y:S01]  /*8fa0*/  FADD.FTZ R0, R168, R165 ;  /* 0x000000a5a8007221 */ /* 0x000fe20000010000 */
[----:B------:R-:W-:Y:S01]  /*8fb0*/  HMMA.16816.F32 R52, R4, R142, R52 ;  /* 0x0000008e0434723c */ /* 0x000fe20000001834 */
[----:B------:R-:W-:-:S02]  /*8fc0*/  FADD.FTZ R170, R170, R9 ;  /* 0x00000009aaaa7221 */ /* 0x000fc40000010000 */
[----:B------:R-:W-:Y:S02]  /*8fd0*/  FADD.FTZ R0, R171, R0 ;  /* 0x00000000ab007221 */ /* 0x000fe40000010000 */
[----:B------:R-:W-:Y:S02]  /*8fe0*/  FADD.FTZ R213, R213, R170 ;  /* 0x000000aad5d57221 */ /* 0x000fe40000010000 */
[----:B------:R-:W-:Y:S01]  /*8ff0*/  FADD.FTZ R169, R169, R0 ;  /* 0x00000000a9a97221 */ /* 0x000fe20000010000 */
[----:B------:R-:W-:Y:S01]  /*9000*/  HMMA.16816.F32 R56, R4, R32, R56 ;  /* 0x000000200438723c */ /* 0x000fe20000001838 */
[----:B------:R-:W-:Y:S01]  /*9010*/  FADD.FTZ R158, R158, R213 ;  /* 0x000000d59e9e7221 */ /* 0x000fe20000010000 */
[----:B------:R-:W-:Y:S01]  /*9020*/  @P0 IADD3 R213, R2, -0x4, RZ ;  /* 0xfffffffc02d50810 */ /* 0x000fe20007ffe0ff */
[----:B------:R-:W-:Y:S02]  /*9030*/  FADD.FTZ R172, R172, R169 ;  /* 0x000000a9acac7221 */ /* 0x000fe40000010000 */
[----:B------:R-:W-:-:S02]  /*9040*/  FADD.FTZ R173, R173, R158 ;  /* 0x0000009eadad7221 */ /* 0x000fc40000010000 */
[----:B------:R-:W-:Y:S01]  /*9050*/  FADD.FTZ R155, R155, R172 ;  /* 0x000000ac9b9b7221 */ /* 0x000fe20000010000 */
[C---:B------:R-:W-:Y:S01]  /*9060*/  HMMA.16816.F32 R60, R4.reuse, R34, R60 ;  /* 0x00000022043c723c */ /* 0x040fe2000000183c */
[----:B------:R-:W-:Y:S02]  /*9070*/  FADD.FTZ R156, R156, R173 ;  /* 0x000000ad9c9c7221 */ /* 0x000fe40000010000 */
[----:B------:R-:W-:Y:S02]  /*9080*/  FADD.FTZ R218, R218, R155 ;  /* 0x0000009bdada7221 */ /* 0x000fe40000010000 */
[----:B------:R-:W-:Y:S02]  /*9090*/  FADD.FTZ R221, R157, R156 ;  /* 0x0000009c9ddd7221 */ /* 0x000fe40000010000 */
[----:B------:R-:W-:Y:S01]  /*90a0*/  FADD.FTZ R175, R175, R218 ;  /* 0x000000daafaf7221 */ /* 0x000fe20000010000 */
[----:B------:R-:W-:Y:S03]  /*90b0*/  HMMA.16816.F32 R72, R4, R28, R72 ;  /* 0x0000001c0448723c */ /* 0x000fe60000001848 */
[----:B------:R-:W-:-:S05]  /*90c0*/  FADD.FTZ R219, R154, R175 ;  /* 0x000000af9adb7221 */ /* 0x000fca0000010000 */
[C---:B------:R-:W-:Y:S08]  /*90d0*/  HMMA.16816.F32 R76, R4.reuse, R30, R76 ;  /* 0x0000001e044c723c */ /* 0x040ff0000000184c */
        /* <DEDUP_REMOVED lines=8> */
[----:B------:R-:W-:Y:S01]  /*9160*/  HMMA.16816.F32 R116, R4, R14, R116 ;  /* 0x0000000e0474723c */ /* 0x000fe20000001874 */
[----:B------:R-:W-:Y:S05]  /*9170*/  @!UPT UIADD3 URZ, URZ, URZ, URZ ;  /* 0x0000003f3f3ff290 */ /* 0x000fea000fffe03f */
[----:B------:R-:W-:Y:S11]  /*9180*/  @P0 BRA `(.L_x_9) ;  /* 0x0000001000000947 */ /* 0x000ff60003800000 */
.L_x_6:
[----:B------:R-:W-:-:S07]  /*9190*/  IADD3 R213, R136, -0x1, RZ ;  /* 0xffffffff88d57810 */ /* 0x000fce0007ffe0ff */
.L_x_9:
[----:B------:R-:W-:-:S13]  /*91a0*/  ISETP.GE.AND P0, PT, R213, RZ, PT ;  /* 0x000000ffd500720c */ /* 0x000fda0003f06270 */
[----:B------:R-:W-:Y:S05]  /*91b0*/  @!P0 BRA `(.L_x_10) ;  /* 0x000026f000008947 */ /* 0x000fea0003800000 */
[----:B------:R-:W-:Y:S01]  /*91c0*/  ULDC.64 UR4, c[0x0][0x1a0] ;  /* 0x0000680000047ab9 */ /* 0x000fe20000000a00 */
[----:B------:R-:W-:Y:S01]  /*91d0*/  MOV R0, R3 ;  /* 0x0000000300007202 */ /* 0x000fe20000000f00 */
[----:B------:R-:W-:Y:S01]  /*91e0*/  USHF.L.U64.HI UR6, UR4, 0x5, UR5 ;  /* 0x0000000504067899 */ /* 0x000fe20008010205 */
[----:B------:R-:W-:Y:S01]  /*91f0*/  MOV R133, R132 ;  /* 0x0000008400857202 */ /* 0x000fe20000000f00 */
[----:B------:R-:W-:Y:S01]  /*9200*/  USHF.L.U32 UR7, UR4, 0x5, URZ ;  /* 0x0000000504077899 */ /* 0x000fe2000800063f */
[----:B------:R-:W-:Y:S01]  /*9210*/  MOV R208, R134 ;  /* 0x0000008600d07202 */ /* 0x000fe20000000f00 */
[----:B------:R-:W-:Y:S02]  /*9220*/  USHF.L.U64.HI UR5, UR4, 0x6, UR5 ;  /* 0x0000000604057899 */ /* 0x000fe40008010205 */
[----:B------:R-:W-:Y:S02]  /*9230*/  USHF.L.U64.HI UR6, UR7, 0x1, UR6 ;  /* 0x0000000107067899 */ /* 0x000fe40008010206 */
[----:B------:R-:W-:-:S02]  /*9240*/  USHF.L.U32 UR4, UR4, 0x6, URZ ;  /* 0x0000000604047899 */ /* 0x000fc4000800063f */
[----:B------:R-:W-:Y:S01]  /*9250*/  USHF.L.U32 UR7, UR7, 0x1, URZ ;  /* 0x0000000107077899 */ /* 0x000fe2000800063f */
[----:B------:R-:W-:Y:S05]  /*9260*/  BRA `(.L_x_11) ;  /* 0x0000017000007947 */ /* 0x000fea0003800000 */
.L_x_13:
[----:B------:R-:W-:Y:S04]  /*9270*/  IADD3 R3, R213, -0x1, RZ ;  /* 0xffffffffd5037810 */ /* 0x000fe80007ffe0ff */
[----:B------:R-:W-:Y:S01]  /*9280*/  SHF.R.S32.HI R2, RZ, 0x1f, R3 ;  /* 0x0000001fff027819 */ /* 0x000fe20000011403 */
[C---:B------:R-:W-:Y:S04]  /*9290*/  IMAD.WIDE.U32 R134, R3.reuse, c[0x0][0x198], RZ ;  /* 0x0000660003867a25 */ /* 0x040fe800078e00ff */
[----:B------:R-:W-:Y:S04]  /*92a0*/  IMAD R2, R2, c[0x0][0x198], RZ ;  /* 0x0000660002027a24 */ /* 0x000fe800078e02ff */
[----:B------:R-:W-:Y:S01]  /*92b0*/  IMAD R2, R3, c[0x0][0x19c], R2 ;  /* 0x0000670003027a24 */ /* 0x000fe200078e0202 */
[C---:B------:R-:W-:Y:S03]  /*92c0*/  LEA R3, P1, R134.reuse, R206, 0x6 ;  /* 0x000000ce86037211 */ /* 0x040fe600078230ff */
[----:B------:R-:W-:Y:S01]  /*92d0*/  IMAD.IADD R135, R135, 0x1, R2 ;  /* 0x0000000187877824 */ /* 0x000fe200078e0202 */
[----:B------:R-:W-:Y:S04]  /*92e0*/  LEA R136, P2, R3, c[0x0][0x168], 0x1 ;  /* 0x00005a0003887a11 */ /* 0x000fe800078408ff */
[----:B------:R-:W-:Y:S02]  /*92f0*/  LEA.HI.X R2, R134, R211, R135, 0x6, P1 ;  /* 0x000000d386027211 */ /* 0x000fe400008f3487 */
[----:B------:R-:W-:Y:S02]  /*9300*/  IADD3 R138, P1, R201, R136, RZ ;  /* 0x00000088c98a7210 */ /* 0x000fe40007f3e0ff */
[----:B------:R-:W-:Y:S05]  /*9310*/  LEA.HI.X R137, R3, c[0x0][0x16c], R2, 0x1, P2 ;  /* 0x00005b0003897a11 */ /* 0x000fea00010f0c02 */
[----:B------:R-:W-:Y:S01]  /*9320*/  @!PT LDS RZ, [RZ] ;  /* 0x00000000fffff984 */ /* 0x000fe20000000800 */
[----:B------:R-:W-:Y:S01]  /*9330*/  @!PT LDS RZ, [RZ] ;  /* 0x00000000fffff984 */ /* 0x000fe20000000800 */
[----:B------:R-:W-:Y:S01]  /*9340*/  @!PT LDS RZ, [RZ] ;  /* 0x00000000fffff984 */ /* 0x000fe20000000800 */
[----:B------:R1:W-:Y:S01]  /*9350*/  LDGSTS.E.BYPASS.LTC128B.128 [R203+0xc000], [R136.64] ;  /* 0x0c00000088cb7fae */ /* 0x0003e2000b901d48 */
[----:B------:R-:W-:Y:S03]  /*9360*/  IMAD.X R139, R200, 0x1, R137, P1 ;  /* 0x00000001c88b7824 */ /* 0x000fe600008e0689 */
[----:B------:R1:W-:Y:S04]  /*9370*/  LDGSTS.E.BYPASS.LTC128B.128 [R203+0xe000], [R136.64+0x80] ;  /* 0x0e00008088cb7fae */ /* 0x0003e8000b901d48 */
[----:B------:R1:W-:Y:S04]  /*9380*/  LDGSTS.E.BYPASS.LTC128B.128 [R203+0x10000], [R136.64+0x100] ;  /* 0x1000010088cb7fae */ /* 0x0003e8000b901d48 */
[----:B------:R1:W-:Y:S04]  /*9390*/  LDGSTS.E.BYPASS.LTC128B.128 [R203+0xd000], [R138.64] ;  /* 0x0d0000008acb7fae */ /* 0x0003e8000b901d48 */
[----:B------:R1:W-:Y:S04]  /*93a0*/  LDGSTS.E.BYPASS.LTC128B.128 [R203+0xf000], [R138.64+0x80] ;  /* 0x0f0000808acb7fae */ /* 0x0003e8000b901d48 */
[----:B------:R1:W-:Y:S04]  /*93b0*/  LDGSTS.E.BYPASS.LTC128B.128 [R203+0x11000], [R138.64+0x100] ;  /* 0x110001008acb7fae */ /* 0x0003e8000b901d48 */
[----:B------:R-:W0:Y:S01]  /*93c0*/  LDGDEPBAR ;  /* 0x00000000000079af */ /* 0x000e220000000000 */
[----:B------:R-:W-:-:S05]  /*93d0*/  BRA `(.L_x_12) ;  /* 0x00000b5000007947 */ /* 0x000fca0003800000 */
.L_x_11:
[----:B------:R-:W-:Y:S04]  /*93e0*/  DEPBAR.LE SB0, 0x0 ;  /* 0x000080000000791a */ /* 0x000fe80000000000 */
[----:B------:R-:W-:Y:S01]  /*93f0*/  BAR.SYNC.DEFER_BLOCKING 0x0 ;  /* 0x0000000000007b1d */ /* 0x000fe20000010000 */
[----:B------:R-:W-:Y:S01]  /*9400*/  SHF.R.S32.HI R3, RZ, 0x1f, R213 ;  /* 0x0000001fff037819 */ /* 0x000fe200000114d5 */
[C---:B------:R-:W-:Y:S02]  /*9410*/  IMAD R2, R213.reuse, UR5, RZ ;  /* 0x00000005d5027c24 */ /* 0x040fe4000f8e02ff */
[----:B------:R-:W-:Y:S04]  /*9420*/  IMAD.WIDE.U32 R134, R213, UR4, R208 ;  /* 0x00000004d5867c25 */ /* 0x000fe8000f8e00d0 */
[----:B------:R-:W-:Y:S01]  /*9430*/  IMAD R2, R3, UR4, R2 ;  /* 0x0000000403027c24 */ /* 0x000fe2000f8e0202 */
[----:B------:R-:W-:Y:S03]  /*9440*/  LEA R222, P1, R134, c[0x0][0x170], 0x1 ;  /* 0x00005c0086de7a11 */ /* 0x000fe600078208ff */
[----:B------:R-:W-:Y:S01]  /*9450*/  IMAD.IADD R2, R135, 0x1, R2 ;  /* 0x0000000187027824 */ /* 0x000fe200078e0202 */
[----:B------:R-:W-:Y:S04]  /*9460*/  IADD3 R224, P0, R222, UR7, RZ ;  /* 0x00000007dee07c10 */ /* 0x000fe8000ff1e0ff */
[----:B------:R-:W-:Y:S04]  /*9470*/  LEA.HI.X R223, R134, c[0x0][0x174], R2, 0x1, P1 ;  /* 0x00005d0086df7a11 */ /* 0x000fe800008f0c02 */
[----:B------:R-:W-:Y:S02]  /*9480*/  IADD3.X R225, R223, UR6, RZ, P0, !PT ;  /* 0x00000006dfe17c10 */ /* 0x000fe400087fe4ff */
[----:B------:R-:W-:Y:S01]  /*9490*/  ISETP.GT.AND P0, PT, R213, RZ, PT ;  /* 0x000000ffd500720c */ /* 0x000fe20003f04270 */
        /* <DEDUP_REMOVED lines=13> */
[----:B------:R-:W0:Y:S04]  /*9570*/  LDGDEPBAR ;  /* 0x00000000000079af */ /* 0x000e280000000000 */
[----:B------:R-:W5:Y:S04]  /*9580*/  LDSM.16.M88.4 R152, [R197+0xd800] ;  /* 0x00d80000c598783b */ /* 0x000f680000000200 */
[----:B------:R-:W-:Y:S04]  /*9590*/  LDSM.16.M88.4 R156, [R196] ;  /* 0x00000000c49c783b */ /* 0x000fe80000000200 */
[----:B------:R-:W1:Y:S04]  /*95a0*/  LDSM.16.M88.4 R160, [R195] ;  /* 0x00000000c3a0783b */ /* 0x000e680000000200 */
[----:B------:R-:W1:Y:S04]  /*95b0*/  LDSM.16.M88.4 R164, [R187] ;  /* 0x00000000bba4783b */ /* 0x000e680000000200 */
[----:B------:R-:W1:Y:S04]  /*95c0*/  LDSM.16.M88.4 R168, [R186] ;  /* 0x00000000baa8783b */ /* 0x000e680000000200 */
[----:B------:R-:W1:Y:S01]  /*95d0*/  LDSM.16.M88.4 R172, [R185] ;  /* 0x00000000b9ac783b */ /* 0x000e620000000200 */
[C---:B--2---:R-:W-:Y:S08]  /*95e0*/  HMMA.16816.F32 R4, R136.reuse, R140, RZ ;  /* 0x0000008c8804723c */ /* 0x044ff000000018ff */
[C---:B------:R-:W-:Y:S01]  /*95f0*/  HMMA.16816.F32 R8, R136.reuse, R142, RZ ;  /* 0x0000008e8808723c */ /* 0x040fe200000018ff */
[----:B------:R-:W-:Y:S07]  /*9600*/  LDSM.16.M88.4 R140, [R194] ;  /* 0x00000000c28c783b */ /* 0x000fee0000000200 */
[C---:B---3--:R-:W-:Y:S08]  /*9610*/  HMMA.16816.F32 R12, R136.reuse, R144, RZ ;  /* 0x00000090880c723c */ /* 0x048ff000000018ff */
[C---:B------:R-:W-:Y:S01]  /*9620*/  HMMA.16816.F32 R16, R136.reuse, R146, RZ ;  /* 0x000000928810723c */ /* 0x040fe200000018ff */
[----:B------:R-:W2:Y:S07]  /*9630*/  LDSM.16.M88.4 R144, [R191+0xc000] ;  /* 0x00c00000bf90783b */ /* 0x000eae0000000200 */
[C---:B----4-:R-:W-:Y:S08]  /*9640*/  HMMA.16816.F32 R20, R136.reuse, R148, RZ ;  /* 0x000000948814723c */ /* 0x050ff000000018ff */
[C---:B------:R-:W-:Y:S01]  /*9650*/  HMMA.16816.F32 R24, R136.reuse, R150, RZ ;  /* 0x000000968818723c */ /* 0x040fe200000018ff */
[----:B------:R-:W3:Y:S07]  /*9660*/  LDSM.16.M88.4 R148, [R191+0xc800] ;  /* 0x00c80000bf94783b */ /* 0x000eee0000000200 */
[C---:B-----5:R-:W-:Y:S08]  /*9670*/  HMMA.16816.F32 R28, R136.reuse, R152, RZ ;  /* 0x00000098881c723c */ /* 0x060ff000000018ff */
[----:B------:R-:W-:Y:S01]  /*9680*/  HMMA.16816.F32 R32, R136, R154, RZ ;  /* 0x0000009a8820723c */ /* 0x000fe200000018ff */
[----:B------:R-:W4:Y:S04]  /*9690*/  LDSM.16.M88.4 R136, [R191+0xd000] ;  /* 0x00d00000bf88783b */ /* 0x000f280000000200 */
[----:B------:R-:W5:Y:S03]  /*96a0*/  LDSM.16.M88.4 R152, [R191+0xd800] ;  /* 0x00d80000bf98783b */ /* 0x000f660000000200 */
[C---:B-1----:R-:W-:Y:S08]  /*96b0*/  HMMA.16816.F32 R4, R156.reuse, R160, R4 ;  /* 0x000000a09c04723c */ /* 0x042ff00000001804 */
[C---:B------:R-:W-:Y:S01]  /*96c0*/  HMMA.16816.F32 R8, R156.reuse, R162, R8 ;  /* 0x000000a29c08723c */ /* 0x040fe20000001808 */
[----:B------:R-:W-:Y:S07]  /*96d0*/  LDSM.16.M88.4 R160, [R193] ;  /* 0x00000000c1a0783b */ /* 0x000fee0000000200 */
[C---:B------:R-:W-:Y:S08]  /*96e0*/  HMMA.16816.F32 R12, R156.reuse, R164, R12 ;  /* 0x000000a49c0c723c */ /* 0x040ff0000000180c */
[C---:B------:R-:W-:Y:S01]  /*96f0*/  HMMA.16816.F32 R16, R156.reuse, R166, R16 ;  /* 0x000000a69c10723c */ /* 0x040fe20000001810 */
[----:B------:R-:W1:Y:S07]  /*9700*/  LDSM.16.M88.4 R164, [R184] ;  /* 0x00000000b8a4783b */ /* 0x000e6e0000000200 */
[C---:B------:R-:W-:Y:S08]  /*9710*/  HMMA.16816.F32 R20, R156.reuse, R168, R20 ;  /* 0x000000a89c14723c */ /* 0x040ff00000001814 */
[C---:B------:R-:W-:Y:S01]  /*9720*/  HMMA.16816.F32 R24, R156.reuse, R170, R24 ;  /* 0x000000aa9c18723c */ /* 0x040fe20000001818 */
[----:B------:R-:W1:Y:S07]  /*9730*/  LDSM.16.M88.4 R168, [R184+0x800] ;  /* 0x00080000b8a8783b */ /* 0x000e6e0000000200 */
[C---:B------:R-:W-:Y:S08]  /*9740*/  HMMA.16816.F32 R28, R156.reuse, R172, R28 ;  /* 0x000000ac9c1c723c */ /* 0x040ff0000000181c */
[----:B------:R-:W-:Y:S01]  /*9750*/  HMMA.16816.F32 R32, R156, R174, R32 ;  /* 0x000000ae9c20723c */ /* 0x000fe20000001820 */
[----:B------:R-:W1:Y:S04]  /*9760*/  LDSM.16.M88.4 R156, [R184+0x1000] ;  /* 0x00100000b89c783b */ /* 0x000e680000000200 */
[----:B------:R-:W1:Y:S03]  /*9770*/  LDSM.16.M88.4 R172, [R184+0x1800] ;  /* 0x00180000b8ac783b */ /* 0x000e660000000200 */
[C---:B--2---:R-:W-:Y:S08]  /*9780*/  HMMA.16816.F32 R4, R140.reuse, R144, R4 ;  /* 0x000000908c04723c */ /* 0x044ff00000001804 */
[C---:B------:R-:W-:Y:S01]  /*9790*/  HMMA.16816.F32 R8, R140.reuse, R146, R8 ;  /* 0x000000928c08723c */ /* 0x040fe20000001808 */
[----:B------:R-:W-:Y:S07]  /*97a0*/  LDSM.16.M88.4 R144, [R197+0xe000] ;  /* 0x00e00000c590783b */ /* 0x000fee0000000200 */
[C---:B---3--:R-:W-:Y:S08]  /*97b0*/  HMMA.16816.F32 R12, R140.reuse, R148, R12 ;  /* 0x000000948c0c723c */ /* 0x048ff0000000180c */
[C---:B------:R-:W-:Y:S01]  /*97c0*/  HMMA.16816.F32 R16, R140.reuse, R150, R16 ;  /* 0x000000968c10723c */ /* 0x040fe20000001810 */
[----:B------:R-:W-:Y:S07]  /*97d0*/  LDSM.16.M88.4 R148, [R197+0xe800] ;  /* 0x00e80000c594783b */ /* 0x000fee0000000200 */
[C---:B----4-:R-:W-:Y:S08]  /*97e0*/  HMMA.16816.F32 R20, R140.reuse, R136, R20 ;  /* 0x000000888c14723c */ /* 0x050ff00000001814 */
[C---:B------:R-:W-:Y:S01]  /*97f0*/  HMMA.16816.F32 R24, R140.reuse, R138, R24 ;  /* 0x0000008a8c18723c */ /* 0x040fe20000001818 */
[----:B------:R-:W2:Y:S07]  /*9800*/  LDSM.16.M88.4 R136, [R198+0x4000] ;  /* 0x00400000c688783b */ /* 0x000eae0000000200 */
[C---:B-----5:R-:W-:Y:S08]  /*9810*/  HMMA.16816.F32 R28, R140.reuse, R152, R28 ;  /* 0x000000988c1c723c */ /* 0x060ff0000000181c */
[----:B------:R-:W-:Y:S01]  /*9820*/  HMMA.16816.F32 R32, R140, R154, R32 ;  /* 0x0000009a8c20723c */ /* 0x000fe20000001820 */
[----:B------:R-:W3:Y:S04]  /*9830*/  LDSM.16.M88.4 R140, [R197+0xf000] ;  /* 0x00f00000c58c783b */ /* 0x000ee80000000200 */
[----:B------:R-:W4:Y:S03]  /*9840*/  LDSM.16.M88.4 R152, [R197+0xf800] ;  /* 0x00f80000c598783b */ /* 0x000f260000000200 */
[C---:B-1----:R-:W-:Y:S08]  /*9850*/  HMMA.16816.F32 R4, R160.reuse, R164, R4 ;  /* 0x000000a4a004723c */ /* 0x042ff00000001804 */
[C---:B------:R-:W-:Y:S01]  /*9860*/  HMMA.16816.F32 R8, R160.reuse, R166, R8 ;  /* 0x000000a6a008723c */ /* 0x040fe20000001808 */
[----:B------:R-:W-:Y:S07]  /*9870*/  LDSM.16.M88.4 R164, [R183] ;  /* 0x00000000b7a4783b */ /* 0x000fee0000000200 */
[C---:B------:R-:W-:Y:S08]  /*9880*/  HMMA.16816.F32 R12, R160.reuse, R168, R12 ;  /* 0x000000a8a00c723c */ /* 0x040ff0000000180c */
[C---:B------:R-:W-:Y:S01]  /*9890*/  HMMA.16816.F32 R16, R160.reuse, R170, R16 ;  /* 0x000000aaa010723c */ /* 0x040fe20000001810 */
[----:B------:R-:W-:Y:S07]  /*98a0*/  LDSM.16.M88.4 R168, [R182] ;  /* 0x00000000b6a8783b */ /* 0x000fee0000000200 */
[C---:B------:R-:W-:Y:S08]  /*98b0*/  HMMA.16816.F32 R20, R160.reuse, R156, R20 ;  /* 0x0000009ca014723c */ /* 0x040ff00000001814 */
[C---:B------:R-:W-:Y:S01]  /*98c0*/  HMMA.16816.F32 R24, R160.reuse, R158, R24 ;  /* 0x0000009ea018723c */ /* 0x040fe20000001818 */
[----:B------:R-:W1:Y:S07]  /*98d0*/  LDSM.16.M88.4 R156, [R196+0x4000] ;  /* 0x00400000c49c783b */ /* 0x000e6e0000000200 */
[C---:B------:R-:W-:Y:S08]  /*98e0*/  HMMA.16816.F32 R28, R160.reuse, R172, R28 ;  /* 0x000000aca01c723c */ /* 0x040ff0000000181c */
[----:B------:R-:W-:Y:S01]  /*98f0*/  HMMA.16816.F32 R32, R160, R174, R32 ;  /* 0x000000aea020723c */ /* 0x000fe20000001820 */
[----:B------:R-:W5:Y:S04]  /*9900*/  LDSM.16.M88.4 R160, [R181] ;  /* 0x00000000b5a0783b */ /* 0x000f680000000200 */
[----:B------:R-:W1:Y:S03]  /*9910*/  LDSM.16.M88.4 R172, [R180] ;  /* 0x00000000b4ac783b */ /* 0x000e660000000200 */
[C---:B--2---:R-:W-:Y:S08]  /*9920*/  HMMA.16816.F32 R4, R136.reuse, R144, R4 ;  /* 0x000000908804723c */ /* 0x044ff00000001804 */
[C---:B------:R-:W-:Y:S01]  /*9930*/  HMMA.16816.F32 R8, R136.reuse, R146, R8 ;  /* 0x000000928808723c */ /* 0x040fe20000001808 */
[----:B------:R-:W-:Y:S07]  /*9940*/  LDSM.16.M88.4 R144, [R191+0xe000] ;  /* 0x00e00000bf90783b */ /* 0x000fee0000000200 */
[C---:B------:R-:W-:Y:S08]  /*9950*/  HMMA.16816.F32 R12, R136.reuse, R148, R12 ;  /* 0x00000094880c723c */ /* 0x040ff0000000180c */
[C---:B------:R-:W-:Y:S01]  /*9960*/  HMMA.16816.F32 R16, R136.reuse, R150, R16 ;  /* 0x000000968810723c */ /* 0x040fe20000001810 */
[----:B------:R-:W-:Y:S07]  /*9970*/  LDSM.16.M88.4 R148, [R191+0xe800] ;  /* 0x00e80000bf94783b */ /* 0x000fee0000000200 */
[C---:B---3--:R-:W-:Y:S08]  /*9980*/  HMMA.16816.F32 R20, R136.reuse, R140, R20 ;  /* 0x0000008c8814723c */ /* 0x048ff00000001814 */
[C---:B------:R-:W-:Y:S01]  /*9990*/  HMMA.16816.F32 R24, R136.reuse, R142, R24 ;  /* 0x0000008e8818723c */ /* 0x040fe20000001818 */
[----:B------:R-:W2:Y:S07]  /*99a0*/  LDSM.16.M88.4 R140, [R194+0x4000] ;  /* 0x00400000c28c783b */ /* 0x000eae0000000200 */
[C---:B----4-:R-:W-:Y:S08]  /*99b0*/  HMMA.16816.F32 R28, R136.reuse, R152, R28 ;  /* 0x00000098881c723c */ /* 0x050ff0000000181c */
[----:B------:R-:W-:Y:S01]  /*99c0*/  HMMA.16816.F32 R32, R136, R154, R32 ;  /* 0x0000009a8820723c */ /* 0x000fe20000001820 */
[----:B------:R-:W3:Y:S04]  /*99d0*/  LDSM.16.M88.4 R136, [R191+0xf000] ;  /* 0x00f00000bf88783b */ /* 0x000ee80000000200 */
[----:B------:R-:W4:Y:S03]  /*99e0*/  LDSM.16.M88.4 R152, [R191+0xf800] ;  /* 0x00f80000bf98783b */ /* 0x000f260000000200 */
[C---:B-1----:R-:W-:Y:S08]  /*99f0*/  HMMA.16816.F32 R4, R156.reuse, R164, R4 ;  /* 0x000000a49c04723c */ /* 0x042ff00000001804 */
[C---:B------:R-:W-:Y:S01]  /*9a00*/  HMMA.16816.F32 R8, R156.reuse, R166, R8 ;  /* 0x000000a69c08723c */ /* 0x040fe20000001808 */
[----:B------:R-:W-:Y:S07]  /*9a10*/  LDSM.16.M88.4 R164, [R184+0x2000] ;  /* 0x00200000b8a4783b */ /* 0x000fee0000000200 */
[C---:B------:R-:W-:Y:S08]  /*9a20*/  HMMA.16816.F32 R12, R156.reuse, R168, R12 ;  /* 0x000000a89c0c723c */ /* 0x040ff0000000180c */
[C---:B------:R-:W-:Y:S01]  /*9a30*/  HMMA.16816.F32 R16, R156.reuse, R170, R16 ;  /* 0x000000aa9c10723c */ /* 0x040fe20000001810 */
[----:B------:R-:W-:Y:S07]  /*9a40*/  LDSM.16.M88.4 R168, [R184+0x2800] ;  /* 0x00280000b8a8783b */ /* 0x000fee0000000200 */
[C---:B-----5:R-:W-:Y:S08]  /*9a50*/  HMMA.16816.F32 R20, R156.reuse, R160, R20 ;  /* 0x000000a09c14723c */ /* 0x060ff00000001814 */
[C---:B------:R-:W-:Y:S01]  /*9a60*/  HMMA.16816.F32 R24, R156.reuse, R162, R24 ;  /* 0x000000a29c18723c */ /* 0x040fe20000001818 */
[----:B------:R-:W1:Y:S07]  /*9a70*/  LDSM.16.M88.4 R160, [R193+0x4000] ;  /* 0x00400000c1a0783b */ /* 0x000e6e0000000200 */
[C---:B------:R-:W-:Y:S08]  /*9a80*/  HMMA.16816.F32 R28, R156.reuse, R172, R28 ;  /* 0x000000ac9c1c723c */ /* 0x040ff0000000181c */
[----:B------:R-:W-:Y:S01]  /*9a90*/  HMMA.16816.F32 R32, R156, R174, R32 ;  /* 0x000000ae9c20723c */ /* 0x000fe20000001820 */
[----:B------:R-:W5:Y:S04]  /*9aa0*/  LDSM.16.M88.4 R156, [R184+0x3000] ;  /* 0x00300000b89c783b */ /* 0x000f680000000200 */
[----:B------:R-:W1:Y:S03]  /*9ab0*/  LDSM.16.M88.4 R172, [R184+0x3800] ;  /* 0x00380000b8ac783b */ /* 0x000e660000000200 */
        /* <DEDUP_REMOVED lines=19> */
[C---:B-----5:R-:W-:Y:S08]  /*9bf0*/  HMMA.16816.F32 R20, R160.reuse, R156, R20 ;  /* 0x0000009ca014723c */ /* 0x060ff00000001814 */
        /* <DEDUP_REMOVED lines=32> */
[C---:B--2---:R-:W-:Y:S01]  /*9e00*/  HMMA.16816.F32 R4, R140.reuse, R144, R4 ;  /* 0x000000908c04723c */ /* 0x044fe20000001804 */
[----:B------:R-:W-:Y:S04]  /*9e10*/  DEPBAR.LE SB0, 0x0 ;  /* 0x000080000000791a */ /* 0x000fe80000000000 */
[----:B------:R-:W-:Y:S03]  /*9e20*/  BAR.SYNC.DEFER_BLOCKING 0x0 ;  /* 0x0000000000007b1d */ /* 0x000fe60000010000 */
[C---:B------:R-:W-:Y:S08]  /*9e30*/  HMMA.16816.F32 R8, R140.reuse, R146, R8 ;  /* 0x000000928c08723c */ /* 0x040ff00000001808 */
[C---:B------:R-:W-:Y:S08]  /*9e40*/  HMMA.16816.F32 R12, R140.reuse, R148, R12 ;  /* 0x000000948c0c723c */ /* 0x040ff0000000180c */
[C---:B------:R-:W-:Y:S08]  /*9e50*/  HMMA.16816.F32 R16, R140.reuse, R150, R16 ;  /* 0x000000968c10723c */ /* 0x040ff00000001810 */
[C---:B---3--:R-:W-:Y:S08]  /*9e60*/  HMMA.16816.F32 R20, R140.reuse, R136, R20 ;  /* 0x000000888c14723c */ /* 0x048ff00000001814 */
[C---:B------:R-:W-:Y:S08]  /*9e70*/  HMMA.16816.F32 R24, R140.reuse, R138, R24 ;  /* 0x0000008a8c18723c */ /* 0x040ff00000001818 */
[C---:B----4-:R-:W-:Y:S08]  /*9e80*/  HMMA.16816.F32 R28, R140.reuse, R152, R28 ;  /* 0x000000988c1c723c */ /* 0x050ff0000000181c */
[----:B------:R-:W-:Y:S08]  /*9e90*/  HMMA.16816.F32 R32, R140, R154, R32 ;  /* 0x0000009a8c20723c */ /* 0x000ff00000001820 */
[C---:B-1----:R-:W-:Y:S08]  /*9ea0*/  HMMA.16816.F32 R4, R160.reuse, R164, R4 ;  /* 0x000000a4a004723c */ /* 0x042ff00000001804 */
[C---:B------:R-:W-:Y:S08]  /*9eb0*/  HMMA.16816.F32 R8, R160.reuse, R166, R8 ;  /* 0x000000a6a008723c */ /* 0x040ff00000001808 */
[C---:B------:R-:W-:Y:S08]  /*9ec0*/  HMMA.16816.F32 R12, R160.reuse, R168, R12 ;  /* 0x000000a8a00c723c */ /* 0x040ff0000000180c */
[C---:B------:R-:W-:Y:S08]  /*9ed0*/  HMMA.16816.F32 R16, R160.reuse, R170, R16 ;  /* 0x000000aaa010723c */ /* 0x040ff00000001810 */
[C---:B-----5:R-:W-:Y:S08]  /*9ee0*/  HMMA.16816.F32 R20, R160.reuse, R156, R20 ;  /* 0x0000009ca014723c */ /* 0x060ff00000001814 */
[C---:B------:R-:W-:Y:S08]  /*9ef0*/  HMMA.16816.F32 R24, R160.reuse, R158, R24 ;  /* 0x0000009ea018723c */ /* 0x040ff00000001818 */
[C---:B------:R-:W-:Y:S08]  /*9f00*/  HMMA.16816.F32 R28, R160.reuse, R172, R28 ;  /* 0x000000aca01c723c */ /* 0x040ff0000000181c */
[----:B------:R-:W-:Y:S01]  /*9f10*/  HMMA.16816.F32 R32, R160, R174, R32 ;  /* 0x000000aea020723c */ /* 0x000fe20000001820 */
[----:B------:R-:W-:-:S07]  /*9f20*/  @P0 BRA `(.L_x_13) ;  /* 0xfffff34000000947 */ /* 0x000fce000383ffff */
.L_x_12:
[----:B------:R-:W-:Y:S01]  /*9f30*/  FMNMX.FTZ R2, R4, R133, !PT ;  /* 0x0000008504027209 */ /* 0x000fe20007810000 */
[----:B------:R-:W-:Y:S01]  /*9f40*/  LDSM.16.MT88.4 R140, [R190+0x12000] ;  /* 0x01200000be8c783b */ /* 0x000fe20000004200 */
[----:B------:R-:W-:Y:S02]  /*9f50*/  FMNMX.FTZ R132, R6, R0, !PT ;  /* 0x0000000006847209 */ /* 0x000fe40007810000 */
[----:B------:R-:W-:Y:S02]  /*9f60*/  FMNMX.FTZ R3, R5, R2, !PT ;  /* 0x0000000205037209 */ /* 0x000fe40007810000 */
[----:B------:R-:W-:Y:S02]  /*9f70*/  FMNMX.FTZ R135, R7, R132, !PT ;  /* 0x0000008407877209 */ /* 0x000fe40007810000 */
        /* <DEDUP_REMOVED lines=25> */
[----:B------:R-:W-:Y:S02]  /*a110*/  FMNMX.FTZ R2, R28, R3, !PT ;  /* 0x000000031c027209 */ /* 0x000fe40007810000 */
[----:B------:R-:W-:Y:S02]  /*a120*/  FMNMX.FTZ R132, R30, R135, !PT ;  /* 0x000000871e847209 */ /* 0x000fe40007810000 */
[----:B------:R-:W-:Y:S02]  /*a130*/  FMNMX.FTZ R3, R29, R2, !PT ;  /* 0x000000021d037209 */ /* 0x000fe40007810000 */
[----:B------:R-:W-:Y:S02]  /*a140*/  IADD3 R213, R213, -0x1, RZ ;  /* 0xffffffffd5d57810 */ /* 0x000fe40007ffe0ff */
[----:B------:R-:W-:Y:S02]  /*a150*/  FMNMX.FTZ R2, R32, R3, !PT ;  /* 0x0000000320027209 */ /* 0x000fe40007810000 */
[----:B------:R-:W-:Y:S02]  /*a160*/  FMNMX.FTZ R3, R31, R132, !PT ;  /* 0x000000841f037209 */ /* 0x000fe40007810000 */
[----:B-1----:R-:W-:Y:S02]  /*a170*/  FMNMX.FTZ R136, R33, R2, !PT ;  /* 0x0000000221887209 */ /* 0x002fe40007810000 */
[----:B------:R-:W-:Y:S03]  /*a180*/  FMNMX.FTZ R2, R34, R3, !PT ;  /* 0x0000000322027209 */ /* 0x000fe60007810000 */
[----:B------:R-:W-:Y:S01]  /*a190*/  SHFL.BFLY PT, R3, R136, 0x2, 0x1f ;  /* 0x0c401f0088037f89 */ /* 0x000fe200000e0000 */
[----:B------:R-:W-:Y:S07]  /*a1a0*/  FMNMX.FTZ R137, R35, R2, !PT ;  /* 0x0000000223897209 */ /* 0x000fee0007810000 */
[----:B------:R-:W1:Y:S02]  /*a1b0*/  SHFL.BFLY PT, R2, R137, 0x2, 0x1f ;  /* 0x0c401f0089027f89 */ /* 0x000e6400000e0000 */
[----:B-1----:R-:W-:Y:S02]  /*a1c0*/  FMNMX.FTZ R134, R137, R2, !PT ;  /* 0x0000000289867209 */ /* 0x002fe40007810000 */
[----:B------:R-:W-:Y:S04]  /*a1d0*/  FMNMX.FTZ R139, R136, R3, !PT ;  /* 0x00000003888b7209 */ /* 0x000fe80007810000 */
[----:B------:R-:W1:Y:S08]  /*a1e0*/  SHFL.BFLY PT, R3, R134, 0x1, 0x1f ;  /* 0x0c201f0086037f89 */ /* 0x000e7000000e0000 */
[----:B------:R-:W2:Y:S01]  /*a1f0*/  SHFL.BFLY PT, R132, R139, 0x1, 0x1f ;  /* 0x0c201f008b847f89 */ /* 0x000ea200000e0000 */
[----:B-1----:R-:W-:Y:S05]  /*a200*/  FMNMX.FTZ R3, R134, R3, !PT ;  /* 0x0000000386037209 */ /* 0x002fea0007810000 */
[----:B------:R-:W-:Y:S01]  /*a210*/  FMUL.FTZ R167, R3, c[0x0][0x23c] ;  /* 0x00008f0003a77a20 */ /* 0x000fe20000410000 */
[----:B--2---:R-:W-:Y:S02]  /*a220*/  FMNMX.FTZ R132, R139, R132, !PT ;  /* 0x000000848b847209 */ /* 0x004fe40007810000 */
[----:B------:R-:W1:Y:S02]  /*a230*/  LDSM.16.MT88.4 R136, [R192+0x12000] ;  /* 0x01200000c088783b */ /* 0x000e640000004200 */
[C---:B------:R-:W-:Y:S01]  /*a240*/  FSETP.NEU.FTZ.AND P1, PT, R132.reuse, -INF , PT ;  /* 0xff8000008400780b */ /* 0x040fe20003f3d000 */
[C---:B------:R-:W-:Y:S02]  /*a250*/  FADD.FTZ R2, -R132.reuse, R133 ;  /* 0x0000008584027221 */ /* 0x040fe40000010100 */
[----:B------:R-:W-:Y:S02]  /*a260*/  FMUL.FTZ R168, R132, c[0x0][0x23c] ;  /* 0x00008f0084a87a20 */ /* 0x000fe40000410000 */
[----:B------:R-:W-:Y:S02]  /*a270*/  FMUL.FTZ R135, R2, c[0x0][0x23c] ;  /* 0x00008f0002877a20 */ /* 0x000fe40000410000 */
[C---:B------:R-:W-:Y:S01]  /*a280*/  FADD.FTZ R133, -R3.reuse, R0 ;  /* 0x0000000003857221 */ /* 0x040fe20000010100 */
[----:B------:R-:W-:Y:S01]  /*a290*/  FSEL R168, R168, RZ, P1 ;  /* 0x000000ffa8a87208 */ /* 0x000fe20000800000 */
[----:B------:R2:W3:Y:S01]  /*a2a0*/  MUFU.EX2 R2, R135 ;  /* 0x0000008700027308 */ /* 0x0004e20000000800 */
[----:B------:R-:W-:Y:S01]  /*a2b0*/  FSETP.NEU.FTZ.AND P1, PT, R3, -INF , PT ;  /* 0xff8000000300780b */ /* 0x000fe20003f3d000 */
[----:B------:R-:W-:Y:S01]  /*a2c0*/  FMUL.FTZ R0, R133, c[0x0][0x23c] ;  /* 0x00008f0085007a20 */ /* 0x000fe20000410000 */
[----:B------:R-:W-:Y:S01]  /*a2d0*/  MOV R133, R132 ;  /* 0x0000008400857202 */ /* 0x000fe20000000f00 */
[--C-:B------:R-:W-:Y:S01]  /*a2e0*/  FFMA.FTZ R164, R4, c[0x0][0x23c], -R168.reuse ;  /* 0x00008f0004a47a23 */ /* 0x100fe200000108a8 */
[----:B------:R-:W-:Y:S01]  /*a2f0*/  FSEL R167, R167, RZ, P1 ;  /* 0x000000ffa7a77208 */ /* 0x000fe20000800000 */
[--C-:B------:R-:W-:Y:S02]  /*a300*/  FFMA.FTZ R5, R5, c[0x0][0x23c], -R168.reuse ;  /* 0x00008f0005057a23 */ /* 0x100fe400000108a8 */
[--C-:B------:R-:W-:Y:S02]  /*a310*/  FFMA.FTZ R134, R8, c[0x0][0x23c], -R168.reuse ;  /* 0x00008f0008867a23 */ /* 0x100fe400000108a8 */
[--C-:B------:R-:W-:Y:S01]  /*a320*/  FFMA.FTZ R6, R6, c[0x0][0x23c], -R167.reuse ;  /* 0x00008f0006067a23 */ /* 0x100fe200000108a7 */
[----:B------:R-:W4:Y:S01]  /*a330*/  MUFU.EX2 R0, R0 ;  /* 0x0000000000007308 */ /* 0x000f220000000800 */
[--C-:B------:R-:W-:Y:S02]  /*a340*/  FFMA.FTZ R7, R7, c[0x0][0x23c], -R167.reuse ;  /* 0x00008f0007077a23 */ /* 0x100fe400000108a7 */
[--C-:B------:R-:W-:Y:S02]  /*a350*/  FFMA.FTZ R165, R10, c[0x0][0x23c], -R167.reuse ;  /* 0x00008f000aa57a23 */ /* 0x100fe400000108a7 */
[--C-:B------:R-:W-:Y:S02]  /*a360*/  FFMA.FTZ R166, R11, c[0x0][0x23c], -R167.reuse ;  /* 0x00008f000ba67a23 */ /* 0x100fe400000108a7 */
[--C-:B------:R-:W-:Y:S02]  /*a370*/  FFMA.FTZ R220, R32, c[0x0][0x23c], -R168.reuse ;  /* 0x00008f0020dc7a23 */ /* 0x100fe400000108a8 */
[--C-:B------:R-:W-:Y:S01]  /*a380*/  FFMA.FTZ R222, R34, c[0x0][0x23c], -R167.reuse ;  /* 0x00008f0022de7a23 */ /* 0x100fe200000108a7 */
[----:B------:R-:W-:Y:S01]  /*a390*/  MUFU.EX2 R164, R164 ;  /* 0x000000a400a47308 */ /* 0x000fe20000000800 */
[--C-:B------:R-:W-:Y:S02]  /*a3a0*/  FFMA.FTZ R169, R12, c[0x0][0x23c], -R168.reuse ;  /* 0x00008f000ca97a23 */ /* 0x100fe400000108a8 */
[--C-:B--2---:R-:W-:Y:S02]  /*a3b0*/  FFMA.FTZ R135, R9, c[0x0][0x23c], -R168.reuse ;  /* 0x00008f0009877a23 */ /* 0x104fe400000108a8 */
[C---:B---3--:R-:W-:Y:S02]  /*a3c0*/  FMUL.FTZ R8, R2.reuse, R128 ;  /* 0x0000008002087220 */ /* 0x048fe40000410000 */
[C---:B------:R-:W-:Y:S02]  /*a3d0*/  FMUL.FTZ R9, R2.reuse, R129 ;  /* 0x0000008102097220 */ /* 0x040fe40000410000 */
[C---:B------:R-:W-:Y:S01]  /*a3e0*/  FMUL.FTZ R36, R2.reuse, R36 ;  /* 0x0000002402247220 */ /* 0x040fe20000410000 */
[----:B------:R-:W2:Y:S01]  /*a3f0*/  MUFU.EX2 R5, R5 ;  /* 0x0000000500057308 */ /* 0x000ea20000000800 */
[C---:B------:R-:W-:Y:S02]  /*a400*/  FMUL.FTZ R37, R2.reuse, R37 ;  /* 0x0000002502257220 */ /* 0x040fe40000410000 */
[----:B------:R-:W-:Y:S02]  /*a410*/  FMUL.FTZ R40, R2, R40 ;  /* 0x0000002802287220 */ /* 0x000fe40000410000 */
[C---:B----4-:R-:W-:Y:S02]  /*a420*/  FMUL.FTZ R10, R0.reuse, R130 ;  /* 0x00000082000a7220 */ /* 0x050fe40000410000 */
[C---:B------:R-:W-:Y:S02]  /*a430*/  FMUL.FTZ R11, R0.reuse, R131 ;  /* 0x00000083000b7220 */ /* 0x040fe40000410000 */
[C---:B------:R-:W-:Y:S01]  /*a440*/  FMUL.FTZ R38, R0.reuse, R38 ;  /* 0x0000002600267220 */ /* 0x040fe20000410000 */
[----:B------:R-:W-:Y:S01]  /*a450*/  MUFU.EX2 R6, R6 ;  /* 0x0000000600067308 */ /* 0x000fe20000000800 */
[----:B------:R-:W-:Y:S02]  /*a460*/  FMUL.FTZ R39, R0, R39 ;  /* 0x0000002700277220 */ /* 0x000fe40000410000 */
[----:B------:R-:W-:Y:S02]  /*a470*/  FMUL.FTZ R41, R2, R41 ;  /* 0x0000002902297220 */ /* 0x000fe40000410000 */
[C---:B------:R-:W-:Y:S02]  /*a480*/  FMUL.FTZ R42, R0.reuse, R42 ;  /* 0x0000002a002a7220 */ /* 0x040fe40000410000 */
[----:B------:R-:W-:Y:S02]  /*a490*/  FMUL.FTZ R43, R0, R43 ;  /* 0x0000002b002b7220 */ /* 0x000fe40000410000 */
[C---:B------:R-:W-:Y:S01]  /*a4a0*/  FMUL.FTZ R44, R2.reuse, R44 ;  /* 0x0000002c022c7220 */ /* 0x040fe20000410000 */
[----:B------:R-:W3:Y:S01]  /*a4b0*/  MUFU.EX2 R7, R7 ;  /* 0x0000000700077308 */ /* 0x000ee20000000800 */
[----:B------:R-:W-:Y:S02]  /*a4c0*/  FMUL.FTZ R45, R2, R45 ;  /* 0x0000002d022d7220 */ /* 0x000fe40000410000 */
[C---:B------:R-:W-:Y:S01]  /*a4d0*/  FMUL.FTZ R46, R0.reuse, R46 ;  /* 0x0000002e002e7220 */ /* 0x040fe20000410000 */
[----:B--2---:R-:W-:Y:S01]  /*a4e0*/  F2FP.PACK_AB R128, R5, R164 ;  /* 0x000000a40580723e */ /* 0x004fe200000000ff */
[----:B------:R-:W-:Y:S02]  /*a4f0*/  FMUL.FTZ R47, R0, R47 ;  /* 0x0000002f002f7220 */ /* 0x000fe40000410000 */
[C---:B------:R-:W-:Y:S02]  /*a500*/  FMUL.FTZ R48, R2.reuse, R48 ;  /* 0x0000003002307220 */ /* 0x040fe40000410000 */
[----:B------:R-:W-:Y:S01]  /*a510*/  FMUL.FTZ R49, R2, R49 ;  /* 0x0000003102317220 */ /* 0x000fe20000410000 */
[----:B------:R-:W-:Y:S01]  /*a520*/  MUFU.EX2 R134, R134 ;  /* 0x0000008600867308 */ /* 0x000fe20000000800 */
[C---:B------:R-:W-:Y:S02]  /*a530*/  FMUL.FTZ R50, R0.reuse, R50 ;  /* 0x0000003200327220 */ /* 0x040fe40000410000 */
[----:B------:R-:W-:Y:S02]  /*a540*/  FMUL.FTZ R51, R0, R51 ;  /* 0x0000003300337220 */ /* 0x000fe40000410000 */
[C---:B------:R-:W-:Y:S02]  /*a550*/  FMUL.FTZ R12, R2.reuse, R124 ;  /* 0x0000007c020c7220 */ /* 0x040fe40000410000 */
[C---:B------:R-:W-:Y:S02]  /*a560*/  FMUL.FTZ R52, R2.reuse, R52 ;  /* 0x0000003402347220 */ /* 0x040fe40000410000 */
[----:B------:R-:W-:Y:S01]  /*a570*/  FMUL.FTZ R53, R2, R53 ;  /* 0x0000003502357220 */ /* 0x000fe20000410000 */
[----:B------:R-:W2:Y:S01]  /*a580*/  MUFU.EX2 R135, R135 ;  /* 0x0000008700877308 */ /* 0x000ea20000000800 */
[C---:B------:R-:W-:Y:S02]  /*a590*/  FMUL.FTZ R54, R0.reuse, R54 ;  /* 0x0000003600367220 */ /* 0x040fe40000410000 */
[----:B------:R-:W-:Y:S01]  /*a5a0*/  FMUL.FTZ R55, R0, R55 ;  /* 0x0000003700377220 */ /* 0x000fe20000410000 */
[----:B---3--:R-:W-:Y:S01]  /*a5b0*/  F2FP.PACK_AB R129, R7, R6 ;  /* 0x000000060781723e */ /* 0x008fe200000000ff */
[C---:B------:R-:W-:Y:S02]  /*a5c0*/  FMUL.FTZ R56, R2.reuse, R56 ;  /* 0x0000003802387220 */ /* 0x040fe40000410000 */
[----:B------:R-:W-:Y:S02]  /*a5d0*/  FMUL.FTZ R57, R2, R57 ;  /* 0x0000003902397220 */ /* 0x000fe40000410000 */
[C---:B------:R-:W-:Y:S01]  /*a5e0*/  FMUL.FTZ R58, R0.reuse, R58 ;  /* 0x0000003a003a7220 */ /* 0x040fe20000410000 */
[----:B------:R-:W-:Y:S01]  /*a5f0*/  MUFU.EX2 R165, R165 ;  /* 0x000000a500a57308 */ /* 0x000fe20000000800 */
[----:B------:R-:W-:Y:S02]  /*a600*/  FMUL.FTZ R59, R0, R59 ;  /* 0x0000003b003b7220 */ /* 0x000fe40000410000 */
[C---:B------:R-:W-:Y:S02]  /*a610*/  FMUL.FTZ R60, R2.reuse, R60 ;  /* 0x0000003c023c7220 */ /* 0x040fe40000410000 */
[----:B------:R-:W-:Y:S02]  /*a620*/  FMUL.FTZ R61, R2, R61 ;  /* 0x0000003d023d7220 */ /* 0x000fe40000410000 */
[C---:B------:R-:W-:Y:S02]  /*a630*/  FMUL.FTZ R62, R0.reuse, R62 ;  /* 0x0000003e003e7220 */ /* 0x040fe40000410000 */
[----:B------:R-:W-:Y:S01]  /*a640*/  FMUL.FTZ R63, R0, R63 ;  /* 0x0000003f003f7220 */ /* 0x000fe20000410000 */
[----:B------:R-:W3:Y:S01]  /*a650*/  MUFU.EX2 R166, R166 ;  /* 0x000000a600a67308 */ /* 0x000ee20000000800 */
[C---:B------:R-:W-:Y:S02]  /*a660*/  FMUL.FTZ R64, R2.reuse, R64 ;  /* 0x0000004002407220 */ /* 0x040fe40000410000 */
[----:B------:R-:W-:Y:S01]  /*a670*/  FMUL.FTZ R65, R2, R65 ;  /* 0x0000004102417220 */ /* 0x000fe20000410000 */
[----:B--2---:R-:W-:Y:S01]  /*a680*/  F2FP.PACK_AB R130, R135, R134 ;  /* 0x000000868782723e */ /* 0x004fe200000000ff */
        /* <DEDUP_REMOVED lines=9> */
[----:B------:R-:W-:Y:S01]  /*a720*/  MUFU.EX2 R220, R220 ;  /* 0x000000dc00dc7308 */ /* 0x000fe20000000800 */
[C---:B------:R-:W-:Y:S02]  /*a730*/  FMUL.FTZ R74, R0.reuse, R74 ;  /* 0x0000004a004a7220 */ /* 0x040fe40000410000 */
[----:B------:R-:W-:Y:S01]  /*a740*/  FMUL.FTZ R75, R0, R75 ;  /* 0x0000004b004b7220 */ /* 0x000fe20000410000 */
[----:B---3--:R-:W-:Y:S01]  /*a750*/  F2FP.PACK_AB R131, R166, R165 ;  /* 0x000000a5a683723e */ /* 0x008fe200000000ff */
[C---:B------:R-:W-:Y:S02]  /*a760*/  FMUL.FTZ R76, R2.reuse, R76 ;  /* 0x0000004c024c7220 */ /* 0x040fe40000410000 */
[----:B------:R-:W-:Y:S02]  /*a770*/  FMUL.FTZ R77, R2, R77 ;  /* 0x0000004d024d7220 */ /* 0x000fe40000410000 */
[C---:B------:R-:W-:Y:S01]  /*a780*/  FMUL.FTZ R78, R0.reuse, R78 ;  /* 0x0000004e004e7220 */ /* 0x040fe20000410000 */
[----:B------:R-:W-:Y:S01]  /*a790*/  MUFU.EX2 R222, R222 ;  /* 0x000000de00de7308 */ /* 0x000fe20000000800 */
[C---:B-1----:R-:W-:Y:S05]  /*a7a0*/  HMMA.16816.F32 R8, R128.reuse, R136, R8 ;  /* 0x000000888008723c */ /* 0x042fea0000001808 */
[----:B------:R-:W-:Y:S02]  /*a7b0*/  FMUL.FTZ R79, R0, R79 ;  /* 0x0000004f004f7220 */ /* 0x000fe40000410000 */
[C---:B------:R-:W-:Y:S01]  /*a7c0*/  FMUL.FTZ R80, R2.reuse, R80 ;  /* 0x0000005002507220 */ /* 0x040fe20000410000 */
[C---:B------:R-:W-:Y:S01]  /*a7d0*/  HMMA.16816.F32 R36, R128.reuse, R138, R36 ;  /* 0x0000008a8024723c */ /* 0x040fe20000001824 */
[----:B------:R-:W1:Y:S03]  /*a7e0*/  LDSM.16.MT88.4 R136, [R188+0x12000] ;  /* 0x01200000bc88783b */ /* 0x000e660000004200 */
[----:B------:R-:W-:Y:S02]  /*a7f0*/  FMUL.FTZ R81, R2, R81 ;  /* 0x0000005102517220 */ /* 0x000fe40000410000 */
[C---:B------:R-:W-:Y:S02]  /*a800*/  FMUL.FTZ R82, R0.reuse, R82 ;  /* 0x0000005200527220 */ /* 0x040fe40000410000 */
[C---:B------:R-:W-:Y:S04]  /*a810*/  HMMA.16816.F32 R40, R128.reuse, R140, R40 ;  /* 0x0000008c8028723c */ /* 0x040fe80000001828 */
[----:B------:R-:W-:Y:S02]  /*a820*/  FMUL.FTZ R83, R0, R83 ;  /* 0x0000005300537220 */ /* 0x000fe40000410000 */
[C---:B------:R-:W-:Y:S02]  /*a830*/  FMUL.FTZ R84, R2.reuse, R84 ;  /* 0x0000005402547220 */ /* 0x040fe40000410000 */
[C---:B------:R-:W-:Y:S01]  /*a840*/  HMMA.16816.F32 R44, R128.reuse, R142, R44 ;  /* 0x0000008e802c723c */ /* 0x040fe2000000182c */
[----:B------:R-:W2:Y:S03]  /*a850*/  LDSM.16.MT88.4 R140, [R192+0x14000] ;  /* 0x01400000c08c783b */ /* 0x000ea60000004200 */
[----:B------:R-:W-:Y:S02]  /*a860*/  FMUL.FTZ R85, R2, R85 ;  /* 0x0000005502557220 */ /* 0x000fe40000410000 */
[C---:B------:R-:W-:Y:S02]  /*a870*/  FMUL.FTZ R86, R0.reuse, R86 ;  /* 0x0000005600567220 */ /* 0x040fe40000410000 */
[C---:B------:R-:W-:Y:S04]  /*a880*/  HMMA.16816.F32 R48, R128.reuse, R144, R48 ;  /* 0x000000908030723c */ /* 0x040fe80000001830 */
[----:B------:R-:W-:Y:S02]  /*a890*/  FMUL.FTZ R87, R0, R87 ;  /* 0x0000005700577220 */ /* 0x000fe40000410000 */
[C---:B------:R-:W-:Y:S02]  /*a8a0*/  FMUL.FTZ R88, R2.reuse, R88 ;  /* 0x0000005802587220 */ /* 0x040fe40000410000 */
[C---:B------:R-:W-:Y:S01]  /*a8b0*/  HMMA.16816.F32 R52, R128.reuse, R146, R52 ;  /* 0x000000928034723c */ /* 0x040fe20000001834 */
[----:B------:R-:W3:Y:S03]  /*a8c0*/  LDSM.16.MT88.4 R144, [R190+0x14000] ;  /* 0x01400000be90783b */ /* 0x000ee60000004200 */
[----:B------:R-:W-:Y:S02]  /*a8d0*/  FMUL.FTZ R89, R2, R89 ;  /* 0x0000005902597220 */ /* 0x000fe40000410000 */
[C---:B------:R-:W-:Y:S02]  /*a8e0*/  FMUL.FTZ R90, R0.reuse, R90 ;  /* 0x0000005a005a7220 */ /* 0x040fe40000410000 */
[----:B------:R-:W-:Y:S01]  /*a8f0*/  FMUL.FTZ R91, R0, R91 ;  /* 0x0000005b005b7220 */ /* 0x000fe20000410000 */
[C---:B-1----:R-:W-:Y:S03]  /*a900*/  HMMA.16816.F32 R56, R128.reuse, R136, R56 ;  /* 0x000000888038723c */ /* 0x042fe60000001838 */
[C---:B------:R-:W-:Y:S02]  /*a910*/  FMUL.FTZ R92, R2.reuse, R92 ;  /* 0x0000005c025c7220 */ /* 0x040fe40000410000 */
[----:B------:R-:W-:Y:S02]  /*a920*/  FMUL.FTZ R93, R2, R93 ;  /* 0x0000005d025d7220 */ /* 0x000fe40000410000 */
[C---:B------:R-:W-:Y:S01]  /*a930*/  FMUL.FTZ R94, R0.reuse, R94 ;  /* 0x0000005e005e7220 */ /* 0x040fe20000410000 */
[C---:B------:R-:W-:Y:S01]  /*a940*/  HMMA.16816.F32 R60, R128.reuse, R138, R60 ;  /* 0x0000008a803c723c */ /* 0x040fe2000000183c */
[----:B------:R-:W1:Y:S03]  /*a950*/  LDSM.16.MT88.4 R136, [R189+0x14000] ;  /* 0x01400000bd88783b */ /* 0x000e660000004200 */
[----:B------:R-:W-:Y:S02]  /*a960*/  FMUL.FTZ R95, R0, R95 ;  /* 0x0000005f005f7220 */ /* 0x000fe40000410000 */
[C---:B------:R-:W-:Y:S02]  /*a970*/  FMUL.FTZ R96, R2.reuse, R96 ;  /* 0x0000006002607220 */ /* 0x040fe40000410000 */
[C---:B--2---:R-:W-:Y:S04]  /*a980*/  HMMA.16816.F32 R64, R128.reuse, R140, R64 ;  /* 0x0000008c8040723c */ /* 0x044fe80000001840 */
[----:B------:R-:W-:Y:S02]  /*a990*/  FMUL.FTZ R97, R2, R97 ;  /* 0x0000006102617220 */ /* 0x000fe40000410000 */
[C---:B------:R-:W-:Y:S02]  /*a9a0*/  FMUL.FTZ R98, R0.reuse, R98 ;  /* 0x0000006200627220 */ /* 0x040fe40000410000 */
[C---:B------:R-:W-:Y:S01]  /*a9b0*/  HMMA.16816.F32 R68, R128.reuse, R142, R68 ;  /* 0x0000008e8044723c */ /* 0x040fe20000001844 */
[----:B------:R-:W2:Y:S03]  /*a9c0*/  LDSM.16.MT88.4 R140, [R188+0x14000] ;  /* 0x01400000bc8c783b */ /* 0x000ea60000004200 */
[----:B------:R-:W-:Y:S02]  /*a9d0*/  FMUL.FTZ R99, R0, R99 ;  /* 0x0000006300637220 */ /* 0x000fe40000410000 */
[C---:B------:R-:W-:Y:S02]  /*a9e0*/  FMUL.FTZ R100, R2.reuse, R100 ;  /* 0x0000006402647220 */ /* 0x040fe40000410000 */
[C---:B---3--:R-:W-:Y:S04]  /*a9f0*/  HMMA.16816.F32 R72, R128.reuse, R144, R72 ;  /* 0x000000908048723c */ /* 0x048fe80000001848 */
[----:B------:R-:W-:Y:S02]  /*aa00*/  FMUL.FTZ R101, R2, R101 ;  /* 0x0000006502657220 */ /* 0x000fe40000410000 */
[C---:B------:R-:W-:Y:S02]  /*aa10*/  FMUL.FTZ R102, R0.reuse, R102 ;  /* 0x0000006600667220 */ /* 0x040fe40000410000 */
[C---:B------:R-:W-:Y:S01]  /*aa20*/  HMMA.16816.F32 R76, R128.reuse, R146, R76 ;  /* 0x00000092804c723c */ /* 0x040fe2000000184c */
[----:B------:R-:W3:Y:S03]  /*aa30*/  LDSM.16.MT88.4 R144, [R192+0x16000] ;  /* 0x01600000c090783b */ /* 0x000ee60000004200 */
[----:B------:R-:W-:Y:S02]  /*aa40*/  FMUL.FTZ R103, R0, R103 ;  /* 0x0000006700677220 */ /* 0x000fe40000410000 */
[--C-:B------:R-:W-:Y:S02]  /*aa50*/  FFMA.FTZ R170, R13, c[0x0][0x23c], -R168.reuse ;  /* 0x00008f000daa7a23 */ /* 0x100fe400000108a8 */
[----:B------:R-:W-:Y:S01]  /*aa60*/  FMUL.FTZ R13, R2, R125 ;  /* 0x0000007d020d7220 */ /* 0x000fe20000410000 */
[C---:B-1----:R-:W-:Y:S03]  /*aa70*/  HMMA.16816.F32 R80, R128.reuse, R136, R80 ;  /* 0x000000888050723c */ /* 0x042fe60000001850 */
[--C-:B------:R-:W-:Y:S01]  /*aa80*/  FFMA.FTZ R171, R14, c[0x0][0x23c], -R167.reuse ;  /* 0x00008f000eab7a23 */ /* 0x100fe200000108a7 */
[----:B------:R-:W1:Y:S01]  /*aa90*/  MUFU.EX2 R170, R170 ;  /* 0x000000aa00aa7308 */ /* 0x000e620000000800 */
[C---:B------:R-:W-:Y:S02]  /*aaa0*/  FMUL.FTZ R14, R0.reuse, R126 ;  /* 0x0000007e000e7220 */ /* 0x040fe40000410000 */
[--C-:B------:R-:W-:Y:S01]  /*aab0*/  FFMA.FTZ R172, R15, c[0x0][0x23c], -R167.reuse ;  /* 0x00008f000fac7a23 */ /* 0x100fe200000108a7 */
[C---:B------:R-:W-:Y:S01]  /*aac0*/  HMMA.16816.F32 R84, R128.reuse, R138, R84 ;  /* 0x0000008a8054723c */ /* 0x040fe20000001854 */
[----:B------:R-:W4:Y:S03]  /*aad0*/  LDSM.16.MT88.4 R136, [R190+0x16000] ;  /* 0x01600000be88783b */ /* 0x000f260000004200 */
[----:B------:R-:W-:Y:S02]  /*aae0*/  FMUL.FTZ R15, R0, R127 ;  /* 0x0000007f000f7220 */ /* 0x000fe40000410000 */
[C---:B------:R-:W-:Y:S01]  /*aaf0*/  FMUL.FTZ R104, R2.reuse, R104 ;  /* 0x0000006802687220 */ /* 0x040fe20000410000 */
[----:B------:R-:W-:Y:S01]  /*ab00*/  MUFU.EX2 R171, R171 ;  /* 0x000000ab00ab7308 */ /* 0x000fe20000000800 */
[C---:B--2---:R-:W-:Y:S01]  /*ab10*/  HMMA.16816.F32 R88, R128.reuse, R140, R88 ;  /* 0x0000008c8058723c */ /* 0x044fe20000001858 */
[----:B------:R-:W-:Y:S03]  /*ab20*/  LDSM.16.MT88.4 R124, [R188+0x16000] ;  /* 0x01600000bc7c783b */ /* 0x000fe60000004200 */
[----:B------:R-:W-:Y:S02]  /*ab30*/  FMUL.FTZ R105, R2, R105 ;  /* 0x0000006902697220 */ /* 0x000fe40000410000 */
[C---:B------:R-:W-:Y:S02]  /*ab40*/  FMUL.FTZ R106, R0.reuse, R106 ;  /* 0x0000006a006a7220 */ /* 0x040fe40000410000 */
[C---:B------:R-:W-:Y:S01]  /*ab50*/  HMMA.16816.F32 R92, R128.reuse, R142, R92 ;  /* 0x0000008e805c723c */ /* 0x040fe2000000185c */
[----:B------:R-:W2:Y:S01]  /*ab60*/  LDSM.16.MT88.4 R140, [R189+0x16000] ;  /* 0x01600000bd8c783b */ /* 0x000ea20000004200 */
[----:B------:R-:W5:Y:S02]  /*ab70*/  MUFU.EX2 R172, R172 ;  /* 0x000000ac00ac7308 */ /* 0x000f640000000800 */
[----:B------:R-:W-:Y:S02]  /*ab80*/  FMUL.FTZ R107, R0, R107 ;  /* 0x0000006b006b7220 */ /* 0x000fe40000410000 */
[C---:B------:R-:W-:Y:S02]  /*ab90*/  FMUL.FTZ R108, R2.reuse, R108 ;  /* 0x0000006c026c7220 */ /* 0x040fe40000410000 */
[C---:B---3--:R-:W-:Y:S04]  /*aba0*/  HMMA.16816.F32 R96, R128.reuse, R144, R96 ;  /* 0x000000908060723c */ /* 0x048fe80000001860 */
[----:B------:R-:W-:Y:S02]  /*abb0*/  FMUL.FTZ R109, R2, R109 ;  /* 0x0000006d026d7220 */ /* 0x000fe40000410000 */
[C---:B------:R-:W-:Y:S02]  /*abc0*/  FMUL.FTZ R110, R0.reuse, R110 ;  /* 0x0000006e006e7220 */ /* 0x040fe40000410000 */
[C---:B------:R-:W-:Y:S01]  /*abd0*/  HMMA.16816.F32 R100, R128.reuse, R146, R100 ;  /* 0x000000928064723c */ /* 0x040fe20000001864 */
[----:B------:R-:W-:Y:S03]  /*abe0*/  LDSM.16.MT88.4 R144, [R190+0x12800] ;  /* 0x01280000be90783b */ /* 0x000fe60000004200 */
[----:B------:R-:W-:Y:S02]  /*abf0*/  FMUL.FTZ R111, R0, R111 ;  /* 0x0000006f006f7220 */ /* 0x000fe40000410000 */
[--C-:B------:R-:W-:Y:S02]  /*ac00*/  FFMA.FTZ R173, R16, c[0x0][0x23c], -R168.reuse ;  /* 0x00008f0010ad7a23 */ /* 0x100fe400000108a8 */
[----:B------:R-:W-:Y:S01]  /*ac10*/  FFMA.FTZ R174, R17, c[0x0][0x23c], -R168 ;  /* 0x00008f0011ae7a23 */ /* 0x000fe200000108a8 */
[C---:B----4-:R-:W-:Y:S03]  /*ac20*/  HMMA.16816.F32 R104, R128.reuse, R136, R104 ;  /* 0x000000888068723c */ /* 0x050fe60000001868 */
[--C-:B------:R-:W-:Y:S01]  /*ac30*/  FFMA.FTZ R175, R18, c[0x0][0x23c], -R167.reuse ;  /* 0x00008f0012af7a23 */ /* 0x100fe200000108a7 */
[----:B------:R-:W-:Y:S01]  /*ac40*/  MUFU.EX2 R173, R173 ;  /* 0x000000ad00ad7308 */ /* 0x000fe20000000800 */
[----:B------:R-:W-:Y:S02]  /*ac50*/  FFMA.FTZ R218, R19, c[0x0][0x23c], -R167 ;  /* 0x00008f0013da7a23 */ /* 0x000fe400000108a7 */
[C---:B------:R-:W-:Y:S01]  /*ac60*/  FMUL.FTZ R112, R2.reuse, R112 ;  /* 0x0000007002707220 */ /* 0x040fe20000410000 */
[C---:B------:R-:W-:Y:S01]  /*ac70*/  HMMA.16816.F32 R12, R128.reuse, R138, R12 ;  /* 0x0000008a800c723c */ /* 0x040fe2000000180c */
[----:B------:R-:W3:Y:S03]  /*ac80*/  LDSM.16.MT88.4 R136, [R192+0x12800] ;  /* 0x01280000c088783b */ /* 0x000ee60000004200 */
[----:B------:R-:W-:Y:S02]  /*ac90*/  FMUL.FTZ R113, R2, R113 ;  /* 0x0000007102717220 */ /* 0x000fe40000410000 */
[----:B------:R-:W4:Y:S01]  /*aca0*/  MUFU.EX2 R174, R174 ;  /* 0x000000ae00ae7308 */ /* 0x000f220000000800 */
[C---:B------:R-:W-:Y:S01]  /*acb0*/  FMUL.FTZ R114, R0.reuse, R114 ;  /* 0x0000007200727220 */ /* 0x040fe20000410000 */
[C---:B--2---:R-:W-:Y:S04]  /*acc0*/  HMMA.16816.F32 R108, R128.reuse, R140, R108 ;  /* 0x0000008c806c723c */ /* 0x044fe8000000186c */
[----:B------:R-:W-:Y:S02]  /*acd0*/  FMUL.FTZ R115, R0, R115 ;  /* 0x0000007300737220 */ /* 0x000fe40000410000 */
[----:B------:R-:W-:Y:S01]  /*ace0*/  FMUL.FTZ R16, R2, R120 ;  /* 0x0000007802107220 */ /* 0x000fe20000410000 */
[----:B-1----:R-:W-:Y:S01]  /*acf0*/  F2FP.PACK_AB R120, R170, R169 ;  /* 0x000000a9aa78723e */ /* 0x002fe200000000ff */
[----:B------:R-:W-:Y:S01]  /*ad00*/  MUFU.EX2 R175, R175 ;  /* 0x000000af00af7308 */ /* 0x000fe20000000800 */
[----:B------:R-:W-:Y:S02]  /*ad10*/  FMUL.FTZ R17, R2, R121 ;  /* 0x0000007902117220 */ /* 0x000fe40000410000 */
[C---:B------:R-:W-:Y:S01]  /*ad20*/  HMMA.16816.F32 R112, R128.reuse, R142, R112 ;  /* 0x0000008e8070723c */ /* 0x040fe20000001870 */
[----:B------:R-:W1:Y:S02]  /*ad30*/  LDSM.16.MT88.4 R140, [R189+0x12800] ;  /* 0x01280000bd8c783b */ /* 0x000e640000004200 */
[----:B------:R-:W-:Y:S01]  /*ad40*/  FMUL.FTZ R18, R0, R122 ;  /* 0x0000007a00127220 */ /* 0x000fe20000410000 */
[----:B-----5:R-:W-:Y:S01]  /*ad50*/  F2FP.PACK_AB R121, R172, R171 ;  /* 0x000000abac79723e */ /* 0x020fe200000000ff */
[----:B------:R-:W-:Y:S02]  /*ad60*/  FMUL.FTZ R19, R0, R123 ;  /* 0x0000007b00137220 */ /* 0x000fe40000410000 */
[----:B------:R-:W2:Y:S01]  /*ad70*/  MUFU.EX2 R218, R218 ;  /* 0x000000da00da7308 */ /* 0x000ea20000000800 */
[C---:B------:R-:W-:Y:S04]  /*ad80*/  FMUL.FTZ R116, R2.reuse, R116 ;  /* 0x0000007402747220 */ /* 0x040fe80000410000 */
[C---:B------:R-:W-:Y:S03]  /*ad90*/  HMMA.16816.F32 R16, R128.reuse, R124, R16 ;  /* 0x0000007c8010723c */ /* 0x040fe60000001810 */
[----:B------:R-:W-:Y:S01]  /*ada0*/  FMUL.FTZ R117, R2, R117 ;  /* 0x0000007502757220 */ /* 0x000fe20000410000 */
[----:B----4-:R-:W-:Y:S01]  /*adb0*/  F2FP.PACK_AB R122, R174, R173 ;  /* 0x000000adae7a723e */ /* 0x010fe200000000ff */
[C---:B------:R-:W-:Y:S02]  /*adc0*/  FMUL.FTZ R118, R0.reuse, R118 ;  /* 0x0000007600767220 */ /* 0x040fe40000410000 */
[----:B------:R-:W-:Y:S02]  /*add0*/  FMUL.FTZ R119, R0, R119 ;  /* 0x0000007700777220 */ /* 0x000fe40000410000 */
[----:B------:R-:W-:Y:S03]  /*ade0*/  FFMA.FTZ R164, R2, R221, R164 ;  /* 0x000000dd02a47223 */ /* 0x000fe600000100a4 */
[----:B------:R-:W-:Y:S01]  /*adf0*/  FFMA.FTZ R6, R0, R219, R6 ;  /* 0x000000db00067223 */ /* 0x000fe20000010006 */
[----:B------:R-:W-:Y:S01]  /*ae00*/  MOV R0, R3 ;  /* 0x0000000300007202 */ /* 0x000fe20000000f00 */
[----:B------:R-:W-:Y:S01]  /*ae10*/  HMMA.16816.F32 R116, R128, R126, R116 ;  /* 0x0000007e8074723c */ /* 0x000fe20000001874 */
[----:B------:R-:W4:Y:S02]  /*ae20*/  LDSM.16.MT88.4 R124, [R188+0x14800] ;  /* 0x01480000bc7c783b */ /* 0x000f240000004200 */
[----:B------:R-:W-:Y:S01]  /*ae30*/  FADD.FTZ R5, R5, R164 ;  /* 0x000000a405057221 */ /* 0x000fe20000010000 */
[----:B--2---:R-:W-:Y:S01]  /*ae40*/  F2FP.PACK_AB R123, R218, R175 ;  /* 0x000000afda7b723e */ /* 0x004fe200000000ff */
[----:B------:R-:W-:Y:S02]  /*ae50*/  FADD.FTZ R6, R7, R6 ;  /* 0x0000000607067221 */ /* 0x000fe40000010000 */
[----:B------:R-:W-:Y:S02]  /*ae60*/  FADD.FTZ R134, R134, R5 ;  /* 0x0000000586867221 */ /* 0x000fe40000010000 */
[----:B------:R-:W2:Y:S02]  /*ae70*/  LDSM.16.MT88.4 R128, [R192+0x16800] ;  /* 0x01680000c080783b */ /* 0x000ea40000004200 */
[C---:B---3--:R-:W-:Y:S05]  /*ae80*/  HMMA.16816.F32 R8, R120.reuse, R136, R8 ;  /* 0x000000887808723c */ /* 0x048fea0000001808 */
[----:B------:R-:W-:Y:S02]  /*ae90*/  FADD.FTZ R165, R165, R6 ;  /* 0x00000006a5a57221 */ /* 0x000fe40000010000 */
[----:B------:R-:W-:Y:S01]  /*aea0*/  FADD.FTZ R134, R135, R134 ;  /* 0x0000008687867221 */ /* 0x000fe20000010000 */
[C---:B------:R-:W-:Y:S01]  /*aeb0*/  HMMA.16816.F32 R36, R120.reuse, R138, R36 ;  /* 0x0000008a7824723c */ /* 0x040fe20000001824 */
[----:B------:R-:W3:Y:S03]  /*aec0*/  LDSM.16.MT88.4 R136, [R190+0x16800] ;  /* 0x01680000be88783b */ /* 0x000ee60000004200 */
[----:B------:R-:W-:Y:S02]  /*aed0*/  FADD.FTZ R166, R166, R165 ;  /* 0x000000a5a6a67221 */ /* 0x000fe40000010000 */
[----:B------:R-:W-:Y:S02]  /*aee0*/  FADD.FTZ R169, R169, R134 ;  /* 0x00000086a9a97221 */ /* 0x000fe40000010000 */
[C---:B------:R-:W-:Y:S04]  /*aef0*/  HMMA.16816.F32 R40, R120.reuse, R144, R40 ;  /* 0x000000907828723c */ /* 0x040fe80000001828 */
[----:B------:R-:W-:Y:S02]  /*af00*/  FADD.FTZ R171, R171, R166 ;  /* 0x000000a6abab7221 */ /* 0x000fe40000010000 */
[----:B------:R-:W-:Y:S02]  /*af10*/  FADD.FTZ R170, R170, R169 ;  /* 0x000000a9aaaa7221 */ /* 0x000fe40000010000 */
[C---:B------:R-:W-:Y:S01]  /*af20*/  HMMA.16816.F32 R44, R120.reuse, R146, R44 ;  /* 0x00000092782c723c */ /* 0x040fe2000000182c */
[----:B------:R-:W-:Y:S03]  /*af30*/  LDSM.16.MT88.4 R144, [R190+0x15000] ;  /* 0x01500000be90783b */ /* 0x000fe60000004200 */
[----:B------:R-:W-:Y:S02]  /*af40*/  FADD.FTZ R172, R172, R171 ;  /* 0x000000abacac7221 */ /* 0x000fe40000010000 */
[----:B------:R-:W-:Y:S02]  /*af50*/  FADD.FTZ R173, R173, R170 ;  /* 0x000000aaadad7221 */ /* 0x000fe40000010000 */
[C---:B-1----:R-:W-:Y:S04]  /*af60*/  HMMA.16816.F32 R48, R120.reuse, R140, R48 ;  /* 0x0000008c7830723c */ /* 0x042fe80000001830 */
[----:B------:R-:W-:Y:S02]  /*af70*/  FADD.FTZ R5, R175, R172 ;  /* 0x000000acaf057221 */ /* 0x000fe40000010000 */
[----:B------:R-:W-:Y:S02]  /*af80*/  FADD.FTZ R173, R174, R173 ;  /* 0x000000adaead7221 */ /* 0x000fe40000010000 */
[C---:B------:R-:W-:Y:S01]  /*af90*/  HMMA.16816.F32 R52, R120.reuse, R142, R52 ;  /* 0x0000008e7834723c */ /* 0x040fe20000001834 */
[----:B------:R-:W1:Y:S03]  /*afa0*/  LDSM.16.MT88.4 R140, [R189+0x16800] ;  /* 0x01680000bd8c783b */ /* 0x000e660000004200 */
[----:B------:R-:W-:Y:S04]  /*afb0*/  FADD.FTZ R5, R218, R5 ;  /* 0x00000005da057221 */ /* 0x000fe80000010000 */
[C---:B------:R-:W-:Y:S08]  /*afc0*/  HMMA.16816.F32 R56, R120.reuse, R148, R56 ;  /* 0x000000947838723c */ /* 0x040ff00000001838 */
[C---:B------:R-:W-:Y:S01]  /*afd0*/  HMMA.16816.F32 R60, R120.reuse, R150, R60 ;  /* 0x00000096783c723c */ /* 0x040fe2000000183c */
[----:B------:R-:W-:Y:S07]  /*afe0*/  LDSM.16.MT88.4 R148, [R189+0x15000] ;  /* 0x01500000bd94783b */ /* 0x000fee0000004200 */
[C---:B------:R-:W-:Y:S07]  /*aff0*/  HMMA.16816.F32 R64, R120.reuse, R152, R64 ;  /* 0x000000987840723c */ /* 0x040fee0000001840 */
[--C-:B------:R-:W-:Y:S01]  /*b000*/  FFMA.FTZ R152, R20, c[0x0][0x23c], -R168.reuse ;  /* 0x00008f0014987a23 */ /* 0x100fe200000108a8 */
[C---:B------:R-:W-:Y:S04]  /*b010*/  HMMA.16816.F32 R68, R120.reuse, R154, R68 ;  /* 0x0000009a7844723c */ /* 0x040fe80000001844 */
[--C-:B------:R-:W-:Y:S01]  /*b020*/  FFMA.FTZ R153, R21, c[0x0][0x23c], -R168.reuse ;  /* 0x00008f0015997a23 */ /* 0x100fe200000108a8 */
[----:B------:R-:W-:Y:S02]  /*b030*/  MUFU.EX2 R152, R152 ;  /* 0x0000009800987308 */ /* 0x000fe40000000800 */
[--C-:B------:R-:W-:Y:S01]  /*b040*/  FFMA.FTZ R154, R22, c[0x0][0x23c], -R167.reuse ;  /* 0x00008f00169a7a23 */ /* 0x100fe200000108a7 */
[C---:B------:R-:W-:Y:S04]  /*b050*/  HMMA.16816.F32 R72, R120.reuse, R156, R72 ;  /* 0x0000009c7848723c */ /* 0x040fe80000001848 */
[--C-:B------:R-:W-:Y:S02]  /*b060*/  FFMA.FTZ R155, R23, c[0x0][0x23c], -R167.reuse ;  /* 0x00008f00179b7a23 */ /* 0x100fe400000108a7 */
[----:B------:R-:W5:Y:S01]  /*b070*/  LDSM.16.MT88.4 R20, [R188+0x16800] ;  /* 0x01680000bc14783b */ /* 0x000f620000004200 */
[--C-:B------:R-:W-:Y:S01]  /*b080*/  FFMA.FTZ R156, R24, c[0x0][0x23c], -R168.reuse ;  /* 0x00008f00189c7a23 */ /* 0x100fe200000108a8 */
[C---:B------:R-:W-:Y:S01]  /*b090*/  HMMA.16816.F32 R76, R120.reuse, R158, R76 ;  /* 0x0000009e784c723c */ /* 0x040fe2000000184c */
[----:B------:R-:W1:Y:S03]  /*b0a0*/  MUFU.EX2 R153, R153 ;  /* 0x0000009900997308 */ /* 0x000e660000000800 */
[--C-:B------:R-:W-:Y:S03]  /*b0b0*/  FFMA.FTZ R157, R25, c[0x0][0x23c], -R168.reuse ;  /* 0x00008f00199d7a23 */ /* 0x100fe600000108a8 */
[--C-:B------:R-:W-:Y:S01]  /*b0c0*/  FFMA.FTZ R158, R26, c[0x0][0x23c], -R167.reuse ;  /* 0x00008f001a9e7a23 */ /* 0x100fe200000108a7 */
[C---:B------:R-:W-:Y:S03]  /*b0d0*/  HMMA.16816.F32 R80, R120.reuse, R160, R80 ;  /* 0x000000a07850723c */ /* 0x040fe60000001850 */
[----:B------:R-:W-:Y:S01]  /*b0e0*/  MUFU.EX2 R154, R154 ;  /* 0x0000009a009a7308 */ /* 0x000fe20000000800 */
[--C-:B------:R-:W-:Y:S02]  /*b0f0*/  FFMA.FTZ R159, R27, c[0x0][0x23c], -R167.reuse ;  /* 0x00008f001b9f7a23 */ /* 0x100fe400000108a7 */
[----:B------:R-:W-:Y:S01]  /*b100*/  LDSM.16.MT88.4 R24, [R189+0x13000] ;  /* 0x01300000bd18783b */ /* 0x000fe20000004200 */
[--C-:B------:R-:W-:Y:S01]  /*b110*/  FFMA.FTZ R160, R28, c[0x0][0x23c], -R168.reuse ;  /* 0x00008f001ca07a23 */ /* 0x100fe200000108a8 */
[C---:B------:R-:W-:Y:S04]  /*b120*/  HMMA.16816.F32 R84, R120.reuse, R162, R84 ;  /* 0x000000a27854723c */ /* 0x040fe80000001854 */
[--C-:B------:R-:W-:Y:S01]  /*b130*/  FFMA.FTZ R161, R29, c[0x0][0x23c], -R168.reuse ;  /* 0x00008f001da17a23 */ /* 0x100fe200000108a8 */
[----:B------:R-:W1:Y:S01]  /*b140*/  MUFU.EX2 R155, R155 ;  /* 0x0000009b009b7308 */ /* 0x000e620000000800 */
[----:B------:R-:W-:Y:S02]  /*b150*/  FFMA.FTZ R168, R33, c[0x0][0x23c], -R168 ;  /* 0x00008f0021a87a23 */ /* 0x000fe400000108a8 */
[C---:B----4-:R-:W-:Y:S04]  /*b160*/  HMMA.16816.F32 R88, R120.reuse, R124, R88 ;  /* 0x0000007c7858723c */ /* 0x050fe80000001858 */
[--C-:B------:R-:W-:Y:S02]  /*b170*/  FFMA.FTZ R162, R30, c[0x0][0x23c], -R167.reuse ;  /* 0x00008f001ea27a23 */ /* 0x100fe400000108a7 */
[--C-:B------:R-:W-:Y:S01]  /*b180*/  FFMA.FTZ R163, R31, c[0x0][0x23c], -R167.reuse ;  /* 0x00008f001fa37a23 */ /* 0x100fe200000108a7 */
[----:B------:R-:W-:Y:S01]  /*b190*/  MUFU.EX2 R156, R156 ;  /* 0x0000009c009c7308 */ /* 0x000fe20000000800 */
[C---:B------:R-:W-:Y:S01]  /*b1a0*/  HMMA.16816.F32 R92, R120.reuse, R126, R92 ;  /* 0x0000007e785c723c */ /* 0x040fe2000000185c */
[----:B------:R-:W4:Y:S03]  /*b1b0*/  LDSM.16.MT88.4 R124, [R192+0x13000] ;  /* 0x01300000c07c783b */ /* 0x000f260000004200 */
[----:B------:R-:W-:Y:S04]  /*b1c0*/  FFMA.FTZ R167, R35, c[0x0][0x23c], -R167 ;  /* 0x00008f0023a77a23 */ /* 0x000fe800000108a7 */
[C---:B--2---:R-:W-:Y:S01]  /*b1d0*/  HMMA.16816.F32 R96, R120.reuse, R128, R96 ;  /* 0x000000807860723c */ /* 0x044fe20000001860 */
[----:B------:R-:W-:Y:S01]  /*b1e0*/  LDSM.16.MT88.4 R28, [R188+0x17000] ;  /* 0x01700000bc1c783b */ /* 0x000fe20000004200 */
[----:B------:R-:W2:Y:S06]  /*b1f0*/  MUFU.EX2 R157, R157 ;  /* 0x0000009d009d7308 */ /* 0x000eac0000000800 */
[C---:B------:R-:W-:Y:S01]  /*b200*/  HMMA.16816.F32 R100, R120.reuse, R130, R100 ;  /* 0x000000827864723c */ /* 0x040fe20000001864 */
[----:B------:R-:W2:Y:S03]  /*b210*/  LDSM.16.MT88.4 R128, [R190+0x13000] ;  /* 0x01300000be80783b */ /* 0x000ea60000004200 */
[----:B------:R-:W-:Y:S04]  /*b220*/  MUFU.EX2 R158, R158 ;  /* 0x0000009e009e7308 */ /* 0x000fe80000000800 */
[C---:B---3--:R-:W-:Y:S01]  /*b230*/  HMMA.16816.F32 R104, R120.reuse, R136, R104 ;  /* 0x000000887868723c */ /* 0x048fe20000001868 */
[----:B------:R-:W-:Y:S05]  /*b240*/  LDSM.16.MT88.4 R32, [R189+0x13800] ;  /* 0x01380000bd20783b */ /* 0x000fea0000004200 */
[----:B------:R-:W3:Y:S02]  /*b250*/  MUFU.EX2 R159, R159 ;  /* 0x0000009f009f7308 */ /* 0x000ee40000000800 */
[C---:B------:R-:W-:Y:S01]  /*b260*/  HMMA.16816.F32 R12, R120.reuse, R138, R12 ;  /* 0x0000008a780c723c */ /* 0x040fe2000000180c */
[----:B------:R-:W3:Y:S07]  /*b270*/  LDSM.16.MT88.4 R136, [R188+0x13000] ;  /* 0x01300000bc88783b */ /* 0x000eee0000004200 */
[C---:B-1----:R-:W-:Y:S01]  /*b280*/  HMMA.16816.F32 R108, R120.reuse, R140, R108 ;  /* 0x0000008c786c723c */ /* 0x042fe2000000186c */
[----:B------:R-:W-:Y:S07]  /*b290*/  MUFU.EX2 R160, R160 ;  /* 0x000000a000a07308 */ /* 0x000fee0000000800 */
[C---:B------:R-:W-:Y:S01]  /*b2a0*/  HMMA.16816.F32 R112, R120.reuse, R142, R112 ;  /* 0x0000008e7870723c */ /* 0x040fe20000001870 */
[----:B------:R-:W1:Y:S02]  /*b2b0*/  LDSM.16.MT88.4 R140, [R192+0x15000] ;  /* 0x01500000c08c783b */ /* 0x000e640000004200 */
[----:B------:R-:W1:Y:S05]  /*b2c0*/  MUFU.EX2 R161, R161 ;  /* 0x000000a100a17308 */ /* 0x000e6a0000000800 */
[C---:B-----5:R-:W-:Y:S05]  /*b2d0*/  HMMA.16816.F32 R16, R120.reuse, R20, R16 ;  /* 0x000000147810723c */ /* 0x060fea0000001810 */
[----:B------:R-:W-:Y:S02]  /*b2e0*/  MUFU.EX2 R162, R162 ;  /* 0x000000a200a27308 */ /* 0x000fe40000000800 */
[----:B------:R-:W-:Y:S01]  /*b2f0*/  F2FP.PACK_AB R20, R153, R152 ;  /* 0x000000989914723e */ /* 0x000fe200000000ff */
[----:B------:R-:W-:Y:S01]  /*b300*/  HMMA.16816.F32 R116, R120, R22, R116 ;  /* 0x000000167874723c */ /* 0x000fe20000001874 */
[----:B------:R-:W5:Y:S03]  /*b310*/  LDSM.16.MT88.4 R120, [R188+0x15000] ;  /* 0x01500000bc78783b */ /* 0x000f660000004200 */
[----:B------:R-:W-:Y:S01]  /*b320*/  F2FP.PACK_AB R21, R155, R154 ;  /* 0x0000009a9b15723e */ /* 0x000fe200000000ff */
[----:B------:R-:W-:Y:S02]  /*b330*/  FADD.FTZ R152, R152, R173 ;  /* 0x000000ad98987221 */ /* 0x000fe40000010000 */
[----:B--2---:R-:W-:Y:S01]  /*b340*/  F2FP.PACK_AB R22, R157, R156 ;  /* 0x0000009c9d16723e */ /* 0x004fe200000000ff */
[----:B------:R-:W2:Y:S01]  /*b350*/  MUFU.EX2 R163, R163 ;  /* 0x000000a300a37308 */ /* 0x000ea20000000800 */
[----:B---3--:R-:W-:Y:S03]  /*b360*/  F2FP.PACK_AB R23, R159, R158 ;  /* 0x0000009e9f17723e */ /* 0x008fe600000000ff */
[----:B------:R-:W-:Y:S02]  /*b370*/  FADD.FTZ R154, R154, R5 ;  /* 0x000000059a9a7221 */ /* 0x000fe40000010000 */
[----:B------:R-:W-:Y:S02]  /*b380*/  FADD.FTZ R153, R153, R152 ;  /* 0x0000009899997221 */ /* 0x000fe40000010000 */
[C---:B----4-:R-:W-:Y:S02]  /*b390*/  HMMA.16816.F32 R8, R20.reuse, R124, R8 ;  /* 0x0000007c1408723c */ /* 0x050fe40000001808 */
[----:B------:R-:W3:Y:S03]  /*b3a0*/  MUFU.EX2 R223, R168 ;  /* 0x000000a800df7308 */ /* 0x000ee60000000800 */
[----:B------:R-:W-:Y:S02]  /*b3b0*/  FADD.FTZ R155, R155, R154 ;  /* 0x0000009a9b9b7221 */ /* 0x000fe40000010000 */
[----:B------:R-:W-:Y:S01]  /*b3c0*/  FADD.FTZ R156, R156, R153 ;  /* 0x000000999c9c7221 */ /* 0x000fe20000010000 */
[C---:B------:R-:W-:Y:S01]  /*b3d0*/  HMMA.16816.F32 R36, R20.reuse, R126, R36 ;  /* 0x0000007e1424723c */ /* 0x040fe20000001824 */
[----:B------:R-:W-:Y:S03]  /*b3e0*/  LDSM.16.MT88.4 R124, [R190+0x17000] ;  /* 0x01700000be7c783b */ /* 0x000fe60000004200 */
[----:B------:R-:W4:Y:S01]  /*b3f0*/  MUFU.EX2 R167, R167 ;  /* 0x000000a700a77308 */ /* 0x000f220000000800 */
[----:B------:R-:W-:Y:S02]  /*b400*/  FADD.FTZ R158, R158, R155 ;  /* 0x0000009b9e9e7221 */ /* 0x000fe40000010000 */
[----:B------:R-:W-:Y:S01]  /*b410*/  FADD.FTZ R157, R157, R156 ;  /* 0x0000009c9d9d7221 */ /* 0x000fe20000010000 */
[C---:B------:R-:W-:Y:S04]  /*b420*/  HMMA.16816.F32 R40, R20.reuse, R128, R40 ;  /* 0x000000801428723c */ /* 0x040fe80000001828 */
[----:B------:R-:W-:Y:S04]  /*b430*/  FADD.FTZ R159, R159, R158 ;  /* 0x0000009e9f9f7221 */ /* 0x000fe80000010000 */
[C---:B------:R-:W-:Y:S01]  /*b440*/  HMMA.16816.F32 R44, R20.reuse, R130, R44 ;  /* 0x00000082142c723c */ /* 0x040fe2000000182c */
[----:B------:R-:W-:Y:S07]  /*b450*/  LDSM.16.MT88.4 R128, [R189+0x17000] ;  /* 0x01700000bd80783b */ /* 0x000fee0000004200 */
[C---:B------:R-:W-:Y:S08]  /*b460*/  HMMA.16816.F32 R48, R20.reuse, R24, R48 ;  /* 0x000000181430723c */ /* 0x040ff00000001830 */
[C---:B------:R-:W-:Y:S01]  /*b470*/  HMMA.16816.F32 R52, R20.reuse, R26, R52 ;  /* 0x0000001a1434723c */ /* 0x040fe20000001834 */
[----:B------:R-:W2:Y:S07]  /*b480*/  LDSM.16.MT88.4 R24, [R192+0x17000] ;  /* 0x01700000c018783b */ /* 0x000eae0000004200 */
[C---:B------:R-:W-:Y:S08]  /*b490*/  HMMA.16816.F32 R56, R20.reuse, R136, R56 ;  /* 0x000000881438723c */ /* 0x040ff00000001838 */
[C---:B------:R-:W-:Y:S01]  /*b4a0*/  HMMA.16816.F32 R60, R20.reuse, R138, R60 ;  /* 0x0000008a143c723c */ /* 0x040fe2000000183c */
[----:B------:R-:W-:Y:S07]  /*b4b0*/  LDSM.16.MT88.4 R136, [R192+0x15800] ;  /* 0x01580000c088783b */ /* 0x000fee0000004200 */
[C---:B-1----:R-:W-:Y:S08]  /*b4c0*/  HMMA.16816.F32 R64, R20.reuse, R140, R64 ;  /* 0x0000008c1440723c */ /* 0x042ff00000001840 */
        /* <DEDUP_REMOVED lines=8> */
[C---:B-----5:R-:W-:Y:S08]  /*b550*/  HMMA.16816.F32 R88, R20.reuse, R120, R88 ;  /* 0x000000781458723c */ /* 0x060ff00000001858 */
[C---:B------:R-:W-:Y:S01]  /*b560*/  HMMA.16816.F32 R92, R20.reuse, R122, R92 ;  /* 0x0000007a145c723c */ /* 0x040fe2000000185c */
[----:B------:R-:W-:Y:S07]  /*b570*/  LDSM.16.MT88.4 R120, [R190+0x13800] ;  /* 0x01380000be78783b */ /* 0x000fee0000004200 */
[C---:B--2---:R-:W-:Y:S08]  /*b580*/  HMMA.16816.F32 R96, R20.reuse, R24, R96 ;  /* 0x000000181460723c */ /* 0x044ff00000001860 */
[C---:B------:R-:W-:Y:S01]  /*b590*/  HMMA.16816.F32 R100, R20.reuse, R26, R100 ;  /* 0x0000001a1464723c */ /* 0x040fe20000001864 */
[----:B------:R-:W1:Y:S07]  /*b5a0*/  LDSM.16.MT88.4 R24, [R192+0x13800] ;  /* 0x01380000c018783b */ /* 0x000e6e0000004200 */
[C---:B------:R-:W-:Y:S08]  /*b5b0*/  HMMA.16816.F32 R104, R20.reuse, R124, R104 ;  /* 0x0000007c1468723c */ /* 0x040ff00000001868 */
[C---:B------:R-:W-:Y:S01]  /*b5c0*/  HMMA.16816.F32 R12, R20.reuse, R126, R12 ;  /* 0x0000007e140c723c */ /* 0x040fe2000000180c */
[----:B------:R-:W2:Y:S07]  /*b5d0*/  LDSM.16.MT88.4 R124, [R188+0x13800] ;  /* 0x01380000bc7c783b */ /* 0x000eae0000004200 */
[C---:B------:R-:W-:Y:S08]  /*b5e0*/  HMMA.16816.F32 R108, R20.reuse, R128, R108 ;  /* 0x00000080146c723c */ /* 0x040ff0000000186c */
[C---:B------:R-:W-:Y:S08]  /*b5f0*/  HMMA.16816.F32 R112, R20.reuse, R130, R112 ;  /* 0x000000821470723c */ /* 0x040ff00000001870 */
[C---:B------:R-:W-:Y:S08]  /*b600*/  HMMA.16816.F32 R16, R20.reuse, R28, R16 ;  /* 0x0000001c1410723c */ /* 0x040ff00000001810 */
[----:B------:R-:W-:Y:S01]  /*b610*/  HMMA.16816.F32 R116, R20, R30, R116 ;  /* 0x0000001e1474723c */ /* 0x000fe20000001874 */
[----:B------:R-:W5:Y:S06]  /*b620*/  LDSM.16.MT88.4 R28, [R189+0x15800] ;  /* 0x01580000bd1c783b */ /* 0x000f6c0000004200 */
[----:B------:R-:W-:Y:S01]  /*b630*/  F2FP.PACK_AB R20, R161, R160 ;  /* 0x000000a0a114723e */ /* 0x000fe200000000ff */
[----:B------:R-:W-:Y:S01]  /*b640*/  FADD.FTZ R160, R160, R157 ;  /* 0x0000009da0a07221 */ /* 0x000fe20000010000 */
[----:B------:R-:W-:Y:S03]  /*b650*/  F2FP.PACK_AB R21, R163, R162 ;  /* 0x000000a2a315723e */ /* 0x000fe600000000ff */
[----:B---3--:R-:W-:Y:S01]  /*b660*/  F2FP.PACK_AB R22, R223, R220 ;  /* 0x000000dcdf16723e */ /* 0x008fe200000000ff */
[----:B------:R-:W-:Y:S01]  /*b670*/  FADD.FTZ R162, R162, R159 ;  /* 0x0000009fa2a27221 */ /* 0x000fe20000010000 */
[----:B----4-:R-:W-:Y:S01]  /*b680*/  F2FP.PACK_AB R23, R167, R222 ;  /* 0x000000dea717723e */ /* 0x010fe200000000ff */
[----:B------:R-:W-:Y:S02]  /*b690*/  FADD.FTZ R161, R161, R160 ;  /* 0x000000a0a1a17221 */ /* 0x000fe40000010000 */
[----:B------:R-:W-:Y:S02]  /*b6a0*/  FADD.FTZ R163, R163, R162 ;  /* 0x000000a2a3a37221 */ /* 0x000fe40000010000 */
[----:B------:R-:W-:Y:S02]  /*b6b0*/  FADD.FTZ R220, R220, R161 ;  /* 0x000000a1dcdc7221 */ /* 0x000fe40000010000 */
[C---:B-1----:R-:W-:Y:S01]  /*b6c0*/  HMMA.16816.F32 R128, R20.reuse, R24, R8 ;  /* 0x000000181480723c */ /* 0x042fe20000001808 */
[----:B------:R-:W1:Y:S02]  /*b6d0*/  LDSM.16.MT88.4 R8, [R190+0x17800] ;  /* 0x01780000be08783b */ /* 0x000e640000004200 */
[----:B------:R-:W-:Y:S02]  /*b6e0*/  FADD.FTZ R222, R222, R163 ;  /* 0x000000a3dede7221 */ /* 0x000fe40000010000 */
[----:B------:R-:W-:Y:S02]  /*b6f0*/  FADD.FTZ R221, R223, R220 ;  /* 0x000000dcdfdd7221 */ /* 0x000fe40000010000 */
[----:B------:R-:W-:Y:S01]  /*b700*/  FADD.FTZ R219, R167, R222 ;  /* 0x000000dea7db7221 */ /* 0x000fe20000010000 */
[C---:B------:R-:W-:Y:S01]  /*b710*/  HMMA.16816.F32 R36, R20.reuse, R26, R36 ;  /* 0x0000001a1424723c */ /* 0x040fe20000001824 */
[----:B------:R-:W3:Y:S07]  /*b720*/  LDSM.16.MT88.4 R24, [R189+0x17800] ;  /* 0x01780000bd18783b */ /* 0x000eee0000004200 */
[C---:B------:R-:W-:Y:S08]  /*b730*/  HMMA.16816.F32 R40, R20.reuse, R120, R40 ;  /* 0x000000781428723c */ /* 0x040ff00000001828 */
[C---:B------:R-:W-:Y:S08]  /*b740*/  HMMA.16816.F32 R44, R20.reuse, R122, R44 ;  /* 0x0000007a142c723c */ /* 0x040ff0000000182c */
[C---:B------:R-:W-:Y:S08]  /*b750*/  HMMA.16816.F32 R48, R20.reuse, R32, R48 ;  /* 0x000000201430723c */ /* 0x040ff00000001830 */
[C---:B------:R-:W-:Y:S08]  /*b760*/  HMMA.16816.F32 R52, R20.reuse, R34, R52 ;  /* 0x000000221434723c */ /* 0x040ff00000001834 */
[C---:B--2---:R-:W-:Y:S08]  /*b770*/  HMMA.16816.F32 R56, R20.reuse, R124, R56 ;  /* 0x0000007c1438723c */ /* 0x044ff00000001838 */
[C---:B------:R-:W-:Y:S08]  /*b780*/  HMMA.16816.F32 R60, R20.reuse, R126, R60 ;  /* 0x0000007e143c723c */ /* 0x040ff0000000183c */
[C---:B------:R-:W-:Y:S08]  /*b790*/  HMMA.16816.F32 R64, R20.reuse, R136, R64 ;  /* 0x000000881440723c */ /* 0x040ff00000001840 */
[C---:B------:R-:W-:Y:S08]  /*b7a0*/  HMMA.16816.F32 R68, R20.reuse, R138, R68 ;  /* 0x0000008a1444723c */ /* 0x040ff00000001844 */
[C---:B------:R-:W-:Y:S08]  /*b7b0*/  HMMA.16816.F32 R72, R20.reuse, R140, R72 ;  /* 0x0000008c1448723c */ /* 0x040ff00000001848 */
[C---:B------:R-:W-:Y:S08]  /*b7c0*/  HMMA.16816.F32 R76, R20.reuse, R142, R76 ;  /* 0x0000008e144c723c */ /* 0x040ff0000000184c */
[C---:B-----5:R-:W-:Y:S08]  /*b7d0*/  HMMA.16816.F32 R80, R20.reuse, R28, R80 ;  /* 0x0000001c1450723c */ /* 0x060ff00000001850 */
[C---:B------:R-:W-:Y:S01]  /*b7e0*/  HMMA.16816.F32 R84, R20.reuse, R30, R84 ;  /* 0x0000001e1454723c */ /* 0x040fe20000001854 */
[----:B------:R-:W2:Y:S07]  /*b7f0*/  LDSM.16.MT88.4 R28, [R188+0x17800] ;  /* 0x01780000bc1c783b */ /* 0x000eae0000004200 */
[C---:B------:R-:W-:Y:S08]  /*b800*/  HMMA.16816.F32 R88, R20.reuse, R144, R88 ;  /* 0x000000901458723c */ /* 0x040ff00000001858 */
[C---:B------:R-:W-:Y:S08]  /*b810*/  HMMA.16816.F32 R92, R20.reuse, R146, R92 ;  /* 0x00000092145c723c */ /* 0x040ff0000000185c */
[C---:B------:R-:W-:Y:S08]  /*b820*/  HMMA.16816.F32 R96, R20.reuse, R148, R96 ;  /* 0x000000941460723c */ /* 0x040ff00000001860 */
[C---:B------:R-:W-:Y:S08]  /*b830*/  HMMA.16816.F32 R100, R20.reuse, R150, R100 ;  /* 0x000000961464723c */ /* 0x040ff00000001864 */
[C---:B-1----:R-:W-:Y:S08]  /*b840*/  HMMA.16816.F32 R104, R20.reuse, R8, R104 ;  /* 0x000000081468723c */ /* 0x042ff00000001868 */
[C---:B------:R-:W-:Y:S08]  /*b850*/  HMMA.16816.F32 R124, R20.reuse, R10, R12 ;  /* 0x0000000a147c723c */ /* 0x040ff0000000180c */
[C---:B---3--:R-:W-:Y:S08]  /*b860*/  HMMA.16816.F32 R108, R20.reuse, R24, R108 ;  /* 0x00000018146c723c */ /* 0x048ff0000000186c */
[C---:B------:R-:W-:Y:S08]  /*b870*/  HMMA.16816.F32 R112, R20.reuse, R26, R112 ;  /* 0x0000001a1470723c */ /* 0x040ff00000001870 */
[C---:B--2---:R-:W-:Y:S08]  /*b880*/  HMMA.16816.F32 R120, R20.reuse, R28, R16 ;  /* 0x0000001c1478723c */ /* 0x044ff00000001810 */
[----:B------:R-:W-:Y:S01]  /*b890*/  HMMA.16816.F32 R116, R20, R30, R116 ;  /* 0x0000001e1474723c */ /* 0x000fe20000001874 */
[----:B------:R-:W-:-:S07]  /*b8a0*/  @P0 BRA `(.L_x_11) ;  /* 0xffffdb3000000947 */ /* 0x000fce000383ffff */
.L_x_10:
[----:B------:R-:W1:Y:S01]  /*b8b0*/  SHFL.BFLY PT, R2, R221, 0x2, 0x1f ;  /* 0x0c401f00dd027f89 */ /* 0x000e6200000e0000 */
[----:B------:R-:W-:Y:S01]  /*b8c0*/  MOV R6, 0x3f800000 ;  /* 0x3f80000000067802 */ /* 0x000fe20000000f00 */
[----:B------:R-:W-:Y:S01]  /*b8d0*/  BSSY B0, `(.L_x_14) ;  /* 0x0000143000007945 */ /* 0x000fe20003800000 */
[----:B------:R-:W-:Y:S01]  /*b8e0*/  MOV R7, 0x3f800000 ;  /* 0x3f80000000077802 */ /* 0x000fe20000000f00 */
[----:B------:R-:W2:Y:S01]  /*b8f0*/  SHFL.BFLY PT, R0, R219, 0x2, 0x1f ;  /* 0x0c401f00db007f89 */ /* 0x000ea200000e0000 */
[----:B------:R-:W-:Y:S01]  /*b900*/  ISETP.NE.AND P0, PT, R202, -0x1, PT ;  /* 0xffffffffca00780c */ /* 0x000fe20003f05270 */
[----:B-1----:R-:W-:-:S02]  /*b910*/  FADD.FTZ R5, R2, R221 ;  /* 0x000000dd02057221 */ /* 0x002fc40000010000 */
[----:B--2---:R-:W-:-:S03]  /*b920*/  FADD.FTZ R9, R0, R219 ;  /* 0x000000db00097221 */ /* 0x004fc60000010000 */
[----:B------:R-:W1:Y:S04]  /*b930*/  SHFL.BFLY PT, R2, R5, 0x1, 0x1f ;  /* 0x0c201f0005027f89 */ /* 0x000e6800000e0000 */
[----:B------:R-:W2:Y:S01]  /*b940*/  SHFL.BFLY PT, R0, R9, 0x1, 0x1f ;  /* 0x0c201f0009007f89 */ /* 0x000ea200000e0000 */
[----:B-1----:R-:W-:Y:S02]  /*b950*/  FADD.FTZ R2, R5, R2 ;  /* 0x0000000205027221 */ /* 0x002fe40000010000 */
[----:B------:R-:W-:-:S03]  /*b960*/  @P0 IMAD.WIDE.U32 R4, R202, c[0x0][0x1e8], RZ ;  /* 0x00007a00ca040a25 */ /* 0x000fc600078e00ff */
[----:B------:R-:W-:Y:S01]  /*b970*/  FSETP.NE.FTZ.AND P5, PT, R2, RZ, PT ;  /* 0x000000ff0200720b */ /* 0x000fe20003fb5000 */
[----:B--2---:R-:W-:Y:S02]  /*b980*/  FADD.FTZ R0, R9, R0 ;  /* 0x0000000009007221 */ /* 0x004fe40000010000 */
[----:B------:R-:W-:-:S03]  /*b990*/  @P0 IMAD R5, R202, c[0x0][0x1ec], R5 ;  /* 0x00007b00ca050a24 */ /* 0x000fc600078e0205 */
[----:B------:R-:W-:-:S07]  /*b9a0*/  FSETP.NE.FTZ.AND P4, PT, R0, RZ, PT ;  /* 0x000000ff0000720b */ /* 0x000fce0003f95000 */
[----:B------:R-:W1:Y:S08]  /*b9b0*/  @P5 MUFU.RCP R6, R2 ;  /* 0x0000000200065308 */ /* 0x000e700000001000 */
[----:B------:R-:W2:Y:S01]  /*b9c0*/  @P4 MUFU.RCP R7, R0 ;  /* 0x0000000000074308 */ /* 0x000ea20000001000 */
[----:B-1----:R-:W-:-:S07]  /*b9d0*/  FMUL.FTZ R128, R6, R128 ;  /* 0x0000008006807220 */ /* 0x002fce0000410000 */
[----:B------:R-:W1:Y:S01]  /*b9e0*/  @P5 MUFU.LG2 R2, R2 ;  /* 0x0000000200025308 */ /* 0x000e620000000c00 */
[C---:B------:R-:W-:Y:S02]  /*b9f0*/  FMUL.FTZ R129, R6.reuse, R129 ;  /* 0x0000008106817220 */ /* 0x040fe40000410000 */
[C---:B------:R-:W-:Y:S02]  /*ba00*/  FMUL.FTZ R36, R6.reuse, R36 ;  /* 0x0000002406247220 */ /* 0x040fe40000410000 */
[C---:B------:R-:W-:Y:S01]  /*ba10*/  FMUL.FTZ R37, R6.reuse, R37 ;  /* 0x0000002506257220 */ /* 0x040fe20000410000 */
[----:B------:R-:W-:Y:S01]  /*ba20*/  F2FP.PACK_AB R128, R129, R128 ;  /* 0x000000808180723e */ /* 0x000fe200000000ff */
[C---:B------:R-:W-:Y:S01]  /*ba30*/  FMUL.FTZ R40, R6.reuse, R40 ;  /* 0x0000002806287220 */ /* 0x040fe20000410000 */
[----:B------:R-:W3:Y:S01]  /*ba40*/  @P4 MUFU.LG2 R0, R0 ;  /* 0x0000000000004308 */ /* 0x000ee20000000c00 */
[C---:B------:R-:W-:Y:S01]  /*ba50*/  FMUL.FTZ R41, R6.reuse, R41 ;  /* 0x0000002906297220 */ /* 0x040fe20000410000 */
[----:B------:R-:W-:Y:S01]  /*ba60*/  F2FP.PACK_AB R36, R37, R36 ;  /* 0x000000242524723e */ /* 0x000fe200000000ff */
[----:B------:R-:W-:-:S02]  /*ba70*/  FMUL.FTZ R44, R6, R44 ;  /* 0x0000002c062c7220 */ /* 0x000fc40000410000 */
[C---:B------:R-:W-:Y:S01]  /*ba80*/  FMUL.FTZ R45, R6.reuse, R45 ;  /* 0x0000002d062d7220 */ /* 0x040fe20000410000 */
[----:B------:R-:W-:Y:S01]  /*ba90*/  F2FP.PACK_AB R40, R41, R40 ;  /* 0x000000282928723e */ /* 0x000fe200000000ff */
[C---:B------:R-:W-:Y:S02]  /*baa0*/  FMUL.FTZ R48, R6.reuse, R48 ;  /* 0x0000003006307220 */ /* 0x040fe40000410000 */
[C---:B------:R-:W-:Y:S01]  /*bab0*/  FMUL.FTZ R49, R6.reuse, R49 ;  /* 0x0000003106317220 */ /* 0x040fe20000410000 */
[----:B------:R-:W-:Y:S01]  /*bac0*/  F2FP.PACK_AB R44, R45, R44 ;  /* 0x0000002c2d2c723e */ /* 0x000fe200000000ff */
[C---:B------:R-:W-:Y:S02]  /*bad0*/  FMUL.FTZ R52, R6.reuse, R52 ;  /* 0x0000003406347220 */ /* 0x040fe40000410000 */
        /* <DEDUP_REMOVED lines=54> */
[----:B------:R-:W-:Y:S01]  /*be40*/  FMUL.FTZ R117, R6, R117 ;  /* 0x0000007506757220 */ /* 0x000fe20000410000 */
[----:B------:R-:W-:Y:S01]  /*be50*/  F2FP.PACK_AB R120, R121, R120 ;  /* 0x000000787978723e */ /* 0x000fe200000000ff */
[----:B------:R-:W4:Y:S01]  /*be60*/  S2R R6, SR_TID.X ;  /* 0x0000000000067919 */ /* 0x000f220000002100 */
[----:B--2---:R-:W-:-:S02]  /*be70*/  FMUL.FTZ R131, R7, R131 ;  /* 0x0000008307837220 */ /* 0x004fc40000410000 */
[----:B------:R-:W-:Y:S01]  /*be80*/  FMUL.FTZ R130, R7, R130 ;  /* 0x0000008207827220 */ /* 0x000fe20000410000 */
[----:B------:R-:W-:Y:S01]  /*be90*/  F2FP.PACK_AB R116, R117, R116 ;  /* 0x000000747574723e */ /* 0x000fe200000000ff */
[C---:B------:R-:W-:Y:S02]  /*bea0*/  FMUL.FTZ R39, R7.reuse, R39 ;  /* 0x0000002707277220 */ /* 0x040fe40000410000 */
[----:B------:R-:W-:Y:S01]  /*beb0*/  FMUL.FTZ R38, R7, R38 ;  /* 0x0000002607267220 */ /* 0x000fe20000410000 */
[----:B------:R-:W-:Y:S01]  /*bec0*/  F2FP.PACK_AB R130, R131, R130 ;  /* 0x000000828382723e */ /* 0x000fe200000000ff */
[C---:B------:R-:W-:Y:S02]  /*bed0*/  FMUL.FTZ R43, R7.reuse, R43 ;  /* 0x0000002b072b7220 */ /* 0x040fe40000410000 */
[----:B------:R-:W-:Y:S01]  /*bee0*/  FMUL.FTZ R42, R7, R42 ;  /* 0x0000002a072a7220 */ /* 0x000fe20000410000 */
[----:B------:R-:W-:Y:S01]  /*bef0*/  F2FP.PACK_AB R38, R39, R38 ;  /* 0x000000262726723e */ /* 0x000fe200000000ff */
[----:B------:R-:W-:-:S02]  /*bf00*/  FMUL.FTZ R47, R7, R47 ;  /* 0x0000002f072f7220 */ /* 0x000fc40000410000 */
[----:B------:R-:W-:Y:S01]  /*bf10*/  FMUL.FTZ R46, R7, R46 ;  /* 0x0000002e072e7220 */ /* 0x000fe20000410000 */
[----:B------:R-:W-:Y:S01]  /*bf20*/  F2FP.PACK_AB R42, R43, R42 ;  /* 0x0000002a2b2a723e */ /* 0x000fe200000000ff */
[C---:B------:R-:W-:Y:S02]  /*bf30*/  FMUL.FTZ R51, R7.reuse, R51 ;  /* 0x0000003307337220 */ /* 0x040fe40000410000 */
[----:B------:R-:W-:Y:S01]  /*bf40*/  FMUL.FTZ R50, R7, R50 ;  /* 0x0000003207327220 */ /* 0x000fe20000410000 */
[----:B------:R-:W-:Y:S01]  /*bf50*/  F2FP.PACK_AB R46, R47, R46 ;  /* 0x0000002e2f2e723e */ /* 0x000fe200000000ff */
[C---:B------:R-:W-:Y:S02]  /*bf60*/  FMUL.FTZ R55, R7.reuse, R55 ;  /* 0x0000003707377220 */ /* 0x040fe40000410000 */
[C---:B------:R-:W-:Y:S01]  /*bf70*/  FMUL.FTZ R54, R7.reuse, R54 ;  /* 0x0000003607367220 */ /* 0x040fe20000410000 */
[----:B----4-:R-:W-:Y:S01]  /*bf80*/  SHF.R.S32.HI R9, RZ, 0x1f, R6 ;  /* 0x0000001fff097819 */ /* 0x010fe20000011406 */
[----:B------:R-:W-:Y:S01]  /*bf90*/  FMUL.FTZ R59, R7, R59 ;  /* 0x0000003b073b7220 */ /* 0x000fe20000410000 */
[----:B------:R-:W-:Y:S01]  /*bfa0*/  F2FP.PACK_AB R50, R51, R50 ;  /* 0x000000323332723e */ /* 0x000fe200000000ff */
[----:B------:R-:W-:Y:S01]  /*bfb0*/  FMUL.FTZ R58, R7, R58 ;  /* 0x0000003a073a7220 */ /* 0x000fe20000410000 */
[-C--:B------:R-:W-:Y:S01]  /*bfc0*/  LEA.HI R8, R9, R6.reuse, RZ, 0x2 ;  /* 0x0000000609087211 */ /* 0x080fe200078f10ff */
[----:B------:R-:W-:Y:S01]  /*bfd0*/  FMUL.FTZ R63, R7, R63 ;  /* 0x0000003f073f7220 */ /* 0x000fe20000410000 */
[----:B------:R-:W-:Y:S01]  /*bfe0*/  LEA.HI R9, R9, R6, RZ, 0x5 ;  /* 0x0000000609097211 */ /* 0x000fe200078f28ff */
[C---:B------:R-:W-:Y:S01]  /*bff0*/  FMUL.FTZ R62, R7.reuse, R62 ;  /* 0x0000003e073e7220 */ /* 0x040fe20000410000 */
[--C-:B------:R-:W-:Y:S01]  /*c000*/  SHF.R.S32.HI R11, RZ, 0x2, R8.reuse ;  /* 0x00000002ff0b7819 */ /* 0x100fe20000011408 */
[C---:B------:R-:W-:Y:S01]  /*c010*/  FMUL.FTZ R67, R7.reuse, R67 ;  /* 0x0000004307437220 */ /* 0x040fe20000410000 */
[----:B------:R-:W-:Y:S01]  /*c020*/  SHF.R.S32.HI R10, RZ, 0x1f, R8 ;  /* 0x0000001fff0a7819 */ /* 0x000fe20000011408 */
[----:B------:R-:W-:Y:S01]  /*c030*/  FMUL.FTZ R66, R7, R66 ;  /* 0x0000004207427220 */ /* 0x000fe20000410000 */
[----:B------:R-:W-:Y:S01]  /*c040*/  F2FP.PACK_AB R54, R55, R54 ;  /* 0x000000363736723e */ /* 0x000fe200000000ff */
[C---:B------:R-:W-:Y:S01]  /*c050*/  FMUL.FTZ R71, R7.reuse, R71 ;  /* 0x0000004707477220 */ /* 0x040fe20000410000 */
[----:B------:R-:W-:Y:S01]  /*c060*/  LEA.HI R10, R10, R11, RZ, 0x3 ;  /* 0x0000000b0a0a7211 */ /* 0x000fe200078f18ff */
[----:B------:R-:W-:Y:S01]  /*c070*/  FMUL.FTZ R70, R7, R70 ;  /* 0x0000004607467220 */ /* 0x000fe20000410000 */
[----:B------:R-:W-:Y:S01]  /*c080*/  F2FP.PACK_AB R58, R59, R58 ;  /* 0x0000003a3b3a723e */ /* 0x000fe200000000ff */
[C---:B------:R-:W-:Y:S01]  /*c090*/  FMUL.FTZ R75, R7.reuse, R75 ;  /* 0x0000004b074b7220 */ /* 0x040fe20000410000 */
[----:B------:R-:W-:Y:S01]  /*c0a0*/  LOP3.LUT R10, R10, 0xfffffff8, RZ, 0xc0, !PT ;  /* 0xfffffff80a0a7812 */ /* 0x000fe200078ec0ff */
[----:B------:R-:W-:Y:S01]  /*c0b0*/  FMUL.FTZ R74, R7, R74 ;  /* 0x0000004a074a7220 */ /* 0x000fe20000410000 */
[----:B------:R-:W-:Y:S01]  /*c0c0*/  F2FP.PACK_AB R62, R63, R62 ;  /* 0x0000003e3f3e723e */ /* 0x000fe200000000ff */
[----:B------:R-:W-:Y:S01]  /*c0d0*/  FMUL.FTZ R79, R7, R79 ;  /* 0x0000004f074f7220 */ /* 0x000fe20000410000 */
[----:B------:R-:W-:Y:S01]  /*c0e0*/  IADD3 R10, R11, -R10, RZ ;  /* 0x8000000a0b0a7210 */ /* 0x000fe20007ffe0ff */
[----:B------:R-:W-:Y:S01]  /*c0f0*/  FMUL.FTZ R78, R7, R78 ;  /* 0x0000004e074e7220 */ /* 0x000fe20000410000 */
[----:B------:R-:W-:Y:S01]  /*c100*/  F2FP.PACK_AB R66, R67, R66 ;  /* 0x000000424342723e */ /* 0x000fe200000000ff */
[C---:B------:R-:W-:Y:S01]  /*c110*/  FMUL.FTZ R83, R7.reuse, R83 ;  /* 0x0000005307537220 */ /* 0x040fe20000410000 */
[C---:B------:R-:W-:Y:S01]  /*c120*/  SHF.L.U32 R11, R10.reuse, 0x6, RZ ;  /* 0x000000060a0b7819 */ /* 0x040fe200000006ff */
[C---:B------:R-:W-:Y:S01]  /*c130*/  FMUL.FTZ R82, R7.reuse, R82 ;  /* 0x0000005207527220 */ /* 0x040fe20000410000 */
[----:B------:R-:W-:Y:S01]  /*c140*/  LOP3.LUT R12, R10, 0x1, RZ, 0xc0, !PT ;  /* 0x000000010a0c7812 */ /* 0x000fe200078ec0ff */
[----:B------:R-:W-:Y:S01]  /*c150*/  FMUL.FTZ R87, R7, R87 ;  /* 0x0000005707577220 */ /* 0x000fe20000410000 */
[----:B------:R-:W-:Y:S01]  /*c160*/  LOP3.LUT R11, R11, 0x1c0, RZ, 0xc0, !PT ;  /* 0x000001c00b0b7812 */ /* 0x000fe200078ec0ff */
[C---:B------:R-:W-:Y:S01]  /*c170*/  FMUL.FTZ R86, R7.reuse, R86 ;  /* 0x0000005607567220 */ /* 0x040fe20000410000 */
[----:B------:R-:W-:Y:S01]  /*c180*/  ISETP.NE.U32.AND P3, PT, R12, 0x1, PT ;  /* 0x000000010c00780c */ /* 0x000fe20003f65070 */
[----:B------:R-:W-:Y:S01]  /*c190*/  FMUL.FTZ R91, R7, R91 ;  /* 0x0000005b075b7220 */ /* 0x000fe20000410000 */
[----:B------:R-:W-:Y:S01]  /*c1a0*/  LEA.HI R14, R11, R11, RZ, 0x1d ;  /* 0x0000000b0b0e7211 */ /* 0x000fe200078fe8ff */
[C---:B------:R-:W-:Y:S01]  /*c1b0*/  FMUL.FTZ R90, R7.reuse, R90 ;  /* 0x0000005a075a7220 */ /* 0x040fe20000410000 */
[----:B------:R-:W-:Y:S01]  /*c1c0*/  R2P PR, R10, 0x6 ;  /* 0x000000060a007804 */ /* 0x000fe20000000000 */
[----:B------:R-:W-:Y:S01]  /*c1d0*/  FMUL.FTZ R95, R7, R95 ;  /* 0x0000005f075f7220 */ /* 0x000fe20000410000 */
[----:B------:R-:W-:Y:S01]  /*c1e0*/  F2FP.PACK_AB R70, R71, R70 ;  /* 0x000000464746723e */ /* 0x000fe200000000ff */
        /* <DEDUP_REMOVED lines=29> */
[----:B------:R-:W-:Y:S02]  /*c3c0*/  LOP3.LUT R7, R8, 0x3ffffffc, RZ, 0xc0, !PT ;  /* 0x3ffffffc08077812 */ /* 0x000fe400078ec0ff */
[----:B------:R-:W-:Y:S02]  /*c3d0*/  SHF.R.S32.HI R8, RZ, 0x5, R9 ;  /* 0x00000005ff087819 */ /* 0x000fe40000011409 */
[----:B------:R-:W-:Y:S02]  /*c3e0*/  IADD3 R7, -R7, R6, RZ ;  /* 0x0000000607077210 */ /* 0x000fe40007ffe1ff */
[----:B------:R-:W-:Y:S02]  /*c3f0*/  F2FP.PACK_AB R122, R123, R122 ;  /* 0x0000007a7b7a723e */ /* 0x000fe400000000ff */
[----:B------:R-:W-:Y:S02]  /*c400*/  LEA R7, R8, R7, 0x9 ;  /* 0x0000000708077211 */ /* 0x000fe400078e48ff */
[----:B------:R-:W-:-:S02]  /*c410*/  F2FP.PACK_AB R118, R119, R118 ;  /* 0x000000767776723e */ /* 0x000fc400000000ff */
[----:B------:R-:W-:Y:S02]  /*c420*/  LEA R7, R7, R14, 0x1 ;  /* 0x0000000e07077211 */ /* 0x000fe400078e08ff */
[----:B------:R-:W-:Y:S02]  /*c430*/  LOP3.LUT R9, R9, 0xffffffe0, RZ, 0xc0, !PT ;  /* 0xffffffe009097812 */ /* 0x000fe400078ec0ff */
[----:B------:R-:W-:Y:S02]  /*c440*/  SHF.L.U32 R11, R7, 0x1, RZ ;  /* 0x00000001070b7819 */ /* 0x000fe400000006ff */
[----:B------:R-:W-:Y:S02]  /*c450*/  MOV R7, 0x20 ;  /* 0x0000002000077802 */ /* 0x000fe40000000f00 */
[----:B------:R-:W-:Y:S01]  /*c460*/  IADD3 R13, R11, -0x10, RZ ;  /* 0xfffffff00b0d7810 */ /* 0x000fe20007ffe0ff */
[----:B------:R-:W-:Y:S01]  /*c470*/  STS [R11], R128 ;  /* 0x000000800b007388 */ /* 0x000fe20000000800 */
[----:B------:R-:W-:-:S02]  /*c480*/  SEL R10, R7, 0xffffffe0, !P1 ;  /* 0xffffffe0070a7807 */ /* 0x000fc40004800000 */
[----:B------:R-:W-:Y:S01]  /*c490*/  MOV R7, 0x40 ;  /* 0x0000004000077802 */ /* 0x000fe20000000f00 */
[----:B------:R-:W-:Y:S01]  /*c4a0*/  STS [R11+0x400], R130 ;  /* 0x000400820b007388 */ /* 0x000fe20000000800 */
[----:B------:R-:W-:Y:S02]  /*c4b0*/  @P3 IADD3 R13, R11, 0x10, RZ ;  /* 0x000000100b0d3810 */ /* 0x000fe40007ffe0ff */
[----:B------:R-:W-:Y:S02]  /*c4c0*/  SEL R12, R7, 0xffffffc0, !P2 ;  /* 0xffffffc0070c7807 */ /* 0x000fe40005000000 */
[C---:B------:R-:W-:Y:S01]  /*c4d0*/  IADD3 R15, R11.reuse, R10, RZ ;  /* 0x0000000a0b0f7210 */ /* 0x040fe20007ffe0ff */
[----:B------:R-:W-:Y:S01]  /*c4e0*/  STS [R13], R36 ;  /* 0x000000240d007388 */ /* 0x000fe20000000800 */
[-C--:B------:R-:W-:Y:S02]  /*c4f0*/  IADD3 R17, R10, R13.reuse, RZ ;  /* 0x0000000d0a117210 */ /* 0x080fe40007ffe0ff */
[-C--:B------:R-:W-:Y:S01]  /*c500*/  IADD3 R19, R11, R12.reuse, RZ ;  /* 0x0000000c0b137210 */ /* 0x080fe20007ffe0ff */
[----:B------:R-:W-:Y:S01]  /*c510*/  STS [R13+0x400], R38 ;  /* 0x000400260d007388 */ /* 0x000fe20000000800 */
[----:B------:R-:W-:Y:S01]  /*c520*/  IADD3 R21, R12, R13, RZ ;  /* 0x0000000d0c157210 */ /* 0x000fe20007ffe0ff */
[----:B------:R-:W2:Y:S01]  /*c530*/  LDC.U8 R10, c[0x0][0x329] ;  /* 0x0000ca40ff0a7b82 */ /* 0x000ea20000000000 */
[-C--:B------:R-:W-:Y:S01]  /*c540*/  IADD3 R23, R15, R12.reuse, RZ ;  /* 0x0000000c0f177210 */ /* 0x080fe20007ffe0ff */
[----:B------:R-:W-:Y:S01]  /*c550*/  STS [R15], R40 ;  /* 0x000000280f007388 */ /* 0x000fe20000000800 */
[----:B------:R-:W-:-:S02]  /*c560*/  IADD3 R25, R17, R12, RZ ;  /* 0x0000000c11197210 */ /* 0x000fc40007ffe0ff */
[----:B------:R-:W-:Y:S01]  /*c570*/  IADD3 R9, R6, -R9, RZ ;  /* 0x8000000906097210 */ /* 0x000fe20007ffe0ff */
[----:B------:R-:W-:Y:S02]  /*c580*/  STS [R15+0x400], R42 ;  /* 0x0004002a0f007388 */ /* 0x000fe40000000800 */
[----:B------:R-:W4:Y:S02]  /*c590*/  LDC.U8 R12, c[0x0][0x328] ;  /* 0x0000ca00ff0c7b82 */ /* 0x000f240000000000 */
[----:B------:R-:W-:Y:S04]  /*c5a0*/  STS [R17], R44 ;  /* 0x0000002c11007388 */ /* 0x000fe80000000800 */
[----:B------:R-:W-:Y:S04]  /*c5b0*/  STS [R17+0x400], R46 ;  /* 0x0004002e11007388 */ /* 0x000fe80000000800 */
[----:B------:R-:W-:Y:S04]  /*c5c0*/  STS [R19], R48 ;  /* 0x0000003013007388 */ /* 0x000fe80000000800 */
[----:B------:R-:W-:Y:S01]  /*c5d0*/  STS [R19+0x400], R50 ;  /* 0x0004003213007388 */ /* 0x000fe20000000800 */
[----:B--2---:R-:W-:-:S03]  /*c5e0*/  ISETP.NE.AND P1, PT, R10, RZ, PT ;  /* 0x000000ff0a00720c */ /* 0x004fc60003f25270 */
[----:B------:R-:W-:Y:S04]  /*c5f0*/  STS [R21], R52 ;  /* 0x0000003415007388 */ /* 0x000fe80000000800 */
[----:B------:R-:W-:Y:S01]  /*c600*/  STS [R21+0x400], R54 ;  /* 0x0004003615007388 */ /* 0x000fe20000000800 */
[----:B----4-:R-:W-:-:S03]  /*c610*/  ISETP.NE.AND P2, PT, R12, RZ, PT ;  /* 0x000000ff0c00720c */ /* 0x010fc60003f45270 */
[----:B------:R-:W-:Y:S01]  /*c620*/  STS [R23], R56 ;  /* 0x0000003817007388 */ /* 0x000fe20000000800 */
[----:B------:R-:W-:-:S03]  /*c630*/  ISETP.NE.OR P3, PT, R10, RZ, !P2 ;  /* 0x000000ff0a00720c */ /* 0x000fc60005765670 */
[----:B------:R-:W-:Y:S04]  /*c640*/  STS [R23+0x400], R58 ;  /* 0x0004003a17007388 */ /* 0x000fe80000000800 */
[----:B------:R2:W-:Y:S04]  /*c650*/  STS [R25], R60 ;  /* 0x0000003c19007388 */ /* 0x0005e80000000800 */
[----:B------:R4:W-:Y:S04]  /*c660*/  STS [R25+0x400], R62 ;  /* 0x0004003e19007388 */ /* 0x0009e80000000800 */
[----:B------:R5:W-:Y:S04]  /*c670*/  STS [R11+0x4000], R64 ;  /* 0x004000400b007388 */ /* 0x000be80000000800 */
[----:B------:R-:W-:Y:S04]  /*c680*/  STS [R11+0x4400], R66 ;  /* 0x004400420b007388 */ /* 0x000fe80000000800 */
[----:B------:R-:W-:Y:S04]  /*c690*/  STS [R13+0x4000], R68 ;  /* 0x004000440d007388 */ /* 0x000fe80000000800 */
[----:B------:R-:W-:Y:S04]  /*c6a0*/  STS [R13+0x4400], R70 ;  /* 0x004400460d007388 */ /* 0x000fe80000000800 */
[----:B------:R-:W-:Y:S01]  /*c6b0*/  STS [R15+0x4000], R72 ;  /* 0x004000480f007388 */ /* 0x000fe20000000800 */
[----:B--2---:R-:W-:-:S03]  /*c6c0*/  @P1 MOV R60, c[0x0][0x210] ;  /* 0x00008400003c1a02 */ /* 0x004fc60000000f00 */
[----:B------:R-:W-:Y:S01]  /*c6d0*/  STS [R15+0x4400], R74 ;  /* 0x0044004a0f007388 */ /* 0x000fe20000000800 */
[----:B----4-:R-:W-:Y:S01]  /*c6e0*/  @P1 MOV R62, 0x1 ;  /* 0x00000001003e1802 */ /* 0x010fe20000000f00 */
[----:B------:R-:W-:Y:S02]  /*c6f0*/  @P1 IMAD R60, R60, c[0x0][0x214], RZ ;  /* 0x000085003c3c1a24 */ /* 0x000fe400078e02ff */
[----:B------:R-:W-:Y:S04]  /*c700*/  STS [R17+0x4000], R76 ;  /* 0x0040004c11007388 */ /* 0x000fe80000000800 */
[----:B------:R-:W-:Y:S04]  /*c710*/  STS [R17+0x4400], R78 ;  /* 0x0044004e11007388 */ /* 0x000fe80000000800 */
[----:B------:R-:W-:Y:S04]  /*c720*/  STS [R19+0x4000], R80 ;  /* 0x0040005013007388 */ /* 0x000fe80000000800 */
[----:B------:R-:W-:Y:S04]  /*c730*/  STS [R19+0x4400], R82 ;  /* 0x0044005213007388 */ /* 0x000fe80000000800 */
[----:B------:R-:W-:Y:S04]  /*c740*/  STS [R21+0x4000], R84 ;  /* 0x0040005415007388 */ /* 0x000fe80000000800 */
[----:B------:R-:W-:Y:S04]  /*c750*/  STS [R21+0x4400], R86 ;  /* 0x0044005615007388 */ /* 0x000fe80000000800 */
[----:B------:R-:W2:Y:S04]  /*c760*/  S2R R7, SR_CTAID.Y ;  /* 0x0000000000077919 */ /* 0x000ea80000002600 */
[----:B------:R-:W-:Y:S04]  /*c770*/  STS [R23+0x4000], R88 ;  /* 0x0040005817007388 */ /* 0x000fe80000000800 */
[----:B------:R-:W-:Y:S04]  /*c780*/  STS [R23+0x4400], R90 ;  /* 0x0044005a17007388 */ /* 0x000fe80000000800 */
[----:B------:R-:W-:Y:S04]  /*c790*/  STS [R25+0x4000], R92 ;  /* 0x0040005c19007388 */ /* 0x000fe80000000800 */
[----:B------:R-:W-:Y:S04]  /*c7a0*/  STS [R25+0x4400], R94 ;  /* 0x0044005e19007388 */ /* 0x000fe80000000800 */
[----:B------:R-:W-:Y:S04]  /*c7b0*/  STS [R11+0x8000], R96 ;  /* 0x008000600b007388 */ /* 0x000fe80000000800 */
[----:B------:R4:W-:Y:S01]  /*c7c0*/  STS [R11+0x8400], R98 ;  /* 0x008400620b007388 */ /* 0x0009e20000000800 */
[----:B--2---:R-:W-:Y:S01]  /*c7d0*/  @!P0 SHF.R.S32.HI R12, RZ, 0x1f, R7 ;  /* 0x0000001fff0c8819 */ /* 0x004fe20000011407 */
[----:B-----5:R-:W-:-:S02]  /*c7e0*/  @!P0 IMAD.WIDE.U32 R64, R7, c[0x0][0x1e0], RZ ;  /* 0x0000780007408a25 */ /* 0x020fc400078e00ff */
[----:B------:R2:W-:Y:S02]  /*c7f0*/  STS [R13+0x8000], R100 ;  /* 0x008000640d007388 */ /* 0x0005e40000000800 */
[----:B------:R-:W-:Y:S01]  /*c800*/  @!P0 IMAD R12, R12, c[0x0][0x1e0], RZ ;  /* 0x000078000c0c8a24 */ /* 0x000fe200078e02ff */
[----:B------:R-:W-:Y:S01]  /*c810*/  @!P0 MOV R4, R64 ;  /* 0x0000004000048202 */ /* 0x000fe20000000f00 */
[----:B------:R2:W-:Y:S01]  /*c820*/  STS [R13+0x8400], R102 ;  /* 0x008400660d007388 */ /* 0x0005e20000000800 */
[C---:B------:R-:W-:Y:S02]  /*c830*/  @!P3 IMAD R63, R7.reuse, c[0x0][0x214], RZ ;  /* 0x00008500073fba24 */ /* 0x040fe400078e02ff */
[----:B------:R-:W-:Y:S01]  /*c840*/  @!P0 IMAD R61, R7, c[0x0][0x1e4], R12 ;  /* 0x00007900073d8a24 */ /* 0x000fe200078e020c */
[----:B------:R2:W-:Y:S02]  /*c850*/  STS [R15+0x8000], R104 ;  /* 0x008000680f007388 */ /* 0x0005e40000000800 */
[----:B------:R-:W-:-:S02]  /*c860*/  @!P3 SEL R63, R63, R202, !P0 ;  /* 0x000000ca3f3fb207 */ /* 0x000fc40004000000 */
[----:B------:R2:W-:Y:S01]  /*c870*/  STS [R15+0x8400], R106 ;  /* 0x0084006a0f007388 */ /* 0x0005e20000000800 */
[----:B------:R-:W-:Y:S02]  /*c880*/  @!P0 IADD3 R5, R65, R61, RZ ;  /* 0x0000003d41058210 */ /* 0x000fe40007ffe0ff */
[----:B------:R-:W-:Y:S01]  /*c890*/  SHF.R.S32.HI R61, RZ, 0x1f, R8 ;  /* 0x0000001fff3d7819 */ /* 0x000fe20000011408 */
[----:B------:R2:W-:Y:S01]  /*c8a0*/  STS [R17+0x8000], R124 ;  /* 0x0080007c11007388 */ /* 0x0005e20000000800 */
[----:B------:R-:W-:Y:S01]  /*c8b0*/  LOP3.LUT P0, RZ, R9, 0x3, RZ, 0xc0, !PT ;  /* 0x0000000309ff7812 */ /* 0x000fe2000780c0ff */
[----:B------:R-:W-:Y:S01]  /*c8c0*/  CS2R R64, SRZ ;  /* 0x0000000000407805 */ /* 0x000fe2000001ff00 */
[----:B------:R-:W-:Y:S01]  /*c8d0*/  LEA.HI R61, R61, R8, RZ, 0x3 ;  /* 0x000000083d3d7211 */ /* 0x000fe200078f18ff */
[----:B------:R2:W-:Y:S01]  /*c8e0*/  STS [R17+0x8400], R126 ;  /* 0x0084007e11007388 */ /* 0x0005e20000000800 */
[----:B----4-:R-:W-:Y:S02]  /*c8f0*/  @!P1 MOV R11, c[0x0][0x214] ;  /* 0x00008500000b9a02 */ /* 0x010fe40000000f00 */
[----:B------:R-:W-:Y:S01]  /*c900*/  @!P3 MOV R64, R63 ;  /* 0x0000003f0040b202 */ /* 0x000fe20000000f00 */
[----:B------:R2:W-:Y:S01]  /*c910*/  STS [R19+0x8000], R108 ;  /* 0x0080006c13007388 */ /* 0x0005e20000000800 */
[----:B------:R-:W-:-:S02]  /*c920*/  @!P1 SEL R60, R11, c[0x0][0x234], !P2 ;  /* 0x00008d000b3c9a07 */ /* 0x000fc40005000000 */
[----:B------:R-:W-:Y:S01]  /*c930*/  @!P3 SHF.R.S32.HI R65, RZ, 0x1f, R63 ;  /* 0x0000001fff41b819 */ /* 0x000fe2000001143f */
[----:B------:R2:W-:Y:S01]  /*c940*/  STS [R19+0x8400], R110 ;  /* 0x0084006e13007388 */ /* 0x0005e20000000800 */
[----:B------:R-:W-:Y:S01]  /*c950*/  LOP3.LUT R61, R61, 0xffffff8, RZ, 0xc0, !PT ;  /* 0x0ffffff83d3d7812 */ /* 0x000fe200078ec0ff */
[----:B------:R-:W-:Y:S02]  /*c960*/  @!P1 IMAD R62, R60, c[0x0][0x1c0], RZ ;  /* 0x000070003c3e9a24 */ /* 0x000fe400078e02ff */
[----:B------:R2:W-:Y:S01]  /*c970*/  STS [R21+0x8000], R112 ;  /* 0x0080007015007388 */ /* 0x0005e20000000800 */
[----:B-1----:R-:W-:Y:S01]  /*c980*/  @P5 FMUL.FTZ R63, R2, 0.69314718246459960938 ;  /* 0x3f317218023f5820 */ /* 0x002fe20000410000 */
[----:B------:R-:W-:Y:S01]  /*c990*/  IADD3 R61, R8, -R61, RZ ;  /* 0x8000003d083d7210 */ /* 0x000fe20007ffe0ff */
[----:B------:R-:W-:Y:S01]  /*c9a0*/  IMAD R62, R7, R62, RZ ;  /* 0x0000003e073e7224 */ /* 0x000fe200078e02ff */
[----:B------:R2:W-:Y:S01]  /*c9b0*/  STS [R21+0x8400], R114 ;  /* 0x0084007215007388 */ /* 0x0005e20000000800 */
[----:B------:R-:W-:Y:S01]  /*c9c0*/  @P1 MOV R7, c[0x0][0x210] ;  /* 0x0000840000071a02 */ /* 0x000fe20000000f00 */
[----:B---3--:R-:W-:Y:S01]  /*c9d0*/  @P4 FMUL.FTZ R2, R0, 0.69314718246459960938 ;  /* 0x3f31721800024820 */ /* 0x008fe20000410000 */
[----:B------:R-:W-:Y:S01]  /*c9e0*/  @!P1 MOV R7, 0x1 ;  /* 0x0000000100079802 */ /* 0x000fe20000000f00 */
[----:B------:R2:W-:Y:S01]  /*c9f0*/  STS [R23+0x8000], R120 ;  /* 0x0080007817007388 */ /* 0x0005e20000000800 */
[----:B------:R-:W-:-:S02]  /*ca00*/  SEL R62, R62, RZ, P3 ;  /* 0x000000ff3e3e7207 */ /* 0x000fc40001800000 */
[----:B------:R-:W-:Y:S01]  /*ca10*/  MOV R8, 0x7f800000 ;  /* 0x7f80000000087802 */ /* 0x000fe20000000f00 */
[----:B------:R2:W-:Y:S01]  /*ca20*/  STS [R23+0x8400], R122 ;  /* 0x0084007a17007388 */ /* 0x0005e20000000800 */
[----:B------:R-:W-:Y:S01]  /*ca30*/  @P5 FFMA.FTZ R8, R132, c[0x0][0x238], R63 ;  /* 0x00008e0084085a23 */ /* 0x000fe2000001003f */
[----:B------:R-:W-:Y:S02]  /*ca40*/  LEA R212, R61, R212, 0x4 ;  /* 0x000000d43dd47211 */ /* 0x000fe400078e20ff */
[----:B------:R2:W-:Y:S04]  /*ca50*/  STS [R25+0x8000], R116 ;  /* 0x0080007419007388 */ /* 0x0005e80000000800 */
[----:B------:R2:W-:Y:S04]  /*ca60*/  STS [R25+0x8400], R118 ;  /* 0x0084007619007388 */ /* 0x0005e80000000800 */
[----:B------:R-:W-:Y:S06]  /*ca70*/  BAR.SYNC.DEFER_BLOCKING 0x0 ;  /* 0x0000000000007b1d */ /* 0x000fec0000010000 */
[----:B------:R-:W1:Y:S04]  /*ca80*/  S2R R10, SR_CTAID.X ;  /* 0x00000000000a7919 */ /* 0x000e680000002500 */
[----:B------:R-:W3:Y:S04]  /*ca90*/  S2R R11, SR_CTAID.Z ;  /* 0x00000000000b7919 */ /* 0x000ee80000002700 */
[----:B------:R2:W4:Y:S04]  /*caa0*/  LDS.128 R52, [R203] ;  /* 0x00000000cb347984 */ /* 0x0005280000000c00 */
[----:B------:R2:W2:Y:S01]  /*cab0*/  LDS.128 R48, [R203+0x1000] ;  /* 0x00100000cb307984 */ /* 0x0004a20000000c00 */
[----:B-1----:R-:W-:-:S03]  /*cac0*/  IMAD R6, R10, R7, RZ ;  /* 0x000000070a067224 */ /* 0x002fc600078e02ff */
[----:B------:R1:W1:Y:S01]  /*cad0*/  LDS.128 R44, [R203+0x2000] ;  /* 0x00200000cb2c7984 */ /* 0x0002620000000c00 */
[----:B---3--:R-:W-:Y:S01]  /*cae0*/  IMAD R62, R11, R60, R62 ;  /* 0x0000003c0b3e7224 */ /* 0x008fe200078e023e */
[----:B------:R-:W-:Y:S02]  /*caf0*/  SHF.L.U32 R9, R6, 0x7, RZ ;  /* 0x0000000706097819 */ /* 0x000fe400000006ff */
[----:B------:R3:W1:Y:S01]  /*cb00*/  LDS.128 R40, [R203+0x3000] ;  /* 0x00300000cb287984 */ /* 0x0006620000000c00 */
[----:B------:R-:W-:Y:S01]  /*cb10*/  MOV R6, 0x7f800000 ;  /* 0x7f80000000067802 */ /* 0x000fe20000000f00 */
[----:B------:R-:W-:Y:S01]  /*cb20*/  @P4 FFMA.FTZ R6, R3, c[0x0][0x238], R2 ;  /* 0x00008e0003064a23 */ /* 0x000fe20000010002 */
[--C-:B------:R-:W-:Y:S01]  /*cb30*/  IADD3 R0, P2, P1, R9, R64, R62.reuse ;  /* 0x0000004009007210 */ /* 0x100fe2000795e03e */
[----:B------:R3:W1:Y:S01]  /*cb40*/  LDS.128 R36, [R203+0x4000] ;  /* 0x00400000cb247984 */ /* 0x0006620000000c00 */
[----:B------:R-:W-:Y:S02]  /*cb50*/  SHF.R.S32.HI R9, RZ, 0x1f, R9 ;  /* 0x0000001fff097819 */ /* 0x000fe40000011409 */
[----:B------:R-:W-:Y:S01]  /*cb60*/  SHF.R.S32.HI R62, RZ, 0x1f, R62 ;  /* 0x0000001fff3e7819 */ /* 0x000fe2000001143e */
[----:B------:R3:W1:Y:S03]  /*cb70*/  LDS.128 R32, [R203+0x5000] ;  /* 0x00500000cb207984 */ /* 0x0006660000000c00 */
[----:B------:R-:W-:Y:S01]  /*cb80*/  IADD3.X R9, R9, R65, R62, P2, P1 ;  /* 0x0000004109097210 */ /* 0x000fe200017e243e */
[----:B------:R3:W1:Y:S04]  /*cb90*/  LDS.128 R28, [R203+0x6000] ;  /* 0x00600000cb1c7984 */ /* 0x0006680000000c00 */
[----:B------:R3:W1:Y:S04]  /*cba0*/  LDS.128 R24, [R203+0x7000] ;  /* 0x00700000cb187984 */ /* 0x0006680000000c00 */
[----:B------:R3:W1:Y:S04]  /*cbb0*/  LDS.128 R20, [R203+0x8000] ;  /* 0x00800000cb147984 */ /* 0x0006680000000c00 */
[----:B------:R3:W1:Y:S04]  /*cbc0*/  LDS.128 R16, [R203+0x9000] ;  /* 0x00900000cb107984 */ /* 0x0006680000000c00 */
[----:B------:R3:W1:Y:S04]  /*cbd0*/  LDS.128 R12, [R203+0xa000] ;  /* 0x00a00000cb0c7984 */ /* 0x0006680000000c00 */
[----:B------:R3:W1:Y:S01]  /*cbe0*/  LDS.128 R56, [R203+0xb000] ;  /* 0x00b00000cb387984 */ /* 0x0006620000000c00 */
[----:B------:R-:W-:Y:S05]  /*cbf0*/  @P0 BRA `(.L_x_15) ;  /* 0x0000010000000947 */ /* 0x000fea0003800000 */
[----:B--2-4-:R-:W-:Y:S01]  /*cc00*/  IMAD R205, R10, -0x80, R205 ;  /* 0xffffff800acd7824 */ /* 0x014fe200078e02cd */
[----:B------:R-:W-:-:S04]  /*cc10*/  IADD3 R2, R212, 0x8, RZ ;  /* 0x00000008d4027810 */ /* 0x000fc80007ffe0ff */
[-C--:B------:R-:W-:Y:S02]  /*cc20*/  ISETP.GE.AND P3, PT, R212, R205.reuse, PT ;  /* 0x000000cdd400720c */ /* 0x080fe40003f66270 */
[----:B------:R-:W-:-:S11]  /*cc30*/  ISETP.GE.AND P2, PT, R2, R205, PT ;  /* 0x000000cd0200720c */ /* 0x000fd60003f46270 */
[-C--:B------:R-:W-:Y:S02]  /*cc40*/  @!P3 IMAD R212, R212, R7.reuse, RZ ;  /* 0x00000007d4d4b224 */ /* 0x080fe400078e02ff */
[----:B------:R-:W-:-:S03]  /*cc50*/  @!P2 IMAD R7, R2, R7, RZ ;  /* 0x000000070207a224 */ /* 0x000fc600078e02ff */
[CC--:B------:R-:W-:Y:S02]  /*cc60*/  @!P3 IADD3 R2, P1, R212.reuse, R0.reuse, RZ ;  /* 0x00000000d402b210 */ /* 0x0c0fe40007f3e0ff */
[C---:B------:R-:W-:Y:S02]  /*cc70*/  @!P2 IADD3 R0, P0, R7.reuse, R0, RZ ;  /* 0x000000000700a210 */ /* 0x040fe40007f1e0ff */
[-C--:B------:R-:W-:Y:S02]  /*cc80*/  @!P3 LEA.HI.X.SX32 R3, R212, R9.reuse, 0x1, P1 ;  /* 0x00000009d403b211 */ /* 0x080fe400008f0eff */
[----:B------:R-:W-:Y:S02]  /*cc90*/  @!P2 LEA.HI.X.SX32 R7, R7, R9, 0x1, P0 ;  /* 0x000000090707a211 */ /* 0x000fe400000f0eff */
[----:B------:R-:W-:Y:S02]  /*cca0*/  @!P3 LEA R62, P1, R2, c[0x0][0x200], 0x2 ;  /* 0x00008000023eba11 */ /* 0x000fe400078210ff */
[----:B------:R-:W-:-:S02]  /*ccb0*/  @!P2 LEA R60, P0, R0, c[0x0][0x200], 0x2 ;  /* 0x00008000003caa11 */ /* 0x000fc400078010ff */
[----:B------:R-:W-:Y:S02]  /*ccc0*/  @!P3 LEA.HI.X R63, R2, c[0x0][0x204], R3, 0x2, P1 ;  /* 0x00008100023fba11 */ /* 0x000fe400008f1403 */
[----:B------:R-:W-:-:S03]  /*ccd0*/  @!P2 LEA.HI.X R61, R0, c[0x0][0x204], R7, 0x2, P0 ;  /* 0x00008100003daa11 */ /* 0x000fc600000f1407 */
[----:B------:R2:W-:Y:S04]  /*cce0*/  @!P3 STG.E [R62.64], R8 ;  /* 0x000000083e00b986 */ /* 0x0005e8000c101908 */
[----:B------:R2:W-:Y:S02]  /*ccf0*/  @!P2 STG.E [R60.64], R6 ;  /* 0x000000063c00a986 */ /* 0x0005e4000c101908 */
.L_x_15:
[----:B--2-4-:R-:W-:Y:S05]  /*cd00*/  BSYNC B0 ;  /* 0x0000000000007941 */ /* 0x014fea0003800000 */
.L_x_14:
[----:B------:R-:W2:Y:S01]  /*cd10*/  S2R R3, SR_TID.X ;  /* 0x0000000000037919 */ /* 0x000ea20000002100 */
[----:B------:R-:W-:Y:S01]  /*cd20*/  IADD3 R4, P0, R214, R4, RZ ;  /* 0x00000004d6047210 */ /* 0x000fe20007f1e0ff */
[----:B------:R-:W-:Y:S01]  /*cd30*/  BSSY B0, `(.L_x_16) ;  /* 0x0000016000007945 */ /* 0x000fe20003800000 */
[----:B------:R-:W-:-:S03]  /*cd40*/  SHF.R.S32.HI R2, RZ, 0x1f, R11 ;  /* 0x0000001fff027819 */ /* 0x000fc6000001140b */
[----:B------:R-:W-:Y:S02]  /*cd50*/  IMAD.X R5, R215, 0x1, R5, P0 ;  /* 0x00000001d7057824 */ /* 0x000fe400000e0605 */
[----:B------:R-:W-:Y:S02]  /*cd60*/  IMAD R2, R2, c[0x0][0x1f0], RZ ;  /* 0x00007c0002027a24 */ /* 0x000fe400078e02ff */
[----:B------:R-:W-:-:S04]  /*cd70*/  IMAD.WIDE.U32 R4, R11, c[0x0][0x1f0], R4 ;  /* 0x00007c000b047a25 */ /* 0x000fc800078e0004 */
[----:B------:R-:W-:-:S04]  /*cd80*/  IMAD R2, R11, c[0x0][0x1f4], R2 ;  /* 0x00007d000b027a24 */ /* 0x000fc800078e0202 */
[----:B------:R-:W-:Y:S01]  /*cd90*/  IMAD.IADD R7, R5, 0x1, R2 ;  /* 0x0000000105077824 */ /* 0x000fe200078e0202 */
[----:B--2---:R-:W-:-:S04]  /*cda0*/  SHF.R.S32.HI R0, RZ, 0x1f, R3 ;  /* 0x0000001fff007819 */ /* 0x004fc80000011403 */
[----:B------:R-:W-:-:S04]  /*cdb0*/  LEA.HI R0, R0, R3, RZ, 0x3 ;  /* 0x0000000300007211 */ /* 0x000fc800078f18ff */
[----:B------:R-:W-:-:S04]  /*cdc0*/  SHF.R.S32.HI R0, RZ, 0x3, R0 ;  /* 0x00000003ff007819 */ /* 0x000fc80000011400 */
[----:B------:R-:W-:-:S13]  /*cdd0*/  ISETP.GE.AND P0, PT, R0, R199, PT ;  /* 0x000000c70000720c */ /* 0x000fda0003f06270 */
[----:B------:R-:W-:Y:S05]  /*cde0*/  @P0 BRA `(.L_x_17) ;  /* 0x000000a000000947 */ /* 0x000fea0003800000 */
[----:B------:R-:W-:Y:S01]  /*cdf0*/  MOV R6, R4 ;  /* 0x0000000400067202 */ /* 0x000fe20000000f00 */
[----:B------:R-:W-:-:S04]  /*ce00*/  IMAD R3, R217, c[0x0][0x1e8], RZ ;  /* 0x00007a00d9037a24 */ /* 0x000fc800078e02ff */
[----:B------:R-:W-:-:S04]  /*ce10*/  IMAD.WIDE.U32 R8, R216, c[0x0][0x1e8], R6 ;  /* 0x00007a00d8087a25 */ /* 0x000fc800078e0006 */
[----:B------:R-:W-:Y:S01]  /*ce20*/  IMAD R2, R216, c[0x0][0x1ec], R3 ;  /* 0x00007b00d8027a24 */ /* 0x000fe200078e0203 */
[----:B------:R-:W-:-:S04]  /*ce30*/  LEA R10, P0, R8, c[0x0][0x1d0], 0x1 ;  /* 0x00007400080a7a11 */ /* 0x000fc800078008ff */
[----:B------:R-:W-:-:S04]  /*ce40*/  IADD3 R2, R9, R2, RZ ;  /* 0x0000000209027210 */ /* 0x000fc80007ffe0ff */
[----:B------:R-:W-:-:S05]  /*ce50*/  LEA.HI.X R11, R8, c[0x0][0x1d4], R2, 0x1, P0 ;  /* 0x00007500080b7a11 */ /* 0x000fca00000f0c02 */
[----:B------:R2:W-:Y:S04]  /*ce60*/  STG.E.128 [R10.64], R52 ;  /* 0x000000340a007986 */ /* 0x0005e8000c101d08 */
[----:B-1----:R2:W-:Y:S04]  /*ce70*/  STG.E.128 [R10.64+0x80], R36 ;  /* 0x000080240a007986 */ /* 0x0025e8000c101d08 */
[----:B------:R2:W-:Y:S02]  /*ce80*/  STG.E.128 [R10.64+0x100], R20 ;  /* 0x000100140a007986 */ /* 0x0005e4000c101d08 */
.L_x_17:
[----:B------:R-:W-:Y:S05]  /*ce90*/  BSYNC B0 ;  /* 0x0000000000007941 */ /* 0x000fea0003800000 */
.L_x_16:
[----:B------:R-:W-:Y:S01]  /*cea0*/  IADD3 R2, R0, 0x20, RZ ;  /* 0x0000002000027810 */ /* 0x000fe20007ffe0ff */
[----:B------:R-:W-:Y:S03]  /*ceb0*/  BSSY B0, `(.L_x_18) ;  /* 0x0000010000007945 */ /* 0x000fe60003800000 */
[----:B------:R-:W-:-:S13]  /*cec0*/  ISETP.GE.AND P0, PT, R2, R199, PT ;  /* 0x000000c70200720c */ /* 0x000fda0003f06270 */
[----:B------:R-:W-:Y:S05]  /*ced0*/  @P0 BRA `(.L_x_19) ;  /* 0x000000d000000947 */ /* 0x000fea0003800000 */
[----:B------:R-:W-:Y:S01]  /*cee0*/  IADD3 R3, P0, R216, 0x20, RZ ;  /* 0x00000020d8037810 */ /* 0x000fe20007f1e0ff */
[----:B------:R-:W-:Y:S01]  /*cef0*/  IMAD.MOV.U32 R8, RZ, RZ, R4 ;  /* 0x000000ffff087224 */ /* 0x000fe200078e0004 */
[----:B------:R-:W-:-:S03]  /*cf00*/  MOV R9, R7 ;  /* 0x0000000700097202 */ /* 0x000fc60000000f00 */
[----:B------:R-:W-:Y:S02]  /*cf10*/  IMAD.X R2, RZ, RZ, R217, P0 ;  /* 0x000000ffff027224 */ /* 0x000fe400000e06d9 */
[----:B------:R-:W-:-:S04]  /*cf20*/  IMAD.WIDE.U32 R8, R3, c[0x0][0x1e8], R8 ;  /* 0x00007a0003087a25 */ /* 0x000fc800078e0008 */
[----:B------:R-:W-:Y:S01]  /*cf30*/  IMAD R2, R2, c[0x0][0x1e8], RZ ;  /* 0x00007a0002027a24 */ /* 0x000fe200078e02ff */
[----:B--2---:R-:W-:-:S03]  /*cf40*/  LEA R10, P0, R8, c[0x0][0x1d0], 0x1 ;  /* 0x00007400080a7a11 */ /* 0x004fc600078008ff */
[----:B------:R-:W-:-:S05]  /*cf50*/  IMAD R2, R3, c[0x0][0x1ec], R2 ;  /* 0x00007b0003027a24 */ /* 0x000fca00078e0202 */
[----:B------:R-:W-:-:S04]  /*cf60*/  IADD3 R2, R9, R2, RZ ;  /* 0x0000000209027210 */ /* 0x000fc80007ffe0ff */
[----:B------:R-:W-:-:S05]  /*cf70*/  LEA.HI.X R11, R8, c[0x0][0x1d4], R2, 0x1, P0 ;  /* 0x00007500080b7a11 */ /* 0x000fca00000f0c02 */
[----:B------:R2:W-:Y:S04]  /*cf80*/  STG.E.128 [R10.64], R48 ;  /* 0x000000300a007986 */ /* 0x0005e8000c101d08 */
[----:B-1----:R2:W-:Y:S04]  /*cf90*/  STG.E.128 [R10.64+0x80], R32 ;  /* 0x000080200a007986 */ /* 0x0025e8000c101d08 */
[----:B------:R2:W-:Y:S02]  /*cfa0*/  STG.E.128 [R10.64+0x100], R16 ;  /* 0x000100100a007986 */ /* 0x0005e4000c101d08 */
.L_x_19:
[----:B------:R-:W-:Y:S05]  /*cfb0*/  BSYNC B0 ;  /* 0x0000000000007941 */ /* 0x000fea0003800000 */
.L_x_18:
        /* <DEDUP_REMOVED lines=9> */
[----:B------:R-:W-:-:S04]  /*d050*/  IMAD R3, R0, c[0x0][0x1e8], RZ ;  /* 0x00007a0000037a24 */ /* 0x000fc800078e02ff */
[----:B------:R-:W-:Y:S01]  /*d060*/  IMAD R3, R2, c[0x0][0x1ec], R3 ;  /* 0x00007b0002037a24 */ /* 0x000fe200078e0203 */
[----:B------:R-:W-:-:S04]  /*d070*/  LEA R2, P0, R8, c[0x0][0x1d0], 0x1 ;  /* 0x0000740008027a11 */ /* 0x000fc800078008ff */
[----:B------:R-:W-:-:S04]  /*d080*/  IADD3 R3, R9, R3, RZ ;  /* 0x0000000309037210 */ /* 0x000fc80007ffe0ff */
[----:B------:R-:W-:-:S05]  /*d090*/  LEA.HI.X R3, R8, c[0x0][0x1d4], R3, 0x1, P0 ;  /* 0x0000750008037a11 */ /* 0x000fca00000f0c03 */
[----:B-1----:R1:W-:Y:S04]  /*d0a0*/  STG.E.128 [R2.64], R44 ;  /* 0x0000002c02007986 */ /* 0x0023e8000c101d08 */
[----:B------:R1:W-:Y:S04]  /*d0b0*/  STG.E.128 [R2.64+0x80], R28 ;  /* 0x0000801c02007986 */ /* 0x0003e8000c101d08 */
[----:B------:R1:W-:Y:S02]  /*d0c0*/  STG.E.128 [R2.64+0x100], R12 ;  /* 0x0001000c02007986 */ /* 0x0003e4000c101d08 */
.L_x_21:
[----:B------:R-:W-:Y:S05]  /*d0d0*/  BSYNC B0 ;  /* 0x0000000000007941 */ /* 0x000fea0003800000 */
.L_x_20:
[----:B------:R-:W-:-:S13]  /*d0e0*/  ISETP.GE.AND P0, PT, R204, R199, PT ;  /* 0x000000c7cc00720c */ /* 0x000fda0003f06270 */
[----:B------:R-:W-:Y:S05]  /*d0f0*/  @P0 EXIT ;  /* 0x000000000000094d */ /* 0x000fea0003800000 */
[----:B------:R-:W-:Y:S02]  /*d100*/  IADD3 R0, P0, R216, 0x60, RZ ;  /* 0x00000060d8007810 */ /* 0x000fe40007f1e0ff */
[----:B------:R-:W-:Y:S02]  /*d110*/  MOV R5, R7 ;  /* 0x0000000700057202 */ /* 0x000fe40000000f00 */
[----:B------:R-:W-:-:S03]  /*d120*/  IADD3.X R216, RZ, R217, RZ, P0, !PT ;  /* 0x000000d9ffd87210 */ /* 0x000fc600007fe4ff */
[----:B------:R-:W-:-:S04]  /*d130*/  IMAD.WIDE.U32 R4, R0, c[0x0][0x1e8], R4 ;  /* 0x00007a0000047a25 */ /* 0x000fc800078e0004 */
[----:B-1----:R-:W-:Y:S01]  /*d140*/  IMAD R3, R216, c[0x0][0x1e8], RZ ;  /* 0x00007a00d8037a24 */ /* 0x002fe200078e02ff */
[----:B------:R-:W-:-:S03]  /*d150*/  LEA R2, P0, R4, c[0x0][0x1d0], 0x1 ;  /* 0x0000740004027a11 */ /* 0x000fc600078008ff */
[----:B------:R-:W-:-:S05]  /*d160*/  IMAD R3, R0, c[0x0][0x1ec], R3 ;  /* 0x00007b0000037a24 */ /* 0x000fca00078e0203 */
[----:B------:R-:W-:-:S04]  /*d170*/  IADD3 R3, R5, R3, RZ ;  /* 0x0000000305037210 */ /* 0x000fc80007ffe0ff */
[----:B------:R-:W-:-:S05]  /*d180*/  LEA.HI.X R3, R4, c[0x0][0x1d4], R3, 0x1, P0 ;  /* 0x0000750004037a11 */ /* 0x000fca00000f0c03 */
[----:B------:R-:W-:Y:S04]  /*d190*/  STG.E.128 [R2.64], R40 ;  /* 0x0000002802007986 */ /* 0x000fe8000c101d08 */
[----:B------:R-:W-:Y:S04]  /*d1a0*/  STG.E.128 [R2.64+0x80], R24 ;  /* 0x0000801802007986 */ /* 0x000fe8000c101d08 */
[----:B------:R-:W-:Y:S01]  /*d1b0*/  STG.E.128 [R2.64+0x100], R56 ;  /* 0x0001003802007986 */ /* 0x000fe2000c101d08 */
[----:B------:R-:W-:Y:S05]  /*d1c0*/  EXIT ;  /* 0x000000000000794d */ /* 0x000fea0003800000 */
.L_x_2:
[----:B------:R-:W1:Y:S01]  /*d1d0*/  LDC.U8 R3, c[0x0][0x329] ;  /* 0x0000ca40ff037b82 */ /* 0x000e620000000000 */
[C---:B------:R-:W-:Y:S01]  /*d1e0*/  ISETP.NE.AND P4, PT, R202.reuse, -0x1, PT ;  /* 0xffffffffca00780c */ /* 0x040fe20003f85270 */
[----:B------:R-:W-:Y:S01]  /*d1f0*/  IMAD.IADD R205, R205, 0x1, -R90 ;  /* 0x00000001cdcd7824 */ /* 0x000fe200078e0a5a */
[----:B------:R-:W-:Y:S01]  /*d200*/  SHF.R.S32.HI R5, RZ, 0x1f, R86 ;  /* 0x0000001fff057819 */ /* 0x000fe20000011456 */
[----:B------:R-:W-:Y:S04]  /*d210*/  BSSY B0, `(.L_x_22) ;  /* 0x000003c000007945 */ /* 0x000fe80003800000 */
[----:B------:R-:W2:Y:S06]  /*d220*/  LDC.U8 R2, c[0x0][0x328] ;  /* 0x0000ca00ff027b82 */ /* 0x000eac0000000000 */
[----:B------:R-:W-:-:S04]  /*d230*/  @P4 IMAD.WIDE.U32 R8, R202, c[0x0][0x1e8], RZ ;  /* 0x00007a00ca084a25 */ /* 0x000fc800078e00ff */
[----:B------:R-:W-:-:S05]  /*d240*/  @!P4 IMAD.WIDE.U32 R10, R0, c[0x0][0x1e0], RZ ;  /* 0x00007800000aca25 */ /* 0x000fca00078e00ff */
[----:B------:R-:W-:Y:S02]  /*d250*/  @!P4 MOV R8, R10 ;  /* 0x0000000a0008c202 */ /* 0x000fe40000000f00 */
[----:B-1----:R-:W-:Y:S02]  /*d260*/  ISETP.NE.AND P1, PT, R3, RZ, PT ;  /* 0x000000ff0300720c */ /* 0x002fe40003f25270 */
[----:B--2---:R-:W-:Y:S02]  /*d270*/  ISETP.NE.AND P3, PT, R2, RZ, PT ;  /* 0x000000ff0200720c */ /* 0x004fe40003f65270 */
[----:B------:R-:W-:Y:S01]  /*d280*/  LEA.HI R2, R5, R86, RZ, 0x3 ;  /* 0x0000005605027211 */ /* 0x000fe200078f18ff */
[----:B------:R-:W-:Y:S01]  /*d290*/  @P4 IMAD R5, R202, c[0x0][0x1ec], R9 ;  /* 0x00007b00ca054a24 */ /* 0x000fe200078e0209 */
[----:B------:R-:W-:-:S07]  /*d2a0*/  ISETP.NE.OR P2, PT, R3, RZ, !P3 ;  /* 0x000000ff0300720c */ /* 0x000fce0005f45670 */
[----:B------:R-:W-:Y:S01]  /*d2b0*/  @P1 IMAD.MOV.U32 R3, RZ, RZ, c[0x0][0x210] ;  /* 0x00008400ff031624 */ /* 0x000fe200078e00ff */
[----:B------:R-:W-:Y:S01]  /*d2c0*/  @!P4 SHF.R.S32.HI R9, RZ, 0x1f, R0 ;  /* 0x0000001fff09c819 */ /* 0x000fe20000011400 */
[----:B------:R-:W-:Y:S01]  /*d2d0*/  @!P1 IMAD.MOV.U32 R7, RZ, RZ, c[0x0][0x214] ;  /* 0x00008500ff079624 */ /* 0x000fe200078e00ff */
[----:B------:R-:W-:Y:S01]  /*d2e0*/  ISETP.NE.OR P0, PT, R202, -0x1, P2 ;  /* 0xffffffffca00780c */ /* 0x000fe20001705670 */
[----:B------:R-:W-:Y:S01]  /*d2f0*/  @P1 IMAD R3, R3, c[0x0][0x214], RZ ;  /* 0x0000850003031a24 */ /* 0x000fe200078e02ff */
[----:B------:R-:W-:Y:S01]  /*d300*/  LOP3.LUT R13, R2, 0x1ffffff8, RZ, 0xc0, !PT ;  /* 0x1ffffff8020d7812 */ /* 0x000fe200078ec0ff */
[----:B------:R-:W-:Y:S01]  /*d310*/  @!P4 IMAD R9, R9, c[0x0][0x1e0], RZ ;  /* 0x000078000909ca24 */ /* 0x000fe200078e02ff */
[----:B------:R-:W-:Y:S01]  /*d320*/  @!P1 SEL R3, R7, c[0x0][0x234], !P3 ;  /* 0x00008d0007039a07 */ /* 0x000fe20005800000 */
[----:B------:R-:W-:Y:S01]  /*d330*/  @P1 IMAD.MOV.U32 R7, RZ, RZ, 0x1 ;  /* 0x00000001ff071424 */ /* 0x000fe200078e00ff */
[----:B------:R-:W-:Y:S01]  /*d340*/  SHF.R.S32.HI R2, RZ, 0x3, R2 ;  /* 0x00000003ff027819 */ /* 0x000fe20000011402 */
[----:B------:R-:W-:Y:S01]  /*d350*/  @!P4 IMAD R4, R0, c[0x0][0x1e4], R9 ;  /* 0x000079000004ca24 */ /* 0x000fe200078e0209 */
[----:B------:R-:W-:Y:S01]  /*d360*/  SHF.R.S32.HI R9, RZ, 0x1f, R28 ;  /* 0x0000001fff097819 */ /* 0x000fe2000001141c */
[----:B------:R-:W-:-:S02]  /*d370*/  @!P1 IMAD R7, R3, c[0x0][0x1c0], RZ ;  /* 0x0000700003079a24 */ /* 0x000fc400078e02ff */
[----:B------:R-:W-:Y:S01]  /*d380*/  IMAD.IADD R6, R86, 0x1, -R13 ;  /* 0x0000000156067824 */ /* 0x000fe200078e0a0d */
[----:B------:R-:W-:Y:S01]  /*d390*/  @!P4 IADD3 R5, R11, R4, RZ ;  /* 0x000000040b05c210 */ /* 0x000fe20007ffe0ff */
[C---:B------:R-:W-:Y:S01]  /*d3a0*/  @!P0 IMAD R202, R0.reuse, c[0x0][0x214], RZ ;  /* 0x0000850000ca8a24 */ /* 0x040fe200078e02ff */
[----:B------:R-:W-:Y:S01]  /*d3b0*/  CS2R R10, SRZ ;  /* 0x00000000000a7805 */ /* 0x000fe2000001ff00 */
[----:B------:R-:W-:Y:S02]  /*d3c0*/  IMAD R0, R0, R7, RZ ;  /* 0x0000000700007224 */ /* 0x000fe400078e02ff */
[----:B------:R-:W-:Y:S01]  /*d3d0*/  IMAD.SHL.U32 R6, R6, 0x8, RZ ;  /* 0x0000000806067824 */ /* 0x000fe200078e00ff */
[--C-:B------:R-:W-:Y:S01]  /*d3e0*/  @!P2 SHF.R.S32.HI R11, RZ, 0x1f, R202.reuse ;  /* 0x0000001fff0ba819 */ /* 0x100fe200000114ca */
[----:B------:R-:W-:Y:S01]  /*d3f0*/  @P1 IMAD.MOV.U32 R7, RZ, RZ, c[0x0][0x210] ;  /* 0x00008400ff071624 */ /* 0x000fe200078e00ff */
[----:B------:R-:W-:Y:S01]  /*d400*/  @!P1 MOV R7, 0x1 ;  /* 0x0000000100079802 */ /* 0x000fe20000000f00 */
[----:B------:R-:W-:Y:S01]  /*d410*/  @!P2 IMAD.MOV.U32 R10, RZ, RZ, R202 ;  /* 0x000000ffff0aa224 */ /* 0x000fe200078e00ca */
[----:B------:R-:W-:Y:S01]  /*d420*/  SEL R0, R0, RZ, P2 ;  /* 0x000000ff00007207 */ /* 0x000fe20001000000 */
[----:B------:R-:W-:Y:S01]  /*d430*/  IMAD R9, R9, c[0x0][0x1f0], RZ ;  /* 0x00007c0009097a24 */ /* 0x000fe200078e02ff */
[----:B------:R-:W-:Y:S01]  /*d440*/  ISETP.GE.AND P2, PT, R2, R205, PT ;  /* 0x000000cd0200720c */ /* 0x000fe20003f46270 */
[----:B------:R-:W-:Y:S01]  /*d450*/  IMAD R13, R90, R7, RZ ;  /* 0x000000075a0d7224 */ /* 0x000fe200078e02ff */
[----:B------:R-:W-:Y:S01]  /*d460*/  IADD3 R4, P3, R6, R8, RZ ;  /* 0x0000000806047210 */ /* 0x000fe20007f7e0ff */
[C---:B------:R-:W-:Y:S01]  /*d470*/  IMAD R0, R28.reuse, R3, R0 ;  /* 0x000000031c007224 */ /* 0x040fe200078e0200 */
[----:B------:R-:W-:Y:S01]  /*d480*/  SHF.R.S32.HI R3, RZ, 0x1f, R2 ;  /* 0x0000001fff037819 */ /* 0x000fe20000011402 */
[----:B------:R-:W-:Y:S01]  /*d490*/  IMAD R9, R28, c[0x0][0x1f4], R9 ;  /* 0x00007d001c097a24 */ /* 0x000fe200078e0209 */
[----:B------:R-:W-:-:S02]  /*d4a0*/  LEA.HI.X.SX32 R5, R6, R5, 0x1, P3 ;  /* 0x0000000506057211 */ /* 0x000fc400018f0eff */
[----:B------:R-:W-:Y:S01]  /*d4b0*/  SHF.R.S32.HI R17, RZ, 0x1f, R13 ;  /* 0x0000001fff117819 */ /* 0x000fe2000001140d */
[----:B------:R-:W-:Y:S01]  /*d4c0*/  IMAD.WIDE R14, R217, 0x80, R2 ;  /* 0x00000080d90e7825 */ /* 0x000fe200078e0202 */
[--C-:B------:R-:W-:Y:S02]  /*d4d0*/  IADD3 R13, P1, P0, R13, R10, R0.reuse ;  /* 0x0000000a0d0d7210 */ /* 0x100fe4000783e000 */
[----:B------:R-:W-:Y:S01]  /*d4e0*/  SHF.R.S32.HI R10, RZ, 0x1f, R0 ;  /* 0x0000001fff0a7819 */ /* 0x000fe20000011400 */
[----:B------:R-:W-:-:S03]  /*d4f0*/  IMAD.WIDE.U32 R4, R28, c[0x0][0x1f0], R4 ;  /* 0x00007c001c047a25 */ /* 0x000fc600078e0004 */
[----:B------:R-:W-:Y:S02]  /*d500*/  IADD3.X R10, R17, R11, R10, P1, P0 ;  /* 0x0000000b110a7210 */ /* 0x000fe40000fe040a */
[----:B------:R-:W-:Y:S01]  /*d510*/  IADD3 R17, R9, R5, RZ ;  /* 0x0000000509117210 */ /* 0x000fe20007ffe0ff */
        /* <DEDUP_REMOVED lines=8> */
[----:B------:R1:W-:Y:S04]  /*d5a0*/  STG.E.128 [R8.64], RZ ;  /* 0x000000ff08007986 */ /* 0x0003e8000c101d08 */
[----:B------:R1:W-:Y:S04]  /*d5b0*/  STG.E.128 [R8.64+0x80], RZ ;  /* 0x000080ff08007986 */ /* 0x0003e8000c101d08 */
[----:B------:R1:W-:Y:S02]  /*d5c0*/  STG.E.128 [R8.64+0x100], RZ ;  /* 0x000100ff08007986 */ /* 0x0003e4000c101d08 */
.L_x_23:
[----:B------:R-:W-:Y:S05]  /*d5d0*/  BSYNC B0 ;  /* 0x0000000000007941 */ /* 0x000fea0003800000 */
.L_x_22:
[----:B------:R-:W-:Y:S01]  /*d5e0*/  IADD3 R12, R2, 0x20, RZ ;  /* 0x00000020020c7810 */ /* 0x000fe20007ffe0ff */
[----:B------:R-:W-:Y:S03]  /*d5f0*/  BSSY B0, `(.L_x_24) ;  /* 0x0000010000007945 */ /* 0x000fe60003800000 */
[----:B------:R-:W-:-:S13]  /*d600*/  ISETP.GE.AND P0, PT, R12, R205, PT ;  /* 0x000000cd0c00720c */ /* 0x000fda0003f06270 */
[----:B------:R-:W-:Y:S05]  /*d610*/  @P0 BRA `(.L_x_25) ;  /* 0x000000d000000947 */ /* 0x000fea0003800000 */
[----:B-1----:R-:W-:Y:S01]  /*d620*/  IADD3 R9, P0, R14, 0x20, RZ ;  /* 0x000000200e097810 */ /* 0x002fe20007f1e0ff */
[----:B------:R-:W-:Y:S01]  /*d630*/  IMAD.MOV.U32 R18, RZ, RZ, R4 ;  /* 0x000000ffff127224 */ /* 0x000fe200078e0004 */
[----:B------:R-:W-:-:S03]  /*d640*/  MOV R19, R17 ;  /* 0x0000001100137202 */ /* 0x000fc60000000f00 */
[----:B------:R-:W-:Y:S02]  /*d650*/  IMAD.X R0, RZ, RZ, R15, P0 ;  /* 0x000000ffff007224 */ /* 0x000fe400000e060f */
[----:B------:R-:W-:-:S04]  /*d660*/  IMAD.WIDE.U32 R18, R9, c[0x0][0x1e8], R18 ;  /* 0x00007a0009127a25 */ /* 0x000fc800078e0012 */
[----:B------:R-:W-:Y:S01]  /*d670*/  IMAD R0, R0, c[0x0][0x1e8], RZ ;  /* 0x00007a0000007a24 */ /* 0x000fe200078e02ff */
[----:B------:R-:W-:-:S03]  /*d680*/  LEA R8, P0, R18, c[0x0][0x1d0], 0x1 ;  /* 0x0000740012087a11 */ /* 0x000fc600078008ff */
[----:B------:R-:W-:-:S05]  /*d690*/  IMAD R0, R9, c[0x0][0x1ec], R0 ;  /* 0x00007b0009007a24 */ /* 0x000fca00078e0200 */
[----:B------:R-:W-:-:S04]  /*d6a0*/  IADD3 R0, R0, R19, RZ ;  /* 0x0000001300007210 */ /* 0x000fc80007ffe0ff */
[----:B------:R-:W-:-:S05]  /*d6b0*/  LEA.HI.X R9, R18, c[0x0][0x1d4], R0, 0x1, P0 ;  /* 0x0000750012097a11 */ /* 0x000fca00000f0c00 */
[----:B------:R1:W-:Y:S04]  /*d6c0*/  STG.E.128 [R8.64], RZ ;  /* 0x000000ff08007986 */ /* 0x0003e8000c101d08 */
[----:B------:R1:W-:Y:S04]  /*d6d0*/  STG.E.128 [R8.64+0x80], RZ ;  /* 0x000080ff08007986 */ /* 0x0003e8000c101d08 */
[----:B------:R1:W-:Y:S02]  /*d6e0*/  STG.E.128 [R8.64+0x100], RZ ;  /* 0x000100ff08007986 */ /* 0x0003e4000c101d08 */
.L_x_25:
[----:B------:R-:W-:Y:S05]  /*d6f0*/  BSYNC B0 ;  /* 0x0000000000007941 */ /* 0x000fea0003800000 */
.L_x_24:
[----:B-1----:R-:W-:Y:S01]  /*d700*/  IADD3 R8, R2, 0x40, RZ ;  /* 0x0000004002087810 */ /* 0x002fe20007ffe0ff */
        /* <DEDUP_REMOVED lines=16> */
.L_x_27:
[----:B------:R-:W-:Y:S05]  /*d810*/  BSYNC B0 ;  /* 0x0000000000007941 */ /* 0x000fea0003800000 */
.L_x_26:
[----:B------:R-:W-:Y:S01]  /*d820*/  IADD3 R6, R2, 0x60, RZ ;  /* 0x0000006002067810 */ /* 0x000fe20007ffe0ff */
[----:B------:R-:W-:Y:S03]  /*d830*/  BSSY B0, `(.L_x_28) ;  /* 0x0000010000007945 */ /* 0x000fe60003800000 */
[----:B------:R-:W-:-:S13]  /*d840*/  ISETP.GE.AND P0, PT, R6, R205, PT ;  /* 0x000000cd0600720c */ /* 0x000fda0003f06270 */
[----:B------:R-:W-:Y:S05]  /*d850*/  @P0 BRA `(.L_x_29) ;  /* 0x000000d000000947 */ /* 0x000fea0003800000 */
[----:B------:R-:W-:Y:S01]  /*d860*/  IADD3 R0, P0, R14, 0x60, RZ ;  /* 0x000000600e007810 */ /* 0x000fe20007f1e0ff */
[----:B------:R-:W-:-:S04]  /*d870*/  IMAD.MOV.U32 R14, RZ, RZ, R4 ;  /* 0x000000ffff0e7224 */ /* 0x000fc800078e0004 */
[----:B------:R-:W-:Y:S01]  /*d880*/  IMAD.X R5, RZ, RZ, R15, P0 ;  /* 0x000000ffff057224 */ /* 0x000fe200000e060f */
[----:B------:R-:W-:-:S03]  /*d890*/  MOV R15, R17 ;  /* 0x00000011000f7202 */ /* 0x000fc60000000f00 */
[----:B------:R-:W-:Y:S02]  /*d8a0*/  IMAD R5, R5, c[0x0][0x1e8], RZ ;  /* 0x00007a0005057a24 */ /* 0x000fe400078e02ff */
        /* <DEDUP_REMOVED lines=8> */
.L_x_29:
[----:B------:R-:W-:Y:S05]  /*d930*/  BSYNC B0 ;  /* 0x0000000000007941 */ /* 0x000fea0003800000 */
.L_x_28:
[----:B------:R-:W-:-:S04]  /*d940*/  LOP3.LUT P6, RZ, R86, 0x7, RZ, 0xc0, !PT ;  /* 0x0000000756ff7812 */ /* 0x000fc800078cc0ff */
[-C--:B------:R-:W-:Y:S02]  /*d950*/  ISETP.GE.OR P5, PT, R2, R205.reuse, P6 ;  /* 0x000000cd0200720c */ /* 0x080fe400037a6670 */
[-C--:B------:R-:W-:Y:S02]  /*d960*/  ISETP.GE.OR P4, PT, R12, R205.reuse, P6 ;  /* 0x000000cd0c00720c */ /* 0x080fe40003786670 */
[-C--:B------:R-:W-:Y:S02]  /*d970*/  ISETP.GE.OR P3, PT, R8, R205.reuse, P6 ;  /* 0x000000cd0800720c */ /* 0x080fe40003766670 */
[----:B------:R-:W-:-:S07]  /*d980*/  ISETP.GE.OR P6, PT, R6, R205, P6 ;  /* 0x000000cd0600720c */ /* 0x000fce00037c6670 */
[-C--:B------:R-:W-:Y:S02]  /*d990*/  @!P5 IMAD R9, R2, R7.reuse, RZ ;  /* 0x000000070209d224 */ /* 0x080fe400078e02ff */
[-C--:B------:R-:W-:Y:S02]  /*d9a0*/  @!P4 IMAD R0, R12, R7.reuse, RZ ;  /* 0x000000070c00c224 */ /* 0x080fe400078e02ff */
[----:B------:R-:W-:Y:S01]  /*d9b0*/  @!P3 IMAD R2, R8, R7, RZ ;  /* 0x000000070802b224 */ /* 0x000fe200078e02ff */
[CC--:B--2---:R-:W-:Y:S01]  /*d9c0*/  @!P5 IADD3 R4, P0, R9.reuse, R13.reuse, RZ ;  /* 0x0000000d0904d210 */ /* 0x0c4fe20007f1e0ff */
[----:B------:R-:W-:Y:S01]  /*d9d0*/  @!P4 IMAD.MOV.U32 R11, RZ, RZ, 0x7f800000 ;  /* 0x7f800000ff0bc424 */ /* 0x000fe200078e00ff */
[----:B------:R-:W-:Y:S02]  /*d9e0*/  @!P4 IADD3 R3, P1, R0, R13, RZ ;  /* 0x0000000d0003c210 */ /* 0x000fe40007f3e0ff */
[----:B------:R-:W-:Y:S02]  /*d9f0*/  @!P5 LEA.HI.X.SX32 R9, R9, R10, 0x1, P0 ;  /* 0x0000000a0909d211 */ /* 0x000fe400000f0eff */
[----:B------:R-:W-:-:S02]  /*da00*/  @!P5 LEA R14, P2, R4, c[0x0][0x200], 0x2 ;  /* 0x00008000040eda11 */ /* 0x000fc400078410ff */
[----:B------:R-:W-:Y:S02]  /*da10*/  @!P3 IADD3 R5, P0, R2, R13, RZ ;  /* 0x0000000d0205b210 */ /* 0x000fe40007f1e0ff */
[-C--:B------:R-:W-:Y:S02]  /*da20*/  @!P4 LEA.HI.X.SX32 R0, R0, R10.reuse, 0x1, P1 ;  /* 0x0000000a0000c211 */ /* 0x080fe400008f0eff */
[----:B------:R-:W-:Y:S02]  /*da30*/  @!P4 LEA R8, P1, R3, c[0x0][0x200], 0x2 ;  /* 0x000080000308ca11 */ /* 0x000fe400078210ff */
[----:B------:R-:W-:Y:S02]  /*da40*/  @!P5 LEA.HI.X R15, R4, c[0x0][0x204], R9, 0x2, P2 ;  /* 0x00008100040fda11 */ /* 0x000fe400010f1409 */
[----:B------:R-:W-:Y:S02]  /*da50*/  @!P3 LEA.HI.X.SX32 R2, R2, R10, 0x1, P0 ;  /* 0x0000000a0202b211 */ /* 0x000fe400000f0eff */
[----:B------:R-:W-:-:S02]  /*da60*/  @!P3 LEA R4, P0, R5, c[0x0][0x200], 0x2 ;  /* 0x000080000504ba11 */ /* 0x000fc400078010ff */
[----:B------:R-:W-:Y:S01]  /*da70*/  @!P4 LEA.HI.X R9, R3, c[0x0][0x204], R0, 0x2, P1 ;  /* 0x000081000309ca11 */ /* 0x000fe200008f1400 */
[----:B------:R-:W-:Y:S01]  /*da80*/  @!P5 IMAD.MOV.U32 R0, RZ, RZ, 0x7f800000 ;  /* 0x7f800000ff00d424 */ /* 0x000fe200078e00ff */
[----:B------:R-:W-:Y:S01]  /*da90*/  @!P3 LEA.HI.X R5, R5, c[0x0][0x204], R2, 0x2, P0 ;  /* 0x000081000505ba11 */ /* 0x000fe200000f1402 */
[----:B------:R-:W-:-:S03]  /*daa0*/  @!P3 IMAD.MOV.U32 R3, RZ, RZ, 0x7f800000 ;  /* 0x7f800000ff03b424 */ /* 0x000fc600078e00ff */
[----:B------:R2:W-:Y:S04]  /*dab0*/  @!P5 STG.E [R14.64], R0 ;  /* 0x000000000e00d986 */ /* 0x0005e8000c101908 */
[----:B------:R2:W-:Y:S04]  /*dac0*/  @!P4 STG.E [R8.64], R11 ;  /* 0x0000000b0800c986 */ /* 0x0005e8000c101908 */
[----:B------:R2:W-:Y:S01]  /*dad0*/  @!P3 STG.E [R4.64], R3 ;  /* 0x000000030400b986 */ /* 0x0005e2000c101908 */
[----:B------:R-:W-:Y:S05]  /*dae0*/  @P6 EXIT ;  /* 0x000000000000694d */ /* 0x000fea0003800000 */
[----:B------:R-:W-:Y:S02]  /*daf0*/  IMAD R6, R6, R7, RZ ;  /* 0x0000000706067224 */ /* 0x000fe400078e02ff */
[----:B--2---:R-:W-:-:S03]  /*db00*/  IMAD.MOV.U32 R5, RZ, RZ, 0x7f800000 ;  /* 0x7f800000ff057424 */ /* 0x004fc600078e00ff */
[----:B------:R-:W-:-:S04]  /*db10*/  IADD3 R13, P0, R6, R13, RZ ;  /* 0x0000000d060d7210 */ /* 0x000fc80007f1e0ff */
[----:B------:R-:W-:Y:S02]  /*db20*/  LEA.HI.X.SX32 R6, R6, R10, 0x1, P0 ;  /* 0x0000000a06067211 */ /* 0x000fe400000f0eff */
[----:B------:R-:W-:-:S04]  /*db30*/  LEA R2, P0, R13, c[0x0][0x200], 0x2 ;  /* 0x000080000d027a11 */ /* 0x000fc800078010ff */
[----:B------:R-:W-:-:S05]  /*db40*/  LEA.HI.X R3, R13, c[0x0][0x204], R6, 0x2, P0 ;  /* 0x000081000d037a11 */ /* 0x000fca00000f1406 */
[----:B------:R-:W-:Y:S01]  /*db50*/  STG.E [R2.64], R5 ;  /* 0x0000000502007986 */ /* 0x000fe2000c101908 */
[----:B------:R-:W-:Y:S05]  /*db60*/  EXIT ;  /* 0x000000000000794d */ /* 0x000fea0003800000 */
.L_x_30:
[----:B------:R-:W-:-:S00]  /*db70*/  BRA `(.L_x_30) ;  /* 0xfffffff000007947 */ /* 0x000fc0000383ffff */
[----:B------:R-:W-:-:S00]  /*db80*/  NOP ;  /* 0x0000000000007918 */ /* 0x000fc00000000000 */
[----:B------:R-:W-:-:S00]  /*db90*/  NOP ;  /* 0x0000000000007918 */ /* 0x000fc00000000000 */
[----:B------:R-:W-:-:S00]  /*dba0*/  NOP ;  /* 0x0000000000007918 */ /* 0x000fc00000000000 */
[----:B------:R-:W-:-:S00]  /*dbb0*/  NOP ;  /* 0x0000000000007918 */ /* 0x000fc00000000000 */
[----:B------:R-:W-:-:S00]  /*dbc0*/  NOP ;  /* 0x0000000000007918 */ /* 0x000fc00000000000 */
[----:B------:R-:W-:-:S00]  /*dbd0*/  NOP ;  /* 0x0000000000007918 */ /* 0x000fc00000000000 */
[----:B------:R-:W-:-:S00]  /*dbe0*/  NOP ;  /* 0x0000000000007918 */ /* 0x000fc00000000000 */
[----:B------:R-:W-:-:S00]  /*dbf0*/  NOP ;  /* 0x0000000000007918 */ /* 0x000fc00000000000 */
.L_x_682:


//--------------------- .text._ZN5flash16flash_fwd_kernelI23Flash_fwd_kernel_traitsILi192ELi128ELi64ELi8ELb0ELb0EN7cutlass6half_tE19Flash_kernel_traitsILi192ELi128ELi64ELi8ES3_EELb0ELb1ELb0ELb0ELb0ELb1ELb1ELb0EEEvNS_16Flash_fwd_paramsE --------------------------
	.section	.text._ZN5flash16flash_fwd_kernelI23Flash_fwd_kernel_traitsILi192ELi128ELi64ELi8ELb0ELb0EN7cutlass6half_tE19Flash_kernel_traitsILi192ELi128ELi64ELi8ES3_EELb0ELb1ELb0ELb0ELb0ELb1ELb1ELb0EEEvNS_16Flash_fwd_paramsE,"ax",@progbits
	.sectioninfo	@"SHI_REGISTERS=255"
	.align	128
        .global         _ZN5flash16flash_fwd_kernelI23Flash_fwd_kernel_traitsILi192ELi128ELi64ELi8ELb0ELb0EN7cutlass6half_tE19Flash_kernel_traitsILi192ELi128ELi64ELi8ES3_EELb0ELb1ELb0ELb0ELb0ELb1ELb1ELb0EEEvNS_16Flash_fwd_paramsE
        .type           _ZN5flash16flash_fwd_kernelI23Flash_fwd_kernel_traitsILi192ELi128ELi64ELi8ELb0ELb0EN7cutlass6half_tE19Flash_kernel_traitsILi192ELi128ELi64ELi8ES3_EELb0ELb1ELb0ELb0ELb0ELb1ELb1ELb0EEEvNS_16Flash_fwd_paramsE,@function
        .size           _ZN5flash16flash_fwd_kernelI23Flash_fwd_kernel_traitsILi192ELi128ELi64ELi8ELb0ELb0EN7cutlass6half_tE19Flash_kernel_traitsILi192ELi128ELi64ELi8ES3_EELb0ELb1ELb0ELb0ELb0ELb1ELb1ELb0EEEvNS_16Flash_fwd_paramsE,(.L_x_683 - _ZN5flash16flash_fwd_kernelI23Flash_fwd_kernel_traitsILi192ELi128ELi64ELi8ELb0ELb0EN7cutlass6half_tE19Flash_kernel_traitsILi192ELi128ELi64ELi8ES3_EELb0ELb1ELb0ELb0ELb0ELb1ELb1ELb0EEEvNS_16Flash_fwd_paramsE)
        .other          _ZN5flash16flash_fwd_kernelI23Flash_fwd_kernel_traitsILi192ELi128ELi64ELi8ELb0ELb0EN7cutlass6half_tE19Flash_kernel_traitsILi192ELi128ELi64ELi8ES3_EELb0ELb1ELb0ELb0ELb0ELb1ELb1ELb0EEEvNS_16Flash_fwd_paramsE,@"STO_CUDA_ENTRY STV_DEFAULT"
_ZN5flash16flash_fwd_kernelI23Flash_fwd_kernel_traitsILi192ELi128ELi64ELi8ELb0ELb0EN7cutlass6half_tE19Flash_kernel_traitsILi192ELi128ELi64ELi8ES3_EELb0ELb1ELb0ELb0ELb0ELb1ELb1ELb0EEEvNS_16Flash_fwd_paramsE:
.text._ZN5flash16flash_fwd_kernelI23Flash_fwd_kernel_traitsILi192ELi128ELi64ELi8ELb0ELb0EN7cutlass6half_tE19Flash_kernel_traitsILi192ELi128ELi64ELi8ES3_EELb0ELb1ELb0ELb0ELb0ELb1ELb1ELb0EEEvNS_16Flash_fwd_paramsE:
        /* <DEDUP_REMOVED lines=34> */
.L_x_31:
[----:B-1-34-:R-:W-:Y:S02]  /*0220*/  MOV R2, c[0x0][0x218] ;  /* 0x0000860000027a02 */ /* 0x01afe40000000f00 */
.L_x_32:
        /* <DEDUP_REMOVED lines=50> */
.L_x_34:
        /* <DEDUP_REMOVED lines=38> */
.L_x_35:
        /* <DEDUP_REMOVED lines=27> */
[C---:B------:R-:W-:Y:S01]  /*0960*/  IADD3 R212, R16.reuse, 0x60, RZ ;  /* 0x0000006010d47810 */ /* 0x040fe20007ffe0ff */
[----:B------:R-:W-:Y:S01]  /*0970*/  IMAD.X R13, R223, 0x1, R7, P1 ;  /* 0x00000001df0d7824 */ /* 0x000fe200008e0607 */
[-C--:B------:R-:W-:Y:S01]  /*0980*/  ISETP.GE.AND P3, PT, R16, R207.reuse, PT ;  /* 0x000000cf1000720c */ /* 0x080fe20003f66270 */
[----:B------:R-:W-:Y:S01]  /*0990*/  IMAD R217, R230, c[0x0][0x1bc], R217 ;  /* 0x00006f00e6d97a24 */ /* 0x000fe200078e02d9 */
[----:B------:R-:W-:Y:S01]  /*09a0*/  @!P0 IADD3 R18, P4, R224, 0x20, RZ ;  /* 0x00000020e0128810 */ /* 0x000fe20007f9e0ff */
[----:B------:R-:W-:Y:S01]  /*09b0*/  IMAD.WIDE.U32 R28, R28, c[0x0][0x1a8], R12 ;  /* 0x00006a001c1c7a25 */ /* 0x000fe200078e000c */
[----:B------:R-:W-:-:S02]  /*09c0*/  ISETP.GE.AND P1, PT, R212, R207, PT ;  /* 0x000000cfd400720c */ /* 0x000fc40003f26270 */
[----:B------:R-:W-:Y:S01]  /*09d0*/  LOP3.LUT R211, R211, 0x1c0, RZ, 0xc0, !PT ;  /* 0x000001c0d3d37812 */ /* 0x000fe200078ec0ff */
[----:B------:R-:W-:Y:S01]  /*09e0*/  @!P0 IMAD.X R7, RZ, RZ, R225, P4 ;  /* 0x000000ffff078224 */ /* 0x000fe200020e06e1 */
[-C--:B------:R-:W-:Y:S01]  /*09f0*/  LEA.HI R205, R115, R114.reuse, RZ, 0x4 ;  /* 0x0000007273cd7211 */ /* 0x080fe200078f20ff */
[----:B------:R-:W-:Y:S01]  /*0a00*/  IMAD.IADD R25, R29, 0x1, R24 ;  /* 0x000000011d197824 */ /* 0x000fe200078e0218 */
[----:B------:R-:W-:Y:S01]  /*0a10*/  LOP3.LUT R4, R211, 0x38, R222, 0xf8, !PT ;  /* 0x00000038d3047812 */ /* 0x000fe200078ef8de */
[----:B------:R-:W-:Y:S01]  /*0a20*/  @!P0 IMAD R7, R7, c[0x0][0x190], RZ ;  /* 0x0000640007078a24 */ /* 0x000fe200078e02ff */
[----:B------:R-:W-:Y:S01]  /*0a30*/  SHF.R.U32.HI R211, RZ, 0x3, R211 ;  /* 0x00000003ffd37819 */ /* 0x000fe200000116d3 */
[----:B------:R-:W-:Y:S01]  /*0a40*/  @!P0 IMAD.MOV.U32 R12, RZ, RZ, R28 ;  /* 0x000000ffff0c8224 */ /* 0x000fe200078e001c */
[----:B------:R-:W-:Y:S01]  /*0a50*/  @!P2 IADD3 R14, P4, R224, 0x40, RZ ;  /* 0x00000040e00ea810 */ /* 0x000fe20007f9e0ff */
[----:B------:R-:W-:Y:S01]  /*0a60*/  @!P0 IMAD.MOV.U32 R13, RZ, RZ, R25 ;  /* 0x000000ffff0d8224 */ /* 0x000fe200078e0019 */
[----:B------:R-:W-:Y:S01]  /*0a70*/  LOP3.LUT R211, R4, R211, RZ, 0x3c, !PT ;  /* 0x000000d304d37212 */ /* 0x000fe200078e3cff */
[C---:B------:R-:W-:Y:S01]  /*0a80*/  @!P0 IMAD R4, R18.reuse, c[0x0][0x194], R7 ;  /* 0x0000650012048a24 */ /* 0x040fe200078e0207 */
[----:B------:R-:W-:Y:S01]  /*0a90*/  LEA.HI R115, R115, R114, RZ, 0x5 ;  /* 0x0000007273737211 */ /* 0x000fe200078f28ff */
[----:B------:R-:W-:Y:S01]  /*0aa0*/  @!P2 IMAD.X R5, RZ, RZ, R225, P4 ;  /* 0x000000ffff05a224 */ /* 0x000fe200020e06e1 */
[----:B------:R-:W-:Y:S01]  /*0ab0*/  LOP3.LUT R211, R211, 0xfffffe00, R22, 0xf8, !PT ;  /* 0xfffffe00d3d37812 */ /* 0x000fe200078ef816 */
[----:B------:R-:W-:Y:S01]  /*0ac0*/  @!P0 IMAD.WIDE.U32 R18, R18, c[0x0][0x190], R12 ;  /* 0x0000640012128a25 */ /* 0x000fe200078e000c */
[----:B------:R-:W-:-:S02]  /*0ad0*/  @!P1 IADD3 R12, P4, R224, 0x60, RZ ;  /* 0x00000060e00c9810 */ /* 0x000fc40007f9e0ff */
[----:B------:R-:W-:Y:S01]  /*0ae0*/  SHF.R.S32.HI R116, RZ, 0x5, R115 ;  /* 0x00000005ff747819 */ /* 0x000fe20000011473 */
[--C-:B------:R-:W-:Y:S01]  /*0af0*/  @!P3 IMAD.MOV.U32 R24, RZ, RZ, R28.reuse ;  /* 0x000000ffff18b224 */ /* 0x100fe200078e001c */
[----:B------:R-:W-:Y:S01]  /*0b00*/  LOP3.LUT R115, R115, 0xffffffe0, RZ, 0xc0, !PT ;  /* 0xffffffe073737812 */ /* 0x000fe200078ec0ff */
[----:B------:R-:W-:Y:S01]  /*0b10*/  @!P3 IMAD R9, R225, c[0x0][0x190], RZ ;  /* 0x00006400e109ba24 */ /* 0x000fe200078e02ff */
[----:B------:R-:W-:Y:S01]  /*0b20*/  LOP3.LUT R228, R228, 0x6, RZ, 0xc0, !PT ;  /* 0x00000006e4e47812 */ /* 0x000fe200078ec0ff */
[--C-:B------:R-:W-:Y:S02]  /*0b30*/  @!P2 IMAD.MOV.U32 R21, RZ, RZ, R25.reuse ;  /* 0x000000ffff15a224 */ /* 0x100fe400078e0019 */
[----:B------:R-:W-:Y:S02]  /*0b40*/  @!P1 IMAD.MOV.U32 R29, RZ, RZ, R25 ;  /* 0x000000ffff1d9224 */ /* 0x000fe400078e0019 */
[----:B------:R-:W-:Y:S02]  /*0b50*/  @!P2 IMAD R5, R5, c[0x0][0x190], RZ ;  /* 0x000064000505aa24 */ /* 0x000fe400078e02ff */
[----:B------:R-:W-:-:S02]  /*0b60*/  @!P2 IMAD.MOV.U32 R20, RZ, RZ, R28 ;  /* 0x000000ffff14a224 */ /* 0x000fc400078e001c */
[----:B------:R-:W-:Y:S02]  /*0b70*/  @!P1 IMAD.X R7, RZ, RZ, R225, P4 ;  /* 0x000000ffff079224 */ /* 0x000fe400020e06e1 */
[C---:B------:R-:W-:Y:S02]  /*0b80*/  @!P3 IMAD R9, R224.reuse, c[0x0][0x194], R9 ;  /* 0x00006500e009ba24 */ /* 0x040fe400078e0209 */
[----:B------:R-:W-:-:S04]  /*0b90*/  @!P3 IMAD.WIDE.U32 R24, R224, c[0x0][0x190], R24 ;  /* 0x00006400e018ba25 */ /* 0x000fc800078e0018 */
[C---:B------:R-:W-:Y:S02]  /*0ba0*/  @!P2 IMAD R5, R14.reuse, c[0x0][0x194], R5 ;  /* 0x000065000e05aa24 */ /* 0x040fe400078e0205 */
[----:B------:R-:W-:Y:S01]  /*0bb0*/  @!P2 IMAD.WIDE.U32 R14, R14, c[0x0][0x190], R20 ;  /* 0x000064000e0eaa25 */ /* 0x000fe200078e0014 */
[----:B------:R-:W-:-:S03]  /*0bc0*/  @!P3 LEA R20, P4, R24, c[0x0][0x160], 0x1 ;  /* 0x000058001814ba11 */ /* 0x000fc600078808ff */
[----:B------:R-:W-:Y:S02]  /*0bd0*/  @!P1 IMAD R7, R7, c[0x0][0x190], RZ ;  /* 0x0000640007079a24 */ /* 0x000fe400078e02ff */
[----:B------:R-:W-:Y:S02]  /*0be0*/  @!P3 IMAD.IADD R9, R25, 0x1, R9 ;  /* 0x000000011909b824 */ /* 0x000fe400078e0209 */
[C---:B------:R-:W-:Y:S02]  /*0bf0*/  @!P1 IMAD R7, R12.reuse, c[0x0][0x194], R7 ;  /* 0x000065000c079a24 */ /* 0x040fe400078e0207 */
[----:B------:R-:W-:Y:S01]  /*0c00*/  @!P1 IMAD.WIDE.U32 R12, R12, c[0x0][0x190], R28 ;  /* 0x000064000c0c9a25 */ /* 0x000fe200078e001c */
[----:B------:R-:W-:Y:S02]  /*0c10*/  @!P3 LEA.HI.X R21, R24, c[0x0][0x164], R9, 0x1, P4 ;  /* 0x000059001815ba11 */ /* 0x000fe400020f0c09 */
[----:B------:R-:W-:Y:S01]  /*0c20*/  @!P2 LEA R24, P5, R14, c[0x0][0x160], 0x1 ;  /* 0x000058000e18aa11 */ /* 0x000fe200078a08ff */
[----:B------:R-:W-:Y:S01]  /*0c30*/  @!P2 IMAD.IADD R5, R15, 0x1, R5 ;  /* 0x000000010f05a824 */ /* 0x000fe200078e0205 */
[----:B------:R-:W-:Y:S01]  /*0c40*/  @!P1 LEA R22, P4, R12, c[0x0][0x160], 0x1 ;  /* 0x000058000c169a11 */ /* 0x000fe200078808ff */
[----:B------:R-:W-:Y:S01]  /*0c50*/  @!P1 IMAD.IADD R7, R13, 0x1, R7 ;  /* 0x000000010d079824 */ /* 0x000fe200078e0207 */
[----:B------:R-:W-:Y:S01]  /*0c60*/  @!P0 LEA R28, P6, R18, c[0x0][0x160], 0x1 ;  /* 0x00005800121c8a11 */ /* 0x000fe200078c08ff */
[----:B------:R-:W-:Y:S01]  /*0c70*/  IMAD R9, R17, c[0x0][0x198], RZ ;  /* 0x0000660011097a24 */ /* 0x000fe200078e02ff */
[----:B------:R-:W-:Y:S01]  /*0c80*/  @!P2 LEA.HI.X R25, R14, c[0x0][0x164], R5, 0x1, P5 ;  /* 0x000059000e19aa11 */ /* 0x000fe200028f0c05 */
[----:B------:R-:W-:Y:S01]  /*0c90*/  IMAD.WIDE.U32 R14, R16, c[0x0][0x198], R222 ;  /* 0x00006600100e7a25 */ /* 0x000fe200078e00de */
[----:B------:R-:W-:-:S03]  /*0ca0*/  @!P1 LEA.HI.X R23, R12, c[0x0][0x164], R7, 0x1, P4 ;  /* 0x000059000c179a11 */ /* 0x000fc600020f0c07 */
[----:B------:R-:W-:Y:S01]  /*0cb0*/  @!P0 IMAD.IADD R4, R19, 0x1, R4 ;  /* 0x0000000113048824 */ /* 0x000fe200078e0204 */
[----:B------:R-:W-:Y:S01]  /*0cc0*/  IADD3 R214, P4, R6, R14, RZ ;  /* 0x0000000e06d67210 */ /* 0x000fe20007f9e0ff */
[----:B------:R-:W-:Y:S01]  /*0cd0*/  IMAD R12, R16, c[0x0][0x19c], R9 ;  /* 0x00006700100c7a24 */ /* 0x000fe200078e0209 */
[----:B------:R-:W-:Y:S01]  /*0ce0*/  SHF.R.S32.HI R6, RZ, 0x1f, R133 ;  /* 0x0000001fff067819 */ /* 0x000fe20000011485 */
[----:B------:R-:W-:Y:S01]  /*0cf0*/  IMAD.SHL.U32 R211, R211, 0x2, RZ ;  /* 0x00000002d3d37824 */ /* 0x000fe200078e00ff */
[----:B------:R-:W-:Y:S01]  /*0d00*/  @!P0 LEA.HI.X R29, R18, c[0x0][0x164], R4, 0x1, P6 ;  /* 0x00005900121d8a11 */ /* 0x000fe200030f0c04 */
[----:B------:R-:W-:Y:S01]  /*0d10*/  IMAD.MOV.U32 R4, RZ, RZ, c[0x0][0x198] ;  /* 0x00006600ff047624 */ /* 0x000fe200078e00ff */
[----:B------:R-:W-:Y:S01]  /*0d20*/  IADD3.X R215, R3, R15, R12, P4, !PT ;  /* 0x0000000f03d77210 */ /* 0x000fe200027fe40c */
[----:B------:R-:W-:Y:S01]  /*0d30*/  IMAD.MOV.U32 R5, RZ, RZ, 0x6 ;  /* 0x00000006ff057424 */ /* 0x000fe200078e00ff */
[----:B------:R-:W-:Y:S01]  /*0d40*/  @!PT LDS RZ, [RZ] ;  /* 0x00000000fffff984 */ /* 0x000fe20000000800 */
[----:B------:R-:W-:Y:S01]  /*0d50*/  @!PT LDS RZ, [RZ] ;  /* 0x00000000fffff984 */ /* 0x000fe20000000800 */
[----:B------:R-:W-:Y:S01]  /*0d60*/  @!PT LDS RZ, [RZ] ;  /* 0x00000000fffff984 */ /* 0x000fe20000000800 */
[----:B------:R1:W-:Y:S01]  /*0d70*/  @!P3 LDGSTS.E.BYPASS.LTC128B.128 [R211], [R20.64] ;  /* 0x0000000014d3bfae */ /* 0x0003e2000b901d48 */
[----:B------:R-:W-:Y:S01]  /*0d80*/  IMAD R7, R133, -0x40, R112 ;  /* 0xffffffc085077824 */ /* 0x000fe200078e0270 */
[----:B------:R-:W-:Y:S01]  /*0d90*/  SHF.R.S32.HI R18, RZ, 0x4, R205 ;  /* 0x00000004ff127819 */ /* 0x000fe200000114cd */
[----:B------:R-:W-:Y:S01]  /*0da0*/  IMAD.WIDE.U32 R214, R230, c[0x0][0x1b0], R214 ;  /* 0x00006c00e6d67a25 */ /* 0x000fe200078e00d6 */
[----:B------:R1:W-:Y:S01]  /*0db0*/  @!P3 LDGSTS.E.BYPASS.LTC128B.128 [R211+0x4000], [R20.64+0x80] ;  /* 0x0400008014d3bfae */ /* 0x0003e2000b901d48 */
[----:B------:R-:W-:-:S02]  /*0dc0*/  SHF.L.U64.HI R208, R4, R5, c[0x0][0x19c] ;  /* 0x0000670004d07619 */ /* 0x000fc40000010205 */
[CC--:B------:R-:W-:Y:S01]  /*0dd0*/  ISETP.GE.AND P6, PT, R16.reuse, R7.reuse, PT ;  /* 0x000000071000720c */ /* 0x0c0fe20003fc6270 */
[----:B------:R1:W-:Y:S01]  /*0de0*/  @!P3 LDGSTS.E.BYPASS.LTC128B.128 [R211+0x8000], [R20.64+0x100] ;  /* 0x0800010014d3bfae */ /* 0x0003e2000b901d48 */
[-C--:B------:R-:W-:Y:S01]  /*0df0*/  ISETP.GE.AND P3, PT, R16, R7.reuse, PT ;  /* 0x000000071000720c */ /* 0x080fe20003f66270 */
[----:B------:R-:W-:Y:S01]  /*0e00*/  IMAD.SHL.U32 R209, R4, 0x40, RZ ;  /* 0x0000004004d17824 */ /* 0x000fe200078e00ff */
[----:B------:R-:W-:Y:S01]  /*0e10*/  ISETP.GE.AND P5, PT, R10, R7, PT ;  /* 0x000000070a00720c */ /* 0x000fe20003fa6270 */
[----:B------:R2:W-:Y:S01]  /*0e20*/  @!P0 LDGSTS.E.BYPASS.LTC128B.128 [R211+0x1000], [R28.64] ;  /* 0x010000001cd38fae */ /* 0x0005e2000b901d48 */
[----:B------:R-:W-:Y:S01]  /*0e30*/  IMAD R12, R208, R133, RZ ;  /* 0x00000085d00c7224 */ /* 0x000fe200078e02ff */
[----:B------:R-:W-:Y:S01]  /*0e40*/  LOP3.LUT R5, R205, 0xfffffff0, RZ, 0xc0, !PT ;  /* 0xfffffff0cd057812 */ /* 0x000fe200078ec0ff */
[----:B------:R-:W-:Y:S01]  /*0e50*/  IMAD.IADD R219, R215, 0x1, R219 ;  /* 0x00000001d7db7824 */ /* 0x000fe200078e02db */
[----:B------:R2:W-:Y:S01]  /*0e60*/  @!P0 LDGSTS.E.BYPASS.LTC128B.128 [R211+0x5000], [R28.64+0x80] ;  /* 0x050000801cd38fae */ /* 0x0005e2000b901d48 */
[----:B------:R-:W-:Y:S01]  /*0e70*/  IMAD.MOV.U32 R218, RZ, RZ, R214 ;  /* 0x000000ffffda7224 */ /* 0x000fe200078e00d6 */
[----:B------:R-:W-:Y:S01]  /*0e80*/  LEA.HI R205, R205, R18, RZ, 0x1 ;  /* 0x00000012cdcd7211 */ /* 0x000fe200078f08ff */
[----:B------:R-:W-:Y:S01]  /*0e90*/  IMAD.MOV.U32 R3, RZ, RZ, 0x5 ;  /* 0x00000005ff037424 */ /* 0x000fe200078e00ff */
[----:B------:R2:W-:Y:S01]  /*0ea0*/  @!P0 LDGSTS.E.BYPASS.LTC128B.128 [R211+0x9000], [R28.64+0x100] ;  /* 0x090001001cd38fae */ /* 0x0005e2000b901d48 */
[----:B------:R-:W-:Y:S01]  /*0eb0*/  ISETP.GE.AND P0, PT, R10, R7, PT ;  /* 0x000000070a00720c */ /* 0x000fe20003f06270 */
[----:B------:R-:W-:Y:S01]  /*0ec0*/  IMAD R7, R17, c[0x0][0x1a0], RZ ;  /* 0x0000680011077a24 */ /* 0x000fe200078e02ff */
[----:B------:R-:W-:Y:S01]  /*0ed0*/  LOP3.LUT R205, R205, 0xfffffffe, RZ, 0xc0, !PT ;  /* 0xfffffffecdcd7812 */ /* 0x000fe200078ec0ff */
[----:B------:R-:W-:Y:S01]  /*0ee0*/  IMAD R12, R6, R209, R12 ;  /* 0x000000d1060c7224 */ /* 0x000fe200078e020c */
[----:B------:R-:W-:Y:S01]  /*0ef0*/  SHF.L.U64.HI R3, R4, R3, c[0x0][0x19c] ;  /* 0x0000670004037619 */ /* 0x000fe20000010203 */
[----:B------:R-:W-:Y:S01]  /*0f00*/  IMAD R7, R16, c[0x0][0x1a4], R7 ;  /* 0x0000690010077a24 */ /* 0x000fe200078e0207 */
[----:B------:R3:W-:Y:S01]  /*0f10*/  @!P2 LDGSTS.E.BYPASS.LTC128B.128 [R211+0x2000], [R24.64] ;  /* 0x0200000018d3afae */ /* 0x0007e2000b901d48 */
[----:B------:R-:W-:-:S03]  /*0f20*/  IMAD.WIDE.U32 R10, R133, R209, R218 ;  /* 0x000000d1850a7225 */ /* 0x000fc600078e00da */
[----:B------:R3:W-:Y:S01]  /*0f30*/  @!P2 LDGSTS.E.BYPASS.LTC128B.128 [R211+0x6000], [R24.64+0x80] ;  /* 0x0600008018d3afae */ /* 0x0007e2000b901d48 */
[----:B------:R-:W-:Y:S02]  /*0f40*/  IMAD.IADD R12, R11, 0x1, R12 ;  /* 0x000000010b0c7824 */ /* 0x000fe400078e020c */
[----:B------:R-:W-:Y:S01]  /*0f50*/  IMAD.IADD R14, R114, 0x1, -R5 ;  /* 0x00000001720e7824 */ /* 0x000fe200078e0a05 */
[----:B------:R3:W-:Y:S01]  /*0f60*/  @!P2 LDGSTS.E.BYPASS.LTC128B.128 [R211+0xa000], [R24.64+0x100] ;  /* 0x0a00010018d3afae */ /* 0x0007e2000b901d48 */
[----:B-1----:R-:W-:-:S03]  /*0f70*/  IMAD.WIDE.U32 R20, R16, c[0x0][0x1a0], R222 ;  /* 0x0000680010147a25 */ /* 0x002fc600078e00de */
[----:B------:R-:W-:Y:S01]  /*0f80*/  SHF.R.S32.HI R5, RZ, 0x1f, R14 ;  /* 0x0000001fff057819 */ /* 0x000fe2000001140e */
[----:B------:R-:W-:Y:S01]  /*0f90*/  IMAD.SHL.U32 R4, R4, 0x20, RZ ;  /* 0x0000002004047824 */ /* 0x000fe200078e00ff */
[----:B------:R-:W-:Y:S01]  /*0fa0*/  IADD3 R26, P4, R26, R20, RZ ;  /* 0x000000141a1a7210 */ /* 0x000fe20007f9e0ff */
[----:B------:R-:W-:Y:S01]  /*0fb0*/  IMAD.IADD R205, R18, 0x1, -R205 ;  /* 0x0000000112cd7824 */ /* 0x000fe200078e0acd */
[----:B------:R1:W-:Y:S01]  /*0fc0*/  @!P1 LDGSTS.E.BYPASS.LTC128B.128 [R211+0x3000], [R22.64] ;  /* 0x0300000016d39fae */ /* 0x0003e2000b901d48 */
[----:B------:R-:W-:Y:S01]  /*0fd0*/  IMAD R6, R6, c[0x0][0x1a0], RZ ;  /* 0x0000680006067a24 */ /* 0x000fe200078e02ff */
[----:B------:R-:W-:Y:S01]  /*0fe0*/  IADD3.X R27, R8, R21, R7, P4, !PT ;  /* 0x00000015081b7210 */ /* 0x000fe200027fe407 */
[----:B------:R-:W-:Y:S01]  /*0ff0*/  IMAD.SHL.U32 R11, R205, 0x8, RZ ;  /* 0x00000008cd0b7824 */ /* 0x000fe200078e00ff */
[C---:B------:R-:W-:Y:S01]  /*1000*/  @!P6 LEA R20, P4, R10.reuse, c[0x0][0x168], 0x1 ;  /* 0x00005a000a14ea11 */ /* 0x040fe200078808ff */
[----:B------:R1:W-:Y:S01]  /*1010*/  @!P1 LDGSTS.E.BYPASS.LTC128B.128 [R211+0x7000], [R22.64+0x80] ;  /* 0x0700008016d39fae */ /* 0x0003e2000b901d48 */
[----:B------:R-:W-:Y:S01]  /*1020*/  LEA.HI R8, R5, R14, RZ, 0x3 ;  /* 0x0000000e05087211 */ /* 0x000fe200078f18ff */
[----:B------:R-:W-:Y:S01]  /*1030*/  IMAD R9, R133, c[0x0][0x1a4], R6 ;  /* 0x0000690085097a24 */ /* 0x000fe200078e0206 */
[----:B------:R-:W-:Y:S01]  /*1040*/  @!P6 LEA.HI.X R21, R10, c[0x0][0x16c], R12, 0x1, P4 ;  /* 0x00005b000a15ea11 */ /* 0x000fe200020f0c0c */
[----:B------:R1:W-:Y:S01]  /*1050*/  @!P1 LDGSTS.E.BYPASS.LTC128B.128 [R211+0xb000], [R22.64+0x100] ;  /* 0x0b00010016d39fae */ /* 0x0003e2000b901d48 */
[----:B------:R-:W-:Y:S01]  /*1060*/  @!P5 IADD3 R10, P4, R4, R10, RZ ;  /* 0x0000000a040ad210 */ /* 0x000fe20007f9e0ff */
[----:B------:R-:W-:Y:S01]  /*1070*/  IMAD.WIDE.U32 R230, R230, c[0x0][0x1b8], R26 ;  /* 0x00006e00e6e67a25 */ /* 0x000fe200078e001a */
[----:B------:R-:W-:Y:S01]  /*1080*/  LOP3.LUT R7, R8, 0xfffffff8, RZ, 0xc0, !PT ;  /* 0xfffffff808077812 */ /* 0x000fe200078ec0ff */
[----:B------:R1:W-:Y:S02]  /*1090*/  @!P6 LDGSTS.E.BYPASS.LTC128B.128 [R211+0xc000], [R20.64] ;  /* 0x0c00000014d3efae */ /* 0x0003e4000b901d48 */
[----:B------:R-:W-:Y:S01]  /*10a0*/  @!P5 IMAD.X R5, R3, 0x1, R12, P4 ;  /* 0x000000010305d824 */ /* 0x000fe200020e060c */
[----:B------:R-:W-:Y:S01]  /*10b0*/  @!P5 LEA R18, P4, R10, c[0x0][0x168], 0x1 ;  /* 0x00005a000a12da11 */ /* 0x000fe200078808ff */
[----:B------:R1:W-:Y:S01]  /*10c0*/  @!P6 LDGSTS.E.BYPASS.LTC128B.128 [R211+0xe000], [R20.64+0x80] ;  /* 0x0e00008014d3efae */ /* 0x0003e2000b901d48 */
[----:B------:R-:W-:-:S02]  /*10d0*/  IMAD.IADD R7, R14, 0x1, -R7 ;  /* 0x000000010e077824 */ /* 0x000fc400078e0a07 */
[----:B------:R-:W-:Y:S01]  /*10e0*/  @!P5 LEA.HI.X R19, R10, c[0x0][0x16c], R5, 0x1, P4 ;  /* 0x00005b000a13da11 */ /* 0x000fe200020f0c05 */
[----:B------:R1:W-:Y:S01]  /*10f0*/  @!P6 LDGSTS.E.BYPASS.LTC128B.128 [R211+0x10000], [R20.64+0x100] ;  /* 0x1000010014d3efae */ /* 0x0003e2000b901d48 */
[----:B------:R-:W-:-:S03]  /*1100*/  IMAD.WIDE.U32 R14, R133, c[0x0][0x1a0], RZ ;  /* 0x00006800850e7a25 */ /* 0x000fc600078e00ff */
[----:B------:R4:W-:Y:S01]  /*1110*/  @!P5 LDGSTS.E.BYPASS.LTC128B.128 [R211+0xd000], [R18.64] ;  /* 0x0d00000012d3dfae */ /* 0x0009e2000b901d48 */
[----:B------:R-:W-:Y:S01]  /*1120*/  IMAD.SHL.U32 R6, R7, 0x40, RZ ;  /* 0x0000004007067824 */ /* 0x000fe200078e00ff */
[----:B------:R-:W-:Y:S01]  /*1130*/  LEA R10, P1, R14, R230, 0x6 ;  /* 0x000000e60e0a7211 */ /* 0x000fe200078230ff */
[----:B------:R-:W-:Y:S01]  /*1140*/  IMAD.MOV.U32 R5, RZ, RZ, 0x20 ;  /* 0x00000020ff057424 */ /* 0x000fe200078e00ff */
[----:B------:R4:W-:Y:S01]  /*1150*/  @!P5 LDGSTS.E.BYPASS.LTC128B.128 [R211+0xf000], [R18.64+0x80] ;  /* 0x0f00008012d3dfae */ /* 0x0009e2000b901d48 */
[----:B------:R-:W-:Y:S01]  /*1160*/  IMAD.SHL.U32 R12, R0, 0x40, RZ ;  /* 0x00000040000c7824 */ /* 0x000fe200078e00ff */
[----:B------:R-:W-:Y:S01]  /*1170*/  LOP3.LUT R6, R6, 0x1c0, RZ, 0xc0, !PT ;  /* 0x000001c006067812 */ /* 0x000fe200078ec0ff */
[----:B------:R-:W-:Y:S01]  /*1180*/  IMAD.IADD R9, R15, 0x1, R9 ;  /* 0x000000010f097824 */ /* 0x000fe200078e0209 */
[----:B------:R4:W-:Y:S01]  /*1190*/  @!P5 LDGSTS.E.BYPASS.LTC128B.128 [R211+0x11000], [R18.64+0x100] ;  /* 0x1100010012d3dfae */ /* 0x0009e2000b901d48 */
[----:B------:R-:W-:Y:S01]  /*11a0*/  IMAD.IADD R217, R231, 0x1, R217 ;  /* 0x00000001e7d97824 */ /* 0x000fe200078e02d9 */
[----:B------:R-:W-:Y:S01]  /*11b0*/  LOP3.LUT R12, R12, 0x1c0, RZ, 0xc0, !PT ;  /* 0x000001c00c0c7812 */ /* 0x000fe200078ec0ff */
[----:B------:R-:W-:Y:S01]  /*11c0*/  IMAD.SHL.U32 R13, R16, 0x8, RZ ;  /* 0x00000008100d7824 */ /* 0x000fe200078e00ff */
[----:B------:R-:W0:Y:S01]  /*11d0*/  LDGDEPBAR ;  /* 0x00000000000079af */ /* 0x000e220000000000 */
[----:B------:R-:W-:Y:S01]  /*11e0*/  IMAD.WIDE.U32 R16, R5, c[0x0][0x1a0], RZ ;  /* 0x0000680005107a25 */ /* 0x000fe200078e00ff */
[----:B------:R-:W-:-:S02]  /*11f0*/  LOP3.LUT R11, R6, 0x8, R11, 0xf8, !PT ;  /* 0x00000008060b7812 */ /* 0x000fc400078ef80b */
[----:B------:R-:W-:Y:S01]  /*1200*/  LEA.HI.X R9, R14, R217, R9, 0x6, P1 ;  /* 0x000000d90e097211 */ /* 0x000fe200008f3409 */
[----:B------:R-:W-:Y:S01]  /*1210*/  IMAD.SHL.U32 R113, R8, 0x40, RZ ;  /* 0x0000004008717824 */ /* 0x000fe200078e00ff */
[----:B------:R-:W-:Y:S01]  /*1220*/  SHF.R.U32.HI R6, RZ, 0x3, R6 ;  /* 0x00000003ff067819 */ /* 0x000fe20000011606 */
[----:B------:R-:W-:Y:S01]  /*1230*/  IMAD R14, R5, c[0x0][0x1a4], RZ ;  /* 0x00006900050e7a24 */ /* 0x000fe200078e02ff */
[----:B------:R-:W-:Y:S02]  /*1240*/  @!P0 IADD3 R8, P1, R10, R16, RZ ;  /* 0x000000100a088210 */ /* 0x000fe40007f3e0ff */
[----:B------:R-:W-:Y:S02]  /*1250*/  LOP3.LUT R13, R12, 0x8, R13, 0xf8, !PT ;  /* 0x000000080c0d7812 */ /* 0x000fe400078ef80d */
[----:B------:R-:W-:Y:S02]  /*1260*/  @!P3 LEA R16, P2, R10, c[0x0][0x170], 0x1 ;  /* 0x00005c000a10ba11 */ /* 0x000fe400078408ff */
[----:B------:R-:W-:-:S02]  /*1270*/  SHF.R.U32.HI R12, RZ, 0x3, R12 ;  /* 0x00000003ff0c7819 */ /* 0x000fc4000001160c */
[----:B------:R-:W-:Y:S02]  /*1280*/  LOP3.LUT R113, R113, 0xfffffe00, RZ, 0xc0, !PT ;  /* 0xfffffe0071717812 */ /* 0x000fe400078ec0ff */
[----:B------:R-:W-:Y:S02]  /*1290*/  LOP3.LUT R6, R11, R6, RZ, 0x3c, !PT ;  /* 0x000000060b067212 */ /* 0x000fe400078e3cff */
[----:B------:R-:W-:Y:S02]  /*12a0*/  @!P0 IADD3.X R11, R9, R17, R14, P1, !PT ;  /* 0x00000011090b8210 */ /* 0x000fe40000ffe40e */
[----:B------:R-:W-:Y:S01]  /*12b0*/  @!P3 LEA.HI.X R17, R10, c[0x0][0x174], R9, 0x1, P2 ;  /* 0x00005d000a11ba11 */ /* 0x000fe200010f0c09 */
[----:B------:R-:W-:Y:S01]  /*12c0*/  IMAD R9, R116, 0x400, R113 ;  /* 0x0000040074097824 */ /* 0x000fe200078e0271 */
[----:B------:R-:W-:-:S04]  /*12d0*/  DEPBAR.LE SB0, 0x0 ;  /* 0x000080000000791a */ /* 0x000fc80000000000 */
[----:B------:R-:W-:Y:S01]  /*12e0*/  BAR.SYNC.DEFER_BLOCKING 0x0 ;  /* 0x0000000000007b1d */ /* 0x000fe20000010000 */
[----:B------:R-:W-:Y:S01]  /*12f0*/  LOP3.LUT R12, R13, R12, RZ, 0x3c, !PT ;  /* 0x0000000c0d0c7212 */ /* 0x000fe200078e3cff */
[----:B------:R-:W-:Y:S01]  /*1300*/  IMAD.IADD R206, R6, 0x1, R9 ;  /* 0x0000000106ce7824 */ /* 0x000fe200078e0209 */
[----:B------:R-:W-:-:S03]  /*1310*/  @!P0 LEA R10, P4, R8, c[0x0][0x170], 0x1 ;  /* 0x00005c00080a8a11 */ /* 0x000fc600078808ff */
[----:B------:R-:W-:Y:S01]  /*1320*/  IMAD R205, R205, 0x200, R12 ;  /* 0x00000200cdcd7824 */ /* 0x000fe200078e020c */
[----:B------:R-:W-:Y:S01]  /*1330*/  @!P0 LEA.HI.X R11, R8, c[0x0][0x174], R11, 0x1, P4 ;  /* 0x00005d00080b8a11 */ /* 0x000fe200020f0c0b */
[----:B------:R-:W-:Y:S02]  /*1340*/  IMAD.SHL.U32 R206, R206, 0x2, RZ ;  /* 0x00000002cece7824 */ /* 0x000fe400078e00ff */
[----:B------:R-:W-:-:S05]  /*1350*/  IMAD.SHL.U32 R205, R205, 0x2, RZ ;  /* 0x00000002cdcd7824 */ /* 0x000fca00078e00ff */
[----:B------:R-:W-:Y:S02]  /*1360*/  IADD3 R203, R205, 0xc020, RZ ;  /* 0x0000c020cdcb7810 */ /* 0x000fe40007ffe0ff */
        /* <DEDUP_REMOVED lines=43> */
[----:B---3--:R-:W-:Y:S04]  /*1620*/  LDSM.16.M88.4 R24, [R206] ;  /* 0x00000000ce18783b */ /* 0x008fe80000000200 */
[----:B--2---:R-:W4:Y:S04]  /*1630*/  LDSM.16.M88.4 R28, [R205+0xc000] ;  /* 0x00c00000cd1c783b */ /* 0x004f280000000200 */
[----:B------:R-:W-:Y:S04]  /*1640*/  LDSM.16.M88.4 R12, [R204] ;  /* 0x00000000cc0c783b */ /* 0x000fe80000000200 */
[----:B------:R-:W-:Y:S04]  /*1650*/  LDSM.16.M88.4 R36, [R203] ;  /* 0x00000000cb24783b */ /* 0x000fe80000000200 */
[----:B------:R-:W-:Y:S04]  /*1660*/  LDSM.16.M88.4 R92, [R202] ;  /* 0x00000000ca5c783b */ /* 0x000fe80000000200 */
[----:B------:R-:W2:Y:S04]  /*1670*/  LDSM.16.M88.4 R52, [R205+0xc800] ;  /* 0x00c80000cd34783b */ /* 0x000ea80000000200 */
[----:B-----5:R-:W3:Y:S04]  /*1680*/  LDSM.16.M88.4 R8, [R199+0xc000] ;  /* 0x00c00000c708783b */ /* 0x020ee80000000200 */
[----:B------:R-:W-:Y:S04]  /*1690*/  LDSM.16.M88.4 R96, [R201] ;  /* 0x00000000c960783b */ /* 0x000fe80000000200 */
[----:B-1----:R-:W-:Y:S04]  /*16a0*/  LDSM.16.M88.4 R20, [R192] ;  /* 0x00000000c014783b */ /* 0x002fe80000000200 */
[----:B------:R-:W1:Y:S04]  /*16b0*/  LDSM.16.M88.4 R32, [R203+0x800] ;  /* 0x00080000cb20783b */ /* 0x000e680000000200 */
[----:B------:R-:W5:Y:S01]  /*16c0*/  LDSM.16.M88.4 R72, [R205+0xd000] ;  /* 0x00d00000cd48783b */ /* 0x000f620000000200 */
[C---:B----4-:R-:W-:Y:S03]  /*16d0*/  HMMA.16816.F32 R16, R24.reuse, R28, RZ ;  /* 0x0000001c1810723c */ /* 0x050fe600000018ff */
[----:B------:R-:W-:Y:S04]  /*16e0*/  LDSM.16.M88.4 R88, [R206+0x4000] ;  /* 0x00400000ce58783b */ /* 0x000fe80000000200 */
[----:B------:R-:W4:Y:S01]  /*16f0*/  LDSM.16.M88.4 R100, [R205+0xe000] ;  /* 0x00e00000cd64783b */ /* 0x000f220000000200 */
[C---:B------:R-:W-:Y:S03]  /*1700*/  HMMA.16816.F32 R28, R24.reuse, R30, RZ ;  /* 0x0000001e181c723c */ /* 0x040fe600000018ff */
[----:B------:R-:W-:Y:S04]  /*1710*/  LDSM.16.M88.4 R104, [R205+0xd800] ;  /* 0x00d80000cd68783b */ /* 0x000fe80000000200 */
[----:B------:R-:W-:Y:S01]  /*1720*/  LDSM.16.M88.4 R64, [R204+0x4000] ;  /* 0x00400000cc40783b */ /* 0x000fe20000000200 */
[----:B--2---:R-:W-:Y:S03]  /*1730*/  HMMA.16816.F32 R40, R24, R52, RZ ;  /* 0x000000341828723c */ /* 0x004fe600000018ff */
[----:B------:R-:W-:Y:S04]  /*1740*/  LDSM.16.M88.4 R80, [R203+0x2000] ;  /* 0x00200000cb50783b */ /* 0x000fe80000000200 */
[----:B------:R-:W-:Y:S01]  /*1750*/  LDSM.16.M88.4 R84, [R203+0x1800] ;  /* 0x00180000cb54783b */ /* 0x000fe20000000200 */
[C---:B------:R-:W-:Y:S03]  /*1760*/  HMMA.16816.F32 R16, R12.reuse, R36, R16 ;  /* 0x000000240c10723c */ /* 0x040fe60000001810 */
[----:B------:R-:W-:Y:S04]  /*1770*/  LDSM.16.M88.4 R44, [R192+0x800] ;  /* 0x00080000c02c783b */ /* 0x000fe80000000200 */
[----:B------:R-:W-:Y:S01]  /*1780*/  LDSM.16.M88.4 R48, [R202+0x4000] ;  /* 0x00400000ca30783b */ /* 0x000fe20000000200 */
[----:B------:R-:W-:Y:S03]  /*1790*/  HMMA.16816.F32 R28, R12, R38, R28 ;  /* 0x000000260c1c723c */ /* 0x000fe6000000181c */
[----:B------:R-:W2:Y:S04]  /*17a0*/  LDSM.16.M88.4 R36, [R199+0xc800] ;  /* 0x00c80000c724783b */ /* 0x000ea80000000200 */
[----:B------:R-:W-:Y:S01]  /*17b0*/  LDSM.16.M88.4 R56, [R199+0xe000] ;  /* 0x00e00000c738783b */ /* 0x000fe20000000200 */
[----:B------:R-:W-:Y:S03]  /*17c0*/  HMMA.16816.F32 R52, R24, R54, RZ ;  /* 0x000000361834723c */ /* 0x000fe600000018ff */
[----:B------:R-:W-:Y:S04]  /*17d0*/  LDSM.16.M88.4 R60, [R199+0xd800] ;  /* 0x00d80000c73c783b */ /* 0x000fe80000000200 */
[----:B------:R-:W-:Y:S01]  /*17e0*/  LDSM.16.M88.4 R108, [R192+0x1800] ;  /* 0x00180000c06c783b */ /* 0x000fe20000000200 */
[C---:B---3--:R-:W-:Y:S03]  /*17f0*/  HMMA.16816.F32 R16, R92.reuse, R8, R16 ;  /* 0x000000085c10723c */ /* 0x048fe60000001810 */
[----:B------:R-:W0:Y:S05]  /*1800*/  LDGDEPBAR ;  /* 0x00000000000079af */ /* 0x000e2a0000000000 */
[----:B------:R-:W-:Y:S01]  /*1810*/  HMMA.16816.F32 R28, R92, R10, R28 ;  /* 0x0000000a5c1c723c */ /* 0x000fe2000000181c */
[----:B------:R-:W3:Y:S07]  /*1820*/  LDSM.16.M88.4 R8, [R203+0x1000] ;  /* 0x00100000cb08783b */ /* 0x000eee0000000200 */
[----:B-1----:R-:W-:Y:S08]  /*1830*/  HMMA.16816.F32 R40, R12, R32, R40 ;  /* 0x000000200c28723c */ /* 0x002ff00000001828 */
[C---:B------:R-:W-:Y:S08]  /*1840*/  HMMA.16816.F32 R16, R96.reuse, R20, R16 ;  /* 0x000000146010723c */ /* 0x040ff00000001810 */
[----:B------:R-:W-:Y:S01]  /*1850*/  HMMA.16816.F32 R28, R96, R22, R28 ;  /* 0x00000016601c723c */ /* 0x000fe2000000181c */
[----:B------:R-:W1:Y:S07]  /*1860*/  LDSM.16.M88.4 R20, [R199+0xd000] ;  /* 0x00d00000c714783b */ /* 0x000e6e0000000200 */
[C---:B-----5:R-:W-:Y:S08]  /*1870*/  HMMA.16816.F32 R76, R24.reuse, R72, RZ ;  /* 0x00000048184c723c */ /* 0x060ff000000018ff */
[----:B------:R-:W-:Y:S08]  /*1880*/  HMMA.16816.F32 R72, R24, R74, RZ ;  /* 0x0000004a1848723c */ /* 0x000ff000000018ff */
[----:B------:R-:W-:Y:S01]  /*1890*/  HMMA.16816.F32 R52, R12, R34, R52 ;  /* 0x000000220c34723c */ /* 0x000fe20000001834 */
[----:B------:R-:W5:Y:S07]  /*18a0*/  LDSM.16.M88.4 R32, [R205+0xe800] ;  /* 0x00e80000cd20783b */ /* 0x000f6e0000000200 */
[----:B----4-:R-:W-:Y:S08]  /*18b0*/  HMMA.16816.F32 R16, R88, R100, R16 ;  /* 0x000000645810723c */ /* 0x010ff00000001810 */
[----:B--2---:R-:W-:Y:S08]  /*18c0*/  HMMA.16816.F32 R40, R92, R36, R40 ;  /* 0x000000245c28723c */ /* 0x004ff00000001828 */
[C---:B------:R-:W-:Y:S08]  /*18d0*/  HMMA.16816.F32 R68, R24.reuse, R104, RZ ;  /* 0x000000681844723c */ /* 0x040ff000000018ff */
[----:B------:R-:W-:Y:S01]  /*18e0*/  HMMA.16816.F32 R24, R24, R106, RZ ;  /* 0x0000006a1818723c */ /* 0x000fe200000018ff */
[----:B------:R-:W-:Y:S07]  /*18f0*/  LDSM.16.M88.4 R104, [R203+0x2800] ;  /* 0x00280000cb68783b */ /* 0x000fee0000000200 */
[----:B------:R-:W-:Y:S01]  /*1900*/  HMMA.16816.F32 R28, R88, R102, R28 ;  /* 0x00000066581c723c */ /* 0x000fe2000000181c */
[----:B------:R-:W-:Y:S07]  /*1910*/  LDSM.16.M88.4 R100, [R192+0x2000] ;  /* 0x00200000c064783b */ /* 0x000fee0000000200 */
[C---:B---3--:R-:W-:Y:S08]  /*1920*/  HMMA.16816.F32 R76, R12.reuse, R8, R76 ;  /* 0x000000080c4c723c */ /* 0x048ff0000000184c */
[----:B------:R-:W-:Y:S01]  /*1930*/  HMMA.16816.F32 R72, R12, R10, R72 ;  /* 0x0000000a0c48723c */ /* 0x000fe20000001848 */
[----:B------:R-:W2:Y:S07]  /*1940*/  LDSM.16.M88.4 R8, [R192+0x1000] ;  /* 0x00100000c008783b */ /* 0x000eae0000000200 */
[----:B------:R-:W-:Y:S01]  /*1950*/  HMMA.16816.F32 R52, R92, R38, R52 ;  /* 0x000000265c34723c */ /* 0x000fe20000001834 */
[----:B------:R-:W3:Y:S07]  /*1960*/  LDSM.16.M88.4 R36, [R201+0x4000] ;  /* 0x00400000c924783b */ /* 0x000eee0000000200 */
[----:B------:R-:W-:Y:S08]  /*1970*/  HMMA.16816.F32 R16, R64, R80, R16 ;  /* 0x000000504010723c */ /* 0x000ff00000001810 */
[----:B------:R-:W-:Y:S08]  /*1980*/  HMMA.16816.F32 R68, R12, R84, R68 ;  /* 0x000000540c44723c */ /* 0x000ff00000001844 */
[----:B------:R-:W-:Y:S08]  /*1990*/  HMMA.16816.F32 R40, R96, R44, R40 ;  /* 0x0000002c6028723c */ /* 0x000ff00000001828 */
[----:B------:R-:W-:Y:S01]  /*19a0*/  HMMA.16816.F32 R12, R12, R86, R24 ;  /* 0x000000560c0c723c */ /* 0x000fe20000001818 */
[----:B------:R-:W4:Y:S04]  /*19b0*/  LDSM.16.M88.4 R84, [R205+0xf000] ;  /* 0x00f00000cd54783b */ /* 0x000f280000000200 */
[----:B------:R-:W-:Y:S03]  /*19c0*/  LDSM.16.M88.4 R24, [R206+0x8000] ;  /* 0x00800000ce18783b */ /* 0x000fe60000000200 */
[----:B------:R-:W-:Y:S01]  /*19d0*/  HMMA.16816.F32 R28, R64, R82, R28 ;  /* 0x00000052401c723c */ /* 0x000fe2000000181c */
[----:B------:R-:W-:Y:S07]  /*19e0*/  LDSM.16.M88.4 R80, [R205+0xf800] ;  /* 0x00f80000cd50783b */ /* 0x000fee0000000200 */
[C---:B-1----:R-:W-:Y:S08]  /*19f0*/  HMMA.16816.F32 R76, R92.reuse, R20, R76 ;  /* 0x000000145c4c723c */ /* 0x042ff0000000184c */
[----:B------:R-:W-:Y:S01]  /*1a00*/  HMMA.16816.F32 R72, R92, R22, R72 ;  /* 0x000000165c48723c */ /* 0x000fe20000001848 */
[----:B------:R-:W1:Y:S07]  /*1a10*/  LDSM.16.M88.4 R20, [R205+0x10000] ;  /* 0x01000000cd14783b */ /* 0x000e6e0000000200 */
[----:B------:R-:W-:Y:S01]  /*1a20*/  HMMA.16816.F32 R52, R96, R46, R52 ;  /* 0x0000002e6034723c */ /* 0x000fe20000001834 */
[----:B------:R-:W1:Y:S07]  /*1a30*/  LDSM.16.M88.4 R44, [R199+0xe800] ;  /* 0x00e80000c72c783b */ /* 0x000e6e0000000200 */
[----:B------:R-:W-:Y:S08]  /*1a40*/  HMMA.16816.F32 R16, R48, R56, R16 ;  /* 0x000000383010723c */ /* 0x000ff00000001810 */
[----:B------:R-:W-:Y:S08]  /*1a50*/  HMMA.16816.F32 R68, R92, R60, R68 ;  /* 0x0000003c5c44723c */ /* 0x000ff00000001844 */
[----:B-----5:R-:W-:Y:S08]  /*1a60*/  HMMA.16816.F32 R40, R88, R32, R40 ;  /* 0x000000205828723c */ /* 0x020ff00000001828 */
[----:B------:R-:W-:Y:S01]  /*1a70*/  HMMA.16816.F32 R92, R92, R62, R12 ;  /* 0x0000003e5c5c723c */ /* 0x000fe2000000180c */
[----:B------:R-:W5:Y:S04]  /*1a80*/  LDSM.16.M88.4 R60, [R203+0x3000] ;  /* 0x00300000cb3c783b */ /* 0x000f680000000200 */
[----:B------:R-:W-:Y:S03]  /*1a90*/  LDSM.16.M88.4 R12, [R203+0x4000] ;  /* 0x00400000cb0c783b */ /* 0x000fe60000000200 */
[----:B------:R-:W-:Y:S01]  /*1aa0*/  HMMA.16816.F32 R28, R48, R58, R28 ;  /* 0x0000003a301c723c */ /* 0x000fe2000000181c */
[----:B------:R-:W-:Y:S07]  /*1ab0*/  LDSM.16.M88.4 R56, [R203+0x3800] ;  /* 0x00380000cb38783b */ /* 0x000fee0000000200 */
[C---:B--2---:R-:W-:Y:S08]  /*1ac0*/  HMMA.16816.F32 R76, R96.reuse, R8, R76 ;  /* 0x00000008604c723c */ /* 0x044ff0000000184c */
[----:B------:R-:W-:Y:S01]  /*1ad0*/  HMMA.16816.F32 R72, R96, R10, R72 ;  /* 0x0000000a6048723c */ /* 0x000fe20000001848 */
[----:B------:R-:W2:Y:S07]  /*1ae0*/  LDSM.16.M88.4 R8, [R204+0x8000] ;  /* 0x00800000cc08783b */ /* 0x000eae0000000200 */
[----:B------:R-:W-:Y:S01]  /*1af0*/  HMMA.16816.F32 R52, R88, R34, R52 ;  /* 0x000000225834723c */ /* 0x000fe20000001834 */
[----:B------:R-:W1:Y:S07]  /*1b00*/  LDSM.16.M88.4 R32, [R192+0x2800] ;  /* 0x00280000c020783b */ /* 0x000e6e0000000200 */
[----:B---3--:R-:W-:Y:S08]  /*1b10*/  HMMA.16816.F32 R16, R36, R100, R16 ;  /* 0x000000642410723c */ /* 0x008ff00000001810 */
[----:B------:R-:W-:Y:S08]  /*1b20*/  HMMA.16816.F32 R40, R64, R104, R40 ;  /* 0x000000684028723c */ /* 0x000ff00000001828 */
[C---:B------:R-:W-:Y:S08]  /*1b30*/  HMMA.16816.F32 R68, R96.reuse, R108, R68 ;  /* 0x0000006c6044723c */ /* 0x040ff00000001844 */
[----:B------:R-:W-:Y:S01]  /*1b40*/  HMMA.16816.F32 R92, R96, R110, R92 ;  /* 0x0000006e605c723c */ /* 0x000fe2000000185c */
[----:B------:R-:W-:Y:S07]  /*1b50*/  LDSM.16.M88.4 R96, [R205+0x10800] ;  /* 0x01080000cd60783b */ /* 0x000fee0000000200 */
[----:B------:R-:W-:Y:S08]  /*1b60*/  HMMA.16816.F32 R28, R36, R102, R28 ;  /* 0x00000066241c723c */ /* 0x000ff0000000181c */
[C---:B----4-:R-:W-:Y:S08]  /*1b70*/  HMMA.16816.F32 R76, R88.reuse, R84, R76 ;  /* 0x00000054584c723c */ /* 0x050ff0000000184c */
[----:B------:R-:W-:Y:S01]  /*1b80*/  HMMA.16816.F32 R72, R88, R86, R72 ;  /* 0x000000565848723c */ /* 0x000fe20000001848 */
[----:B------:R-:W-:Y:S07]  /*1b90*/  LDSM.16.M88.4 R84, [R199+0x10000] ;  /* 0x01000000c754783b */ /* 0x000fee0000000200 */
[----:B------:R-:W-:Y:S01]  /*1ba0*/  HMMA.16816.F32 R104, R64, R106, R52 ;  /* 0x0000006a4068723c */ /* 0x000fe20000001834 */
[----:B------:R-:W-:Y:S07]  /*1bb0*/  LDSM.16.M88.4 R52, [R202+0x8000] ;  /* 0x00800000ca34783b */ /* 0x000fee0000000200 */
[----:B-1----:R-:W-:Y:S08]  /*1bc0*/  HMMA.16816.F32 R16, R24, R20, R16 ;  /* 0x000000141810723c */ /* 0x002ff00000001810 */
[----:B------:R-:W-:Y:S08]  /*1bd0*/  HMMA.16816.F32 R40, R48, R44, R40 ;  /* 0x0000002c3028723c */ /* 0x000ff00000001828 */
[C---:B------:R-:W-:Y:S08]  /*1be0*/  HMMA.16816.F32 R68, R88.reuse, R80, R68 ;  /* 0x000000505844723c */ /* 0x040ff00000001844 */
[----:B------:R-:W-:Y:S01]  /*1bf0*/  HMMA.16816.F32 R92, R88, R82, R92 ;  /* 0x00000052585c723c */ /* 0x000fe2000000185c */
[----:B------:R-:W-:Y:S07]  /*1c00*/  LDSM.16.M88.4 R80, [R192+0x3000] ;  /* 0x00300000c050783b */ /* 0x000fee0000000200 */
[----:B------:R-:W-:Y:S01]  /*1c10*/  HMMA.16816.F32 R28, R24, R22, R28 ;  /* 0x00000016181c723c */ /* 0x000fe2000000181c */
[----:B------:R-:W1:Y:S07]  /*1c20*/  LDSM.16.M88.4 R20, [R199+0xf000] ;  /* 0x00f00000c714783b */ /* 0x000e6e0000000200 */
[C---:B-----5:R-:W-:Y:S08]  /*1c30*/  HMMA.16816.F32 R76, R64.reuse, R60, R76 ;  /* 0x0000003c404c723c */ /* 0x060ff0000000184c */
[----:B------:R-:W-:Y:S01]  /*1c40*/  HMMA.16816.F32 R72, R64, R62, R72 ;  /* 0x0000003e4048723c */ /* 0x000fe20000001848 */
[----:B------:R-:W3:Y:S07]  /*1c50*/  LDSM.16.M88.4 R60, [R199+0xf800] ;  /* 0x00f80000c73c783b */ /* 0x000eee0000000200 */
[----:B------:R-:W-:Y:S01]  /*1c60*/  HMMA.16816.F32 R104, R48, R46, R104 ;  /* 0x0000002e3068723c */ /* 0x000fe20000001868 */
[----:B------:R-:W-:Y:S07]  /*1c70*/  LDSM.16.M88.4 R44, [R203+0x4800] ;  /* 0x00480000cb2c783b */ /* 0x000fee0000000200 */
[----:B--2---:R-:W-:Y:S08]  /*1c80*/  HMMA.16816.F32 R16, R8, R12, R16 ;  /* 0x0000000c0810723c */ /* 0x004ff00000001810 */
[----:B------:R-:W-:Y:S08]  /*1c90*/  HMMA.16816.F32 R40, R36, R32, R40 ;  /* 0x000000202428723c */ /* 0x000ff00000001828 */
[C---:B------:R-:W-:Y:S08]  /*1ca0*/  HMMA.16816.F32 R68, R64.reuse, R56, R68 ;  /* 0x000000384044723c */ /* 0x040ff00000001844 */
[----:B------:R-:W-:Y:S01]  /*1cb0*/  HMMA.16816.F32 R92, R64, R58, R92 ;  /* 0x0000003a405c723c */ /* 0x000fe2000000185c */
[----:B------:R-:W-:Y:S04]  /*1cc0*/  LDSM.16.M88.4 R56, [R201+0x8000] ;  /* 0x00800000c938783b */ /* 0x000fe80000000200 */
[----:B------:R-:W2:Y:S03]  /*1cd0*/  LDSM.16.M88.4 R64, [R192+0x4000] ;  /* 0x00400000c040783b */ /* 0x000ea60000000200 */
[----:B------:R-:W-:Y:S01]  /*1ce0*/  HMMA.16816.F32 R28, R8, R14, R28 ;  /* 0x0000000e081c723c */ /* 0x000fe2000000181c */
[----:B------:R-:W4:Y:S07]  /*1cf0*/  LDSM.16.M88.4 R12, [R192+0x3800] ;  /* 0x00380000c00c783b */ /* 0x000f2e0000000200 */
[----:B------:R-:W-:Y:S01]  /*1d00*/  HMMA.16816.F32 R104, R36, R34, R104 ;  /* 0x000000222468723c */ /* 0x000fe20000001868 */
[----:B------:R-:W-:Y:S07]  /*1d10*/  LDSM.16.M88.4 R32, [R199+0x10800] ;  /* 0x01080000c720783b */ /* 0x000fee0000000200 */
[C---:B-1----:R-:W-:Y:S08]  /*1d20*/  HMMA.16816.F32 R76, R48.reuse, R20, R76 ;  /* 0x00000014304c723c */ /* 0x042ff0000000184c */
[----:B------:R-:W-:Y:S01]  /*1d30*/  HMMA.16816.F32 R72, R48, R22, R72 ;  /* 0x000000163048723c */ /* 0x000fe20000001848 */
[----:B------:R-:W1:Y:S07]  /*1d40*/  LDSM.16.M88.4 R20, [R205+0x11000] ;  /* 0x01100000cd14783b */ /* 0x000e6e0000000200 */
[----:B------:R-:W-:Y:S08]  /*1d50*/  HMMA.16816.F32 R16, R52, R84, R16 ;  /* 0x000000543410723c */ /* 0x000ff00000001810 */
[----:B------:R-:W-:Y:S08]  /*1d60*/  HMMA.16816.F32 R40, R24, R96, R40 ;  /* 0x000000601828723c */ /* 0x000ff00000001828 */
[C---:B---3--:R-:W-:Y:S08]  /*1d70*/  HMMA.16816.F32 R68, R48.reuse, R60, R68 ;  /* 0x0000003c3044723c */ /* 0x048ff00000001844 */
[----:B------:R-:W-:Y:S01]  /*1d80*/  HMMA.16816.F32 R92, R48, R62, R92 ;  /* 0x0000003e305c723c */ /* 0x000fe2000000185c */
[----:B------:R-:W-:Y:S07]  /*1d90*/  LDSM.16.M88.4 R48, [R192+0x4800] ;  /* 0x00480000c030783b */ /* 0x000fee0000000200 */
[----:B------:R-:W-:Y:S08]  /*1da0*/  HMMA.16816.F32 R28, R52, R86, R28 ;  /* 0x00000056341c723c */ /* 0x000ff0000000181c */
[----:B------:R-:W-:Y:S08]  /*1db0*/  HMMA.16816.F32 R104, R24, R98, R104 ;  /* 0x000000621868723c */ /* 0x000ff00000001868 */
[C---:B------:R-:W-:Y:S08]  /*1dc0*/  HMMA.16816.F32 R76, R36.reuse, R80, R76 ;  /* 0x00000050244c723c */ /* 0x040ff0000000184c */
[----:B------:R-:W-:Y:S08]  /*1dd0*/  HMMA.16816.F32 R72, R36, R82, R72 ;  /* 0x000000522448723c */ /* 0x000ff00000001848 */
[----:B--2---:R-:W-:Y:S08]  /*1de0*/  HMMA.16816.F32 R16, R56, R64, R16 ;  /* 0x000000403810723c */ /* 0x004ff00000001810 */
[----:B------:R-:W-:Y:S08]  /*1df0*/  HMMA.16816.F32 R40, R8, R44, R40 ;  /* 0x0000002c0828723c */ /* 0x000ff00000001828 */
[C---:B----4-:R-:W-:Y:S08]  /*1e00*/  HMMA.16816.F32 R68, R36.reuse, R12, R68 ;  /* 0x0000000c2444723c */ /* 0x050ff00000001844 */
[----:B------:R-:W-:Y:S01]  /*1e10*/  HMMA.16816.F32 R92, R36, R14, R92 ;  /* 0x0000000e245c723c */ /* 0x000fe2000000185c */
[----:B------:R-:W2:Y:S01]  /*1e20*/  LDSM.16.M88.4 R12, [R203+0x5000] ;  /* 0x00500000cb0c783b */ /* 0x000ea20000000200 */
[----:B------:R-:W-:-:S05]  /*1e30*/  FMUL.FTZ R16, R16, c[0x0][0x2ec] ;  /* 0x0000bb0010107a20 */ /* 0x000fca0000410000 */
[----:B------:R-:W-:Y:S01]  /*1e40*/  FMUL.FTZ R36, R17, c[0x0][0x2ec] ;  /* 0x0000bb0011247a20 */ /* 0x000fe20000410000 */
[----:B------:R-:W-:Y:S01]  /*1e50*/  HMMA.16816.F32 R28, R56, R66, R28 ;  /* 0x00000042381c723c */ /* 0x000fe2000000181c */
[----:B------:R-:W-:-:S04]  /*1e60*/  FMUL.FTZ R37, R19, c[0x0][0x2ec] ;  /* 0x0000bb0013257a20 */ /* 0x000fc80000410000 */
[----:B------:R-:W3:Y:S03]  /*1e70*/  MUFU.TANH R36, R36 ;  /* 0x0000002400247308 */ /* 0x000ee60000002400 */
[----:B------:R-:W-:Y:S05]  /*1e80*/  HMMA.16816.F32 R104, R8, R46, R104 ;  /* 0x0000002e0868723c */ /* 0x000fea0000001868 */
[----:B------:R-:W4:Y:S03]  /*1e90*/  MUFU.TANH R37, R37 ;  /* 0x0000002500257308 */ /* 0x000f260000002400 */
[C---:B-1----:R-:W-:Y:S08]  /*1ea0*/  HMMA.16816.F32 R76, R24.reuse, R20, R76 ;  /* 0x00000014184c723c */ /* 0x042ff0000000184c */
[----:B------:R-:W-:Y:S01]  /*1eb0*/  HMMA.16816.F32 R72, R24, R22, R72 ;  /* 0x000000161848723c */ /* 0x000fe20000001848 */
[----:B------:R-:W1:Y:S01]  /*1ec0*/  LDSM.16.M88.4 R20, [R205+0x11800] ;  /* 0x01180000cd14783b */ /* 0x000e620000000200 */
[----:B------:R-:W-:-:S02]  /*1ed0*/  FMUL.FTZ R28, R28, c[0x0][0x2ec] ;  /* 0x0000bb001c1c7a20 */ /* 0x000fc40000410000 */
[----:B------:R-:W-:Y:S02]  /*1ee0*/  FMUL.FTZ R29, R29, c[0x0][0x2ec] ;  /* 0x0000bb001d1d7a20 */ /* 0x000fe40000410000 */
[----:B------:R-:W5:Y:S01]  /*1ef0*/  MUFU.TANH R38, R28 ;  /* 0x0000001c00267308 */ /* 0x000f620000002400 */
[----:B------:R-:W-:Y:S01]  /*1f00*/  FMUL.FTZ R39, R31, c[0x0][0x2ec] ;  /* 0x0000bb001f277a20 */ /* 0x000fe20000410000 */
[C---:B------:R-:W-:Y:S06]  /*1f10*/  HMMA.16816.F32 R40, R52.reuse, R32, R40 ;  /* 0x000000203428723c */ /* 0x040fec0000001828 */
[----:B------:R3:W-:Y:S01]  /*1f20*/  MUFU.TANH R32, R16 ;  /* 0x0000001000207308 */ /* 0x0007e20000002400 */
[----:B------:R-:W-:Y:S01]  /*1f30*/  FMUL.FTZ R33, R18, c[0x0][0x2ec] ;  /* 0x0000bb0012217a20 */ /* 0x000fe20000410000 */
[----:B------:R-:W-:Y:S06]  /*1f40*/  HMMA.16816.F32 R104, R52, R34, R104 ;  /* 0x000000223468723c */ /* 0x000fec0000001868 */
[----:B------:R4:W-:Y:S01]  /*1f50*/  MUFU.TANH R34, R29 ;  /* 0x0000001d00227308 */ /* 0x0009e20000002400 */
[----:B------:R-:W-:Y:S01]  /*1f60*/  FMUL.FTZ R35, R30, c[0x0][0x2ec] ;  /* 0x0000bb001e237a20 */ /* 0x000fe20000410000 */
[C---:B--2---:R-:W-:Y:S01]  /*1f70*/  HMMA.16816.F32 R76, R8.reuse, R12, R76 ;  /* 0x0000000c084c723c */ /* 0x044fe2000000184c */
[----:B---3--:R-:W2:Y:S05]  /*1f80*/  LDSM.16.M88.4 R16, [R199+0x11000] ;  /* 0x01100000c710783b */ /* 0x008eaa0000000200 */
[----:B------:R-:W3:Y:S02]  /*1f90*/  MUFU.TANH R35, R35 ;  /* 0x0000002300237308 */ /* 0x000ee40000002400 */
[----:B------:R-:W-:Y:S01]  /*1fa0*/  HMMA.16816.F32 R72, R8, R14, R72 ;  /* 0x0000000e0848723c */ /* 0x000fe20000001848 */
[----:B------:R-:W-:Y:S04]  /*1fb0*/  LDSM.16.M88.4 R12, [R192+0x5000] ;  /* 0x00500000c00c783b */ /* 0x000fe80000000200 */
[----:B----4-:R-:W4:Y:S01]  /*1fc0*/  LDSM.16.M88.4 R28, [R203+0x5800] ;  /* 0x00580000cb1c783b */ /* 0x010f220000000200 */
[----:B------:R-:W2:Y:S02]  /*1fd0*/  MUFU.TANH R39, R39 ;  /* 0x0000002700277308 */ /* 0x000ea40000002400 */
[----:B------:R-:W-:Y:S06]  /*1fe0*/  HMMA.16816.F32 R40, R56, R48, R40 ;  /* 0x000000303828723c */ /* 0x000fec0000001828 */
[----:B------:R-:W-:Y:S02]  /*1ff0*/  MUFU.TANH R33, R33 ;  /* 0x0000002100217308 */ /* 0x000fe40000002400 */
[C---:B-1----:R-:W-:Y:S08]  /*2000*/  HMMA.16816.F32 R68, R24.reuse, R20, R68 ;  /* 0x000000141844723c */ /* 0x042ff00000001844 */
[----:B------:R-:W-:Y:S01]  /*2010*/  HMMA.16816.F32 R92, R24, R22, R92 ;  /* 0x00000016185c723c */ /* 0x000fe2000000185c */
[----:B------:R-:W-:Y:S06]  /*2020*/  LDSM.16.M88.4 R20, [R192+0x5800] ;  /* 0x00580000c014783b */ /* 0x000fec0000000200 */
[----:B------:R-:W-:Y:S01]  /*2030*/  IMAD R26, R133, 0x40, R228 ;  /* 0x00000040851a7824 */ /* 0x000fe200078e02e4 */
[----:B------:R-:W-:Y:S01]  /*2040*/  HMMA.16816.F32 R104, R56, R50, R104 ;  /* 0x000000323868723c */ /* 0x000fe20000001868 */
[----:B------:R-:W-:-:S02]  /*2050*/  FMUL.FTZ R44, R40, c[0x0][0x2ec] ;  /* 0x0000bb00282c7a20 */ /* 0x000fc40000410000 */
[----:B------:R-:W-:Y:S02]  /*2060*/  FMUL.FTZ R40, R41, c[0x0][0x2ec] ;  /* 0x0000bb0029287a20 */ /* 0x000fe40000410000 */
[----:B------:R-:W-:Y:S02]  /*2070*/  FMUL.FTZ R41, R42, c[0x0][0x2ec] ;  /* 0x0000bb002a297a20 */ /* 0x000fe40000410000 */
[----:B------:R-:W-:Y:S01]  /*2080*/  FMUL.FTZ R42, R43, c[0x0][0x2ec] ;  /* 0x0000bb002b2a7a20 */ /* 0x000fe20000410000 */
[C---:B--2---:R-:W-:Y:S01]  /*2090*/  HMMA.16816.F32 R76, R52.reuse, R16, R76 ;  /* 0x00000010344c723c */ /* 0x044fe2000000184c */
[----:B------:R-:W1:Y:S07]  /*20a0*/  MUFU.TANH R44, R44 ;  /* 0x0000002c002c7308 */ /* 0x000e6e0000002400 */
[----:B------:R-:W-:Y:S01]  /*20b0*/  HMMA.16816.F32 R72, R52, R18, R72 ;  /* 0x000000123448723c */ /* 0x000fe20000001848 */
[----:B------:R-:W2:Y:S01]  /*20c0*/  LDSM.16.M88.4 R16, [R199+0x11800] ;  /* 0x01180000c710783b */ /* 0x000ea20000000200 */
[----:B------:R-:W-:Y:S01]  /*20d0*/  MUFU.TANH R40, R40 ;  /* 0x0000002800287308 */ /* 0x000fe20000002400 */
[----:B------:R-:W-:-:S05]  /*20e0*/  DEPBAR.LE SB0, 0x0 ;  /* 0x000080000000791a */ /* 0x000fca0000000000 */
[C---:B----4-:R-:W-:Y:S01]  /*20f0*/  HMMA.16816.F32 R68, R8.reuse, R28, R68 ;  /* 0x0000001c0844723c */ /* 0x050fe20000001844 */
[----:B------:R-:W-:Y:S01]  /*2100*/  FMUL.FTZ R43, R104, c[0x0][0x2ec] ;  /* 0x0000bb00682b7a20 */ /* 0x000fe20000410000 */
[----:B------:R-:W4:Y:S01]  /*2110*/  MUFU.TANH R41, R41 ;  /* 0x0000002900297308 */ /* 0x000f220000002400 */
[----:B------:R-:W-:Y:S02]  /*2120*/  FMUL.FTZ R45, R105, c[0x0][0x2ec] ;  /* 0x0000bb00692d7a20 */ /* 0x000fe40000410000 */
[----:B------:R-:W-:Y:S02]  /*2130*/  FMUL.FTZ R25, R107, c[0x0][0x2ec] ;  /* 0x0000bb006b197a20 */ /* 0x000fe40000410000 */
[----:B------:R-:W-:Y:S01]  /*2140*/  FMUL.FTZ R28, R106, c[0x0][0x2ec] ;  /* 0x0000bb006a1c7a20 */ /* 0x000fe20000410000 */
[----:B------:R-:W-:Y:S02]  /*2150*/  HMMA.16816.F32 R92, R8, R30, R92 ;  /* 0x0000001e085c723c */ /* 0x000fe4000000185c */
[----:B------:R-:W1:Y:S05]  /*2160*/  MUFU.TANH R42, R42 ;  /* 0x0000002a002a7308 */ /* 0x000e6a0000002400 */
[C---:B------:R-:W-:Y:S01]  /*2170*/  IADD3 R8, R26.reuse, 0x8, RZ ;  /* 0x000000081a087810 */ /* 0x040fe20007ffe0ff */
[C---:B------:R-:W-:Y:S01]  /*2180*/  HMMA.16816.F32 R76, R56.reuse, R12, R76 ;  /* 0x0000000c384c723c */ /* 0x040fe2000000184c */
[----:B------:R-:W-:Y:S01]  /*2190*/  IADD3 R9, R26, 0x9, RZ ;  /* 0x000000091a097810 */ /* 0x000fe20007ffe0ff */
[----:B------:R-:W1:Y:S05]  /*21a0*/  MUFU.TANH R43, R43 ;  /* 0x0000002b002b7308 */ /* 0x000e6a0000002400 */
[----:B------:R-:W-:Y:S01]  /*21b0*/  SHF.R.S32.HI R13, RZ, 0x1f, R0 ;  /* 0x0000001fff0d7819 */ /* 0x000fe20000011400 */
[----:B------:R-:W-:Y:S02]  /*21c0*/  HMMA.16816.F32 R72, R56, R14, R72 ;  /* 0x0000000e3848723c */ /* 0x000fe40000001848 */
[----:B------:R-:W-:Y:S01]  /*21d0*/  MUFU.TANH R45, R45 ;  /* 0x0000002d002d7308 */ /* 0x000fe20000002400 */
[----:B------:R-:W-:Y:S01]  /*21e0*/  LEA.HI R220, R13, R0, RZ, 0x2 ;  /* 0x000000000ddc7211 */ /* 0x000fe200078f10ff */
[----:B------:R-:W-:-:S02]  /*21f0*/  IMAD R13, R116, 0x10, R118 ;  /* 0x00000010740d7824 */ /* 0x000fc400078e0276 */
[----:B------:R-:W-:Y:S01]  /*2200*/  IMAD.IADD R0, R113, 0x1, R6 ;  /* 0x0000000171007824 */ /* 0x000fe200078e0206 */
[----:B------:R-:W-:Y:S01]  /*2210*/  SHF.R.S32.HI R220, RZ, 0x2, R220 ;  /* 0x00000002ffdc7819 */ /* 0x000fe200000114dc */
[----:B--2---:R-:W-:Y:S01]  /*2220*/  HMMA.16816.F32 R68, R52, R16, R68 ;  /* 0x000000103444723c */ /* 0x004fe20000001844 */
[----:B------:R-:W-:Y:S01]  /*2230*/  IADD3 R6, R26, 0x1, RZ ;  /* 0x000000011a067810 */ /* 0x000fe20007ffe0ff */
[----:B------:R-:W2:Y:S01]  /*2240*/  MUFU.TANH R28, R28 ;  /* 0x0000001c001c7308 */ /* 0x000ea20000002400 */
[----:B------:R-:W-:-:S04]  /*2250*/  IADD3 R13, R13, 0x1, R220 ;  /* 0x000000010d0d7810 */ /* 0x000fc80007ffe0dc */
[----:B------:R-:W-:Y:S01]  /*2260*/  IADD3 R13, R112, R13, -R213 ;  /* 0x0000000d700d7210 */ /* 0x000fe20007ffe8d5 */
[----:B------:R-:W-:Y:S01]  /*2270*/  HMMA.16816.F32 R92, R52, R18, R92 ;  /* 0x00000012345c723c */ /* 0x000fe2000000185c */
[----:B------:R-:W-:Y:S01]  /*2280*/  FMUL.FTZ R76, R76, c[0x0][0x2ec] ;  /* 0x0000bb004c4c7a20 */ /* 0x000fe20000410000 */
[----:B------:R-:W1:Y:S01]  /*2290*/  MUFU.TANH R25, R25 ;  /* 0x0000001900197308 */ /* 0x000e620000002400 */
[----:B------:R-:W-:Y:S01]  /*22a0*/  IADD3 R13, R13, c[0x0][0x2e8], RZ ;  /* 0x0000ba000d0d7a10 */ /* 0x000fe20007ffe0ff */
[----:B------:R-:W-:Y:S02]  /*22b0*/  FMUL.FTZ R77, R77, c[0x0][0x2ec] ;  /* 0x0000bb004d4d7a20 */ /* 0x000fe40000410000 */
[----:B------:R-:W-:Y:S01]  /*22c0*/  FMUL.FTZ R78, R78, c[0x0][0x2ec] ;  /* 0x0000bb004e4e7a20 */ /* 0x000fe20000410000 */
[C---:B------:R-:W-:Y:S01]  /*22d0*/  IADD3 R221, R13.reuse, 0x8, RZ ;  /* 0x000000080ddd7810 */ /* 0x040fe20007ffe0ff */
[----:B------:R-:W-:Y:S01]  /*22e0*/  FMUL.FTZ R72, R72, c[0x0][0x2ec] ;  /* 0x0000bb0048487a20 */ /* 0x000fe20000410000 */
[-C--:B------:R-:W-:Y:S01]  /*22f0*/  IMNMX R226, R13, R112.reuse, PT ;  /* 0x000000700de27217 */ /* 0x080fe20003800200 */
[----:B------:R-:W-:Y:S01]  /*2300*/  MUFU.TANH R167, R76 ;  /* 0x0000004c00a77308 */ /* 0x000fe20000002400 */
[----:B------:R-:W-:Y:S01]  /*2310*/  IMNMX R221, R221, R112, PT ;  /* 0x00000070dddd7217 */ /* 0x000fe20003800200 */
[----:B------:R-:W-:Y:S01]  /*2320*/  FMUL.FTZ R79, R79, c[0x0][0x2ec] ;  /* 0x0000bb004f4f7a20 */ /* 0x000fe20000410000 */
[CC--:B------:R-:W-:Y:S01]  /*2330*/  ISETP.GE.AND P6, PT, R6.reuse, R226.reuse, PT ;  /* 0x000000e20600720c */ /* 0x0c0fe20003fc6270 */
[----:B------:R-:W-:Y:S01]  /*2340*/  FMUL.FTZ R73, R73, c[0x0][0x2ec] ;  /* 0x0000bb0049497a20 */ /* 0x000fe20000410000 */
[-C--:B------:R-:W-:Y:S01]  /*2350*/  ISETP.GE.AND P3, PT, R6, R221.reuse, PT ;  /* 0x000000dd0600720c */ /* 0x080fe20003f66270 */
[C---:B------:R-:W-:Y:S01]  /*2360*/  HMMA.16816.F32 R68, R56.reuse, R20, R68 ;  /* 0x000000143844723c */ /* 0x040fe20000001844 */
[----:B------:R-:W-:Y:S01]  /*2370*/  IADD3 R6, R26, 0x10, RZ ;  /* 0x000000101a067810 */ /* 0x000fe20007ffe0ff */
[----:B------:R-:W1:Y:S01]  /*2380*/  MUFU.TANH R159, R72 ;  /* 0x00000048009f7308 */ /* 0x000e620000002400 */
[----:B------:R-:W-:Y:S01]  /*2390*/  FSEL R17, R36, -INF , !P6 ;  /* 0xff80000024117808 */ /* 0x000fe20007000000 */
[----:B------:R-:W-:Y:S01]  /*23a0*/  FMUL.FTZ R74, R74, c[0x0][0x2ec] ;  /* 0x0000bb004a4a7a20 */ /* 0x000fe20000410000 */
[-C--:B------:R-:W-:Y:S01]  /*23b0*/  ISETP.GE.AND P4, PT, R8, R226.reuse, PT ;  /* 0x000000e20800720c */ /* 0x080fe20003f86270 */
[----:B------:R-:W-:Y:S01]  /*23c0*/  FMUL.FTZ R75, R75, c[0x0][0x2ec] ;  /* 0x0000bb004b4b7a20 */ /* 0x000fe20000410000 */
[C---:B------:R-:W-:Y:S01]  /*23d0*/  ISETP.GE.AND P2, PT, R6.reuse, R226, PT ;  /* 0x000000e20600720c */ /* 0x040fe20003f46270 */
[----:B------:R-:W-:Y:S01]  /*23e0*/  HMMA.16816.F32 R20, R56, R22, R92 ;  /* 0x000000163814723c */ /* 0x000fe2000000185c */
[----:B------:R-:W-:Y:S01]  /*23f0*/  ISETP.GE.AND P6, PT, R6, R221, PT ;  /* 0x000000dd0600720c */ /* 0x000fe20003fc6270 */
[----:B------:R-:W-:Y:S01]  /*2400*/  MUFU.TANH R161, R77 ;  /* 0x0000004d00a17308 */ /* 0x000fe20000002400 */
[----:B------:R-:W-:-:S02]  /*2410*/  IADD3 R6, R26, 0x11, RZ ;  /* 0x000000111a067810 */ /* 0x000fc40007ffe0ff */
[----:B------:R-:W-:Y:S02]  /*2420*/  FSEL R24, R37, -INF , !P3 ;  /* 0xff80000025187808 */ /* 0x000fe40005800000 */
[----:B-----5:R-:W-:Y:S02]  /*2430*/  FSEL R27, R38, -INF , !P4 ;  /* 0xff800000261b7808 */ /* 0x020fe40006000000 */
[-C--:B------:R-:W-:Y:S01]  /*2440*/  ISETP.GE.AND P1, PT, R8, R221.reuse, PT ;  /* 0x000000dd0800720c */ /* 0x080fe20003f26270 */
[----:B------:R-:W-:Y:S01]  /*2450*/  MUFU.TANH R164, R78 ;  /* 0x0000004e00a47308 */ /* 0x000fe20000002400 */
[-C--:B------:R-:W-:Y:S02]  /*2460*/  ISETP.GE.AND P0, PT, R9, R226.reuse, PT ;  /* 0x000000e20900720c */ /* 0x080fe40003f06270 */
[CC--:B------:R-:W-:Y:S02]  /*2470*/  ISETP.GE.AND P3, PT, R6.reuse, R226.reuse, PT ;  /* 0x000000e20600720c */ /* 0x0c0fe40003f66270 */
[-C--:B------:R-:W-:Y:S01]  /*2480*/  ISETP.GE.AND P4, PT, R6, R221.reuse, PT ;  /* 0x000000dd0600720c */ /* 0x080fe20003f86270 */
[----:B------:R-:W-:Y:S01]  /*2490*/  FMUL.FTZ R71, R71, c[0x0][0x2ec] ;  /* 0x0000bb0047477a20 */ /* 0x000fe20000410000 */
[----:B------:R-:W-:Y:S01]  /*24a0*/  IADD3 R6, R26, 0x18, RZ ;  /* 0x000000181a067810 */ /* 0x000fe20007ffe0ff */
[----:B------:R-:W-:Y:S01]  /*24b0*/  MUFU.TANH R174, R79 ;  /* 0x0000004f00ae7308 */ /* 0x000fe20000002400 */
[-C--:B------:R-:W-:Y:S01]  /*24c0*/  ISETP.GE.AND P5, PT, R9, R221.reuse, PT ;  /* 0x000000dd0900720c */ /* 0x080fe20003fa6270 */
[----:B------:R-:W-:Y:S01]  /*24d0*/  FMUL.FTZ R68, R68, c[0x0][0x2ec] ;  /* 0x0000bb0044447a20 */ /* 0x000fe20000410000 */
[----:B------:R-:W-:Y:S01]  /*24e0*/  IADD3 R8, R26, 0x19, RZ ;  /* 0x000000191a087810 */ /* 0x000fe20007ffe0ff */
[----:B------:R-:W-:Y:S01]  /*24f0*/  FMUL.FTZ R69, R69, c[0x0][0x2ec] ;  /* 0x0000bb0045457a20 */ /* 0x000fe20000410000 */
[----:B---3--:R-:W-:Y:S01]  /*2500*/  FSEL R16, R35, -INF , !P1 ;  /* 0xff80000023107808 */ /* 0x008fe20004800000 */
[----:B------:R-:W-:Y:S01]  /*2510*/  FMUL.FTZ R70, R70, c[0x0][0x2ec] ;  /* 0x0000bb0046467a20 */ /* 0x000fe20000410000 */
[----:B------:R-:W-:Y:S01]  /*2520*/  FSEL R19, R34, -INF , !P0 ;  /* 0xff80000022137808 */ /* 0x000fe20004000000 */
[----:B------:R-:W3:Y:S01]  /*2530*/  MUFU.TANH R142, R71 ;  /* 0x00000047008e7308 */ /* 0x000ee20000002400 */
[-C--:B------:R-:W-:Y:S01]  /*2540*/  ISETP.GE.AND P1, PT, R6, R226.reuse, PT ;  /* 0x000000e20600720c */ /* 0x080fe20003f26270 */
[----:B------:R-:W-:Y:S01]  /*2550*/  FMUL.FTZ R20, R20, c[0x0][0x2ec] ;  /* 0x0000bb0014147a20 */ /* 0x000fe20000410000 */
[----:B------:R-:W-:Y:S01]  /*2560*/  ISETP.GE.AND P0, PT, R6, R221, PT ;  /* 0x000000dd0600720c */ /* 0x000fe20003f06270 */
[----:B------:R-:W-:Y:S01]  /*2570*/  FMUL.FTZ R21, R21, c[0x0][0x2ec] ;  /* 0x0000bb0015157a20 */ /* 0x000fe20000410000 */
[----:B------:R-:W-:Y:S01]  /*2580*/  FSEL R6, R39, -INF , !P5 ;  /* 0xff80000027067808 */ /* 0x000fe20006800000 */
[----:B------:R-:W-:Y:S01]  /*2590*/  FMUL.FTZ R22, R22, c[0x0][0x2ec] ;  /* 0x0000bb0016167a20 */ /* 0x000fe20000410000 */
[----:B-1----:R-:W-:Y:S01]  /*25a0*/  FSEL R15, R44, -INF , !P2 ;  /* 0xff8000002c0f7808 */ /* 0x002fe20005000000 */
[----:B------:R-:W-:Y:S01]  /*25b0*/  MUFU.TANH R165, R73 ;  /* 0x0000004900a57308 */ /* 0x000fe20000002400 */
[----:B------:R-:W-:Y:S01]  /*25c0*/  IADD3 R9, R26, 0x20, RZ ;  /* 0x000000201a097810 */ /* 0x000fe20007ffe0ff */
[----:B------:R-:W-:Y:S01]  /*25d0*/  FMUL.FTZ R23, R23, c[0x0][0x2ec] ;  /* 0x0000bb0017177a20 */ /* 0x000fe20000410000 */
[----:B------:R-:W-:-:S02]  /*25e0*/  ISETP.GE.AND P5, PT, R8, R226, PT ;  /* 0x000000e20800720c */ /* 0x000fc40003fa6270 */
[-C--:B------:R-:W-:Y:S02]  /*25f0*/  ISETP.GE.AND P2, PT, R8, R221.reuse, PT ;  /* 0x000000dd0800720c */ /* 0x080fe40003f46270 */
[----:B------:R-:W-:Y:S01]  /*2600*/  IADD3 R8, R26, 0x21, RZ ;  /* 0x000000211a087810 */ /* 0x000fe20007ffe0ff */
[----:B------:R-:W1:Y:S01]  /*2610*/  MUFU.TANH R172, R74 ;  /* 0x0000004a00ac7308 */ /* 0x000e620000002400 */
[----:B----4-:R-:W-:Y:S02]  /*2620*/  FSEL R14, R41, -INF , !P6 ;  /* 0xff800000290e7808 */ /* 0x010fe40007000000 */
[----:B------:R-:W-:Y:S02]  /*2630*/  FSEL R13, R40, -INF , !P3 ;  /* 0xff800000280d7808 */ /* 0x000fe40005800000 */
[C---:B------:R-:W-:Y:S02]  /*2640*/  ISETP.GE.AND P6, PT, R9.reuse, R226, PT ;  /* 0x000000e20900720c */ /* 0x040fe40003fc6270 */
[----:B------:R-:W-:Y:S01]  /*2650*/  ISETP.GE.AND P3, PT, R9, R221, PT ;  /* 0x000000dd0900720c */ /* 0x000fe20003f66270 */
[----:B------:R-:W4:Y:S01]  /*2660*/  MUFU.TANH R170, R75 ;  /* 0x0000004b00aa7308 */ /* 0x000f220000002400 */
[----:B------:R-:W-:-:S02]  /*2670*/  FSEL R12, R42, -INF , !P4 ;  /* 0xff8000002a0c7808 */ /* 0x000fc40006000000 */
[----:B------:R-:W-:Y:S02]  /*2680*/  FSEL R9, R43, -INF , !P1 ;  /* 0xff8000002b097808 */ /* 0x000fe40004800000 */
[C---:B------:R-:W-:Y:S02]  /*2690*/  ISETP.GE.AND P4, PT, R8.reuse, R226, PT ;  /* 0x000000e20800720c */ /* 0x040fe40003f86270 */
[----:B------:R-:W-:Y:S01]  /*26a0*/  ISETP.GE.AND P1, PT, R8, R221, PT ;  /* 0x000000dd0800720c */ /* 0x000fe20003f26270 */
[----:B------:R-:W5:Y:S01]  /*26b0*/  MUFU.TANH R171, R68 ;  /* 0x0000004400ab7308 */ /* 0x000f620000002400 */
[----:B------:R-:W-:Y:S02]  /*26c0*/  IADD3 R8, R26, 0x28, RZ ;  /* 0x000000281a087810 */ /* 0x000fe40007ffe0ff */
[----:B--2---:R-:W-:Y:S02]  /*26d0*/  FSEL R10, R28, -INF , !P0 ;  /* 0xff8000001c0a7808 */ /* 0x004fe40004000000 */
[----:B------:R-:W-:-:S02]  /*26e0*/  FSEL R11, R45, -INF , !P5 ;  /* 0xff8000002d0b7808 */ /* 0x000fc40006800000 */
[C---:B------:R-:W-:Y:S01]  /*26f0*/  ISETP.GE.AND P0, PT, R8.reuse, R226, PT ;  /* 0x000000e20800720c */ /* 0x040fe20003f06270 */
[----:B------:R-:W-:Y:S01]  /*2700*/  MUFU.TANH R169, R69 ;  /* 0x0000004500a97308 */ /* 0x000fe20000002400 */
[----:B------:R-:W-:Y:S02]  /*2710*/  ISETP.GE.AND P5, PT, R8, R221, PT ;  /* 0x000000dd0800720c */ /* 0x000fe40003fa6270 */
[----:B------:R-:W-:Y:S02]  /*2720*/  FSEL R8, R25, -INF , !P2 ;  /* 0xff80000019087808 */ /* 0x000fe40005000000 */
[C---:B------:R-:W-:Y:S02]  /*2730*/  IADD3 R25, R26.reuse, 0x31, RZ ;  /* 0x000000311a197810 */ /* 0x040fe40007ffe0ff */
[----:B------:R-:W-:Y:S01]  /*2740*/  IADD3 R18, R26, 0x29, RZ ;  /* 0x000000291a127810 */ /* 0x000fe20007ffe0ff */
[----:B------:R-:W2:Y:S01]  /*2750*/  MUFU.TANH R166, R70 ;  /* 0x0000004600a67308 */ /* 0x000ea20000002400 */
[----:B------:R-:W-:-:S02]  /*2760*/  FSEL R159, R159, -INF , !P0 ;  /* 0xff8000009f9f7808 */ /* 0x000fc40004000000 */
[----:B------:R-:W-:Y:S02]  /*2770*/  FSEL R167, R167, -INF , !P6 ;  /* 0xff800000a7a77808 */ /* 0x000fe40007000000 */
[-C--:B------:R-:W-:Y:S02]  /*2780*/  ISETP.GE.AND P0, PT, R25, R221.reuse, PT ;  /* 0x000000dd1900720c */ /* 0x080fe40003f06270 */
[C---:B------:R-:W-:Y:S01]  /*2790*/  ISETP.GE.AND P2, PT, R18.reuse, R226, PT ;  /* 0x000000e21200720c */ /* 0x040fe20003f46270 */
[----:B------:R-:W1:Y:S01]  /*27a0*/  MUFU.TANH R143, R20 ;  /* 0x00000014008f7308 */ /* 0x000e620000002400 */
[----:B------:R-:W-:Y:S02]  /*27b0*/  ISETP.GE.AND P6, PT, R18, R221, PT ;  /* 0x000000dd1200720c */ /* 0x000fe40003fc6270 */
[----:B------:R-:W-:Y:S02]  /*27c0*/  IADD3 R18, R26, 0x30, RZ ;  /* 0x000000301a127810 */ /* 0x000fe40007ffe0ff */
[----:B---3--:R-:W-:-:S02]  /*27d0*/  FSEL R142, R142, -INF , !P0 ;  /* 0xff8000008e8e7808 */ /* 0x008fc40004000000 */
[----:B------:R-:W-:Y:S01]  /*27e0*/  FSEL R164, R164, -INF , !P3 ;  /* 0xff800000a4a47808 */ /* 0x000fe20005800000 */
[----:B------:R-:W-:Y:S01]  /*27f0*/  MUFU.TANH R141, R21 ;  /* 0x00000015008d7308 */ /* 0x000fe20000002400 */
[----:B------:R-:W-:Y:S02]  /*2800*/  FSEL R161, R161, -INF , !P4 ;  /* 0xff800000a1a17808 */ /* 0x000fe40006000000 */
[----:B------:R-:W-:Y:S02]  /*2810*/  ISETP.GE.AND P0, PT, R2, 0x2, PT ;  /* 0x000000020200780c */ /* 0x000fe40003f06270 */
[C---:B------:R-:W-:Y:S02]  /*2820*/  ISETP.GE.AND P3, PT, R18.reuse, R226, PT ;  /* 0x000000e21200720c */ /* 0x040fe40003f66270 */
[----:B------:R-:W-:Y:S01]  /*2830*/  ISETP.GE.AND P4, PT, R18, R221, PT ;  /* 0x000000dd1200720c */ /* 0x000fe20003f86270 */
[----:B------:R-:W3:Y:S01]  /*2840*/  MUFU.TANH R140, R22 ;  /* 0x00000016008c7308 */ /* 0x000ee20000002400 */
[----:B------:R-:W-:-:S02]  /*2850*/  IADD3 R18, R26, 0x38, RZ ;  /* 0x000000381a127810 */ /* 0x000fc40007ffe0ff */
[----:B------:R-:W-:Y:S02]  /*2860*/  FSEL R174, R174, -INF , !P1 ;  /* 0xff800000aeae7808 */ /* 0x000fe40004800000 */
[----:B-1----:R-:W-:Y:S02]  /*2870*/  FSEL R172, R172, -INF , !P5 ;  /* 0xff800000acac7808 */ /* 0x002fe40006800000 */
[----:B------:R-:W-:Y:S01]  /*2880*/  FSEL R165, R165, -INF , !P2 ;  /* 0xff800000a5a57808 */ /* 0x000fe20005000000 */
[----:B------:R-:W1:Y:S01]  /*2890*/  MUFU.TANH R162, R23 ;  /* 0x0000001700a27308 */ /* 0x000e620000002400 */
[----:B------:R-:W-:Y:S01]  /*28a0*/  BAR.SYNC.DEFER_BLOCKING 0x0 ;  /* 0x0000000000007b1d */ /* 0x000fe20000010000 */
[-C--:B------:R-:W-:Y:S02]  /*28b0*/  ISETP.GE.AND P1, PT, R25, R226.reuse, PT ;  /* 0x000000e21900720c */ /* 0x080fe40003f26270 */
[C---:B------:R-:W-:Y:S02]  /*28c0*/  ISETP.GE.AND P5, PT, R18.reuse, R226, PT ;  /* 0x000000e21200720c */ /* 0x040fe40003fa6270 */
[----:B------:R-:W-:-:S02]  /*28d0*/  ISETP.GE.AND P2, PT, R18, R221, PT ;  /* 0x000000dd1200720c */ /* 0x000fc40003f46270 */
[----:B------:R-:W-:Y:S02]  /*28e0*/  IADD3 R18, R26, 0x39, RZ ;  /* 0x000000391a127810 */ /* 0x000fe40007ffe0ff */
[----:B----4-:R-:W-:Y:S02]  /*28f0*/  FSEL R170, R170, -INF , !P6 ;  /* 0xff800000aaaa7808 */ /* 0x010fe40007000000 */
[----:B-----5:R-:W-:Y:S02]  /*2900*/  FSEL R171, R171, -INF , !P3 ;  /* 0xff800000abab7808 */ /* 0x020fe40005800000 */
[----:B--2---:R-:W-:Y:S02]  /*2910*/  FSEL R166, R166, -INF , !P4 ;  /* 0xff800000a6a67808 */ /* 0x004fe40006000000 */
[----:B------:R-:W-:Y:S02]  /*2920*/  FSEL R169, R169, -INF , !P1 ;  /* 0xff800000a9a97808 */ /* 0x000fe40004800000 */
[----:B------:R-:W-:-:S02]  /*2930*/  ISETP.GE.AND P6, PT, R26, R226, PT ;  /* 0x000000e21a00720c */ /* 0x000fc40003fc6270 */
[-C--:B------:R-:W-:Y:S02]  /*2940*/  ISETP.GE.AND P3, PT, R26, R221.reuse, PT ;  /* 0x000000dd1a00720c */ /* 0x080fe40003f66270 */
[C---:B------:R-:W-:Y:S02]  /*2950*/  ISETP.GE.AND P4, PT, R18.reuse, R226, PT ;  /* 0x000000e21200720c */ /* 0x040fe40003f86270 */
[----:B------:R-:W-:Y:S02]  /*2960*/  ISETP.GE.AND P1, PT, R18, R221, PT ;  /* 0x000000dd1200720c */ /* 0x000fe40003f26270 */
[----:B------:R-:W-:Y:S02]  /*2970*/  FSEL R143, R143, -INF , !P5 ;  /* 0xff8000008f8f7808 */ /* 0x000fe40006800000 */
[----:B---3--:R-:W-:Y:S02]  /*2980*/  FSEL R140, R140, -INF , !P2 ;  /* 0xff8000008c8c7808 */ /* 0x008fe40005000000 */
[----:B------:R-:W-:-:S02]  /*2990*/  FSEL R32, R32, -INF , !P6 ;  /* 0xff80000020207808 */ /* 0x000fc40007000000 */
[----:B------:R-:W-:Y:S02]  /*29a0*/  FSEL R33, R33, -INF , !P3 ;  /* 0xff80000021217808 */ /* 0x000fe40005800000 */
[----:B------:R-:W-:Y:S02]  /*29b0*/  FSEL R141, R141, -INF , !P4 ;  /* 0xff8000008d8d7808 */ /* 0x000fe40006000000 */
[----:B-1----:R-:W-:Y:S01]  /*29c0*/  FSEL R162, R162, -INF , !P1 ;  /* 0xff800000a2a27808 */ /* 0x002fe20004800000 */
        /* <DEDUP_REMOVED lines=21> */
.L_x_36:
        /* <DEDUP_REMOVED lines=31> */
[----:B-1----:R-:W1:Y:S03]  /*2d10*/  SHFL.BFLY PT, R21, R18, 0x2, 0x1f ;  /* 0x0c401f0012157f89 */ /* 0x002e6600000e0000 */
        /* <DEDUP_REMOVED lines=34> */
[--C-:B------:R-:W-:Y:S01]  /*2f40*/  FFMA.FTZ R155, R33, c[0x0][0x23c], -R163.reuse ;  /* 0x00008f00219b7a23 */ /* 0x100fe200000108a3 */
[----:B------:R-:W-:Y:S01]  /*2f50*/  LDSM.16.MT88.4 R28, [R196+0x12800] ;  /* 0x01280000c41c783b */ /* 0x000fe20000004200 */
[----:B------:R-:W-:-:S02]  /*2f60*/  FFMA.FTZ R156, R24, c[0x0][0x23c], -R163 ;  /* 0x00008f00189c7a23 */ /* 0x000fc400000108a3 */
[--C-:B------:R-:W-:Y:S01]  /*2f70*/  FFMA.FTZ R157, R16, c[0x0][0x23c], -R163.reuse ;  /* 0x00008f00109d7a23 */ /* 0x100fe200000108a3 */
[----:B------:R-:W-:Y:S01]  /*2f80*/  LDSM.16.MT88.4 R32, [R197+0x12800] ;  /* 0x01280000c520783b */ /* 0x000fe20000004200 */
[--C-:B------:R-:W-:Y:S01]  /*2f90*/  FFMA.FTZ R150, R6, c[0x0][0x23c], -R163.reuse ;  /* 0x00008f0006967a23 */ /* 0x100fe200000108a3 */
[----:B------:R-:W1:Y:S01]  /*2fa0*/  MUFU.EX2 R153, R153 ;  /* 0x0000009900997308 */ /* 0x000e620000000800 */
[--C-:B------:R-:W-:Y:S01]  /*2fb0*/  FFMA.FTZ R145, R9, c[0x0][0x23c], -R168.reuse ;  /* 0x00008f0009917a23 */ /* 0x100fe200000108a8 */
[----:B------:R-:W2:Y:S01]  /*2fc0*/  LDSM.16.MT88.4 R4, [R196+0x16000] ;  /* 0x01600000c404783b */ /* 0x000ea20000004200 */
[--C-:B------:R-:W-:Y:S02]  /*2fd0*/  FFMA.FTZ R0, R11, c[0x0][0x23c], -R168.reuse ;  /* 0x00008f000b007a23 */ /* 0x100fe400000108a8 */
[--C-:B------:R-:W-:Y:S01]  /*2fe0*/  FFMA.FTZ R148, R10, c[0x0][0x23c], -R163.reuse ;  /* 0x00008f000a947a23 */ /* 0x100fe200000108a3 */
[----:B------:R-:W-:Y:S01]  /*2ff0*/  LDSM.16.MT88.4 R16, [R197+0x14800] ;  /* 0x01480000c510783b */ /* 0x000fe20000004200 */
[----:B------:R-:W-:Y:S01]  /*3000*/  FFMA.FTZ R135, R8, c[0x0][0x23c], -R163 ;  /* 0x00008f0008877a23 */ /* 0x000fe200000108a3 */
[----:B------:R-:W-:Y:S01]  /*3010*/  MUFU.EX2 R152, R152 ;  /* 0x0000009800987308 */ /* 0x000fe20000000800 */
[--C-:B------:R-:W-:Y:S01]  /*3020*/  FFMA.FTZ R151, R15, c[0x0][0x23c], -R168.reuse ;  /* 0x00008f000f977a23 */ /* 0x100fe200000108a8 */
[----:B------:R-:W2:Y:S01]  /*3030*/  LDSM.16.MT88.4 R8, [R200+0x14800] ;  /* 0x01480000c808783b */ /* 0x000ea20000004200 */
[----:B------:R-:W-:-:S02]  /*3040*/  FFMA.FTZ R146, R13, c[0x0][0x23c], -R168 ;  /* 0x00008f000d927a23 */ /* 0x000fc400000108a8 */
[--C-:B------:R-:W-:Y:S01]  /*3050*/  FFMA.FTZ R149, R14, c[0x0][0x23c], -R163.reuse ;  /* 0x00008f000e957a23 */ /* 0x100fe200000108a3 */
[----:B------:R-:W-:Y:S01]  /*3060*/  LDSM.16.MT88.4 R24, [R198+0x14800] ;  /* 0x01480000c618783b */ /* 0x000fe20000004200 */
[----:B------:R-:W-:Y:S01]  /*3070*/  FFMA.FTZ R144, R12, c[0x0][0x23c], -R163 ;  /* 0x00008f000c907a23 */ /* 0x000fe200000108a3 */
[----:B------:R-:W3:Y:S01]  /*3080*/  MUFU.EX2 R147, R147 ;  /* 0x0000009300937308 */ /* 0x000ee20000000800 */
[----:B-1----:R-:W-:Y:S01]  /*3090*/  F2FP.PACK_AB R96, R153, R154 ;  /* 0x0000009a9960723e */ /* 0x002fe200000000ff */
[----:B------:R-:W1:Y:S01]  /*30a0*/  LDSM.16.MT88.4 R12, [R196+0x14800] ;  /* 0x01480000c40c783b */ /* 0x000e620000004200 */
[--C-:B------:R-:W-:Y:S02]  /*30b0*/  FFMA.FTZ R158, R167, c[0x0][0x23c], -R168.reuse ;  /* 0x00008f00a79e7a23 */ /* 0x100fe400000108a8 */
[--C-:B------:R-:W-:Y:S02]  /*30c0*/  FFMA.FTZ R160, R165, c[0x0][0x23c], -R168.reuse ;  /* 0x00008f00a5a07a23 */ /* 0x100fe400000108a8 */
[--C-:B------:R-:W-:Y:S01]  /*30d0*/  FFMA.FTZ R161, R161, c[0x0][0x23c], -R168.reuse ;  /* 0x00008f00a1a17a23 */ /* 0x100fe200000108a8 */
[----:B------:R-:W-:Y:S01]  /*30e0*/  MUFU.EX2 R155, R155 ;  /* 0x0000009b009b7308 */ /* 0x000fe20000000800 */
[----:B------:R-:W-:-:S02]  /*30f0*/  FFMA.FTZ R159, R159, c[0x0][0x23c], -R168 ;  /* 0x00008f009f9f7a23 */ /* 0x000fc400000108a8 */
[--C-:B------:R-:W-:Y:S02]  /*3100*/  FFMA.FTZ R164, R164, c[0x0][0x23c], -R163.reuse ;  /* 0x00008f00a4a47a23 */ /* 0x100fe400000108a3 */
[--C-:B------:R-:W-:Y:S02]  /*3110*/  FFMA.FTZ R165, R174, c[0x0][0x23c], -R163.reuse ;  /* 0x00008f00aea57a23 */ /* 0x100fe400000108a3 */
[--C-:B------:R-:W-:Y:S01]  /*3120*/  FFMA.FTZ R167, R172, c[0x0][0x23c], -R163.reuse ;  /* 0x00008f00aca77a23 */ /* 0x100fe200000108a3 */
[----:B------:R-:W4:Y:S01]  /*3130*/  MUFU.EX2 R156, R156 ;  /* 0x0000009c009c7308 */ /* 0x000f220000000800 */
[----:B---3--:R-:W-:Y:S01]  /*3140*/  F2FP.PACK_AB R98, R147, R152 ;  /* 0x000000989362723e */ /* 0x008fe200000000ff */
[----:B------:R-:W-:Y:S02]  /*3150*/  FFMA.FTZ R170, R170, c[0x0][0x23c], -R163 ;  /* 0x00008f00aaaa7a23 */ /* 0x000fe400000108a3 */
[--C-:B------:R-:W-:Y:S02]  /*3160*/  FFMA.FTZ R172, R169, c[0x0][0x23c], -R168.reuse ;  /* 0x00008f00a9ac7a23 */ /* 0x100fe400000108a8 */
        /* <DEDUP_REMOVED lines=9> */
[----:B------:R-:W-:Y:S01]  /*3200*/  FFMA.FTZ R227, R162, c[0x0][0x23c], -R163 ;  /* 0x00008f00a2e37a23 */ /* 0x000fe200000108a3 */
[----:B------:R-:W-:Y:S01]  /*3210*/  LDSM.16.MT88.4 R140, [R198+0x13800] ;  /* 0x01380000c68c783b */ /* 0x000fe20000004200 */
[----:B------:R-:W-:Y:S02]  /*3220*/  FADD.FTZ R153, R154, R153 ;  /* 0x000000999a997221 */ /* 0x000fe40000010000 */
[----:B------:R-:W-:Y:S01]  /*3230*/  MUFU.EX2 R151, R151 ;  /* 0x0000009700977308 */ /* 0x000fe20000000800 */
[----:B------:R-:W-:Y:S02]  /*3240*/  FADD.FTZ R156, R155, R156 ;  /* 0x0000009c9b9c7221 */ /* 0x000fe40000010000 */
[----:B------:R-:W-:-:S04]  /*3250*/  FADD.FTZ R152, R152, R153 ;  /* 0x0000009998987221 */ /* 0x000fc80000010000 */
[----:B------:R-:W-:Y:S01]  /*3260*/  FADD.FTZ R152, R147, R152 ;  /* 0x0000009893987221 */ /* 0x000fe20000010000 */
[----:B---3--:R-:W-:Y:S01]  /*3270*/  F2FP.PACK_AB R99, R150, R157 ;  /* 0x0000009d9663723e */ /* 0x008fe200000000ff */
[----:B------:R-:W3:Y:S01]  /*3280*/  MUFU.EX2 R146, R146 ;  /* 0x0000009200927308 */ /* 0x000ee20000000800 */
[----:B------:R-:W-:-:S04]  /*3290*/  FADD.FTZ R157, R157, R156 ;  /* 0x0000009c9d9d7221 */ /* 0x000fc80000010000 */
        /* <DEDUP_REMOVED lines=195> */
[----:B------:R-:W-:-:S05]  /*3ed0*/  IMAD.IADD R5, R7, 0x1, R0 ;  /* 0x0000000107057824 */ /* 0x000fca00078e0200 */
        /* <DEDUP_REMOVED lines=16> */
[----:B------:R-:W-:Y:S04]  /*3fe0*/  LDSM.16.M88.4 R144, [R204] ;  /* 0x00000000cc90783b */ /* 0x000fe80000000200 */
[----:B------:R-:W5:Y:S04]  /*3ff0*/  LDSM.16.M88.4 R20, [R203] ;  /* 0x00000000cb14783b */ /* 0x000f680000000200 */
[----:B------:R-:W4:Y:S04]  /*4000*/  LDSM.16.M88.4 R156, [R205+0xd000] ;  /* 0x00d00000cd9c783b */ /* 0x000f280000000200 */
[----:B------:R-:W5:Y:S04]  /*4010*/  LDSM.16.M88.4 R164, [R205+0xd800] ;  /* 0x00d80000cda4783b */ /* 0x000f680000000200 */
[----:B-1----:R-:W1:Y:S04]  /*4020*/  LDSM.16.M88.4 R8, [R195] ;  /* 0x00000000c308783b */ /* 0x002e680000000200 */
[----:B------:R-:W-:Y:S04]  /*4030*/  LDSM.16.M88.4 R148, [R202] ;  /* 0x00000000ca94783b */ /* 0x000fe80000000200 */
[----:B------:R-:W1:Y:S04]  /*4040*/  LDSM.16.M88.4 R32, [R199+0xc000] ;  /* 0x00c00000c720783b */ /* 0x000e680000000200 */
[----:B------:R-:W1:Y:S01]  /*4050*/  LDSM.16.M88.4 R24, [R194] ;  /* 0x00000000c218783b */ /* 0x000e620000000200 */
[C---:B---3--:R-:W-:Y:S03]  /*4060*/  HMMA.16816.F32 R16, R172.reuse, R12, RZ ;  /* 0x0000000cac10723c */ /* 0x048fe600000018ff */
[----:B------:R-:W3:Y:S04]  /*4070*/  LDSM.16.M88.4 R168, [R193] ;  /* 0x00000000c1a8783b */ /* 0x000ee80000000200 */
[----:B--2---:R-:W2:Y:S01]  /*4080*/  LDSM.16.M88.4 R4, [R199+0xc800] ;  /* 0x00c80000c704783b */ /* 0x004ea20000000200 */
[C---:B------:R-:W-:Y:S03]  /*4090*/  HMMA.16816.F32 R12, R172.reuse, R14, RZ ;  /* 0x0000000eac0c723c */ /* 0x040fe600000018ff */
[----:B------:R-:W-:Y:S04]  /*40a0*/  LDSM.16.M88.4 R136, [R199+0xd000] ;  /* 0x00d00000c788783b */ /* 0x000fe80000000200 */
[----:B------:R-:W-:Y:S01]  /*40b0*/  LDSM.16.M88.4 R176, [R199+0xd800] ;  /* 0x00d80000c7b0783b */ /* 0x000fe20000000200 */
[C---:B----4-:R-:W-:Y:S03]  /*40c0*/  HMMA.16816.F32 R28, R172.reuse, R140, RZ ;  /* 0x0000008cac1c723c */ /* 0x050fe600000018ff */
[----:B------:R-:W-:Y:S04]  /*40d0*/  LDSM.16.M88.4 R236, [R192+0x2800] ;  /* 0x00280000c0ec783b */ /* 0x000fe80000000200 */
[----:B------:R-:W-:Y:S01]  /*40e0*/  LDSM.16.M88.4 R180, [R205+0x10800] ;  /* 0x01080000cdb4783b */ /* 0x000fe20000000200 */
[----:B------:R-:W-:Y:S03]  /*40f0*/  HMMA.16816.F32 R140, R172, R142, RZ ;  /* 0x0000008eac8c723c */ /* 0x000fe600000018ff */
[----:B------:R-:W-:Y:S04]  /*4100*/  LDSM.16.M88.4 R232, [R199+0xf800] ;  /* 0x00f80000c7e8783b */ /* 0x000fe80000000200 */
[----:B------:R-:W0:Y:S01]  /*4110*/  LDGDEPBAR ;  /* 0x00000000000079af */ /* 0x000e220000000000 */
[C---:B-----5:R-:W-:Y:S08]  /*4120*/  HMMA.16816.F32 R16, R144.reuse, R20, R16 ;  /* 0x000000149010723c */ /* 0x060ff00000001810 */
[----:B------:R-:W-:Y:S01]  /*4130*/  HMMA.16816.F32 R12, R144, R22, R12 ;  /* 0x00000016900c723c */ /* 0x000fe2000000180c */
[----:B------:R-:W-:Y:S07]  /*4140*/  LDSM.16.M88.4 R20, [R192] ;  /* 0x00000000c014783b */ /* 0x000fee0000000200 */
[C---:B------:R-:W-:Y:S08]  /*4150*/  HMMA.16816.F32 R160, R172.reuse, R156, RZ ;  /* 0x0000009caca0723c */ /* 0x040ff000000018ff */
[C---:B------:R-:W-:Y:S08]  /*4160*/  HMMA.16816.F32 R156, R172.reuse, R158, RZ ;  /* 0x0000009eac9c723c */ /* 0x040ff000000018ff */
[C---:B------:R-:W-:Y:S08]  /*4170*/  HMMA.16816.F32 R152, R172.reuse, R164, RZ ;  /* 0x000000a4ac98723c */ /* 0x040ff000000018ff */
[----:B------:R-:W-:Y:S01]  /*4180*/  HMMA.16816.F32 R172, R172, R166, RZ ;  /* 0x000000a6acac723c */ /* 0x000fe200000018ff */
[----:B------:R-:W4:Y:S07]  /*4190*/  LDSM.16.M88.4 R164, [R201] ;  /* 0x00000000c9a4783b */ /* 0x000f2e0000000200 */
[C---:B-1----:R-:W-:Y:S08]  /*41a0*/  HMMA.16816.F32 R28, R144.reuse, R8, R28 ;  /* 0x00000008901c723c */ /* 0x042ff0000000181c */
[----:B------:R-:W-:Y:S01]  /*41b0*/  HMMA.16816.F32 R140, R144, R10, R140 ;  /* 0x0000000a908c723c */ /* 0x000fe2000000188c */
[----:B------:R-:W1:Y:S07]  /*41c0*/  LDSM.16.M88.4 R8, [R192+0x800] ;  /* 0x00080000c008783b */ /* 0x000e6e0000000200 */
[C---:B------:R-:W-:Y:S08]  /*41d0*/  HMMA.16816.F32 R16, R148.reuse, R32, R16 ;  /* 0x000000209410723c */ /* 0x040ff00000001810 */
[----:B------:R-:W-:Y:S01]  /*41e0*/  HMMA.16816.F32 R12, R148, R34, R12 ;  /* 0x00000022940c723c */ /* 0x000fe2000000180c */
[----:B------:R-:W-:Y:S07]  /*41f0*/  LDSM.16.M88.4 R32, [R205+0xe000] ;  /* 0x00e00000cd20783b */ /* 0x000fee0000000200 */
[C---:B------:R-:W-:Y:S08]  /*4200*/  HMMA.16816.F32 R160, R144.reuse, R24, R160 ;  /* 0x0000001890a0723c */ /* 0x040ff000000018a0 */
[C---:B------:R-:W-:Y:S01]  /*4210*/  HMMA.16816.F32 R156, R144.reuse, R26, R156 ;  /* 0x0000001a909c723c */ /* 0x040fe2000000189c */
[----:B------:R-:W-:Y:S07]  /*4220*/  LDSM.16.M88.4 R24, [R192+0x1000] ;  /* 0x00100000c018783b */ /* 0x000fee0000000200 */
[C---:B---3--:R-:W-:Y:S08]  /*4230*/  HMMA.16816.F32 R152, R144.reuse, R168, R152 ;  /* 0x000000a89098723c */ /* 0x048ff00000001898 */
[----:B------:R-:W-:Y:S01]  /*4240*/  HMMA.16816.F32 R172, R144, R170, R172 ;  /* 0x000000aa90ac723c */ /* 0x000fe200000018ac */
[----:B------:R-:W3:Y:S04]  /*4250*/  LDSM.16.M88.4 R144, [R206+0x4000] ;  /* 0x00400000ce90783b */ /* 0x000ee80000000200 */
[----:B------:R-:W-:Y:S03]  /*4260*/  LDSM.16.M88.4 R168, [R192+0x1800] ;  /* 0x00180000c0a8783b */ /* 0x000fe60000000200 */
[C---:B--2---:R-:W-:Y:S08]  /*4270*/  HMMA.16816.F32 R28, R148.reuse, R4, R28 ;  /* 0x00000004941c723c */ /* 0x044ff0000000181c */
[----:B------:R-:W-:Y:S01]  /*4280*/  HMMA.16816.F32 R140, R148, R6, R140 ;  /* 0x00000006948c723c */ /* 0x000fe2000000188c */
[----:B------:R-:W2:Y:S07]  /*4290*/  LDSM.16.M88.4 R4, [R205+0xe800] ;  /* 0x00e80000cd04783b */ /* 0x000eae0000000200 */
[C---:B----4-:R-:W-:Y:S08]  /*42a0*/  HMMA.16816.F32 R16, R164.reuse, R20, R16 ;  /* 0x00000014a410723c */ /* 0x050ff00000001810 */
[----:B------:R-:W-:Y:S01]  /*42b0*/  HMMA.16816.F32 R12, R164, R22, R12 ;  /* 0x00000016a40c723c */ /* 0x000fe2000000180c */
[----:B------:R-:W-:Y:S07]  /*42c0*/  LDSM.16.M88.4 R20, [R191] ;  /* 0x00000000bf14783b */ /* 0x000fee0000000200 */
[C---:B------:R-:W-:Y:S08]  /*42d0*/  HMMA.16816.F32 R160, R148.reuse, R136, R160 ;  /* 0x0000008894a0723c */ /* 0x040ff000000018a0 */
[----:B------:R-:W-:Y:S01]  /*42e0*/  HMMA.16816.F32 R156, R148, R138, R156 ;  /* 0x0000008a949c723c */ /* 0x000fe2000000189c */
[----:B------:R-:W-:Y:S07]  /*42f0*/  LDSM.16.M88.4 R136, [R205+0xf000] ;  /* 0x00f00000cd88783b */ /* 0x000fee0000000200 */
[C---:B-1----:R-:W-:Y:S08]  /*4300*/  HMMA.16816.F32 R28, R164.reuse, R8, R28 ;  /* 0x00000008a41c723c */ /* 0x042ff0000000181c */
[----:B------:R-:W-:Y:S01]  /*4310*/  HMMA.16816.F32 R140, R164, R10, R140 ;  /* 0x0000000aa48c723c */ /* 0x000fe2000000188c */
[----:B------:R-:W1:Y:S07]  /*4320*/  LDSM.16.M88.4 R8, [R204+0x4000] ;  /* 0x00400000cc08783b */ /* 0x000e6e0000000200 */
[C---:B------:R-:W-:Y:S08]  /*4330*/  HMMA.16816.F32 R152, R148.reuse, R176, R152 ;  /* 0x000000b09498723c */ /* 0x040ff00000001898 */
[----:B------:R-:W-:Y:S01]  /*4340*/  HMMA.16816.F32 R172, R148, R178, R172 ;  /* 0x000000b294ac723c */ /* 0x000fe200000018ac */
[----:B------:R-:W4:Y:S04]  /*4350*/  LDSM.16.M88.4 R148, [R205+0xf800] ;  /* 0x00f80000cd94783b */ /* 0x000f280000000200 */
[----:B------:R-:W-:Y:S03]  /*4360*/  LDSM.16.M88.4 R176, [R202+0x4000] ;  /* 0x00400000cab0783b */ /* 0x000fe60000000200 */
[C---:B---3--:R-:W-:Y:S08]  /*4370*/  HMMA.16816.F32 R16, R144.reuse, R32, R16 ;  /* 0x000000209010723c */ /* 0x048ff00000001810 */
[----:B------:R-:W-:Y:S01]  /*4380*/  HMMA.16816.F32 R12, R144, R34, R12 ;  /* 0x00000022900c723c */ /* 0x000fe2000000180c */
[----:B------:R-:W-:Y:S07]  /*4390*/  LDSM.16.M88.4 R32, [R199+0xe000] ;  /* 0x00e00000c720783b */ /* 0x000fee0000000200 */
[C---:B------:R-:W-:Y:S08]  /*43a0*/  HMMA.16816.F32 R160, R164.reuse, R24, R160 ;  /* 0x00000018a4a0723c */ /* 0x040ff000000018a0 */
[----:B------:R-:W-:Y:S01]  /*43b0*/  HMMA.16816.F32 R156, R164, R26, R156 ;  /* 0x0000001aa49c723c */ /* 0x000fe2000000189c */
[----:B------:R-:W3:Y:S07]  /*43c0*/  LDSM.16.M88.4 R24, [R190] ;  /* 0x00000000be18783b */ /* 0x000eee0000000200 */
[C---:B--2---:R-:W-:Y:S08]  /*43d0*/  HMMA.16816.F32 R28, R144.reuse, R4, R28 ;  /* 0x00000004901c723c */ /* 0x044ff0000000181c */
[----:B------:R-:W-:Y:S01]  /*43e0*/  HMMA.16816.F32 R140, R144, R6, R140 ;  /* 0x00000006908c723c */ /* 0x000fe2000000188c */
[----:B------:R-:W2:Y:S07]  /*43f0*/  LDSM.16.M88.4 R4, [R189] ;  /* 0x00000000bd04783b */ /* 0x000eae0000000200 */
[C---:B------:R-:W-:Y:S08]  /*4400*/  HMMA.16816.F32 R152, R164.reuse, R168, R152 ;  /* 0x000000a8a498723c */ /* 0x040ff00000001898 */
[----:B------:R-:W-:Y:S01]  /*4410*/  HMMA.16816.F32 R172, R164, R170, R172 ;  /* 0x000000aaa4ac723c */ /* 0x000fe200000018ac */
[----:B------:R-:W-:Y:S04]  /*4420*/  LDSM.16.M88.4 R168, [R201+0x4000] ;  /* 0x00400000c9a8783b */ /* 0x000fe80000000200 */
[----:B------:R-:W-:Y:S03]  /*4430*/  LDSM.16.M88.4 R164, [R192+0x3000] ;  /* 0x00300000c0a4783b */ /* 0x000fe60000000200 */
[C---:B-1----:R-:W-:Y:S08]  /*4440*/  HMMA.16816.F32 R16, R8.reuse, R20, R16 ;  /* 0x000000140810723c */ /* 0x042ff00000001810 */
[----:B------:R-:W-:Y:S01]  /*4450*/  HMMA.16816.F32 R12, R8, R22, R12 ;  /* 0x00000016080c723c */ /* 0x000fe2000000180c */
[----:B------:R-:W-:Y:S07]  /*4460*/  LDSM.16.M88.4 R20, [R192+0x2000] ;  /* 0x00200000c014783b */ /* 0x000fee0000000200 */
[C---:B------:R-:W-:Y:S08]  /*4470*/  HMMA.16816.F32 R160, R144.reuse, R136, R160 ;  /* 0x0000008890a0723c */ /* 0x040ff000000018a0 */
[C---:B------:R-:W-:Y:S01]  /*4480*/  HMMA.16816.F32 R156, R144.reuse, R138, R156 ;  /* 0x0000008a909c723c */ /* 0x040fe2000000189c */
[----:B------:R-:W1:Y:S07]  /*4490*/  LDSM.16.M88.4 R136, [R188] ;  /* 0x00000000bc88783b */ /* 0x000e6e0000000200 */
[C---:B----4-:R-:W-:Y:S08]  /*44a0*/  HMMA.16816.F32 R152, R144.reuse, R148, R152 ;  /* 0x000000949098723c */ /* 0x050ff00000001898 */
[----:B------:R-:W-:Y:S01]  /*44b0*/  HMMA.16816.F32 R172, R144, R150, R172 ;  /* 0x0000009690ac723c */ /* 0x000fe200000018ac */
[----:B------:R-:W-:Y:S04]  /*44c0*/  LDSM.16.M88.4 R148, [R206+0x8000] ;  /* 0x00800000ce94783b */ /* 0x000fe80000000200 */
[----:B------:R-:W-:Y:S03]  /*44d0*/  LDSM.16.M88.4 R144, [R187] ;  /* 0x00000000bb90783b */ /* 0x000fe60000000200 */
[C---:B---3--:R-:W-:Y:S08]  /*44e0*/  HMMA.16816.F32 R28, R8.reuse, R24, R28 ;  /* 0x00000018081c723c */ /* 0x048ff0000000181c */
[----:B------:R-:W-:Y:S01]  /*44f0*/  HMMA.16816.F32 R140, R8, R26, R140 ;  /* 0x0000001a088c723c */ /* 0x000fe2000000188c */
[----:B------:R-:W3:Y:S07]  /*4500*/  LDSM.16.M88.4 R24, [R199+0xe800] ;  /* 0x00e80000c718783b */ /* 0x000eee0000000200 */
[C---:B------:R-:W-:Y:S08]  /*4510*/  HMMA.16816.F32 R16, R176.reuse, R32, R16 ;  /* 0x00000020b010723c */ /* 0x040ff00000001810 */
[----:B------:R-:W-:Y:S01]  /*4520*/  HMMA.16816.F32 R12, R176, R34, R12 ;  /* 0x00000022b00c723c */ /* 0x000fe2000000180c */
[----:B------:R-:W-:Y:S07]  /*4530*/  LDSM.16.M88.4 R32, [R186] ;  /* 0x00000000ba20783b */ /* 0x000fee0000000200 */
[C---:B--2---:R-:W-:Y:S08]  /*4540*/  HMMA.16816.F32 R160, R8.reuse, R4, R160 ;  /* 0x0000000408a0723c */ /* 0x044ff000000018a0 */
[C---:B------:R-:W-:Y:S01]  /*4550*/  HMMA.16816.F32 R156, R8.reuse, R6, R156 ;  /* 0x00000006089c723c */ /* 0x040fe2000000189c */
[----:B------:R-:W2:Y:S07]  /*4560*/  LDSM.16.M88.4 R4, [R205+0x10000] ;  /* 0x01000000cd04783b */ /* 0x000eae0000000200 */
[C---:B-1----:R-:W-:Y:S08]  /*4570*/  HMMA.16816.F32 R152, R8.reuse, R136, R152 ;  /* 0x000000880898723c */ /* 0x042ff00000001898 */
[----:B------:R-:W-:Y:S01]  /*4580*/  HMMA.16816.F32 R172, R8, R138, R172 ;  /* 0x0000008a08ac723c */ /* 0x000fe200000018ac */
[----:B------:R-:W1:Y:S04]  /*4590*/  LDSM.16.M88.4 R8, [R199+0xf000] ;  /* 0x00f00000c708783b */ /* 0x000e680000000200 */
[----:B------:R-:W4:Y:S03]  /*45a0*/  LDSM.16.M88.4 R136, [R204+0x8000] ;  /* 0x00800000cc88783b */ /* 0x000f260000000200 */
[C---:B------:R-:W-:Y:S08]  /*45b0*/  HMMA.16816.F32 R16, R168.reuse, R20, R16 ;  /* 0x00000014a810723c */ /* 0x040ff00000001810 */
[----:B------:R-:W-:Y:S01]  /*45c0*/  HMMA.16816.F32 R12, R168, R22, R12 ;  /* 0x00000016a80c723c */ /* 0x000fe2000000180c */
[----:B------:R-:W-:Y:S07]  /*45d0*/  LDSM.16.M88.4 R20, [R199+0x10000] ;  /* 0x01000000c714783b */ /* 0x000fee0000000200 */
[C---:B---3--:R-:W-:Y:S08]  /*45e0*/  HMMA.16816.F32 R28, R176.reuse, R24, R28 ;  /* 0x00000018b01c723c */ /* 0x048ff0000000181c */
[----:B------:R-:W-:Y:S01]  /*45f0*/  HMMA.16816.F32 R140, R176, R26, R140 ;  /* 0x0000001ab08c723c */ /* 0x000fe2000000188c */
[----:B------:R-:W3:Y:S07]  /*4600*/  LDSM.16.M88.4 R24, [R202+0x8000] ;  /* 0x00800000ca18783b */ /* 0x000eee0000000200 */
[C---:B--2---:R-:W-:Y:S08]  /*4610*/  HMMA.16816.F32 R16, R148.reuse, R4, R16 ;  /* 0x000000049410723c */ /* 0x044ff00000001810 */
[----:B------:R-:W-:Y:S01]  /*4620*/  HMMA.16816.F32 R12, R148, R6, R12 ;  /* 0x00000006940c723c */ /* 0x000fe2000000180c */
[----:B------:R-:W-:Y:S07]  /*4630*/  LDSM.16.M88.4 R4, [R192+0x4000] ;  /* 0x00400000c004783b */ /* 0x000fee0000000200 */
[----:B-1----:R-:W-:Y:S08]  /*4640*/  HMMA.16816.F32 R160, R176, R8, R160 ;  /* 0x00000008b0a0723c */ /* 0x002ff000000018a0 */
[----:B------:R-:W-:Y:S08]  /*4650*/  HMMA.16816.F32 R28, R168, R236, R28 ;  /* 0x000000eca81c723c */ /* 0x000ff0000000181c */
[----:B------:R-:W-:Y:S01]  /*4660*/  HMMA.16816.F32 R156, R176, R10, R156 ;  /* 0x0000000ab09c723c */ /* 0x000fe2000000189c */
[----:B------:R-:W-:Y:S07]  /*4670*/  LDSM.16.M88.4 R8, [R201+0x8000] ;  /* 0x00800000c908783b */ /* 0x000fee0000000200 */
[----:B------:R-:W-:Y:S08]  /*4680*/  HMMA.16816.F32 R140, R168, R238, R140 ;  /* 0x000000eea88c723c */ /* 0x000ff0000000188c */
[C---:B----4-:R-:W-:Y:S08]  /*4690*/  HMMA.16816.F32 R16, R136.reuse, R144, R16 ;  /* 0x000000908810723c */ /* 0x050ff00000001810 */
[----:B------:R-:W-:Y:S01]  /*46a0*/  HMMA.16816.F32 R12, R136, R146, R12 ;  /* 0x00000092880c723c */ /* 0x000fe2000000180c */
[----:B------:R-:W1:Y:S07]  /*46b0*/  LDSM.16.M88.4 R144, [R205+0x11000] ;  /* 0x01100000cd90783b */ /* 0x000e6e0000000200 */
[----:B------:R-:W-:Y:S08]  /*46c0*/  HMMA.16816.F32 R28, R148, R180, R28 ;  /* 0x000000b4941c723c */ /* 0x000ff0000000181c */
[----:B------:R-:W-:Y:S08]  /*46d0*/  HMMA.16816.F32 R160, R168, R164, R160 ;  /* 0x000000a4a8a0723c */ /* 0x000ff000000018a0 */
[----:B------:R-:W-:Y:S01]  /*46e0*/  HMMA.16816.F32 R140, R148, R182, R140 ;  /* 0x000000b6948c723c */ /* 0x000fe2000000188c */
[----:B------:R-:W2:Y:S07]  /*46f0*/  LDSM.16.M88.4 R180, [R192+0x3800] ;  /* 0x00380000c0b4783b */ /* 0x000eae0000000200 */
[----:B------:R-:W-:Y:S01]  /*4700*/  HMMA.16816.F32 R164, R168, R166, R156 ;  /* 0x000000a6a8a4723c */ /* 0x000fe2000000189c */
[----:B------:R-:W-:Y:S07]  /*4710*/  LDSM.16.M88.4 R156, [R192+0x4800] ;  /* 0x00480000c09c783b */ /* 0x000fee0000000200 */
[C---:B------:R-:W-:Y:S08]  /*4720*/  HMMA.16816.F32 R152, R176.reuse, R232, R152 ;  /* 0x000000e8b098723c */ /* 0x040ff00000001898 */
[----:B------:R-:W-:Y:S01]  /*4730*/  HMMA.16816.F32 R176, R176, R234, R172 ;  /* 0x000000eab0b0723c */ /* 0x000fe200000018ac */
[----:B------:R-:W4:Y:S07]  /*4740*/  LDSM.16.M88.4 R172, [R199+0x10800] ;  /* 0x01080000c7ac783b */ /* 0x000f2e0000000200 */
[C---:B---3--:R-:W-:Y:S08]  /*4750*/  HMMA.16816.F32 R16, R24.reuse, R20, R16 ;  /* 0x000000141810723c */ /* 0x048ff00000001810 */
[----:B------:R-:W-:Y:S01]  /*4760*/  HMMA.16816.F32 R12, R24, R22, R12 ;  /* 0x00000016180c723c */ /* 0x000fe2000000180c */
[----:B------:R-:W3:Y:S07]  /*4770*/  LDSM.16.M88.4 R20, [R185] ;  /* 0x00000000b914783b */ /* 0x000eee0000000200 */
[----:B------:R-:W-:Y:S08]  /*4780*/  HMMA.16816.F32 R28, R136, R32, R28 ;  /* 0x00000020881c723c */ /* 0x000ff0000000181c */
[----:B-1----:R-:W-:Y:S08]  /*4790*/  HMMA.16816.F32 R160, R148, R144, R160 ;  /* 0x0000009094a0723c */ /* 0x002ff000000018a0 */
[----:B------:R-:W-:Y:S01]  /*47a0*/  HMMA.16816.F32 R140, R136, R34, R140 ;  /* 0x00000022888c723c */ /* 0x000fe2000000188c */
[----:B------:R-:W1:Y:S07]  /*47b0*/  LDSM.16.M88.4 R32, [R205+0x11800] ;  /* 0x01180000cd20783b */ /* 0x000e6e0000000200 */
[----:B------:R-:W-:Y:S08]  /*47c0*/  HMMA.16816.F32 R164, R148, R146, R164 ;  /* 0x0000009294a4723c */ /* 0x000ff000000018a4 */
[----:B--2---:R-:W-:Y:S08]  /*47d0*/  HMMA.16816.F32 R152, R168, R180, R152 ;  /* 0x000000b4a898723c */ /* 0x004ff00000001898 */
[----:B------:R-:W-:Y:S08]  /*47e0*/  HMMA.16816.F32 R12, R8, R6, R12 ;  /* 0x00000006080c723c */ /* 0x000ff0000000180c */
[----:B----4-:R-:W-:Y:S08]  /*47f0*/  HMMA.16816.F32 R28, R24, R172, R28 ;  /* 0x000000ac181c723c */ /* 0x010ff0000000181c */
[C---:B---3--:R-:W-:Y:S08]  /*4800*/  HMMA.16816.F32 R160, R136.reuse, R20, R160 ;  /* 0x0000001488a0723c */ /* 0x048ff000000018a0 */
[----:B------:R-:W-:Y:S01]  /*4810*/  HMMA.16816.F32 R164, R136, R22, R164 ;  /* 0x0000001688a4723c */ /* 0x000fe200000018a4 */
[----:B------:R-:W2:Y:S01]  /*4820*/  LDSM.16.M88.4 R20, [R184] ;  /* 0x00000000b814783b */ /* 0x000ea20000000200 */
[----:B------:R-:W-:-:S02]  /*4830*/  FMUL.FTZ R12, R12, c[0x0][0x2ec] ;  /* 0x0000bb000c0c7a20 */ /* 0x000fc40000410000 */
[----:B------:R-:W-:Y:S02]  /*4840*/  FMUL.FTZ R13, R13, c[0x0][0x2ec] ;  /* 0x0000bb000d0d7a20 */ /* 0x000fe40000410000 */
[----:B------:R-:W-:Y:S01]  /*4850*/  FMUL.FTZ R14, R14, c[0x0][0x2ec] ;  /* 0x0000bb000e0e7a20 */ /* 0x000fe20000410000 */
[----:B------:R-:W-:Y:S01]  /*4860*/  MUFU.TANH R145, R12 ;  /* 0x0000000c00917308 */ /* 0x000fe20000002400 */
[----:B------:R-:W-:Y:S01]  /*4870*/  HMMA.16816.F32 R16, R8, R4, R16 ;  /* 0x000000040810723c */ /* 0x000fe20000001810 */
[----:B------:R-:W3:Y:S06]  /*4880*/  LDSM.16.M88.4 R4, [R199+0x11000] ;  /* 0x01100000c704783b */ /* 0x000eec0000000200 */
[----:B------:R-:W-:Y:S01]  /*4890*/  MUFU.TANH R146, R13 ;  /* 0x0000000d00927308 */ /* 0x000fe20000002400 */
[----:B------:R-:W-:Y:S07]  /*48a0*/  HMMA.16816.F32 R176, R168, R182, R176 ;  /* 0x000000b6a8b0723c */ /* 0x000fee00000018b0 */
[----:B------:R4:W-:Y:S01]  /*48b0*/  MUFU.TANH R147, R14 ;  /* 0x0000000e00937308 */ /* 0x0009e20000002400 */
[----:B-1----:R-:W-:Y:S08]  /*48c0*/  HMMA.16816.F32 R152, R148, R32, R152 ;  /* 0x000000209498723c */ /* 0x002ff00000001898 */
[----:B------:R-:W-:Y:S01]  /*48d0*/  HMMA.16816.F32 R28, R8, R156, R28 ;  /* 0x0000009c081c723c */ /* 0x000fe2000000181c */
[----:B------:R-:W-:-:S02]  /*48e0*/  FMUL.FTZ R17, R17, c[0x0][0x2ec] ;  /* 0x0000bb0011117a20 */ /* 0x000fc40000410000 */
[----:B------:R-:W-:Y:S02]  /*48f0*/  FMUL.FTZ R0, R16, c[0x0][0x2ec] ;  /* 0x0000bb0010007a20 */ /* 0x000fe40000410000 */
[----:B------:R1:W5:Y:S01]  /*4900*/  MUFU.TANH R135, R17 ;  /* 0x0000001100877308 */ /* 0x0003620000002400 */
[----:B------:R-:W-:Y:S02]  /*4910*/  FMUL.FTZ R134, R18, c[0x0][0x2ec] ;  /* 0x0000bb0012867a20 */ /* 0x000fe40000410000 */
[----:B------:R-:W-:Y:S01]  /*4920*/  FMUL.FTZ R156, R15, c[0x0][0x2ec] ;  /* 0x0000bb000f9c7a20 */ /* 0x000fe20000410000 */
[----:B------:R-:W-:Y:S01]  /*4930*/  HMMA.16816.F32 R176, R148, R34, R176 ;  /* 0x0000002294b0723c */ /* 0x000fe200000018b0 */
[----:B----4-:R-:W4:Y:S01]  /*4940*/  LDSM.16.M88.4 R12, [R199+0x11800] ;  /* 0x01180000c70c783b */ /* 0x010f220000000200 */
[----:B------:R-:W-:Y:S02]  /*4950*/  FMUL.FTZ R144, R19, c[0x0][0x2ec] ;  /* 0x0000bb0013907a20 */ /* 0x000fe40000410000 */
[----:B------:R-:W-:Y:S04]  /*4960*/  MUFU.TANH R0, R0 ;  /* 0x0000000000007308 */ /* 0x000fe80000002400 */
[----:B--2---:R-:W-:Y:S01]  /*4970*/  HMMA.16816.F32 R152, R136, R20, R152 ;  /* 0x000000148898723c */ /* 0x004fe20000001898 */
[----:B-1----:R-:W1:Y:S03]  /*4980*/  LDSM.16.M88.4 R16, [R192+0x5000] ;  /* 0x00500000c010783b */ /* 0x002e660000000200 */
[----:B------:R-:W2:Y:S03]  /*4990*/  MUFU.TANH R144, R144 ;  /* 0x0000009000907308 */ /* 0x000ea60000002400 */
[----:B------:R-:W-:Y:S01]  /*49a0*/  FMUL.FTZ R28, R28, c[0x0][0x2ec] ;  /* 0x0000bb001c1c7a20 */ /* 0x000fe20000410000 */
[----:B---3--:R-:W-:Y:S01]  /*49b0*/  HMMA.16816.F32 R160, R24, R4, R160 ;  /* 0x0000000418a0723c */ /* 0x008fe200000018a0 */
[----:B------:R-:W-:-:S02]  /*49c0*/  FMUL.FTZ R29, R29, c[0x0][0x2ec] ;  /* 0x0000bb001d1d7a20 */ /* 0x000fc40000410000 */
[----:B------:R-:W-:Y:S02]  /*49d0*/  FMUL.FTZ R30, R30, c[0x0][0x2ec] ;  /* 0x0000bb001e1e7a20 */ /* 0x000fe40000410000 */
[----:B------:R-:W-:Y:S01]  /*49e0*/  FMUL.FTZ R31, R31, c[0x0][0x2ec] ;  /* 0x0000bb001f1f7a20 */ /* 0x000fe20000410000 */
[----:B------:R-:W3:Y:S02]  /*49f0*/  MUFU.TANH R28, R28 ;  /* 0x0000001c001c7308 */ /* 0x000ee40000002400 */
[----:B------:R-:W-:Y:S01]  /*4a00*/  HMMA.16816.F32 R164, R24, R6, R164 ;  /* 0x0000000618a4723c */ /* 0x000fe200000018a4 */
[----:B------:R-:W2:Y:S01]  /*4a10*/  LDSM.16.M88.4 R4, [R192+0x5800] ;  /* 0x00580000c004783b */ /* 0x000ea20000000200 */
[----:B------:R-:W-:-:S04]  /*4a20*/  DEPBAR.LE SB0, 0x0 ;  /* 0x000080000000791a */ /* 0x000fc80000000000 */
[----:B------:R-:W-:Y:S02]  /*4a30*/  MUFU.TANH R29, R29 ;  /* 0x0000001d001d7308 */ /* 0x000fe40000002400 */
[----:B------:R-:W-:Y:S06]  /*4a40*/  HMMA.16816.F32 R140, R24, R174, R140 ;  /* 0x000000ae188c723c */ /* 0x000fec000000188c */
[----:B------:R-:W1:Y:S02]  /*4a50*/  MUFU.TANH R30, R30 ;  /* 0x0000001e001e7308 */ /* 0x000e640000002400 */
[----:B------:R-:W-:Y:S06]  /*4a60*/  HMMA.16816.F32 R176, R136, R22, R176 ;  /* 0x0000001688b0723c */ /* 0x000fec00000018b0 */
[----:B------:R-:W1:Y:S02]  /*4a70*/  MUFU.TANH R31, R31 ;  /* 0x0000001f001f7308 */ /* 0x000e640000002400 */
[----:B----4-:R-:W-:Y:S06]  /*4a80*/  HMMA.16816.F32 R152, R24, R12, R152 ;  /* 0x0000000c1898723c */ /* 0x010fec0000001898 */
[----:B------:R-:W-:Y:S01]  /*4a90*/  MUFU.TANH R156, R156 ;  /* 0x0000009c009c7308 */ /* 0x000fe20000002400 */
[----:B------:R-:W-:Y:S01]  /*4aa0*/  IMAD R12, R133, 0x40, R228 ;  /* 0x00000040850c7824 */ /* 0x000fe200078e02e4 */
[----:B------:R-:W-:Y:S04]  /*4ab0*/  HMMA.16816.F32 R140, R8, R158, R140 ;  /* 0x0000009e088c723c */ /* 0x000fe8000000188c */
[----:B------:R-:W-:-:S02]  /*4ac0*/  IADD3 R13, R12, 0x1, RZ ;  /* 0x000000010c0d7810 */ /* 0x000fc40007ffe0ff */
[----:B------:R-:W-:Y:S02]  /*4ad0*/  MUFU.TANH R134, R134 ;  /* 0x0000008600867308 */ /* 0x000fe40000002400 */
[----:B-1----:R-:W-:Y:S01]  /*4ae0*/  HMMA.16816.F32 R160, R8, R16, R160 ;  /* 0x0000001008a0723c */ /* 0x002fe200000018a0 */
[C---:B------:R-:W-:Y:S02]  /*4af0*/  ISETP.GE.AND P5, PT, R13.reuse, R226, PT ;  /* 0x000000e20d00720c */ /* 0x040fe40003fa6270 */
[----:B------:R-:W-:Y:S02]  /*4b00*/  ISETP.GE.AND P2, PT, R13, R221, PT ;  /* 0x000000dd0d00720c */ /* 0x000fe40003f46270 */
[----:B-----5:R-:W-:-:S03]  /*4b10*/  FSEL R135, R135, -INF , !P5 ;  /* 0xff80000087877808 */ /* 0x020fc60006800000 */
[----:B------:R-:W-:Y:S07]  /*4b20*/  HMMA.16816.F32 R176, R24, R14, R176 ;  /* 0x0000000e18b0723c */ /* 0x000fee00000018b0 */
[----:B------:R-:W-:Y:S01]  /*4b30*/  IADD3 R15, R12, 0x18, RZ ;  /* 0x000000180c0f7810 */ /* 0x000fe20007ffe0ff */
[----:B------:R-:W-:Y:S01]  /*4b40*/  HMMA.16816.F32 R164, R8, R18, R164 ;  /* 0x0000001208a4723c */ /* 0x000fe200000018a4 */
[----:B------:R-:W-:Y:S02]  /*4b50*/  FMUL.FTZ R16, R140, c[0x0][0x2ec] ;  /* 0x0000bb008c107a20 */ /* 0x000fe40000410000 */
[----:B------:R-:W-:-:S02]  /*4b60*/  FMUL.FTZ R17, R142, c[0x0][0x2ec] ;  /* 0x0000bb008e117a20 */ /* 0x000fc40000410000 */
[----:B------:R-:W-:Y:S02]  /*4b70*/  FMUL.FTZ R20, R143, c[0x0][0x2ec] ;  /* 0x0000bb008f147a20 */ /* 0x000fe40000410000 */
[----:B------:R-:W1:Y:S01]  /*4b80*/  MUFU.TANH R16, R16 ;  /* 0x0000001000107308 */ /* 0x000e620000002400 */
[C---:B--2---:R-:W-:Y:S01]  /*4b90*/  HMMA.16816.F32 R152, R8.reuse, R4, R152 ;  /* 0x000000040898723c */ /* 0x044fe20000001898 */
[----:B------:R-:W-:Y:S01]  /*4ba0*/  FMUL.FTZ R160, R160, c[0x0][0x2ec] ;  /* 0x0000bb00a0a07a20 */ /* 0x000fe20000410000 */
[----:B------:R-:W-:Y:S01]  /*4bb0*/  IADD3 R18, R12, 0x8, RZ ;  /* 0x000000080c127810 */ /* 0x000fe20007ffe0ff */
[----:B------:R-:W-:Y:S02]  /*4bc0*/  FMUL.FTZ R141, R141, c[0x0][0x2ec] ;  /* 0x0000bb008d8d7a20 */ /* 0x000fe40000410000 */
[----:B------:R-:W-:Y:S01]  /*4bd0*/  FMUL.FTZ R163, R163, c[0x0][0x2ec] ;  /* 0x0000bb00a3a37a20 */ /* 0x000fe20000410000 */
[----:B------:R-:W-:Y:S01]  /*4be0*/  ISETP.GE.AND P4, PT, R18, R226, PT ;  /* 0x000000e21200720c */ /* 0x000fe20003f86270 */
[----:B------:R-:W2:Y:S01]  /*4bf0*/  MUFU.TANH R17, R17 ;  /* 0x0000001100117308 */ /* 0x000ea20000002400 */
[----:B------:R-:W-:Y:S01]  /*4c00*/  HMMA.16816.F32 R176, R8, R6, R176 ;  /* 0x0000000608b0723c */ /* 0x000fe200000018b0 */
[C---:B------:R-:W-:Y:S01]  /*4c10*/  IADD3 R5, R12.reuse, 0x9, RZ ;  /* 0x000000090c057810 */ /* 0x040fe20007ffe0ff */
[----:B------:R-:W-:Y:S01]  /*4c20*/  FMUL.FTZ R161, R161, c[0x0][0x2ec] ;  /* 0x0000bb00a1a17a20 */ /* 0x000fe20000410000 */
[----:B------:R-:W-:Y:S01]  /*4c30*/  IADD3 R4, R12, 0x10, RZ ;  /* 0x000000100c047810 */ /* 0x000fe20007ffe0ff */
[----:B------:R-:W-:Y:S01]  /*4c40*/  FMUL.FTZ R162, R162, c[0x0][0x2ec] ;  /* 0x0000bb00a2a27a20 */ /* 0x000fe20000410000 */
[----:B------:R-:W-:-:S02]  /*4c50*/  ISETP.GE.AND P1, PT, R18, R221, PT ;  /* 0x000000dd1200720c */ /* 0x000fc40003f26270 */
[----:B------:R-:W4:Y:S01]  /*4c60*/  MUFU.TANH R20, R20 ;  /* 0x0000001400147308 */ /* 0x000f220000002400 */
[----:B------:R-:W-:Y:S01]  /*4c70*/  FMUL.FTZ R164, R164, c[0x0][0x2ec] ;  /* 0x0000bb00a4a47a20 */ /* 0x000fe20000410000 */
[-C--:B------:R-:W-:Y:S01]  /*4c80*/  ISETP.GE.AND P0, PT, R5, R226.reuse, PT ;  /* 0x000000e20500720c */ /* 0x080fe20003f06270 */
[----:B------:R-:W-:Y:S01]  /*4c90*/  FMUL.FTZ R165, R165, c[0x0][0x2ec] ;  /* 0x0000bb00a5a57a20 */ /* 0x000fe20000410000 */
[-C--:B------:R-:W-:Y:S01]  /*4ca0*/  ISETP.GE.AND P6, PT, R5, R221.reuse, PT ;  /* 0x000000dd0500720c */ /* 0x080fe20003fc6270 */
[----:B------:R-:W-:Y:S01]  /*4cb0*/  FMUL.FTZ R166, R166, c[0x0][0x2ec] ;  /* 0x0000bb00a6a67a20 */ /* 0x000fe20000410000 */
[----:B------:R-:W-:Y:S02]  /*4cc0*/  IADD3 R5, R12, 0x11, RZ ;  /* 0x000000110c057810 */ /* 0x000fe40007ffe0ff */
[----:B------:R-:W5:Y:S01]  /*4cd0*/  MUFU.TANH R169, R160 ;  /* 0x000000a000a97308 */ /* 0x000f620000002400 */
[----:B------:R-:W-:Y:S01]  /*4ce0*/  FMUL.FTZ R140, R155, c[0x0][0x2ec] ;  /* 0x0000bb009b8c7a20 */ /* 0x000fe20000410000 */
[----:B------:R-:W-:Y:S01]  /*4cf0*/  ISETP.GE.AND P3, PT, R4, R226, PT ;  /* 0x000000e20400720c */ /* 0x000fe20003f66270 */
[----:B------:R-:W-:Y:S01]  /*4d00*/  FMUL.FTZ R152, R152, c[0x0][0x2ec] ;  /* 0x0000bb0098987a20 */ /* 0x000fe20000410000 */
[----:B------:R-:W-:Y:S01]  /*4d10*/  ISETP.GE.AND P5, PT, R4, R221, PT ;  /* 0x000000dd0400720c */ /* 0x000fe20003fa6270 */
[----:B------:R-:W-:Y:S01]  /*4d20*/  FMUL.FTZ R153, R153, c[0x0][0x2ec] ;  /* 0x0000bb0099997a20 */ /* 0x000fe20000410000 */
[----:B------:R-:W-:-:S02]  /*4d30*/  FSEL R4, R144, -INF , !P2 ;  /* 0xff80000090047808 */ /* 0x000fc40005000000 */
[----:B------:R1:W1:Y:S01]  /*4d40*/  MUFU.TANH R13, R164 ;  /* 0x000000a4000d7308 */ /* 0x0002620000002400 */
[----:B------:R-:W-:Y:S01]  /*4d50*/  FSEL R145, R145, -INF , !P4 ;  /* 0xff80000091917808 */ /* 0x000fe20006000000 */
[----:B------:R-:W-:Y:S01]  /*4d60*/  FMUL.FTZ R143, R176, c[0x0][0x2ec] ;  /* 0x0000bb00b08f7a20 */ /* 0x000fe20000410000 */
[----:B------:R-:W-:Y:S01]  /*4d70*/  FSEL R14, R147, -INF , !P1 ;  /* 0xff800000930e7808 */ /* 0x000fe20004800000 */
[----:B------:R-:W-:Y:S01]  /*4d80*/  FMUL.FTZ R142, R178, c[0x0][0x2ec] ;  /* 0x0000bb00b28e7a20 */ /* 0x000fe20000410000 */
[-C--:B------:R-:W-:Y:S01]  /*4d90*/  ISETP.GE.AND P2, PT, R5, R226.reuse, PT ;  /* 0x000000e20500720c */ /* 0x080fe20003f46270 */
[----:B------:R-:W-:Y:S01]  /*4da0*/  FMUL.FTZ R150, R179, c[0x0][0x2ec] ;  /* 0x0000bb00b3967a20 */ /* 0x000fe20000410000 */
[----:B------:R-:W-:Y:S01]  /*4db0*/  ISETP.GE.AND P4, PT, R5, R221, PT ;  /* 0x000000dd0500720c */ /* 0x000fe20003f86270 */
[----:B------:R-:W2:Y:S01]  /*4dc0*/  MUFU.TANH R140, R140 ;  /* 0x0000008c008c7308 */ /* 0x000ea20000002400 */
[----:B------:R-:W-:Y:S02]  /*4dd0*/  ISETP.GE.AND P1, PT, R15, R226, PT ;  /* 0x000000e20f00720c */ /* 0x000fe40003f26270 */
[----:B------:R-:W-:-:S02]  /*4de0*/  IADD3 R18, R12, 0x19, RZ ;  /* 0x000000190c127810 */ /* 0x000fc40007ffe0ff */
[C---:B------:R-:W-:Y:S02]  /*4df0*/  IADD3 R7, R12.reuse, 0x20, RZ ;  /* 0x000000200c077810 */ /* 0x040fe40007ffe0ff */
[----:B------:R-:W-:Y:S01]  /*4e00*/  IADD3 R6, R12, 0x21, RZ ;  /* 0x000000210c067810 */ /* 0x000fe20007ffe0ff */
[----:B------:R2:W2:Y:S01]  /*4e10*/  MUFU.TANH R21, R141 ;  /* 0x0000008d00157308 */ /* 0x0004a20000002400 */
[----:B------:R-:W-:Y:S01]  /*4e20*/  FSEL R5, R146, -INF , !P0 ;  /* 0xff80000092057808 */ /* 0x000fe20004000000 */
[----:B-1----:R-:W-:Y:S01]  /*4e30*/  FMUL.FTZ R164, R167, c[0x0][0x2ec] ;  /* 0x0000bb00a7a47a20 */ /* 0x002fe20000410000 */
[----:B---3--:R-:W-:Y:S02]  /*4e40*/  FSEL R25, R28, -INF , !P3 ;  /* 0xff8000001c197808 */ /* 0x008fe40005800000 */
[----:B------:R-:W-:Y:S02]  /*4e50*/  FSEL R26, R30, -INF , !P5 ;  /* 0xff8000001e1a7808 */ /* 0x000fe40006800000 */
[----:B------:R-:W-:Y:S01]  /*4e60*/  FSEL R27, R29, -INF , !P2 ;  /* 0xff8000001d1b7808 */ /* 0x000fe20005000000 */
[----:B------:R-:W1:Y:S01]  /*4e70*/  MUFU.TANH R168, R163 ;  /* 0x000000a300a87308 */ /* 0x000e620000002400 */
[----:B------:R-:W-:-:S02]  /*4e80*/  FSEL R24, R31, -INF , !P4 ;  /* 0xff8000001f187808 */ /* 0x000fc40006000000 */
[----:B------:R-:W-:Y:S02]  /*4e90*/  FSEL R23, R16, -INF , !P1 ;  /* 0xff80000010177808 */ /* 0x000fe40004800000 */
[-C--:B------:R-:W-:Y:S02]  /*4ea0*/  ISETP.GE.AND P0, PT, R15, R221.reuse, PT ;  /* 0x000000dd0f00720c */ /* 0x080fe40003f06270 */
[-C--:B------:R-:W-:Y:S01]  /*4eb0*/  ISETP.GE.AND P3, PT, R18, R221.reuse, PT ;  /* 0x000000dd1200720c */ /* 0x080fe20003f66270 */
[----:B------:R3:W-:Y:S01]  /*4ec0*/  MUFU.TANH R15, R152 ;  /* 0x00000098000f7308 */ /* 0x0007e20000002400 */
[-C--:B------:R-:W-:Y:S01]  /*4ed0*/  ISETP.GE.AND P5, PT, R7, R226.reuse, PT ;  /* 0x000000e20700720c */ /* 0x080fe20003fa6270 */
[----:B--2---:R-:W-:Y:S01]  /*4ee0*/  FMUL.FTZ R141, R177, c[0x0][0x2ec] ;  /* 0x0000bb00b18d7a20 */ /* 0x004fe20000410000 */
[----:B------:R-:W-:Y:S02]  /*4ef0*/  ISETP.GE.AND P2, PT, R7, R221, PT ;  /* 0x000000dd0700720c */ /* 0x000fe40003f46270 */
[----:B------:R-:W-:-:S02]  /*4f00*/  ISETP.GE.AND P4, PT, R6, R226, PT ;  /* 0x000000e20600720c */ /* 0x000fc40003f86270 */
[----:B------:R-:W-:Y:S01]  /*4f10*/  ISETP.GE.AND P1, PT, R6, R221, PT ;  /* 0x000000dd0600720c */ /* 0x000fe20003f26270 */
[----:B------:R-:W-:Y:S01]  /*4f20*/  MUFU.TANH R171, R161 ;  /* 0x000000a100ab7308 */ /* 0x000fe20000002400 */
[C---:B------:R-:W-:Y:S02]  /*4f30*/  IADD3 R7, R12.reuse, 0x28, RZ ;  /* 0x000000280c077810 */ /* 0x040fe40007ffe0ff */
[----:B------:R-:W-:Y:S02]  /*4f40*/  IADD3 R6, R12, 0x29, RZ ;  /* 0x000000290c067810 */ /* 0x000fe40007ffe0ff */
[----:B------:R-:W-:Y:S02]  /*4f50*/  FSEL R22, R17, -INF , !P0 ;  /* 0xff80000011167808 */ /* 0x000fe40004000000 */
[----:B----4-:R-:W-:Y:S01]  /*4f60*/  FSEL R20, R20, -INF , !P3 ;  /* 0xff80000014147808 */ /* 0x010fe20005800000 */
[----:B---3--:R-:W-:Y:S01]  /*4f70*/  FMUL.FTZ R152, R154, c[0x0][0x2ec] ;  /* 0x0000bb009a987a20 */ /* 0x008fe20000410000 */
[----:B------:R-:W2:Y:S01]  /*4f80*/  MUFU.TANH R170, R162 ;  /* 0x000000a200aa7308 */ /* 0x000ea20000002400 */
[----:B-----5:R-:W-:-:S02]  /*4f90*/  FSEL R169, R169, -INF , !P5 ;  /* 0xff800000a9a97808 */ /* 0x020fc40006800000 */
[-C--:B------:R-:W-:Y:S02]  /*4fa0*/  ISETP.GE.AND P0, PT, R7, R226.reuse, PT ;  /* 0x000000e20700720c */ /* 0x080fe40003f06270 */
[C---:B------:R-:W-:Y:S02]  /*4fb0*/  ISETP.GE.AND P3, PT, R6.reuse, R226, PT ;  /* 0x000000e20600720c */ /* 0x040fe40003f66270 */
[----:B------:R-:W-:Y:S01]  /*4fc0*/  ISETP.GE.AND P5, PT, R6, R221, PT ;  /* 0x000000dd0600720c */ /* 0x000fe20003fa6270 */
[----:B------:R-:W-:Y:S01]  /*4fd0*/  MUFU.TANH R165, R165 ;  /* 0x000000a500a57308 */ /* 0x000fe20000002400 */
[----:B------:R-:W-:Y:S02]  /*4fe0*/  IADD3 R6, R12, 0x31, RZ ;  /* 0x000000310c067810 */ /* 0x000fe40007ffe0ff */
[----:B------:R-:W-:Y:S02]  /*4ff0*/  FSEL R167, R13, -INF , !P0 ;  /* 0xff8000000da77808 */ /* 0x000fe40004000000 */
[----:B------:R-:W-:-:S02]  /*5000*/  FSEL R156, R156, -INF , !P6 ;  /* 0xff8000009c9c7808 */ /* 0x000fc40007000000 */
[-C--:B------:R-:W-:Y:S01]  /*5010*/  ISETP.GE.AND P0, PT, R6, R221.reuse, PT ;  /* 0x000000dd0600720c */ /* 0x080fe20003f06270 */
[----:B------:R-:W3:Y:S01]  /*5020*/  MUFU.TANH R166, R166 ;  /* 0x000000a600a67308 */ /* 0x000ee20000002400 */
[----:B------:R-:W-:Y:S02]  /*5030*/  ISETP.GE.AND P6, PT, R18, R226, PT ;  /* 0x000000e21200720c */ /* 0x000fe40003fc6270 */
[----:B------:R-:W-:Y:S02]  /*5040*/  FSEL R140, R140, -INF , !P0 ;  /* 0xff8000008c8c7808 */ /* 0x000fe40004000000 */
[----:B------:R-:W-:Y:S02]  /*5050*/  FSEL R21, R21, -INF , !P6 ;  /* 0xff80000015157808 */ /* 0x000fe40007000000 */
[----:B------:R-:W-:Y:S01]  /*5060*/  ISETP.NE.AND P0, PT, R2, 0x2, PT ;  /* 0x000000020200780c */ /* 0x000fe20003f05270 */
[----:B------:R-:W4:Y:S01]  /*5070*/  MUFU.TANH R164, R164 ;  /* 0x000000a400a47308 */ /* 0x000f220000002400 */
[----:B------:R-:W-:-:S02]  /*5080*/  ISETP.GE.AND P6, PT, R7, R221, PT ;  /* 0x000000dd0700720c */ /* 0x000fc40003fc6270 */
[----:B------:R-:W-:Y:S02]  /*5090*/  IADD3 R7, R12, 0x30, RZ ;  /* 0x000000300c077810 */ /* 0x000fe40007ffe0ff */
[----:B-1----:R-:W-:Y:S02]  /*50a0*/  FSEL R168, R168, -INF , !P1 ;  /* 0xff800000a8a87808 */ /* 0x002fe40004800000 */
[----:B--2---:R-:W-:Y:S01]  /*50b0*/  FSEL R170, R170, -INF , !P2 ;  /* 0xff800000aaaa7808 */ /* 0x004fe20005000000 */
[----:B------:R-:W-:Y:S01]  /*50c0*/  MUFU.TANH R153, R153 ;  /* 0x0000009900997308 */ /* 0x000fe20000002400 */
[----:B------:R-:W-:Y:S02]  /*50d0*/  FSEL R171, R171, -INF , !P4 ;  /* 0xff800000abab7808 */ /* 0x000fe40006000000 */
[----:B------:R-:W-:Y:S02]  /*50e0*/  ISETP.GE.AND P1, PT, R6, R226, PT ;  /* 0x000000e20600720c */ /* 0x000fe40003f26270 */
[----:B---3--:R-:W-:-:S02]  /*50f0*/  FSEL R166, R166, -INF , !P6 ;  /* 0xff800000a6a67808 */ /* 0x008fc40007000000 */
[----:B------:R-:W-:Y:S01]  /*5100*/  FSEL R165, R165, -INF , !P3 ;  /* 0xff800000a5a57808 */ /* 0x000fe20005800000 */
[----:B------:R-:W1:Y:S01]  /*5110*/  MUFU.TANH R152, R152 ;  /* 0x0000009800987308 */ /* 0x000e620000002400 */
[CC--:B------:R-:W-:Y:S02]  /*5120*/  ISETP.GE.AND P2, PT, R7.reuse, R226.reuse, PT ;  /* 0x000000e20700720c */ /* 0x0c0fe40003f46270 */
[-C--:B------:R-:W-:Y:S02]  /*5130*/  ISETP.GE.AND P4, PT, R7, R221.reuse, PT ;  /* 0x000000dd0700720c */ /* 0x080fe40003f86270 */
[C---:B------:R-:W-:Y:S02]  /*5140*/  ISETP.GE.AND P6, PT, R12.reuse, R226, PT ;  /* 0x000000e20c00720c */ /* 0x040fe40003fc6270 */
[C---:B------:R-:W-:Y:S01]  /*5150*/  ISETP.GE.AND P3, PT, R12.reuse, R221, PT ;  /* 0x000000dd0c00720c */ /* 0x040fe20003f66270 */
[----:B------:R-:W2:Y:S01]  /*5160*/  MUFU.TANH R143, R143 ;  /* 0x0000008f008f7308 */ /* 0x000ea20000002400 */
[----:B------:R-:W-:-:S02]  /*5170*/  IADD3 R6, R12, 0x38, RZ ;  /* 0x000000380c067810 */ /* 0x000fc40007ffe0ff */
[----:B------:R-:W-:Y:S02]  /*5180*/  IADD3 R12, R12, 0x39, RZ ;  /* 0x000000390c0c7810 */ /* 0x000fe40007ffe0ff */
[----:B----4-:R-:W-:Y:S02]  /*5190*/  FSEL R164, R164, -INF , !P5 ;  /* 0xff800000a4a47808 */ /* 0x010fe40006800000 */
[----:B------:R-:W-:Y:S01]  /*51a0*/  FSEL R155, R15, -INF , !P2 ;  /* 0xff8000000f9b7808 */ /* 0x000fe20005000000 */
[----:B------:R-:W3:Y:S01]  /*51b0*/  MUFU.TANH R141, R141 ;  /* 0x0000008d008d7308 */ /* 0x000ee20000002400 */
[----:B-1----:R-:W-:Y:S02]  /*51c0*/  FSEL R152, R152, -INF , !P4 ;  /* 0xff80000098987808 */ /* 0x002fe40006000000 */
[----:B------:R-:W-:Y:S02]  /*51d0*/  FSEL R153, R153, -INF , !P1 ;  /* 0xff80000099997808 */ /* 0x000fe40004800000 */
[----:B------:R-:W-:-:S02]  /*51e0*/  ISETP.GE.AND P5, PT, R6, R226, PT ;  /* 0x000000e20600720c */ /* 0x000fc40003fa6270 */
[-C--:B------:R-:W-:Y:S01]  /*51f0*/  ISETP.GE.AND P2, PT, R6, R221.reuse, PT ;  /* 0x000000dd0600720c */ /* 0x080fe20003f46270 */
[----:B------:R-:W1:Y:S01]  /*5200*/  MUFU.TANH R142, R142 ;  /* 0x0000008e008e7308 */ /* 0x000e620000002400 */
[----:B------:R-:W-:Y:S01]  /*5210*/  BAR.SYNC.DEFER_BLOCKING 0x0 ;  /* 0x0000000000007b1d */ /* 0x000fe20000010000 */
[C---:B------:R-:W-:Y:S02]  /*5220*/  ISETP.GE.AND P4, PT, R12.reuse, R226, PT ;  /* 0x000000e20c00720c */ /* 0x040fe40003f86270 */
[----:B------:R-:W-:Y:S02]  /*5230*/  ISETP.GE.AND P1, PT, R12, R221, PT ;  /* 0x000000dd0c00720c */ /* 0x000fe40003f26270 */
[----:B--2---:R-:W-:Y:S02]  /*5240*/  FSEL R143, R143, -INF , !P5 ;  /* 0xff8000008f8f7808 */ /* 0x004fe40006800000 */
[----:B------:R-:W2:Y:S01]  /*5250*/  MUFU.TANH R150, R150 ;  /* 0x0000009600967308 */ /* 0x000ea20000002400 */
[----:B------:R-:W-:-:S02]  /*5260*/  FSEL R7, R0, -INF , !P6 ;  /* 0xff80000000077808 */ /* 0x000fc40007000000 */
[----:B------:R-:W-:Y:S02]  /*5270*/  FSEL R134, R134, -INF , !P3 ;  /* 0xff80000086867808 */ /* 0x000fe40005800000 */
[----:B---3--:R-:W-:Y:S02]  /*5280*/  FSEL R141, R141, -INF , !P4 ;  /* 0xff8000008d8d7808 */ /* 0x008fe40006000000 */
[----:B-1----:R-:W-:Y:S02]  /*5290*/  FSEL R142, R142, -INF , !P2 ;  /* 0xff8000008e8e7808 */ /* 0x002fe40005000000 */
[----:B--2---:R-:W-:Y:S01]  /*52a0*/  FSEL R150, R150, -INF , !P1 ;  /* 0xff80000096967808 */ /* 0x004fe20004800000 */
[----:B------:R-:W-:Y:S05]  /*52b0*/  @!P0 BRA `(.L_x_38) ;  /* 0x0000016000008947 */ /* 0x000fea0003800000 */
[----:B------:R-:W-:-:S04]  /*52c0*/  IADD3 R9, R2, -0x3, RZ ;  /* 0xfffffffd02097810 */ /* 0x000fc80007ffe0ff */
[----:B------:R-:W-:Y:S01]  /*52d0*/  SHF.R.S32.HI R0, RZ, 0x1f, R9 ;  /* 0x0000001fff007819 */ /* 0x000fe20000011409 */
[----:B------:R-:W-:-:S04]  /*52e0*/  IMAD.WIDE.U32 R10, R9, c[0x0][0x198], RZ ;  /* 0x00006600090a7a25 */ /* 0x000fc800078e00ff */
[----:B------:R-:W-:Y:S01]  /*52f0*/  IMAD R0, R0, c[0x0][0x198], RZ ;  /* 0x0000660000007a24 */ /* 0x000fe200078e02ff */
[----:B------:R-:W-:-:S03]  /*5300*/  LEA R6, P0, R10, R214, 0x6 ;  /* 0x000000d60a067211 */ /* 0x000fc600078030ff */
[----:B------:R-:W-:Y:S01]  /*5310*/  IMAD R0, R9, c[0x0][0x19c], R0 ;  /* 0x0000670009007a24 */ /* 0x000fe200078e0200 */
[----:B------:R-:W-:-:S03]  /*5320*/  LEA R8, P1, R6, c[0x0][0x168], 0x1 ;  /* 0x00005a0006087a11 */ /* 0x000fc600078208ff */
[----:B------:R-:W-:-:S05]  /*5330*/  IMAD.IADD R9, R11, 0x1, R0 ;  /* 0x000000010b097824 */ /* 0x000fca00078e0200 */
        /* <DEDUP_REMOVED lines=14> */
.L_x_38:
[----:B-1----:R-:W-:Y:S01]  /*5420*/  FMNMX.FTZ R9, R3, R134, !PT ;  /* 0x0000008603097209 */ /* 0x002fe20007810000 */
[----:B------:R-:W-:Y:S01]  /*5430*/  LDSM.16.MT88.4 R16, [R200+0x12000] ;  /* 0x01200000c810783b */ /* 0x000fe20000004200 */
        /* <DEDUP_REMOVED lines=43> */
[----:B------:R-:W-:Y:S01]  /*56f0*/  FSETP.NEU.FTZ.AND P0, PT, R0, -INF , PT ;  /* 0xff8000000000780b */ /* 0x000fe20003f1d000 */
[----:B------:R-:W-:Y:S01]  /*5700*/  LDSM.16.MT88.4 R8, [R197+0x12000] ;  /* 0x01200000c508783b */ /* 0x000fe20000004200 */
[C---:B------:R-:W-:Y:S01]  /*5710*/  FSETP.NEU.FTZ.AND P1, PT, R236.reuse, -INF , PT ;  /* 0xff800000ec00780b */ /* 0x040fe20003f3d000 */
[----:B------:R-:W-:Y:S01]  /*5720*/  FMUL.FTZ R154, R236, c[0x0][0x23c] ;  /* 0x00008f00ec9a7a20 */ /* 0x000fe20000410000 */
[----:B------:R-:W-:Y:S02]  /*5730*/  FSEL R151, R151, RZ, P0 ;  /* 0x000000ff97977208 */ /* 0x000fe40000000000 */
[----:B------:R-:W-:Y:S02]  /*5740*/  FSEL R6, R0, RZ, P0 ;  /* 0x000000ff00067208 */ /* 0x000fe40000000000 */
[----:B------:R-:W-:Y:S01]  /*5750*/  FSEL R154, R154, RZ, P1 ;  /* 0x000000ff9a9a7208 */ /* 0x000fe20000800000 */
[--C-:B------:R-:W-:Y:S01]  /*5760*/  FFMA.FTZ R144, R134, c[0x0][0x23c], -R151.reuse ;  /* 0x00008f0086907a23 */ /* 0x100fe20000010897 */
[----:B------:R-:W-:Y:S01]  /*5770*/  ISETP.GE.AND P0, PT, R2, 0x3, PT ;  /* 0x000000030200780c */ /* 0x000fe20003f06270 */
[----:B------:R-:W-:-:S02]  /*5780*/  FFMA.FTZ R134, R14, c[0x0][0x23c], -R151 ;  /* 0x00008f000e867a23 */ /* 0x000fc40000010897 */
[--C-:B------:R-:W-:Y:S01]  /*5790*/  FFMA.FTZ R146, R145, c[0x0][0x23c], -R154.reuse ;  /* 0x00008f0091927a23 */ /* 0x100fe2000001089a */
[----:B------:R-:W1:Y:S01]  /*57a0*/  LDSM.16.MT88.4 R12, [R198+0x12000] ;  /* 0x01200000c60c783b */ /* 0x000e620000004200 */
[--C-:B------:R-:W-:Y:S01]  /*57b0*/  FFMA.FTZ R145, R5, c[0x0][0x23c], -R154.reuse ;  /* 0x00008f0005917a23 */ /* 0x100fe2000001089a */
[----:B------:R-:W-:Y:S01]  /*57c0*/  FSEL R5, R236, RZ, P1 ;  /* 0x000000ffec057208 */ /* 0x000fe20000800000 */
[----:B------:R-:W-:Y:S01]  /*57d0*/  FFMA.FTZ R147, R135, c[0x0][0x23c], -R154 ;  /* 0x00008f0087937a23 */ /* 0x000fe2000001089a */
[----:B------:R-:W-:Y:S01]  /*57e0*/  MUFU.EX2 R144, R144 ;  /* 0x0000009000907308 */ /* 0x000fe20000000800 */
[----:B------:R-:W-:Y:S02]  /*57f0*/  FFMA.FTZ R135, R4, c[0x0][0x23c], -R151 ;  /* 0x00008f0004877a23 */ /* 0x000fe40000010897 */
[----:B------:R-:W-:Y:S02]  /*5800*/  FADD.FTZ R4, R132, -R5 ;  /* 0x8000000584047221 */ /* 0x000fe40000010000 */
[----:B------:R-:W-:-:S02]  /*5810*/  FADD.FTZ R6, R3, -R6 ;  /* 0x8000000603067221 */ /* 0x000fc40000010000 */
[--C-:B------:R-:W-:Y:S01]  /*5820*/  FFMA.FTZ R148, R7, c[0x0][0x23c], -R154.reuse ;  /* 0x00008f0007947a23 */ /* 0x100fe2000001089a */
[----:B------:R-:W-:Y:S01]  /*5830*/  MUFU.EX2 R147, R147 ;  /* 0x0000009300937308 */ /* 0x000fe20000000800 */
[----:B------:R-:W-:Y:S02]  /*5840*/  FFMA.FTZ R149, R156, c[0x0][0x23c], -R151 ;  /* 0x00008f009c957a23 */ /* 0x000fe40000010897 */
[----:B------:R-:W-:Y:S02]  /*5850*/  FMUL.FTZ R132, R4, c[0x0][0x23c] ;  /* 0x00008f0004847a20 */ /* 0x000fe40000410000 */
[----:B------:R-:W-:Y:S02]  /*5860*/  FMUL.FTZ R3, R6, c[0x0][0x23c] ;  /* 0x00008f0006037a20 */ /* 0x000fe40000410000 */
[--C-:B------:R-:W-:Y:S01]  /*5870*/  FFMA.FTZ R156, R25, c[0x0][0x23c], -R154.reuse ;  /* 0x00008f00199c7a23 */ /* 0x100fe2000001089a */
[----:B------:R-:W2:Y:S01]  /*5880*/  MUFU.EX2 R148, R148 ;  /* 0x0000009400947308 */ /* 0x000ea20000000800 */
[----:B------:R-:W-:-:S02]  /*5890*/  FFMA.FTZ R157, R27, c[0x0][0x23c], -R154 ;  /* 0x00008f001b9d7a23 */ /* 0x000fc4000001089a */
[--C-:B------:R-:W-:Y:S02]  /*58a0*/  FFMA.FTZ R158, R23, c[0x0][0x23c], -R154.reuse ;  /* 0x00008f00179e7a23 */ /* 0x100fe4000001089a */
[----:B------:R-:W-:Y:S02]  /*58b0*/  FFMA.FTZ R159, R21, c[0x0][0x23c], -R154 ;  /* 0x00008f00159f7a23 */ /* 0x000fe4000001089a */
[--C-:B------:R-:W-:Y:S01]  /*58c0*/  FFMA.FTZ R160, R26, c[0x0][0x23c], -R151.reuse ;  /* 0x00008f001aa07a23 */ /* 0x100fe20000010897 */
[----:B------:R-:W-:Y:S01]  /*58d0*/  MUFU.EX2 R146, R146 ;  /* 0x0000009200927308 */ /* 0x000fe20000000800 */
[--C-:B------:R-:W-:Y:S02]  /*58e0*/  FFMA.FTZ R163, R24, c[0x0][0x23c], -R151.reuse ;  /* 0x00008f0018a37a23 */ /* 0x100fe40000010897 */
[--C-:B------:R-:W-:Y:S01]  /*58f0*/  FFMA.FTZ R161, R22, c[0x0][0x23c], -R151.reuse ;  /* 0x00008f0016a17a23 */ /* 0x100fe20000010897 */
[----:B------:R-:W-:Y:S01]  /*5900*/  LDSM.16.MT88.4 R24, [R200+0x14800] ;  /* 0x01480000c818783b */ /* 0x000fe20000004200 */
[----:B------:R-:W-:-:S02]  /*5910*/  FFMA.FTZ R162, R20, c[0x0][0x23c], -R151 ;  /* 0x00008f0014a27a23 */ /* 0x000fc40000010897 */
[--C-:B------:R-:W-:Y:S01]  /*5920*/  FFMA.FTZ R172, R171, c[0x0][0x23c], -R154.reuse ;  /* 0x00008f00abac7a23 */ /* 0x100fe2000001089a */
[----:B------:R-:W3:Y:S01]  /*5930*/  MUFU.EX2 R145, R145 ;  /* 0x0000009100917308 */ /* 0x000ee20000000800 */
[----:B--2---:R-:W-:Y:S01]  /*5940*/  F2FP.PACK_AB R4, R147, R148 ;  /* 0x000000949304723e */ /* 0x004fe200000000ff */
[----:B------:R-:W-:Y:S01]  /*5950*/  LDSM.16.MT88.4 R20, [R198+0x14800] ;  /* 0x01480000c614783b */ /* 0x000fe20000004200 */
[--C-:B------:R-:W-:Y:S02]  /*5960*/  FFMA.FTZ R174, R165, c[0x0][0x23c], -R154.reuse ;  /* 0x00008f00a5ae7a23 */ /* 0x100fe4000001089a */
[--C-:B------:R-:W-:Y:S02]  /*5970*/  FFMA.FTZ R169, R169, c[0x0][0x23c], -R154.reuse ;  /* 0x00008f00a9a97a23 */ /* 0x100fe4000001089a */
[----:B------:R-:W-:Y:S01]  /*5980*/  FFMA.FTZ R167, R167, c[0x0][0x23c], -R154 ;  /* 0x00008f00a7a77a23 */ /* 0x000fe2000001089a */
[----:B------:R-:W2:Y:S01]  /*5990*/  MUFU.EX2 R135, R135 ;  /* 0x0000008700877308 */ /* 0x000ea20000000800 */
[----:B------:R-:W-:-:S02]  /*59a0*/  FFMA.FTZ R165, R170, c[0x0][0x23c], -R151 ;  /* 0x00008f00aaa57a23 */ /* 0x000fc40000010897 */
[--C-:B------:R-:W-:Y:S02]  /*59b0*/  FFMA.FTZ R168, R168, c[0x0][0x23c], -R151.reuse ;  /* 0x00008f00a8a87a23 */ /* 0x100fe40000010897 */
[--C-:B------:R-:W-:Y:S02]  /*59c0*/  FFMA.FTZ R166, R166, c[0x0][0x23c], -R151.reuse ;  /* 0x00008f00a6a67a23 */ /* 0x100fe40000010897 */
[----:B------:R-:W-:Y:S01]  /*59d0*/  FFMA.FTZ R171, R164, c[0x0][0x23c], -R151 ;  /* 0x00008f00a4ab7a23 */ /* 0x000fe20000010897 */
[----:B------:R-:W-:Y:S01]  /*59e0*/  MUFU.EX2 R134, R134 ;  /* 0x0000008600867308 */ /* 0x000fe20000000800 */
[----:B---3--:R-:W-:Y:S01]  /*59f0*/  F2FP.PACK_AB R6, R145, R146 ;  /* 0x000000929106723e */ /* 0x008fe200000000ff */
[--C-:B------:R-:W-:Y:S02]  /*5a00*/  FFMA.FTZ R164, R153, c[0x0][0x23c], -R154.reuse ;  /* 0x00008f0099a47a23 */ /* 0x100fe4000001089a */
[--C-:B------:R-:W-:Y:S02]  /*5a10*/  FFMA.FTZ R155, R155, c[0x0][0x23c], -R154.reuse ;  /* 0x00008f009b9b7a23 */ /* 0x100fe4000001089a */
[----:B------:R-:W-:-:S02]  /*5a20*/  FFMA.FTZ R153, R143, c[0x0][0x23c], -R154 ;  /* 0x00008f008f997a23 */ /* 0x000fc4000001089a */
[----:B------:R-:W3:Y:S01]  /*5a30*/  MUFU.EX2 R149, R149 ;  /* 0x0000009500957308 */ /* 0x000ee20000000800 */
[----:B--2---:R-:W-:Y:S01]  /*5a40*/  F2FP.PACK_AB R5, R135, R144 ;  /* 0x000000908705723e */ /* 0x004fe200000000ff */
[--C-:B------:R-:W-:Y:S02]  /*5a50*/  FFMA.FTZ R152, R152, c[0x0][0x23c], -R151.reuse ;  /* 0x00008f0098987a23 */ /* 0x100fe40000010897 */
[--C-:B------:R-:W-:Y:S02]  /*5a60*/  FFMA.FTZ R173, R140, c[0x0][0x23c], -R151.reuse ;  /* 0x00008f008cad7a23 */ /* 0x100fe40000010897 */
[--C-:B------:R-:W-:Y:S02]  /*5a70*/  FFMA.FTZ R170, R142, c[0x0][0x23c], -R151.reuse ;  /* 0x00008f008eaa7a23 */ /* 0x100fe40000010897 */
        /* <DEDUP_REMOVED lines=17> */
[C---:B-1----:R-:W-:Y:S01]  /*5b90*/  HMMA.16816.F32 R120, R4.reuse, R12, R120 ;  /* 0x0000000c0478723c */ /* 0x042fe20000001878 */
[-C--:B------:R-:W-:Y:S01]  /*5ba0*/  FMUL.FTZ R129, R129, R132.reuse ;  /* 0x0000008481817220 */ /* 0x080fe20000410000 */
[----:B------:R-:W-:Y:S01]  /*5bb0*/  MUFU.EX2 R158, R158 ;  /* 0x0000009e009e7308 */ /* 0x000fe20000000800 */
[-C--:B------:R-:W-:Y:S02]  /*5bc0*/  FMUL.FTZ R130, R130, R3.reuse ;  /* 0x0000000382827220 */ /* 0x080fe40000410000 */
[-C--:B------:R-:W-:Y:S02]  /*5bd0*/  FMUL.FTZ R131, R131, R3.reuse ;  /* 0x0000000383837220 */ /* 0x080fe40000410000 */
[-C--:B------:R-:W-:Y:S01]  /*5be0*/  FMUL.FTZ R124, R124, R132.reuse ;  /* 0x000000847c7c7220 */ /* 0x080fe20000410000 */
[----:B------:R-:W-:Y:S01]  /*5bf0*/  HMMA.16816.F32 R116, R4, R14, R116 ;  /* 0x0000000e0474723c */ /* 0x000fe20000001874 */
[----:B------:R-:W1:Y:S01]  /*5c00*/  LDSM.16.MT88.4 R12, [R200+0x14000] ;  /* 0x01400000c80c783b */ /* 0x000e620000004200 */
        /* <DEDUP_REMOVED lines=13> */
[----:B------:R-:W3:Y:S01]  /*5ce0*/  LDSM.16.MT88.4 R16, [R196+0x12000] ;  /* 0x01200000c410783b */ /* 0x000ee20000004200 */
[-C--:B------:R-:W-:Y:S01]  /*5cf0*/  FMUL.FTZ R110, R110, R3.reuse ;  /* 0x000000036e6e7220 */ /* 0x080fe20000410000 */
[----:B------:R-:W4:Y:S01]  /*5d00*/  MUFU.EX2 R163, R163 ;  /* 0x000000a300a37308 */ /* 0x000f220000000800 */
[----:B------:R-:W-:-:S02]  /*5d10*/  FMUL.FTZ R111, R111, R3 ;  /* 0x000000036f6f7220 */ /* 0x000fc40000410000 */
[-C--:B------:R-:W-:Y:S01]  /*5d20*/  FMUL.FTZ R36, R36, R132.reuse ;  /* 0x0000008424247220 */ /* 0x080fe20000410000 */
[C---:B------:R-:W-:Y:S01]  /*5d30*/  HMMA.16816.F32 R112, R4.reuse, R8, R112 ;  /* 0x000000080470723c */ /* 0x040fe20000001870 */
[-C--:B------:R-:W-:Y:S02]  /*5d40*/  FMUL.FTZ R37, R37, R132.reuse ;  /* 0x0000008425257220 */ /* 0x080fe40000410000 */
[-C--:B------:R-:W-:Y:S01]  /*5d50*/  FMUL.FTZ R38, R38, R3.reuse ;  /* 0x0000000326267220 */ /* 0x080fe20000410000 */
[----:B------:R-:W-:Y:S01]  /*5d60*/  MUFU.EX2 R161, R161 ;  /* 0x000000a100a17308 */ /* 0x000fe20000000800 */
[----:B------:R-:W-:Y:S02]  /*5d70*/  FMUL.FTZ R39, R39, R3 ;  /* 0x0000000327277220 */ /* 0x000fe40000410000 */
[-C--:B------:R-:W-:Y:S01]  /*5d80*/  FMUL.FTZ R40, R40, R132.reuse ;  /* 0x0000008428287220 */ /* 0x080fe20000410000 */
[----:B------:R-:W-:Y:S01]  /*5d90*/  HMMA.16816.F32 R108, R4, R10, R108 ;  /* 0x0000000a046c723c */ /* 0x000fe2000000186c */
[----:B------:R-:W5:Y:S01]  /*5da0*/  LDSM.16.MT88.4 R8, [R198+0x14000] ;  /* 0x01400000c608783b */ /* 0x000f620000004200 */
[----:B------:R-:W-:-:S02]  /*5db0*/  FMUL.FTZ R41, R41, R132 ;  /* 0x0000008429297220 */ /* 0x000fc40000410000 */
[-C--:B------:R-:W-:Y:S01]  /*5dc0*/  FMUL.FTZ R42, R42, R3.reuse ;  /* 0x000000032a2a7220 */ /* 0x080fe20000410000 */
[----:B------:R-:W2:Y:S01]  /*5dd0*/  MUFU.EX2 R162, R162 ;  /* 0x000000a200a27308 */ /* 0x000ea20000000800 */
[-C--:B------:R-:W-:Y:S02]  /*5de0*/  FMUL.FTZ R43, R43, R3.reuse ;  /* 0x000000032b2b7220 */ /* 0x080fe40000410000 */
[C---:B-1----:R-:W-:Y:S01]  /*5df0*/  HMMA.16816.F32 R36, R4.reuse, R12, R36 ;  /* 0x0000000c0424723c */ /* 0x042fe20000001824 */
[-C--:B------:R-:W-:Y:S02]  /*5e00*/  FMUL.FTZ R104, R104, R132.reuse ;  /* 0x0000008468687220 */ /* 0x080fe40000410000 */
[-C--:B------:R-:W-:Y:S02]  /*5e10*/  FMUL.FTZ R105, R105, R132.reuse ;  /* 0x0000008469697220 */ /* 0x080fe40000410000 */
[-C--:B------:R-:W-:Y:S01]  /*5e20*/  FMUL.FTZ R106, R106, R3.reuse ;  /* 0x000000036a6a7220 */ /* 0x080fe20000410000 */
[----:B------:R-:W-:Y:S01]  /*5e30*/  MUFU.EX2 R169, R169 ;  /* 0x000000a900a97308 */ /* 0x000fe20000000800 */
[----:B------:R-:W-:Y:S01]  /*5e40*/  FMUL.FTZ R107, R107, R3 ;  /* 0x000000036b6b7220 */ /* 0x000fe20000410000 */
[----:B------:R-:W-:Y:S01]  /*5e50*/  HMMA.16816.F32 R40, R4, R14, R40 ;  /* 0x0000000e0428723c */ /* 0x000fe20000001828 */
[----:B------:R-:W1:Y:S01]  /*5e60*/  LDSM.16.MT88.4 R12, [R196+0x14000] ;  /* 0x01400000c40c783b */ /* 0x000e620000004200 */
[----:B------:R-:W-:-:S02]  /*5e70*/  FMUL.FTZ R100, R100, R132 ;  /* 0x0000008464647220 */ /* 0x000fc40000410000 */
[-C--:B------:R-:W-:Y:S02]  /*5e80*/  FMUL.FTZ R101, R101, R132.reuse ;  /* 0x0000008465657220 */ /* 0x080fe40000410000 */
[-C--:B------:R-:W-:Y:S01]  /*5e90*/  FMUL.FTZ R102, R102, R3.reuse ;  /* 0x0000000366667220 */ /* 0x080fe20000410000 */
[----:B------:R-:W1:Y:S01]  /*5ea0*/  MUFU.EX2 R172, R172 ;  /* 0x000000ac00ac7308 */ /* 0x000e620000000800 */
[-C--:B------:R-:W-:Y:S02]  /*5eb0*/  FMUL.FTZ R103, R103, R3.reuse ;  /* 0x0000000367677220 */ /* 0x080fe40000410000 */
[-C--:B------:R-:W-:Y:S01]  /*5ec0*/  FMUL.FTZ R44, R44, R132.reuse ;  /* 0x000000842c2c7220 */ /* 0x080fe20000410000 */
[----:B---3--:R-:W-:Y:S01]  /*5ed0*/  HMMA.16816.F32 R104, R4, R16, R104 ;  /* 0x000000100468723c */ /* 0x008fe20000001868 */
[----:B------:R-:W-:Y:S02]  /*5ee0*/  FMUL.FTZ R45, R45, R132 ;  /* 0x000000842d2d7220 */ /* 0x000fe40000410000 */
[-C--:B------:R-:W-:Y:S01]  /*5ef0*/  FMUL.FTZ R46, R46, R3.reuse ;  /* 0x000000032e2e7220 */ /* 0x080fe20000410000 */
[----:B------:R-:W-:Y:S01]  /*5f00*/  MUFU.EX2 R167, R167 ;  /* 0x000000a700a77308 */ /* 0x000fe20000000800 */
[----:B------:R-:W-:-:S02]  /*5f10*/  FMUL.FTZ R47, R47, R3 ;  /* 0x000000032f2f7220 */ /* 0x000fc40000410000 */
[-C--:B------:R-:W-:Y:S01]  /*5f20*/  FMUL.FTZ R48, R48, R132.reuse ;  /* 0x0000008430307220 */ /* 0x080fe20000410000 */
[C---:B------:R-:W-:Y:S01]  /*5f30*/  HMMA.16816.F32 R100, R4.reuse, R18, R100 ;  /* 0x000000120464723c */ /* 0x040fe20000001864 */
[-C--:B------:R-:W-:Y:S01]  /*5f40*/  FMUL.FTZ R49, R49, R132.reuse ;  /* 0x0000008431317220 */ /* 0x080fe20000410000 */
[----:B------:R-:W3:Y:S01]  /*5f50*/  LDSM.16.MT88.4 R16, [R197+0x14000] ;  /* 0x01400000c510783b */ /* 0x000ee20000004200 */
[-C--:B------:R-:W-:Y:S01]  /*5f60*/  FMUL.FTZ R50, R50, R3.reuse ;  /* 0x0000000332327220 */ /* 0x080fe20000410000 */
[----:B------:R-:W-:Y:S01]  /*5f70*/  MUFU.EX2 R174, R174 ;  /* 0x000000ae00ae7308 */ /* 0x000fe20000000800 */
[----:B------:R-:W-:Y:S02]  /*5f80*/  FMUL.FTZ R51, R51, R3 ;  /* 0x0000000333337220 */ /* 0x000fe40000410000 */
[-C--:B------:R-:W-:Y:S01]  /*5f90*/  FMUL.FTZ R60, R60, R132.reuse ;  /* 0x000000843c3c7220 */ /* 0x080fe20000410000 */
[----:B-----5:R-:W-:Y:S01]  /*5fa0*/  HMMA.16816.F32 R44, R4, R8, R44 ;  /* 0x00000008042c723c */ /* 0x020fe2000000182c */
[----:B------:R-:W-:-:S02]  /*5fb0*/  FMUL.FTZ R61, R61, R132 ;  /* 0x000000843d3d7220 */ /* 0x000fc40000410000 */
[-C--:B------:R-:W-:Y:S01]  /*5fc0*/  FMUL.FTZ R62, R62, R3.reuse ;  /* 0x000000033e3e7220 */ /* 0x080fe20000410000 */
[----:B------:R-:W-:Y:S01]  /*5fd0*/  MUFU.EX2 R165, R165 ;  /* 0x000000a500a57308 */ /* 0x000fe20000000800 */
[-C--:B------:R-:W-:Y:S02]  /*5fe0*/  FMUL.FTZ R63, R63, R3.reuse ;  /* 0x000000033f3f7220 */ /* 0x080fe40000410000 */
[-C--:B------:R-:W-:Y:S01]  /*5ff0*/  FMUL.FTZ R64, R64, R132.reuse ;  /* 0x0000008440407220 */ /* 0x080fe20000410000 */
[----:B------:R-:W-:Y:S01]  /*6000*/  HMMA.16816.F32 R48, R4, R10, R48 ;  /* 0x0000000a0430723c */ /* 0x000fe20000001830 */
[----:B------:R-:W5:Y:S01]  /*6010*/  LDSM.16.MT88.4 R8, [R200+0x16000] ;  /* 0x01600000c808783b */ /* 0x000f620000004200 */
[----:B------:R-:W-:Y:S02]  /*6020*/  FMUL.FTZ R65, R65, R132 ;  /* 0x0000008441417220 */ /* 0x000fe40000410000 */
[-C--:B------:R-:W-:Y:S01]  /*6030*/  FMUL.FTZ R66, R66, R3.reuse ;  /* 0x0000000342427220 */ /* 0x080fe20000410000 */
[----:B------:R-:W2:Y:S01]  /*6040*/  MUFU.EX2 R168, R168 ;  /* 0x000000a800a87308 */ /* 0x000ea20000000800 */
[----:B------:R-:W-:-:S02]  /*6050*/  FMUL.FTZ R67, R67, R3 ;  /* 0x0000000343437220 */ /* 0x000fc40000410000 */
        /* <DEDUP_REMOVED lines=24> */
[----:B------:R-:W1:Y:S01]  /*61e0*/  MUFU.EX2 R164, R164 ;  /* 0x000000a400a47308 */ /* 0x000e620000000800 */
        /* <DEDUP_REMOVED lines=12> */
[----:B------:R-:W-:Y:S01]  /*62b0*/  MUFU.EX2 R154, R154 ;  /* 0x0000009a009a7308 */ /* 0x000fe20000000800 */
        /* <DEDUP_REMOVED lines=26> */
[-C--:B------:R-:W-:Y:S02]  /*6460*/  FMUL.FTZ R99, R99, R3.reuse ;  /* 0x0000000363637220 */ /* 0x080fe40000410000 */
[----:B------:R-:W-:Y:S01]  /*6470*/  FFMA.FTZ R132, R229, R132, R148 ;  /* 0x00000084e5847223 */ /* 0x000fe20000010094 */
[----:B-----5:R-:W-:Y:S01]  /*6480*/  HMMA.16816.F32 R92, R4, R8, R92 ;  /* 0x00000008045c723c */ /* 0x020fe2000000185c */
[----:B------:R-:W-:-:S02]  /*6490*/  FFMA.FTZ R144, R227, R3, R144 ;  /* 0x00000003e3907223 */ /* 0x000fc40000010090 */
[----:B------:R-:W-:Y:S01]  /*64a0*/  FADD.FTZ R147, R147, R132 ;  /* 0x0000008493937221 */ /* 0x000fe20000010000 */
[----:B------:R-:W-:Y:S01]  /*64b0*/  MOV R132, R236 ;  /* 0x000000ec00847202 */ /* 0x000fe20000000f00 */
        /* <DEDUP_REMOVED lines=9> */
[----:B----4-:R-:W-:-:S02]  /*6550*/  F2FP.PACK_AB R5, R163, R160 ;  /* 0x000000a0a305723e */ /* 0x010fc400000000ff */
[----:B------:R-:W-:Y:S01]  /*6560*/  F2FP.PACK_AB R6, R159, R158 ;  /* 0x0000009e9f06723e */ /* 0x000fe200000000ff */
[----:B------:R-:W-:Y:S01]  /*6570*/  FADD.FTZ R157, R157, R156 ;  /* 0x0000009c9d9d7221 */ /* 0x000fe20000010000 */
[----:B------:R-:W-:-:S03]  /*6580*/  F2FP.PACK_AB R7, R162, R161 ;  /* 0x000000a1a207723e */ /* 0x000fc600000000ff */
[----:B------:R-:W-:-:S04]  /*6590*/  FADD.FTZ R158, R158, R157 ;  /* 0x0000009d9e9e7221 */ /* 0x000fc80000010000 */
[C---:B-1----:R-:W-:Y:S08]  /*65a0*/  HMMA.16816.F32 R128, R4.reuse, R12, R128 ;  /* 0x0000000c0480723c */ /* 0x042ff00000001880 */
[C---:B------:R-:W-:Y:S01]  /*65b0*/  HMMA.16816.F32 R124, R4.reuse, R14, R124 ;  /* 0x0000000e047c723c */ /* 0x040fe2000000187c */
[----:B------:R-:W1:Y:S07]  /*65c0*/  LDSM.16.MT88.4 R12, [R200+0x16800] ;  /* 0x01680000c80c783b */ /* 0x000e6e0000004200 */
[C---:B------:R-:W-:Y:S08]  /*65d0*/  HMMA.16816.F32 R36, R4.reuse, R24, R36 ;  /* 0x000000180424723c */ /* 0x040ff00000001824 */
[C---:B------:R-:W-:Y:S01]  /*65e0*/  HMMA.16816.F32 R40, R4.reuse, R26, R40 ;  /* 0x0000001a0428723c */ /* 0x040fe20000001828 */
[----:B------:R-:W2:Y:S07]  /*65f0*/  LDSM.16.MT88.4 R24, [R198+0x16800] ;  /* 0x01680000c618783b */ /* 0x000eae0000004200 */
[C---:B------:R-:W-:Y:S08]  /*6600*/  HMMA.16816.F32 R44, R4.reuse, R20, R44 ;  /* 0x00000014042c723c */ /* 0x040ff0000000182c */
[C---:B------:R-:W-:Y:S01]  /*6610*/  HMMA.16816.F32 R48, R4.reuse, R22, R48 ;  /* 0x000000160430723c */ /* 0x040fe20000001830 */
[----:B------:R-:W4:Y:S07]  /*6620*/  LDSM.16.MT88.4 R20, [R197+0x16800] ;  /* 0x01680000c514783b */ /* 0x000f2e0000004200 */
[C---:B---3--:R-:W-:Y:S08]  /*6630*/  HMMA.16816.F32 R52, R4.reuse, R16, R52 ;  /* 0x000000100434723c */ /* 0x048ff00000001834 */
[C---:B------:R-:W-:Y:S01]  /*6640*/  HMMA.16816.F32 R56, R4.reuse, R18, R56 ;  /* 0x000000120438723c */ /* 0x040fe20000001838 */
[----:B------:R-:W3:Y:S07]  /*6650*/  LDSM.16.MT88.4 R16, [R196+0x16800] ;  /* 0x01680000c410783b */ /* 0x000eee0000004200 */
        /* <DEDUP_REMOVED lines=18> */
[C---:B----4-:R-:W-:Y:S08]  /*6780*/  HMMA.16816.F32 R84, R4.reuse, R20, R84 ;  /* 0x000000140454723c */ /* 0x050ff00000001854 */
[C---:B------:R-:W-:Y:S01]  /*6790*/  HMMA.16816.F32 R88, R4.reuse, R22, R88 ;  /* 0x000000160458723c */ /* 0x040fe20000001858 */
[----:B------:R-:W-:Y:S07]  /*67a0*/  LDSM.16.MT88.4 R20, [R198+0x15000] ;  /* 0x01500000c614783b */ /* 0x000fee0000004200 */
[C---:B---3--:R-:W-:Y:S08]  /*67b0*/  HMMA.16816.F32 R92, R4.reuse, R16, R92 ;  /* 0x00000010045c723c */ /* 0x048ff0000000185c */
        /* <DEDUP_REMOVED lines=73> */
[----:B------:R-:W-:Y:S01]  /*6c50*/  MOV R3, R0 ;  /* 0x0000000000037202 */ /* 0x000fe20000000f00 */
        /* <DEDUP_REMOVED lines=51> */
[----:B------:R-:W2:Y:S04]  /*6f90*/  LDSM.16.M88.4 R136, [R205+0xc800] ;  /* 0x00c80000cd88783b */ /* 0x000ea80000000200 */
[----:B------:R-:W-:Y:S04]  /*6fa0*/  LDSM.16.M88.4 R140, [R204] ;  /* 0x00000000cc8c783b */ /* 0x000fe80000000200 */
[----:B------:R-:W4:Y:S04]  /*6fb0*/  LDSM.16.M88.4 R20, [R203] ;  /* 0x00000000cb14783b */ /* 0x000f280000000200 */
[----:B------:R-:W5:Y:S04]  /*6fc0*/  LDSM.16.M88.4 R152, [R205+0xd000] ;  /* 0x00d00000cd98783b */ /* 0x000f680000000200 */
[----:B------:R-:W4:Y:S04]  /*6fd0*/  LDSM.16.M88.4 R160, [R205+0xd800] ;  /* 0x00d80000cda0783b */ /* 0x000f280000000200 */
[----:B-1----:R-:W1:Y:S04]  /*6fe0*/  LDSM.16.M88.4 R8, [R195] ;  /* 0x00000000c308783b */ /* 0x002e680000000200 */
[----:B------:R-:W-:Y:S04]  /*6ff0*/  LDSM.16.M88.4 R144, [R202] ;  /* 0x00000000ca90783b */ /* 0x000fe80000000200 */
[----:B------:R-:W1:Y:S04]  /*7000*/  LDSM.16.M88.4 R32, [R199+0xc000] ;  /* 0x00c00000c720783b */ /* 0x000e680000000200 */
[----:B------:R-:W1:Y:S01]  /*7010*/  LDSM.16.M88.4 R24, [R194] ;  /* 0x00000000c218783b */ /* 0x000e620000000200 */
[C---:B---3--:R-:W-:Y:S03]  /*7020*/  HMMA.16816.F32 R16, R168.reuse, R12, RZ ;  /* 0x0000000ca810723c */ /* 0x048fe600000018ff */
[----:B------:R-:W3:Y:S04]  /*7030*/  LDSM.16.M88.4 R164, [R193] ;  /* 0x00000000c1a4783b */ /* 0x000ee80000000200 */
[----:B------:R-:W1:Y:S01]  /*7040*/  LDSM.16.M88.4 R4, [R199+0xc800] ;  /* 0x00c80000c704783b */ /* 0x000e620000000200 */
[C---:B------:R-:W-:Y:S03]  /*7050*/  HMMA.16816.F32 R12, R168.reuse, R14, RZ ;  /* 0x0000000ea80c723c */ /* 0x040fe600000018ff */
[----:B------:R-:W-:Y:S04]  /*7060*/  LDSM.16.M88.4 R132, [R199+0xd000] ;  /* 0x00d00000c784783b */ /* 0x000fe80000000200 */
[----:B------:R-:W-:Y:S01]  /*7070*/  LDSM.16.M88.4 R172, [R199+0xd800] ;  /* 0x00d80000c7ac783b */ /* 0x000fe20000000200 */
[C---:B--2---:R-:W-:Y:S03]  /*7080*/  HMMA.16816.F32 R28, R168.reuse, R136, RZ ;  /* 0x00000088a81c723c */ /* 0x044fe600000018ff */
[----:B------:R-:W-:Y:S04]  /*7090*/  LDSM.16.M88.4 R232, [R192+0x2800] ;  /* 0x00280000c0e8783b */ /* 0x000fe80000000200 */
[----:B------:R-:W-:Y:S01]  /*70a0*/  LDSM.16.M88.4 R176, [R205+0x10800] ;  /* 0x01080000cdb0783b */ /* 0x000fe20000000200 */
[----:B------:R-:W-:Y:S03]  /*70b0*/  HMMA.16816.F32 R136, R168, R138, RZ ;  /* 0x0000008aa888723c */ /* 0x000fe600000018ff */
[----:B------:R-:W-:Y:S04]  /*70c0*/  LDSM.16.M88.4 R180, [R199+0xf800] ;  /* 0x00f80000c7b4783b */ /* 0x000fe80000000200 */
[----:B------:R-:W0:Y:S01]  /*70d0*/  LDGDEPBAR ;  /* 0x00000000000079af */ /* 0x000e220000000000 */
[C---:B----4-:R-:W-:Y:S08]  /*70e0*/  HMMA.16816.F32 R16, R140.reuse, R20, R16 ;  /* 0x000000148c10723c */ /* 0x050ff00000001810 */
[----:B------:R-:W-:Y:S01]  /*70f0*/  HMMA.16816.F32 R12, R140, R22, R12 ;  /* 0x000000168c0c723c */ /* 0x000fe2000000180c */
[----:B------:R-:W-:Y:S07]  /*7100*/  LDSM.16.M88.4 R20, [R192] ;  /* 0x00000000c014783b */ /* 0x000fee0000000200 */
[C---:B-----5:R-:W-:Y:S08]  /*7110*/  HMMA.16816.F32 R156, R168.reuse, R152, RZ ;  /* 0x00000098a89c723c */ /* 0x060ff000000018ff */
[C---:B------:R-:W-:Y:S08]  /*7120*/  HMMA.16816.F32 R152, R168.reuse, R154, RZ ;  /* 0x0000009aa898723c */ /* 0x040ff000000018ff */
[C---:B------:R-:W-:Y:S08]  /*7130*/  HMMA.16816.F32 R148, R168.reuse, R160, RZ ;  /* 0x000000a0a894723c */ /* 0x040ff000000018ff */
[----:B------:R-:W-:Y:S01]  /*7140*/  HMMA.16816.F32 R168, R168, R162, RZ ;  /* 0x000000a2a8a8723c */ /* 0x000fe200000018ff */
[----:B------:R-:W2:Y:S07]  /*7150*/  LDSM.16.M88.4 R160, [R201] ;  /* 0x00000000c9a0783b */ /* 0x000eae0000000200 */
        /* <DEDUP_REMOVED lines=13> */
[C---:B------:R-:W-:Y:S08]  /*7230*/  HMMA.16816.F32 R28, R144.reuse, R4, R28 ;  /* 0x00000004901c723c */ /* 0x040ff0000000181c */
[----:B------:R-:W-:Y:S01]  /*7240*/  HMMA.16816.F32 R136, R144, R6, R136 ;  /* 0x000000069088723c */ /* 0x000fe20000001888 */
[----:B------:R-:W4:Y:S07]  /*7250*/  LDSM.16.M88.4 R4, [R205+0xe800] ;  /* 0x00e80000cd04783b */ /* 0x000f2e0000000200 */
[C---:B--2---:R-:W-:Y:S08]  /*7260*/  HMMA.16816.F32 R16, R160.reuse, R20, R16 ;  /* 0x00000014a010723c */ /* 0x044ff00000001810 */
        /* <DEDUP_REMOVED lines=10> */
[----:B------:R-:W2:Y:S04]  /*7310*/  LDSM.16.M88.4 R144, [R205+0xf800] ;  /* 0x00f80000cd90783b */ /* 0x000ea80000000200 */
[----:B------:R-:W-:Y:S03]  /*7320*/  LDSM.16.M88.4 R172, [R202+0x4000] ;  /* 0x00400000caac783b */ /* 0x000fe60000000200 */
[C---:B---3--:R-:W-:Y:S08]  /*7330*/  HMMA.16816.F32 R16, R140.reuse, R32, R16 ;  /* 0x000000208c10723c */ /* 0x048ff00000001810 */
[----:B------:R-:W-:Y:S01]  /*7340*/  HMMA.16816.F32 R12, R140, R34, R12 ;  /* 0x000000228c0c723c */ /* 0x000fe2000000180c */
[----:B------:R-:W-:Y:S07]  /*7350*/  LDSM.16.M88.4 R32, [R199+0xe000] ;  /* 0x00e00000c720783b */ /* 0x000fee0000000200 */
[C---:B------:R-:W-:Y:S08]  /*7360*/  HMMA.16816.F32 R156, R160.reuse, R24, R156 ;  /* 0x00000018a09c723c */ /* 0x040ff0000000189c */
[----:B------:R-:W-:Y:S01]  /*7370*/  HMMA.16816.F32 R152, R160, R26, R152 ;  /* 0x0000001aa098723c */ /* 0x000fe20000001898 */
[----:B------:R-:W3:Y:S07]  /*7380*/  LDSM.16.M88.4 R24, [R190] ;  /* 0x00000000be18783b */ /* 0x000eee0000000200 */
[C---:B----4-:R-:W-:Y:S08]  /*7390*/  HMMA.16816.F32 R28, R140.reuse, R4, R28 ;  /* 0x000000048c1c723c */ /* 0x050ff0000000181c */
[----:B------:R-:W-:Y:S01]  /*73a0*/  HMMA.16816.F32 R136, R140, R6, R136 ;  /* 0x000000068c88723c */ /* 0x000fe20000001888 */
[----:B------:R-:W4:Y:S07]  /*73b0*/  LDSM.16.M88.4 R4, [R189] ;  /* 0x00000000bd04783b */ /* 0x000f2e0000000200 */
        /* <DEDUP_REMOVED lines=10> */
[C---:B--2---:R-:W-:Y:S08]  /*7460*/  HMMA.16816.F32 R148, R140.reuse, R144, R148 ;  /* 0x000000908c94723c */ /* 0x044ff00000001894 */
[----:B------:R-:W-:Y:S01]  /*7470*/  HMMA.16816.F32 R168, R140, R146, R168 ;  /* 0x000000928ca8723c */ /* 0x000fe200000018a8 */
[----:B------:R-:W-:Y:S04]  /*7480*/  LDSM.16.M88.4 R144, [R206+0x8000] ;  /* 0x00800000ce90783b */ /* 0x000fe80000000200 */
[----:B------:R-:W-:Y:S03]  /*7490*/  LDSM.16.M88.4 R140, [R187] ;  /* 0x00000000bb8c783b */ /* 0x000fe60000000200 */
[C---:B---3--:R-:W-:Y:S08]  /*74a0*/  HMMA.16816.F32 R28, R8.reuse, R24, R28 ;  /* 0x00000018081c723c */ /* 0x048ff0000000181c */
[----:B------:R-:W-:Y:S01]  /*74b0*/  HMMA.16816.F32 R136, R8, R26, R136 ;  /* 0x0000001a0888723c */ /* 0x000fe20000001888 */
[----:B------:R-:W2:Y:S07]  /*74c0*/  LDSM.16.M88.4 R24, [R199+0xe800] ;  /* 0x00e80000c718783b */ /* 0x000eae0000000200 */
[C---:B------:R-:W-:Y:S08]  /*74d0*/  HMMA.16816.F32 R16, R172.reuse, R32, R16 ;  /* 0x00000020ac10723c */ /* 0x040ff00000001810 */
[----:B------:R-:W-:Y:S01]  /*74e0*/  HMMA.16816.F32 R12, R172, R34, R12 ;  /* 0x00000022ac0c723c */ /* 0x000fe2000000180c */
[----:B------:R-:W-:Y:S07]  /*74f0*/  LDSM.16.M88.4 R32, [R186] ;  /* 0x00000000ba20783b */ /* 0x000fee0000000200 */
[C---:B----4-:R-:W-:Y:S08]  /*7500*/  HMMA.16816.F32 R156, R8.reuse, R4, R156 ;  /* 0x00000004089c723c */ /* 0x050ff0000000189c */
[C---:B------:R-:W-:Y:S01]  /*7510*/  HMMA.16816.F32 R152, R8.reuse, R6, R152 ;  /* 0x000000060898723c */ /* 0x040fe20000001898 */
[----:B------:R-:W3:Y:S07]  /*7520*/  LDSM.16.M88.4 R4, [R205+0x10000] ;  /* 0x01000000cd04783b */ /* 0x000eee0000000200 */
[C---:B-1----:R-:W-:Y:S08]  /*7530*/  HMMA.16816.F32 R148, R8.reuse, R132, R148 ;  /* 0x000000840894723c */ /* 0x042ff00000001894 */
[----:B------:R-:W-:Y:S01]  /*7540*/  HMMA.16816.F32 R168, R8, R134, R168 ;  /* 0x0000008608a8723c */ /* 0x000fe200000018a8 */
[----:B------:R-:W1:Y:S04]  /*7550*/  LDSM.16.M88.4 R8, [R199+0xf000] ;  /* 0x00f00000c708783b */ /* 0x000e680000000200 */
[----:B------:R-:W4:Y:S03]  /*7560*/  LDSM.16.M88.4 R132, [R204+0x8000] ;  /* 0x00800000cc84783b */ /* 0x000f260000000200 */
[C---:B------:R-:W-:Y:S08]  /*7570*/  HMMA.16816.F32 R16, R164.reuse, R20, R16 ;  /* 0x00000014a410723c */ /* 0x040ff00000001810 */
[----:B------:R-:W-:Y:S01]  /*7580*/  HMMA.16816.F32 R12, R164, R22, R12 ;  /* 0x00000016a40c723c */ /* 0x000fe2000000180c */
[----:B------:R-:W-:Y:S07]  /*7590*/  LDSM.16.M88.4 R20, [R199+0x10000] ;  /* 0x01000000c714783b */ /* 0x000fee0000000200 */
[C---:B--2---:R-:W-:Y:S08]  /*75a0*/  HMMA.16816.F32 R28, R172.reuse, R24, R28 ;  /* 0x00000018ac1c723c */ /* 0x044ff0000000181c */
[----:B------:R-:W-:Y:S01]  /*75b0*/  HMMA.16816.F32 R136, R172, R26, R136 ;  /* 0x0000001aac88723c */ /* 0x000fe20000001888 */
[----:B------:R-:W2:Y:S07]  /*75c0*/  LDSM.16.M88.4 R24, [R202+0x8000] ;  /* 0x00800000ca18783b */ /* 0x000eae0000000200 */
[C---:B---3--:R-:W-:Y:S08]  /*75d0*/  HMMA.16816.F32 R16, R144.reuse, R4, R16 ;  /* 0x000000049010723c */ /* 0x048ff00000001810 */
        /* <DEDUP_REMOVED lines=13> */
[----:B------:R-:W3:Y:S07]  /*76b0*/  LDSM.16.M88.4 R176, [R192+0x3800] ;  /* 0x00380000c0b0783b */ /* 0x000eee0000000200 */
[----:B------:R-:W-:Y:S01]  /*76c0*/  HMMA.16816.F32 R160, R164, R162, R152 ;  /* 0x000000a2a4a0723c */ /* 0x000fe20000001898 */
[----:B------:R-:W-:Y:S07]  /*76d0*/  LDSM.16.M88.4 R152, [R192+0x4800] ;  /* 0x00480000c098783b */ /* 0x000fee0000000200 */
[C---:B------:R-:W-:Y:S08]  /*76e0*/  HMMA.16816.F32 R148, R172.reuse, R180, R148 ;  /* 0x000000b4ac94723c */ /* 0x040ff00000001894 */
[----:B------:R-:W-:Y:S01]  /*76f0*/  HMMA.16816.F32 R172, R172, R182, R168 ;  /* 0x000000b6acac723c */ /* 0x000fe200000018a8 */
[----:B------:R-:W4:Y:S07]  /*7700*/  LDSM.16.M88.4 R168, [R199+0x10800] ;  /* 0x01080000c7a8783b */ /* 0x000f2e0000000200 */
[C---:B--2---:R-:W-:Y:S08]  /*7710*/  HMMA.16816.F32 R16, R24.reuse, R20, R16 ;  /* 0x000000141810723c */ /* 0x044ff00000001810 */
[----:B------:R-:W-:Y:S01]  /*7720*/  HMMA.16816.F32 R12, R24, R22, R12 ;  /* 0x00000016180c723c */ /* 0x000fe2000000180c */
[----:B------:R-:W2:Y:S07]  /*7730*/  LDSM.16.M88.4 R20, [R185] ;  /* 0x00000000b914783b */ /* 0x000eae0000000200 */
[----:B------:R-:W-:Y:S08]  /*7740*/  HMMA.16816.F32 R28, R132, R32, R28 ;  /* 0x00000020841c723c */ /* 0x000ff0000000181c */
[----:B-1----:R-:W-:Y:S08]  /*7750*/  HMMA.16816.F32 R156, R144, R140, R156 ;  /* 0x0000008c909c723c */ /* 0x002ff0000000189c */
[----:B------:R-:W-:Y:S01]  /*7760*/  HMMA.16816.F32 R136, R132, R34, R136 ;  /* 0x000000228488723c */ /* 0x000fe20000001888 */
[----:B------:R-:W1:Y:S07]  /*7770*/  LDSM.16.M88.4 R32, [R205+0x11800] ;  /* 0x01180000cd20783b */ /* 0x000e6e0000000200 */
[----:B------:R-:W-:Y:S08]  /*7780*/  HMMA.16816.F32 R160, R144, R142, R160 ;  /* 0x0000008e90a0723c */ /* 0x000ff000000018a0 */
[----:B---3--:R-:W-:Y:S08]  /*7790*/  HMMA.16816.F32 R148, R164, R176, R148 ;  /* 0x000000b0a494723c */ /* 0x008ff00000001894 */
[----:B------:R-:W-:Y:S08]  /*77a0*/  HMMA.16816.F32 R12, R8, R6, R12 ;  /* 0x00000006080c723c */ /* 0x000ff0000000180c */
[----:B----4-:R-:W-:Y:S08]  /*77b0*/  HMMA.16816.F32 R28, R24, R168, R28 ;  /* 0x000000a8181c723c */ /* 0x010ff0000000181c */
[C---:B--2---:R-:W-:Y:S08]  /*77c0*/  HMMA.16816.F32 R156, R132.reuse, R20, R156 ;  /* 0x00000014849c723c */ /* 0x044ff0000000189c */
[----:B------:R-:W-:Y:S01]  /*77d0*/  HMMA.16816.F32 R160, R132, R22, R160 ;  /* 0x0000001684a0723c */ /* 0x000fe200000018a0 */
[----:B------:R-:W2:Y:S01]  /*77e0*/  LDSM.16.M88.4 R20, [R184] ;  /* 0x00000000b814783b */ /* 0x000ea20000000200 */
[----:B------:R-:W-:-:S02]  /*77f0*/  FMUL.FTZ R12, R12, c[0x0][0x2ec] ;  /* 0x0000bb000c0c7a20 */ /* 0x000fc40000410000 */
[----:B------:R-:W-:Y:S02]  /*7800*/  FMUL.FTZ R13, R13, c[0x0][0x2ec] ;  /* 0x0000bb000d0d7a20 */ /* 0x000fe40000410000 */
[----:B------:R-:W-:Y:S02]  /*7810*/  FMUL.FTZ R14, R14, c[0x0][0x2ec] ;  /* 0x0000bb000e0e7a20 */ /* 0x000fe40000410000 */
[----:B------:R-:W-:Y:S01]  /*7820*/  HMMA.16816.F32 R16, R8, R4, R16 ;  /* 0x000000040810723c */ /* 0x000fe20000001810 */
[----:B------:R-:W3:Y:S01]  /*7830*/  LDSM.16.M88.4 R4, [R199+0x11000] ;  /* 0x01100000c704783b */ /* 0x000ee20000000200 */
[----:B------:R-:W-:Y:S01]  /*7840*/  MUFU.TANH R168, R14 ;  /* 0x0000000e00a87308 */ /* 0x000fe20000002400 */
[----:B------:R-:W-:-:S05]  /*7850*/  FMUL.FTZ R169, R15, c[0x0][0x2ec] ;  /* 0x0000bb000fa97a20 */ /* 0x000fca0000410000 */
[----:B------:R-:W-:Y:S02]  /*7860*/  HMMA.16816.F32 R172, R164, R178, R172 ;  /* 0x000000b2a4ac723c */ /* 0x000fe400000018ac */
[----:B------:R-:W-:Y:S06]  /*7870*/  MUFU.TANH R169, R169 ;  /* 0x000000a900a97308 */ /* 0x000fec0000002400 */
[----:B-1----:R-:W-:Y:S08]  /*7880*/  HMMA.16816.F32 R148, R144, R32, R148 ;  /* 0x000000209094723c */ /* 0x002ff00000001894 */
[----:B------:R-:W-:Y:S01]  /*7890*/  HMMA.16816.F32 R28, R8, R152, R28 ;  /* 0x00000098081c723c */ /* 0x000fe2000000181c */
[----:B------:R-:W-:Y:S01]  /*78a0*/  MUFU.TANH R152, R12 ;  /* 0x0000000c00987308 */ /* 0x000fe20000002400 */
[----:B------:R-:W-:-:S02]  /*78b0*/  FMUL.FTZ R16, R16, c[0x0][0x2ec] ;  /* 0x0000bb0010107a20 */ /* 0x000fc40000410000 */
[----:B------:R-:W-:Y:S02]  /*78c0*/  FMUL.FTZ R17, R17, c[0x0][0x2ec] ;  /* 0x0000bb0011117a20 */ /* 0x000fe40000410000 */
[----:B------:R-:W-:Y:S02]  /*78d0*/  FMUL.FTZ R143, R18, c[0x0][0x2ec] ;  /* 0x0000bb00128f7a20 */ /* 0x000fe40000410000 */
[----:B------:R-:W-:Y:S01]  /*78e0*/  HMMA.16816.F32 R172, R144, R34, R172 ;  /* 0x0000002290ac723c */ /* 0x000fe200000018ac */
[----:B------:R1:W-:Y:S01]  /*78f0*/  MUFU.TANH R153, R13 ;  /* 0x0000000d00997308 */ /* 0x0003e20000002400 */
[----:B------:R-:W-:-:S06]  /*7900*/  FMUL.FTZ R142, R19, c[0x0][0x2ec] ;  /* 0x0000bb00138e7a20 */ /* 0x000fcc0000410000 */
[----:B--2---:R-:W-:Y:S01]  /*7910*/  HMMA.16816.F32 R148, R132, R20, R148 ;  /* 0x000000148494723c */ /* 0x004fe20000001894 */
[----:B------:R-:W-:Y:S07]  /*7920*/  MUFU.TANH R140, R16 ;  /* 0x00000010008c7308 */ /* 0x000fee0000002400 */
[----:B---3--:R-:W-:Y:S01]  /*7930*/  HMMA.16816.F32 R156, R24, R4, R156 ;  /* 0x00000004189c723c */ /* 0x008fe2000000189c */
[----:B-1----:R-:W1:Y:S01]  /*7940*/  LDSM.16.M88.4 R12, [R199+0x11800] ;  /* 0x01180000c70c783b */ /* 0x002e620000000200 */
[----:B------:R2:W-:Y:S01]  /*7950*/  MUFU.TANH R141, R17 ;  /* 0x00000011008d7308 */ /* 0x0005e20000002400 */
[----:B------:R-:W-:-:S02]  /*7960*/  FMUL.FTZ R29, R29, c[0x0][0x2ec] ;  /* 0x0000bb001d1d7a20 */ /* 0x000fc40000410000 */
[----:B------:R-:W-:Y:S02]  /*7970*/  FMUL.FTZ R30, R30, c[0x0][0x2ec] ;  /* 0x0000bb001e1e7a20 */ /* 0x000fe40000410000 */
[----:B------:R-:W-:Y:S01]  /*7980*/  FMUL.FTZ R28, R28, c[0x0][0x2ec] ;  /* 0x0000bb001c1c7a20 */ /* 0x000fe20000410000 */
[----:B------:R-:W-:Y:S01]  /*7990*/  HMMA.16816.F32 R160, R24, R6, R160 ;  /* 0x0000000618a0723c */ /* 0x000fe200000018a0 */
[----:B------:R-:W-:Y:S01]  /*79a0*/  LDSM.16.M88.4 R4, [R192+0x5800] ;  /* 0x00580000c004783b */ /* 0x000fe20000000200 */
[----:B------:R-:W3:Y:S01]  /*79b0*/  MUFU.TANH R142, R142 ;  /* 0x0000008e008e7308 */ /* 0x000ee20000002400 */
[----:B------:R-:W-:-:S05]  /*79c0*/  FMUL.FTZ R31, R31, c[0x0][0x2ec] ;  /* 0x0000bb001f1f7a20 */ /* 0x000fca0000410000 */
[----:B------:R-:W-:Y:S01]  /*79d0*/  HMMA.16816.F32 R136, R24, R170, R136 ;  /* 0x000000aa1888723c */ /* 0x000fe20000001888 */
[----:B--2---:R-:W2:Y:S01]  /*79e0*/  LDSM.16.M88.4 R16, [R192+0x5000] ;  /* 0x00500000c010783b */ /* 0x004ea20000000200 */
[----:B------:R-:W-:Y:S01]  /*79f0*/  MUFU.TANH R29, R29 ;  /* 0x0000001d001d7308 */ /* 0x000fe20000002400 */
[----:B------:R-:W-:-:S05]  /*7a00*/  DEPBAR.LE SB0, 0x0 ;  /* 0x000080000000791a */ /* 0x000fca0000000000 */
[----:B------:R-:W-:Y:S02]  /*7a10*/  HMMA.16816.F32 R172, R132, R22, R172 ;  /* 0x0000001684ac723c */ /* 0x000fe400000018ac */
[----:B------:R-:W4:Y:S05]  /*7a20*/  MUFU.TANH R30, R30 ;  /* 0x0000001e001e7308 */ /* 0x000f2a0000002400 */
[C---:B------:R-:W-:Y:S01]  /*7a30*/  IADD3 R22, R228.reuse, 0x19, RZ ;  /* 0x00000019e4167810 */ /* 0x040fe20007ffe0ff */
[----:B------:R-:W-:Y:S02]  /*7a40*/  IMAD.MOV.U32 R133, RZ, RZ, R3 ;  /* 0x000000ffff857224 */ /* 0x000fe400078e0003 */
[----:B------:R-:W5:Y:S06]  /*7a50*/  MUFU.TANH R28, R28 ;  /* 0x0000001c001c7308 */ /* 0x000f6c0000002400 */
[----:B------:R-:W-:Y:S02]  /*7a60*/  HMMA.16816.F32 R136, R8, R154, R136 ;  /* 0x0000009a0888723c */ /* 0x000fe40000001888 */
[----:B------:R-:W2:Y:S06]  /*7a70*/  MUFU.TANH R31, R31 ;  /* 0x0000001f001f7308 */ /* 0x000eac0000002400 */
[C---:B-1----:R-:W-:Y:S02]  /*7a80*/  HMMA.16816.F32 R148, R24.reuse, R12, R148 ;  /* 0x0000000c1894723c */ /* 0x042fe40000001894 */
[----:B------:R-:W-:Y:S05]  /*7a90*/  MUFU.TANH R143, R143 ;  /* 0x0000008f008f7308 */ /* 0x000fea0000002400 */
[----:B------:R-:W-:Y:S01]  /*7aa0*/  IADD3 R13, R228, 0x1, RZ ;  /* 0x00000001e40d7810 */ /* 0x000fe20007ffe0ff */
[----:B------:R-:W-:Y:S03]  /*7ab0*/  HMMA.16816.F32 R172, R24, R14, R172 ;  /* 0x0000000e18ac723c */ /* 0x000fe600000018ac */
[C---:B------:R-:W-:Y:S01]  /*7ac0*/  ISETP.GE.AND P5, PT, R13.reuse, R226, PT ;  /* 0x000000e20d00720c */ /* 0x040fe20003fa6270 */
[----:B------:R-:W-:Y:S01]  /*7ad0*/  BAR.SYNC.DEFER_BLOCKING 0x0 ;  /* 0x0000000000007b1d */ /* 0x000fe20000010000 */
[----:B------:R-:W-:-:S02]  /*7ae0*/  ISETP.GE.AND P2, PT, R13, R221, PT ;  /* 0x000000dd0d00720c */ /* 0x000fc40003f46270 */
[----:B------:R-:W-:Y:S01]  /*7af0*/  IADD3 R13, R228, 0x8, RZ ;  /* 0x00000008e40d7810 */ /* 0x000fe20007ffe0ff */
[C---:B--2---:R-:W-:Y:S01]  /*7b00*/  HMMA.16816.F32 R156, R8.reuse, R16, R156 ;  /* 0x00000010089c723c */ /* 0x044fe2000000189c */
[----:B------:R-:W-:Y:S02]  /*7b10*/  FMUL.FTZ R137, R137, c[0x0][0x2ec] ;  /* 0x0000bb0089897a20 */ /* 0x000fe40000410000 */
[----:B------:R-:W-:Y:S01]  /*7b20*/  FMUL.FTZ R21, R139, c[0x0][0x2ec] ;  /* 0x0000bb008b157a20 */ /* 0x000fe20000410000 */
[C---:B------:R-:W-:Y:S01]  /*7b30*/  ISETP.GE.AND P4, PT, R13.reuse, R226, PT ;  /* 0x000000e20d00720c */ /* 0x040fe20003f86270 */
[----:B------:R-:W-:Y:S01]  /*7b40*/  MUFU.TANH R20, R137 ;  /* 0x0000008900147308 */ /* 0x000fe20000002400 */
[----:B------:R-:W-:Y:S01]  /*7b50*/  ISETP.GE.AND P1, PT, R13, R221, PT ;  /* 0x000000dd0d00720c */ /* 0x000fe20003f26270 */
[----:B------:R-:W-:Y:S01]  /*7b60*/  FMUL.FTZ R16, R136, c[0x0][0x2ec] ;  /* 0x0000bb0088107a20 */ /* 0x000fe20000410000 */
[----:B------:R-:W-:Y:S01]  /*7b70*/  HMMA.16816.F32 R160, R8, R18, R160 ;  /* 0x0000001208a0723c */ /* 0x000fe200000018a0 */
[----:B------:R-:W-:Y:S01]  /*7b80*/  FMUL.FTZ R17, R138, c[0x0][0x2ec] ;  /* 0x0000bb008a117a20 */ /* 0x000fe20000410000 */
[----:B---3--:R-:W-:-:S02]  /*7b90*/  FSEL R13, R142, -INF , !P2 ;  /* 0xff8000008e0d7808 */ /* 0x008fc40005000000 */
[----:B------:R-:W-:Y:S01]  /*7ba0*/  FSEL R152, R152, -INF , !P4 ;  /* 0xff80000098987808 */ /* 0x000fe20006000000 */
[----:B------:R-:W1:Y:S01]  /*7bb0*/  MUFU.TANH R16, R16 ;  /* 0x0000001000107308 */ /* 0x000e620000002400 */
[----:B------:R-:W-:Y:S02]  /*7bc0*/  FSEL R15, R168, -INF , !P1 ;  /* 0xff800000a80f7808 */ /* 0x000fe40004800000 */
[C---:B------:R-:W-:Y:S05]  /*7bd0*/  HMMA.16816.F32 R148, R8.reuse, R4, R148 ;  /* 0x000000040894723c */ /* 0x040fea0000001894 */
[----:B------:R-:W2:Y:S02]  /*7be0*/  MUFU.TANH R17, R17 ;  /* 0x0000001100117308 */ /* 0x000ea40000002400 */
[C---:B------:R-:W-:Y:S01]  /*7bf0*/  IADD3 R4, R228.reuse, 0x9, RZ ;  /* 0x00000009e4047810 */ /* 0x040fe20007ffe0ff */
[----:B------:R-:W-:Y:S01]  /*7c00*/  FMUL.FTZ R19, R159, c[0x0][0x2ec] ;  /* 0x0000bb009f137a20 */ /* 0x000fe20000410000 */
[----:B------:R-:W-:Y:S01]  /*7c10*/  IADD3 R5, R228, 0x10, RZ ;  /* 0x00000010e4057810 */ /* 0x000fe20007ffe0ff */
[----:B------:R-:W-:Y:S01]  /*7c20*/  HMMA.16816.F32 R172, R8, R6, R172 ;  /* 0x0000000608ac723c */ /* 0x000fe200000018ac */
[-C--:B------:R-:W-:Y:S01]  /*7c30*/  ISETP.GE.AND P0, PT, R4, R226.reuse, PT ;  /* 0x000000e20400720c */ /* 0x080fe20003f06270 */
[----:B------:R-:W-:Y:S01]  /*7c40*/  FMUL.FTZ R156, R156, c[0x0][0x2ec] ;  /* 0x0000bb009c9c7a20 */ /* 0x000fe20000410000 */
[-C--:B------:R-:W-:Y:S01]  /*7c50*/  ISETP.GE.AND P6, PT, R4, R221.reuse, PT ;  /* 0x000000dd0400720c */ /* 0x080fe20003fc6270 */
[----:B------:R-:W3:Y:S01]  /*7c60*/  MUFU.TANH R21, R21 ;  /* 0x0000001500157308 */ /* 0x000ee20000002400 */
[----:B------:R-:W-:Y:S01]  /*7c70*/  FSEL R4, R141, -INF , !P5 ;  /* 0xff8000008d047808 */ /* 0x000fe20006800000 */
[----:B------:R-:W-:Y:S01]  /*7c80*/  FMUL.FTZ R18, R160, c[0x0][0x2ec] ;  /* 0x0000bb00a0127a20 */ /* 0x000fe20000410000 */
[-C--:B------:R-:W-:Y:S01]  /*7c90*/  ISETP.GE.AND P3, PT, R5, R226.reuse, PT ;  /* 0x000000e20500720c */ /* 0x080fe20003f66270 */
[----:B------:R-:W-:Y:S01]  /*7ca0*/  FMUL.FTZ R157, R157, c[0x0][0x2ec] ;  /* 0x0000bb009d9d7a20 */ /* 0x000fe20000410000 */
[-C--:B------:R-:W-:Y:S01]  /*7cb0*/  ISETP.GE.AND P5, PT, R5, R221.reuse, PT ;  /* 0x000000dd0500720c */ /* 0x080fe20003fa6270 */
[----:B------:R-:W-:Y:S01]  /*7cc0*/  FMUL.FTZ R158, R158, c[0x0][0x2ec] ;  /* 0x0000bb009e9e7a20 */ /* 0x000fe20000410000 */
[C---:B------:R-:W-:Y:S01]  /*7cd0*/  IADD3 R5, R228.reuse, 0x11, RZ ;  /* 0x00000011e4057810 */ /* 0x040fe20007ffe0ff */
[----:B------:R-:W1:Y:S01]  /*7ce0*/  MUFU.TANH R170, R156 ;  /* 0x0000009c00aa7308 */ /* 0x000e620000002400 */
[----:B------:R-:W-:Y:S01]  /*7cf0*/  IADD3 R7, R228, 0x20, RZ ;  /* 0x00000020e4077810 */ /* 0x000fe20007ffe0ff */
[----:B------:R-:W-:Y:S01]  /*7d00*/  FMUL.FTZ R141, R151, c[0x0][0x2ec] ;  /* 0x0000bb00978d7a20 */ /* 0x000fe20000410000 */
[-C--:B------:R-:W-:Y:S01]  /*7d10*/  ISETP.GE.AND P2, PT, R5, R226.reuse, PT ;  /* 0x000000e20500720c */ /* 0x080fe20003f46270 */
[----:B------:R-:W-:Y:S01]  /*7d20*/  FMUL.FTZ R161, R161, c[0x0][0x2ec] ;  /* 0x0000bb00a1a17a20 */ /* 0x000fe20000410000 */
[-C--:B------:R-:W-:Y:S01]  /*7d30*/  ISETP.GE.AND P4, PT, R5, R221.reuse, PT ;  /* 0x000000dd0500720c */ /* 0x080fe20003f86270 */
[----:B------:R-:W-:Y:S01]  /*7d40*/  FMUL.FTZ R162, R162, c[0x0][0x2ec] ;  /* 0x0000bb00a2a27a20 */ /* 0x000fe20000410000 */
[----:B------:R-:W-:Y:S01]  /*7d50*/  IADD3 R5, R228, 0x18, RZ ;  /* 0x00000018e4057810 */ /* 0x000fe20007ffe0ff */
[----:B------:R-:W1:Y:S01]  /*7d60*/  MUFU.TANH R19, R19 ;  /* 0x0000001300137308 */ /* 0x000e620000002400 */
[----:B------:R-:W-:Y:S01]  /*7d70*/  FSEL R14, R153, -INF , !P0 ;  /* 0xff800000990e7808 */ /* 0x000fe20004000000 */
[----:B------:R-:W-:Y:S01]  /*7d80*/  FMUL.FTZ R163, R163, c[0x0][0x2ec] ;  /* 0x0000bb00a3a37a20 */ /* 0x000fe20000410000 */
[CC--:B------:R-:W-:Y:S01]  /*7d90*/  ISETP.GE.AND P1, PT, R5.reuse, R226.reuse, PT ;  /* 0x000000e20500720c */ /* 0x0c0fe20003f26270 */
[----:B------:R-:W-:Y:S01]  /*7da0*/  FMUL.FTZ R148, R148, c[0x0][0x2ec] ;  /* 0x0000bb0094947a20 */ /* 0x000fe20000410000 */
[-C--:B------:R-:W-:Y:S01]  /*7db0*/  ISETP.GE.AND P0, PT, R5, R221.reuse, PT ;  /* 0x000000dd0500720c */ /* 0x080fe20003f06270 */
[----:B------:R-:W-:Y:S01]  /*7dc0*/  FMUL.FTZ R149, R149, c[0x0][0x2ec] ;  /* 0x0000bb0095957a20 */ /* 0x000fe20000410000 */
[----:B------:R-:W-:Y:S01]  /*7dd0*/  FSEL R5, R169, -INF , !P6 ;  /* 0xff800000a9057808 */ /* 0x000fe20007000000 */
[----:B------:R-:W1:Y:S01]  /*7de0*/  MUFU.TANH R18, R18 ;  /* 0x0000001200127308 */ /* 0x000e620000002400 */
[----:B----4-:R-:W-:Y:S01]  /*7df0*/  FSEL R27, R30, -INF , !P5 ;  /* 0xff8000001e1b7808 */ /* 0x010fe20006800000 */
[----:B------:R-:W-:Y:S01]  /*7e00*/  FMUL.FTZ R150, R150, c[0x0][0x2ec] ;  /* 0x0000bb0096967a20 */ /* 0x000fe20000410000 */
[----:B------:R-:W-:Y:S01]  /*7e10*/  FSEL R26, R29, -INF , !P2 ;  /* 0xff8000001d1a7808 */ /* 0x000fe20005000000 */
[----:B------:R-:W-:Y:S01]  /*7e20*/  FMUL.FTZ R142, R172, c[0x0][0x2ec] ;  /* 0x0000bb00ac8e7a20 */ /* 0x000fe20000410000 */
[-C--:B------:R-:W-:Y:S01]  /*7e30*/  ISETP.GE.AND P6, PT, R22, R226.reuse, PT ;  /* 0x000000e21600720c */ /* 0x080fe20003fc6270 */
[----:B------:R-:W-:Y:S01]  /*7e40*/  FMUL.FTZ R151, R175, c[0x0][0x2ec] ;  /* 0x0000bb00af977a20 */ /* 0x000fe20000410000 */
[C---:B------:R-:W-:Y:S01]  /*7e50*/  ISETP.GE.AND P5, PT, R7.reuse, R226, PT ;  /* 0x000000e20700720c */ /* 0x040fe20003fa6270 */
[----:B------:R-:W-:Y:S01]  /*7e60*/  MUFU.TANH R12, R157 ;  /* 0x0000009d000c7308 */ /* 0x000fe20000002400 */
[----:B------:R-:W-:Y:S01]  /*7e70*/  ISETP.GE.AND P2, PT, R7, R221, PT ;  /* 0x000000dd0700720c */ /* 0x000fe20003f46270 */
[----:B------:R-:W-:Y:S01]  /*7e80*/  FMUL.FTZ R173, R173, c[0x0][0x2ec] ;  /* 0x0000bb00adad7a20 */ /* 0x000fe20000410000 */
[----:B------:R-:W-:-:S02]  /*7e90*/  IADD3 R6, R228, 0x21, RZ ;  /* 0x00000021e4067810 */ /* 0x000fc40007ffe0ff */
[----:B------:R-:W-:Y:S02]  /*7ea0*/  IADD3 R7, R228, 0x28, RZ ;  /* 0x00000028e4077810 */ /* 0x000fe40007ffe0ff */
[----:B-----5:R-:W-:Y:S01]  /*7eb0*/  FSEL R24, R28, -INF , !P3 ;  /* 0xff8000001c187808 */ /* 0x020fe20005800000 */
[----:B------:R-:W4:Y:S01]  /*7ec0*/  MUFU.TANH R171, R158 ;  /* 0x0000009e00ab7308 */ /* 0x000f220000002400 */
[----:B------:R-:W-:Y:S02]  /*7ed0*/  ISETP.GE.AND P3, PT, R22, R221, PT ;  /* 0x000000dd1600720c */ /* 0x000fe40003f66270 */
[----:B------:R-:W-:Y:S02]  /*7ee0*/  FSEL R25, R31, -INF , !P4 ;  /* 0xff8000001f197808 */ /* 0x000fe40006000000 */
[----:B-1----:R-:W-:Y:S02]  /*7ef0*/  FSEL R22, R16, -INF , !P1 ;  /* 0xff80000010167808 */ /* 0x002fe40004800000 */
[----:B--2---:R-:W-:Y:S01]  /*7f00*/  FSEL R23, R17, -INF , !P0 ;  /* 0xff80000011177808 */ /* 0x004fe20004000000 */
[----:B------:R-:W1:Y:S01]  /*7f10*/  MUFU.TANH R141, R141 ;  /* 0x0000008d008d7308 */ /* 0x000e620000002400 */
[----:B------:R-:W-:-:S02]  /*7f20*/  FSEL R20, R20, -INF , !P6 ;  /* 0xff80000014147808 */ /* 0x000fc40007000000 */
[CC--:B------:R-:W-:Y:S02]  /*7f30*/  ISETP.GE.AND P4, PT, R6.reuse, R226.reuse, PT ;  /* 0x000000e20600720c */ /* 0x0c0fe40003f86270 */
[-C--:B------:R-:W-:Y:S02]  /*7f40*/  ISETP.GE.AND P1, PT, R6, R221.reuse, PT ;  /* 0x000000dd0600720c */ /* 0x080fe40003f26270 */
[C---:B------:R-:W-:Y:S01]  /*7f50*/  ISETP.GE.AND P0, PT, R7.reuse, R226, PT ;  /* 0x000000e20700720c */ /* 0x040fe20003f06270 */
[----:B------:R-:W-:Y:S01]  /*7f60*/  MUFU.TANH R166, R161 ;  /* 0x000000a100a67308 */ /* 0x000fe20000002400 */
[----:B------:R-:W-:Y:S02]  /*7f70*/  ISETP.GE.AND P6, PT, R7, R221, PT ;  /* 0x000000dd0700720c */ /* 0x000fe40003fc6270 */
[C---:B------:R-:W-:Y:S02]  /*7f80*/  IADD3 R6, R228.reuse, 0x29, RZ ;  /* 0x00000029e4067810 */ /* 0x040fe40007ffe0ff */
[----:B------:R-:W-:-:S02]  /*7f90*/  IADD3 R7, R228, 0x31, RZ ;  /* 0x00000031e4077810 */ /* 0x000fc40007ffe0ff */
[----:B---3--:R-:W-:Y:S01]  /*7fa0*/  FSEL R21, R21, -INF , !P3 ;  /* 0xff80000015157808 */ /* 0x008fe20005800000 */
[----:B------:R-:W2:Y:S01]  /*7fb0*/  MUFU.TANH R167, R162 ;  /* 0x000000a200a77308 */ /* 0x000ea20000002400 */
[----:B------:R-:W-:Y:S02]  /*7fc0*/  FSEL R170, R170, -INF , !P5 ;  /* 0xff800000aaaa7808 */ /* 0x000fe40006800000 */
[----:B------:R-:W-:Y:S02]  /*7fd0*/  FSEL R169, R19, -INF , !P1 ;  /* 0xff80000013a97808 */ /* 0x000fe40004800000 */
[----:B------:R-:W-:Y:S02]  /*7fe0*/  FSEL R168, R18, -INF , !P0 ;  /* 0xff80000012a87808 */ /* 0x000fe40004000000 */
[C---:B------:R-:W-:Y:S01]  /*7ff0*/  ISETP.GE.AND P3, PT, R6.reuse, R226, PT ;  /* 0x000000e20600720c */ /* 0x040fe20003f66270 */
[----:B------:R-:W3:Y:S01]  /*8000*/  MUFU.TANH R165, R163 ;  /* 0x000000a300a57308 */ /* 0x000ee20000002400 */
[----:B------:R-:W-:-:S02]  /*8010*/  ISETP.GE.AND P5, PT, R6, R221, PT ;  /* 0x000000dd0600720c */ /* 0x000fc40003fa6270 */
[CC--:B------:R-:W-:Y:S02]  /*8020*/  ISETP.GE.AND P1, PT, R7.reuse, R226.reuse, PT ;  /* 0x000000e20700720c */ /* 0x0c0fe40003f26270 */
[----:B------:R-:W-:Y:S01]  /*8030*/  ISETP.GE.AND P0, PT, R7, R221, PT ;  /* 0x000000dd0700720c */ /* 0x000fe20003f06270 */
[----:B------:R-:W-:Y:S01]  /*8040*/  FMUL.FTZ R7, R174, c[0x0][0x2ec] ;  /* 0x0000bb00ae077a20 */ /* 0x000fe20000410000 */
[----:B------:R-:W-:Y:S01]  /*8050*/  IADD3 R6, R228, 0x30, RZ ;  /* 0x00000030e4067810 */ /* 0x000fe20007ffe0ff */
[----:B------:R-:W5:Y:S01]  /*8060*/  MUFU.TANH R156, R148 ;  /* 0x00000094009c7308 */ /* 0x000f620000002400 */
[----:B----4-:R-:W-:Y:S02]  /*8070*/  FSEL R171, R171, -INF , !P2 ;  /* 0xff800000abab7808 */ /* 0x010fe40005000000 */
[----:B------:R-:W-:Y:S02]  /*8080*/  FSEL R172, R12, -INF , !P4 ;  /* 0xff8000000cac7808 */ /* 0x000fe40006000000 */
[----:B------:R-:W-:-:S02]  /*8090*/  ISETP.GE.AND P2, PT, R6, R226, PT ;  /* 0x000000e20600720c */ /* 0x000fc40003f46270 */
[----:B------:R-:W-:Y:S01]  /*80a0*/  ISETP.GE.AND P4, PT, R6, R221, PT ;  /* 0x000000dd0600720c */ /* 0x000fe20003f86270 */
[----:B------:R-:W4:Y:S01]  /*80b0*/  MUFU.TANH R154, R149 ;  /* 0x00000095009a7308 */ /* 0x000f220000002400 */
[----:B-1----:R-:W-:Y:S02]  /*80c0*/  FSEL R141, R141, -INF , !P0 ;  /* 0xff8000008d8d7808 */ /* 0x002fe40004000000 */
[----:B------:R-:W-:Y:S02]  /*80d0*/  ISETP.NE.AND P0, PT, R2, 0x3, PT ;  /* 0x000000030200780c */ /* 0x000fe40003f05270 */
[----:B--2---:R-:W-:Y:S02]  /*80e0*/  FSEL R167, R167, -INF , !P6 ;  /* 0xff800000a7a77808 */ /* 0x004fe40007000000 */
[----:B------:R-:W-:Y:S01]  /*80f0*/  FSEL R166, R166, -INF , !P3 ;  /* 0xff800000a6a67808 */ /* 0x000fe20005800000 */
[----:B------:R-:W1:Y:S01]  /*8100*/  MUFU.TANH R153, R150 ;  /* 0x0000009600997308 */ /* 0x000e620000002400 */
[----:B------:R-:W-:-:S02]  /*8110*/  ISETP.GE.AND P6, PT, R228, R226, PT ;  /* 0x000000e2e400720c */ /* 0x000fc40003fc6270 */
[C---:B------:R-:W-:Y:S02]  /*8120*/  ISETP.GE.AND P3, PT, R228.reuse, R221, PT ;  /* 0x000000dde400720c */ /* 0x040fe40003f66270 */
[C---:B------:R-:W-:Y:S02]  /*8130*/  IADD3 R8, R228.reuse, 0x38, RZ ;  /* 0x00000038e4087810 */ /* 0x040fe40007ffe0ff */
[----:B------:R-:W-:Y:S01]  /*8140*/  IADD3 R228, R228, 0x39, RZ ;  /* 0x00000039e4e47810 */ /* 0x000fe20007ffe0ff */
[----:B------:R-:W2:Y:S01]  /*8150*/  MUFU.TANH R142, R142 ;  /* 0x0000008e008e7308 */ /* 0x000ea20000002400 */
[----:B---3--:R-:W-:Y:S02]  /*8160*/  FSEL R165, R165, -INF , !P5 ;  /* 0xff800000a5a57808 */ /* 0x008fe40006800000 */
[----:B-----5:R-:W-:Y:S02]  /*8170*/  FSEL R156, R156, -INF , !P2 ;  /* 0xff8000009c9c7808 */ /* 0x020fe40005000000 */
[----:B----4-:R-:W-:-:S02]  /*8180*/  FSEL R154, R154, -INF , !P1 ;  /* 0xff8000009a9a7808 */ /* 0x010fc40004800000 */
[CC--:B------:R-:W-:Y:S01]  /*8190*/  ISETP.GE.AND P5, PT, R8.reuse, R226.reuse, PT ;  /* 0x000000e20800720c */ /* 0x0c0fe20003fa6270 */
[----:B------:R-:W3:Y:S01]  /*81a0*/  MUFU.TANH R6, R173 ;  /* 0x000000ad00067308 */ /* 0x000ee20000002400 */
[----:B-1----:R-:W-:Y:S02]  /*81b0*/  FSEL R153, R153, -INF , !P4 ;  /* 0xff80000099997808 */ /* 0x002fe40006000000 */
[-C--:B------:R-:W-:Y:S02]  /*81c0*/  ISETP.GE.AND P2, PT, R8, R221.reuse, PT ;  /* 0x000000dd0800720c */ /* 0x080fe40003f46270 */
[C---:B------:R-:W-:Y:S02]  /*81d0*/  ISETP.GE.AND P4, PT, R228.reuse, R226, PT ;  /* 0x000000e2e400720c */ /* 0x040fe40003f86270 */
[----:B------:R-:W-:Y:S01]  /*81e0*/  ISETP.GE.AND P1, PT, R228, R221, PT ;  /* 0x000000dde400720c */ /* 0x000fe20003f26270 */
[----:B------:R-:W1:Y:S01]  /*81f0*/  MUFU.TANH R7, R7 ;  /* 0x0000000700077308 */ /* 0x000e620000002400 */
[----:B------:R-:W-:-:S02]  /*8200*/  FSEL R3, R140, -INF , !P6 ;  /* 0xff8000008c037808 */ /* 0x000fc40007000000 */
[----:B------:R-:W-:Y:S02]  /*8210*/  FSEL R9, R143, -INF , !P3 ;  /* 0xff8000008f097808 */ /* 0x000fe40005800000 */
[----:B--2---:R-:W-:-:S03]  /*8220*/  FSEL R142, R142, -INF , !P5 ;  /* 0xff8000008e8e7808 */ /* 0x004fc60006800000 */
[----:B------:R-:W2:Y:S01]  /*8230*/  MUFU.TANH R151, R151 ;  /* 0x0000009700977308 */ /* 0x000ea20000002400 */
[----:B---3--:R-:W-:Y:S02]  /*8240*/  FSEL R140, R6, -INF , !P4 ;  /* 0xff800000068c7808 */ /* 0x008fe40006000000 */
[----:B-1----:R-:W-:Y:S02]  /*8250*/  FSEL R143, R7, -INF , !P2 ;  /* 0xff800000078f7808 */ /* 0x002fe40005000000 */
[----:B--2---:R-:W-:Y:S01]  /*8260*/  FSEL R151, R151, -INF , !P1 ;  /* 0xff80000097977808 */ /* 0x004fe20004800000 */
        /* <DEDUP_REMOVED lines=23> */
.L_x_39:
        /* <DEDUP_REMOVED lines=42> */
[----:B-1----:R-:W-:-:S04]  /*8680*/  FMNMX.FTZ R132, R11, R132, !PT ;  /* 0x000000840b847209 */ /* 0x002fc80007810000 */
[C---:B------:R-:W-:Y:S01]  /*8690*/  FSETP.NEU.FTZ.AND P1, PT, R132.reuse, -INF , PT ;  /* 0xff8000008400780b */ /* 0x040fe20003f3d000 */
[----:B------:R-:W-:-:S05]  /*86a0*/  FMUL.FTZ R155, R132, c[0x0][0x23c] ;  /* 0x00008f00849b7a20 */ /* 0x000fca0000410000 */
[----:B------:R-:W-:-:S05]  /*86b0*/  FSEL R155, R155, RZ, P1 ;  /* 0x000000ff9b9b7208 */ /* 0x000fca0000800000 */
[--C-:B------:R-:W-:Y:S01]  /*86c0*/  FFMA.FTZ R148, R3, c[0x0][0x23c], -R155.reuse ;  /* 0x00008f0003947a23 */ /* 0x100fe2000001089b */
[----:B--2---:R-:W-:Y:S01]  /*86d0*/  FMNMX.FTZ R3, R7, R6, !PT ;  /* 0x0000000607037209 */ /* 0x004fe20007810000 */
[--C-:B------:R-:W-:Y:S01]  /*86e0*/  FFMA.FTZ R147, R4, c[0x0][0x23c], -R155.reuse ;  /* 0x00008f0004937a23 */ /* 0x100fe2000001089b */
[----:B------:R-:W-:Y:S01]  /*86f0*/  FSEL R7, R132, RZ, P1 ;  /* 0x000000ff84077208 */ /* 0x000fe20000800000 */
[--C-:B------:R-:W-:Y:S01]  /*8700*/  FFMA.FTZ R146, R152, c[0x0][0x23c], -R155.reuse ;  /* 0x00008f0098927a23 */ /* 0x100fe2000001089b */
[C---:B------:R-:W-:Y:S01]  /*8710*/  FSETP.NEU.FTZ.AND P0, PT, R3.reuse, -INF , PT ;  /* 0xff8000000300780b */ /* 0x040fe20003f1d000 */
[----:B------:R-:W-:Y:S01]  /*8720*/  FMUL.FTZ R4, R3, c[0x0][0x23c] ;  /* 0x00008f0003047a20 */ /* 0x000fe20000410000 */
[----:B------:R-:W-:Y:S01]  /*8730*/  MUFU.EX2 R148, R148 ;  /* 0x0000009400947308 */ /* 0x000fe20000000800 */
[--C-:B------:R-:W-:Y:S02]  /*8740*/  FFMA.FTZ R145, R14, c[0x0][0x23c], -R155.reuse ;  /* 0x00008f000e917a23 */ /* 0x100fe4000001089b */
[----:B------:R-:W-:Y:S01]  /*8750*/  FFMA.FTZ R157, R24, c[0x0][0x23c], -R155 ;  /* 0x00008f00189d7a23 */ /* 0x000fe2000001089b */
[----:B------:R-:W-:Y:S01]  /*8760*/  FSEL R152, R4, RZ, P0 ;  /* 0x000000ff04987208 */ /* 0x000fe20000000000 */
[----:B------:R-:W-:-:S02]  /*8770*/  FADD.FTZ R4, R236, -R7 ;  /* 0x80000007ec047221 */ /* 0x000fc40000010000 */
[----:B------:R-:W-:Y:S01]  /*8780*/  FFMA.FTZ R158, R26, c[0x0][0x23c], -R155 ;  /* 0x00008f001a9e7a23 */ /* 0x000fe2000001089b */
[----:B------:R-:W1:Y:S01]  /*8790*/  MUFU.EX2 R147, R147 ;  /* 0x0000009300937308 */ /* 0x000e620000000800 */
[--C-:B------:R-:W-:Y:S02]  /*87a0*/  FFMA.FTZ R135, R13, c[0x0][0x23c], -R152.reuse ;  /* 0x00008f000d877a23 */ /* 0x100fe40000010898 */
[--C-:B------:R-:W-:Y:S02]  /*87b0*/  FFMA.FTZ R134, R15, c[0x0][0x23c], -R152.reuse ;  /* 0x00008f000f867a23 */ /* 0x100fe40000010898 */
[----:B------:R-:W2:Y:S01]  /*87c0*/  LDSM.16.MT88.4 R12, [R198+0x12000] ;  /* 0x01200000c60c783b */ /* 0x000ea20000004200 */
[--C-:B------:R-:W-:Y:S01]  /*87d0*/  FFMA.FTZ R149, R5, c[0x0][0x23c], -R152.reuse ;  /* 0x00008f0005957a23 */ /* 0x100fe20000010898 */
[----:B------:R-:W-:Y:S01]  /*87e0*/  FSEL R5, R3, RZ, P0 ;  /* 0x000000ff03057208 */ /* 0x000fe20000000000 */
[----:B------:R-:W-:Y:S01]  /*87f0*/  FFMA.FTZ R144, R9, c[0x0][0x23c], -R152 ;  /* 0x00008f0009907a23 */ /* 0x000fe20000010898 */
[----:B------:R-:W-:Y:S01]  /*8800*/  MUFU.EX2 R146, R146 ;  /* 0x0000009200927308 */ /* 0x000fe20000000800 */
[----:B------:R-:W-:Y:S01]  /*8810*/  FMUL.FTZ R150, R4, c[0x0][0x23c] ;  /* 0x00008f0004967a20 */ /* 0x000fe20000410000 */
[----:B------:R-:W3:Y:S01]  /*8820*/  LDSM.16.MT88.4 R8, [R197+0x12000] ;  /* 0x01200000c508783b */ /* 0x000ee20000004200 */
[----:B------:R-:W-:Y:S01]  /*8830*/  FADD.FTZ R5, R0, -R5 ;  /* 0x8000000500057221 */ /* 0x000fe20000010000 */
[----:B------:R-:W-:Y:S01]  /*8840*/  ISETP.GE.AND P0, PT, R2, 0x4, PT ;  /* 0x000000040200780c */ /* 0x000fe20003f06270 */
[----:B------:R-:W-:-:S02]  /*8850*/  FFMA.FTZ R159, R22, c[0x0][0x23c], -R155 ;  /* 0x00008f00169f7a23 */ /* 0x000fc4000001089b */
[----:B------:R-:W-:Y:S01]  /*8860*/  FMUL.FTZ R0, R5, c[0x0][0x23c] ;  /* 0x00008f0005007a20 */ /* 0x000fe20000410000 */
[----:B------:R-:W4:Y:S01]  /*8870*/  MUFU.EX2 R145, R145 ;  /* 0x0000009100917308 */ /* 0x000f220000000800 */
[----:B-1----:R-:W-:Y:S01]  /*8880*/  F2FP.PACK_AB R4, R147, R148 ;  /* 0x000000949304723e */ /* 0x002fe200000000ff */
[--C-:B------:R-:W-:Y:S02]  /*8890*/  FFMA.FTZ R160, R20, c[0x0][0x23c], -R155.reuse ;  /* 0x00008f0014a07a23 */ /* 0x100fe4000001089b */
[--C-:B------:R-:W-:Y:S02]  /*88a0*/  FFMA.FTZ R161, R27, c[0x0][0x23c], -R152.reuse ;  /* 0x00008f001ba17a23 */ /* 0x100fe40000010898 */
[--C-:B------:R-:W-:Y:S02]  /*88b0*/  FFMA.FTZ R164, R25, c[0x0][0x23c], -R152.reuse ;  /* 0x00008f0019a47a23 */ /* 0x100fe40000010898 */
[----:B------:R-:W-:Y:S01]  /*88c0*/  MUFU.EX2 R144, R144 ;  /* 0x0000009000907308 */ /* 0x000fe20000000800 */
[--C-:B------:R-:W-:Y:S01]  /*88d0*/  FFMA.FTZ R162, R23, c[0x0][0x23c], -R152.reuse ;  /* 0x00008f0017a27a23 */ /* 0x100fe20000010898 */
[----:B------:R-:W-:Y:S01]  /*88e0*/  LDSM.16.MT88.4 R24, [R200+0x14800] ;  /* 0x01480000c818783b */ /* 0x000fe20000004200 */
[----:B------:R-:W-:Y:S01]  /*88f0*/  FFMA.FTZ R163, R21, c[0x0][0x23c], -R152 ;  /* 0x00008f0015a37a23 */ /* 0x000fe20000010898 */
[----:B------:R-:W-:Y:S01]  /*8900*/  @P0 IADD3 R221, R2, -0x4, RZ ;  /* 0xfffffffc02dd0810 */ /* 0x000fe20007ffe0ff */
[--C-:B------:R-:W-:Y:S01]  /*8910*/  FFMA.FTZ R173, R172, c[0x0][0x23c], -R155.reuse ;  /* 0x00008f00acad7a23 */ /* 0x100fe2000001089b */
[----:B------:R-:W-:Y:S01]  /*8920*/  LDSM.16.MT88.4 R20, [R198+0x14800] ;  /* 0x01480000c614783b */ /* 0x000fe20000004200 */
[--C-:B------:R-:W-:Y:S01]  /*8930*/  FFMA.FTZ R175, R166, c[0x0][0x23c], -R155.reuse ;  /* 0x00008f00a6af7a23 */ /* 0x100fe2000001089b */
[----:B------:R-:W1:Y:S01]  /*8940*/  MUFU.EX2 R135, R135 ;  /* 0x0000008700877308 */ /* 0x000e620000000800 */
[----:B----4-:R-:W-:Y:S01]  /*8950*/  F2FP.PACK_AB R6, R145, R146 ;  /* 0x000000929106723e */ /* 0x010fe200000000ff */
[----:B------:R-:W-:-:S02]  /*8960*/  FFMA.FTZ R170, R170, c[0x0][0x23c], -R155 ;  /* 0x00008f00aaaa7a23 */ /* 0x000fc4000001089b */
[--C-:B------:R-:W-:Y:S02]  /*8970*/  FFMA.FTZ R168, R168, c[0x0][0x23c], -R155.reuse ;  /* 0x00008f00a8a87a23 */ /* 0x100fe4000001089b */
[--C-:B------:R-:W-:Y:S02]  /*8980*/  FFMA.FTZ R166, R171, c[0x0][0x23c], -R152.reuse ;  /* 0x00008f00aba67a23 */ /* 0x100fe40000010898 */
[----:B------:R-:W-:Y:S01]  /*8990*/  MUFU.EX2 R134, R134 ;  /* 0x0000008600867308 */ /* 0x000fe20000000800 */
[--C-:B------:R-:W-:Y:S02]  /*89a0*/  FFMA.FTZ R169, R169, c[0x0][0x23c], -R152.reuse ;  /* 0x00008f00a9a97a23 */ /* 0x100fe40000010898 */
[--C-:B------:R-:W-:Y:S02]  /*89b0*/  FFMA.FTZ R167, R167, c[0x0][0x23c], -R152.reuse ;  /* 0x00008f00a7a77a23 */ /* 0x100fe40000010898 */
[----:B------:R-:W-:Y:S02]  /*89c0*/  FFMA.FTZ R172, R165, c[0x0][0x23c], -R152 ;  /* 0x00008f00a5ac7a23 */ /* 0x000fe40000010898 */
[--C-:B------:R-:W-:Y:S01]  /*89d0*/  FFMA.FTZ R165, R154, c[0x0][0x23c], -R155.reuse ;  /* 0x00008f009aa57a23 */ /* 0x100fe2000001089b */
[----:B------:R-:W4:Y:S01]  /*89e0*/  MUFU.EX2 R149, R149 ;  /* 0x0000009500957308 */ /* 0x000f220000000800 */
[----:B-1----:R-:W-:Y:S01]  /*89f0*/  F2FP.PACK_AB R5, R135, R144 ;  /* 0x000000908705723e */ /* 0x002fe200000000ff */
[----:B------:R-:W-:-:S02]  /*8a00*/  FFMA.FTZ R156, R156, c[0x0][0x23c], -R155 ;  /* 0x00008f009c9c7a23 */ /* 0x000fc4000001089b */
[--C-:B------:R-:W-:Y:S02]  /*8a10*/  FFMA.FTZ R154, R142, c[0x0][0x23c], -R155.reuse ;  /* 0x00008f008e9a7a23 */ /* 0x100fe4000001089b */
[--C-:B------:R-:W-:Y:S02]  /*8a20*/  FFMA.FTZ R153, R153, c[0x0][0x23c], -R152.reuse ;  /* 0x00008f0099997a23 */ /* 0x100fe40000010898 */
[----:B------:R-:W1:Y:S01]  /*8a30*/  MUFU.EX2 R150, R150 ;  /* 0x0000009600967308 */ /* 0x000e620000000800 */
[--C-:B------:R-:W-:Y:S02]  /*8a40*/  FFMA.FTZ R174, R141, c[0x0][0x23c], -R152.reuse ;  /* 0x00008f008dae7a23 */ /* 0x100fe40000010898 */
[--C-:B------:R-:W-:Y:S02]  /*8a50*/  FFMA.FTZ R171, R143, c[0x0][0x23c], -R152.reuse ;  /* 0x00008f008fab7a23 */ /* 0x100fe40000010898 */
[----:B------:R-:W-:Y:S02]  /*8a60*/  FFMA.FTZ R155, R140, c[0x0][0x23c], -R155 ;  /* 0x00008f008c9b7a23 */ /* 0x000fe4000001089b */
[----:B------:R-:W-:Y:S01]  /*8a70*/  FFMA.FTZ R152, R151, c[0x0][0x23c], -R152 ;  /* 0x00008f0097987a23 */ /* 0x000fe20000010898 */
[----:B------:R-:W5:Y:S01]  /*8a80*/  MUFU.EX2 R0, R0 ;  /* 0x0000000000007308 */ /* 0x000f620000000800 */
[----:B----4-:R-:W-:Y:S01]  /*8a90*/  F2FP.PACK_AB R7, R149, R134 ;  /* 0x000000869507723e */ /* 0x010fe200000000ff */
[----:B------:R-:W-:Y:S01]  /*8aa0*/  LDSM.16.MT88.4 R140, [R198+0x13800] ;  /* 0x01380000c68c783b */ /* 0x000fe20000004200 */
[----:B-1----:R-:W-:-:S05]  /*8ab0*/  FMUL.FTZ R120, R120, R150 ;  /* 0x0000009678787220 */ /* 0x002fca0000410000 */
[----:B------:R-:W-:Y:S01]  /*8ac0*/  MUFU.EX2 R157, R157 ;  /* 0x0000009d009d7308 */ /* 0x000fe20000000800 */
[-C--:B------:R-:W-:Y:S02]  /*8ad0*/  FMUL.FTZ R121, R121, R150.reuse ;  /* 0x0000009679797220 */ /* 0x080fe40000410000 */
[-C--:B------:R-:W-:Y:S02]  /*8ae0*/  FMUL.FTZ R116, R116, R150.reuse ;  /* 0x0000009674747220 */ /* 0x080fe40000410000 */
[----:B------:R-:W-:Y:S02]  /*8af0*/  FMUL.FTZ R117, R117, R150 ;  /* 0x0000009675757220 */ /* 0x000fe40000410000 */
[-C--:B-----5:R-:W-:Y:S01]  /*8b00*/  FMUL.FTZ R122, R122, R0.reuse ;  /* 0x000000007a7a7220 */ /* 0x0a0fe20000410000 */
[----:B------:R-:W1:Y:S01]  /*8b10*/  MUFU.EX2 R158, R158 ;  /* 0x0000009e009e7308 */ /* 0x000e620000000800 */
[-C--:B------:R-:W-:Y:S02]  /*8b20*/  FMUL.FTZ R123, R123, R0.reuse ;  /* 0x000000007b7b7220 */ /* 0x080fe40000410000 */
[----:B------:R-:W-:-:S02]  /*8b30*/  FMUL.FTZ R118, R118, R0 ;  /* 0x0000000076767220 */ /* 0x000fc40000410000 */
[----:B------:R-:W-:Y:S02]  /*8b40*/  FMUL.FTZ R119, R119, R0 ;  /* 0x0000000077777220 */ /* 0x000fe40000410000 */
[-C--:B------:R-:W-:Y:S01]  /*8b50*/  FMUL.FTZ R128, R128, R150.reuse ;  /* 0x0000009680807220 */ /* 0x080fe20000410000 */
[C---:B--2---:R-:W-:Y:S01]  /*8b60*/  HMMA.16816.F32 R120, R4.reuse, R12, R120 ;  /* 0x0000000c0478723c */ /* 0x044fe20000001878 */
[----:B------:R-:W-:Y:S01]  /*8b70*/  FMUL.FTZ R129, R129, R150 ;  /* 0x0000009681817220 */ /* 0x000fe20000410000 */
[----:B------:R-:W-:Y:S01]  /*8b80*/  MUFU.EX2 R159, R159 ;  /* 0x0000009f009f7308 */ /* 0x000fe20000000800 */
[-C--:B------:R-:W-:Y:S02]  /*8b90*/  FMUL.FTZ R130, R130, R0.reuse ;  /* 0x0000000082827220 */ /* 0x080fe40000410000 */
[----:B------:R-:W-:Y:S02]  /*8ba0*/  FMUL.FTZ R131, R131, R0 ;  /* 0x0000000083837220 */ /* 0x000fe40000410000 */
[-C--:B------:R-:W-:Y:S01]  /*8bb0*/  FMUL.FTZ R124, R124, R150.reuse ;  /* 0x000000967c7c7220 */ /* 0x080fe20000410000 */
[----:B------:R-:W-:Y:S01]  /*8bc0*/  HMMA.16816.F32 R116, R4, R14, R116 ;  /* 0x0000000e0474723c */ /* 0x000fe20000001874 */
[----:B------:R-:W2:Y:S01]  /*8bd0*/  LDSM.16.MT88.4 R12, [R200+0x14000] ;  /* 0x01400000c80c783b */ /* 0x000ea20000004200 */
        /* <DEDUP_REMOVED lines=18> */
[C---:B---3--:R-:W-:Y:S01]  /*8d00*/  HMMA.16816.F32 R112, R4.reuse, R8, R112 ;  /* 0x000000080470723c */ /* 0x048fe20000001870 */
[----:B------:R-:W-:Y:S02]  /*8d10*/  FMUL.FTZ R37, R37, R150 ;  /* 0x0000009625257220 */ /* 0x000fe40000410000 */
[-C--:B------:R-:W-:Y:S01]  /*8d20*/  FMUL.FTZ R38, R38, R0.reuse ;  /* 0x0000000026267220 */ /* 0x080fe20000410000 */
[----:B------:R-:W-:Y:S01]  /*8d30*/  MUFU.EX2 R162, R162 ;  /* 0x000000a200a27308 */ /* 0x000fe20000000800 */
[----:B------:R-:W-:Y:S02]  /*8d40*/  FMUL.FTZ R39, R39, R0 ;  /* 0x0000000027277220 */ /* 0x000fe40000410000 */
[-C--:B------:R-:W-:Y:S01]  /*8d50*/  FMUL.FTZ R40, R40, R150.reuse ;  /* 0x0000009628287220 */ /* 0x080fe20000410000 */
[----:B------:R-:W-:Y:S01]  /*8d60*/  HMMA.16816.F32 R108, R4, R10, R108 ;  /* 0x0000000a046c723c */ /* 0x000fe2000000186c */
[----:B------:R-:W3:Y:S01]  /*8d70*/  LDSM.16.MT88.4 R8, [R198+0x14000] ;  /* 0x01400000c608783b */ /* 0x000ee20000004200 */
[----:B------:R-:W-:-:S02]  /*8d80*/  FMUL.FTZ R41, R41, R150 ;  /* 0x0000009629297220 */ /* 0x000fc40000410000 */
[-C--:B------:R-:W-:Y:S01]  /*8d90*/  FMUL.FTZ R42, R42, R0.reuse ;  /* 0x000000002a2a7220 */ /* 0x080fe20000410000 */
[----:B------:R-:W1:Y:S01]  /*8da0*/  MUFU.EX2 R163, R163 ;  /* 0x000000a300a37308 */ /* 0x000e620000000800 */
[----:B------:R-:W-:Y:S02]  /*8db0*/  FMUL.FTZ R43, R43, R0 ;  /* 0x000000002b2b7220 */ /* 0x000fe40000410000 */
[C---:B--2---:R-:W-:Y:S01]  /*8dc0*/  HMMA.16816.F32 R36, R4.reuse, R12, R36 ;  /* 0x0000000c0424723c */ /* 0x044fe20000001824 */
[-C--:B------:R-:W-:Y:S02]  /*8dd0*/  FMUL.FTZ R104, R104, R150.reuse ;  /* 0x0000009668687220 */ /* 0x080fe40000410000 */
[----:B------:R-:W-:Y:S02]  /*8de0*/  FMUL.FTZ R105, R105, R150 ;  /* 0x0000009669697220 */ /* 0x000fe40000410000 */
[-C--:B------:R-:W-:Y:S01]  /*8df0*/  FMUL.FTZ R106, R106, R0.reuse ;  /* 0x000000006a6a7220 */ /* 0x080fe20000410000 */
[----:B------:R-:W-:Y:S01]  /*8e00*/  MUFU.EX2 R170, R170 ;  /* 0x000000aa00aa7308 */ /* 0x000fe20000000800 */
[----:B------:R-:W-:Y:S01]  /*8e10*/  FMUL.FTZ R107, R107, R0 ;  /* 0x000000006b6b7220 */ /* 0x000fe20000410000 */
[----:B------:R-:W-:Y:S01]  /*8e20*/  HMMA.16816.F32 R40, R4, R14, R40 ;  /* 0x0000000e0428723c */ /* 0x000fe20000001828 */
[----:B------:R-:W2:Y:S01]  /*8e30*/  LDSM.16.MT88.4 R12, [R196+0x14000] ;  /* 0x01400000c40c783b */ /* 0x000ea20000004200 */
        /* <DEDUP_REMOVED lines=19> */
[----:B---3--:R-:W-:Y:S01]  /*8f70*/  HMMA.16816.F32 R44, R4, R8, R44 ;  /* 0x00000008042c723c */ /* 0x008fe2000000182c */
[----:B------:R-:W-:-:S02]  /*8f80*/  FMUL.FTZ R61, R61, R150 ;  /* 0x000000963d3d7220 */ /* 0x000fc40000410000 */
[-C--:B------:R-:W-:Y:S01]  /*8f90*/  FMUL.FTZ R62, R62, R0.reuse ;  /* 0x000000003e3e7220 */ /* 0x080fe20000410000 */
[----:B------:R-:W-:Y:S01]  /*8fa0*/  MUFU.EX2 R166, R166 ;  /* 0x000000a600a67308 */ /* 0x000fe20000000800 */
[----:B------:R-:W-:Y:S02]  /*8fb0*/  FMUL.FTZ R63, R63, R0 ;  /* 0x000000003f3f7220 */ /* 0x000fe40000410000 */
[-C--:B------:R-:W-:Y:S01]  /*8fc0*/  FMUL.FTZ R64, R64, R150.reuse ;  /* 0x0000009640407220 */ /* 0x080fe20000410000 */
[----:B------:R-:W-:Y:S01]  /*8fd0*/  HMMA.16816.F32 R48, R4, R10, R48 ;  /* 0x0000000a0430723c */ /* 0x000fe20000001830 */
[----:B------:R-:W3:Y:S01]  /*8fe0*/  LDSM.16.MT88.4 R8, [R200+0x16000] ;  /* 0x01600000c808783b */ /* 0x000ee20000004200 */
[----:B------:R-:W-:Y:S02]  /*8ff0*/  FMUL.FTZ R65, R65, R150 ;  /* 0x0000009641417220 */ /* 0x000fe40000410000 */
[-C--:B------:R-:W-:Y:S01]  /*9000*/  FMUL.FTZ R66, R66, R0.reuse ;  /* 0x0000000042427220 */ /* 0x080fe20000410000 */
[----:B------:R-:W1:Y:S01]  /*9010*/  MUFU.EX2 R169, R169 ;  /* 0x000000a900a97308 */ /* 0x000e620000000800 */
[----:B------:R-:W-:-:S02]  /*9020*/  FMUL.FTZ R67, R67, R0 ;  /* 0x0000000043437220 */ /* 0x000fc40000410000 */
        /* <DEDUP_REMOVED lines=37> */
[----:B------:R-:W-:Y:S01]  /*9280*/  MUFU.EX2 R155, R155 ;  /* 0x0000009b009b7308 */ /* 0x000fe20000000800 */
        /* <DEDUP_REMOVED lines=28> */
[----:B---3--:R-:W-:Y:S01]  /*9450*/  HMMA.16816.F32 R92, R4, R8, R92 ;  /* 0x00000008045c723c */ /* 0x008fe2000000185c */
[----:B------:R-:W-:-:S02]  /*9460*/  FFMA.FTZ R0, R227, R0, R144 ;  /* 0x00000000e3007223 */ /* 0x000fc40000010090 */
[----:B------:R-:W-:Y:S02]  /*9470*/  FADD.FTZ R147, R147, R148 ;  /* 0x0000009493937221 */ /* 0x000fe40000010000 */
[----:B------:R-:W-:Y:S02]  /*9480*/  FADD.FTZ R135, R135, R0 ;  /* 0x0000000087877221 */ /* 0x000fe40000010000 */
[----:B------:R-:W-:Y:S01]  /*9490*/  FADD.FTZ R0, R146, R147 ;  /* 0x0000009392007221 */ /* 0x000fe20000010000 */
[----:B------:R-:W-:Y:S01]  /*94a0*/  HMMA.16816.F32 R96, R4, R10, R96 ;  /* 0x0000000a0460723c */ /* 0x000fe20000001860 */
[----:B------:R-:W-:Y:S02]  /*94b0*/  LDSM.16.MT88.4 R8, [R196+0x14800] ;  /* 0x01480000c408783b */ /* 0x000fe40000004200 */
[----:B------:R-:W-:-:S04]  /*94c0*/  FADD.FTZ R0, R145, R0 ;  /* 0x0000000091007221 */ /* 0x000fc80000010000 */
[----:B-1----:R-:W-:Y:S01]  /*94d0*/  F2FP.PACK_AB R4, R158, R157 ;  /* 0x0000009d9e04723e */ /* 0x002fe200000000ff */
[----:B------:R-:W-:Y:S01]  /*94e0*/  FADD.FTZ R157, R157, R0 ;  /* 0x000000009d9d7221 */ /* 0x000fe20000010000 */
[----:B-----5:R-:W-:Y:S02]  /*94f0*/  F2FP.PACK_AB R5, R164, R161 ;  /* 0x000000a1a405723e */ /* 0x020fe400000000ff */
[----:B------:R-:W-:Y:S01]  /*9500*/  F2FP.PACK_AB R6, R160, R159 ;  /* 0x0000009fa006723e */ /* 0x000fe200000000ff */
[----:B------:R-:W-:Y:S01]  /*9510*/  FADD.FTZ R158, R158, R157 ;  /* 0x0000009d9e9e7221 */ /* 0x000fe20000010000 */
[----:B------:R-:W-:-:S03]  /*9520*/  F2FP.PACK_AB R7, R163, R162 ;  /* 0x000000a2a307723e */ /* 0x000fc600000000ff */
[----:B------:R-:W-:-:S04]  /*9530*/  FADD.FTZ R159, R159, R158 ;  /* 0x0000009e9f9f7221 */ /* 0x000fc80000010000 */
[C---:B--2---:R-:W-:Y:S08]  /*9540*/  HMMA.16816.F32 R128, R4.reuse, R12, R128 ;  /* 0x0000000c0480723c */ /* 0x044ff00000001880 */
        /* <DEDUP_REMOVED lines=108> */
[----:B------:R-:W-:Y:S02]  /*9c10*/  FADD.FTZ R175, R175, R168 ;  /* 0x000000a8afaf7221 */ /* 0x000fe40000010000 */
        /* <DEDUP_REMOVED lines=22> */
.L_x_37:
[----:B------:R-:W-:-:S07]  /*9d80*/  IADD3 R221, R133, -0x1, RZ ;  /* 0xffffffff85dd7810 */ /* 0x000fce0007ffe0ff */
.L_x_40:
        /* <DEDUP_REMOVED lines=13> */
.L_x_44:
        /* <DEDUP_REMOVED lines=23> */
.L_x_42:
[----:B------:R-:W-:Y:S04]  /*9fd0*/  DEPBAR.LE SB0, 0x0 ;  /* 0x000080000000791a */ /* 0x000fe80000000000 */
[----:B------:R-:W-:Y:S01]  /*9fe0*/  BAR.SYNC.DEFER_BLOCKING 0x0 ;  /* 0x0000000000007b1d */ /* 0x000fe20000010000 */
[----:B------:R-:W-:Y:S01]  /*9ff0*/  SHF.R.S32.HI R3, RZ, 0x1f, R221 ;  /* 0x0000001fff037819 */ /* 0x000fe200000114dd */
[C---:B------:R-:W-:Y:S02]  /*a000*/  IMAD R2, R221.reuse, UR5, RZ ;  /* 0x00000005dd027c24 */ /* 0x040fe4000f8e02ff */
[----:B------:R-:W-:Y:S04]  /*a010*/  IMAD.WIDE.U32 R132, R221, UR4, R216 ;  /* 0x00000004dd847c25 */ /* 0x000fe8000f8e00d8 */
[----:B------:R-:W-:Y:S01]  /*a020*/  IMAD R2, R3, UR4, R2 ;  /* 0x0000000403027c24 */ /* 0x000fe2000f8e0202 */
[----:B------:R-:W-:Y:S04]  /*a030*/  LEA R230, P1, R132, c[0x0][0x170], 0x1 ;  /* 0x00005c0084e67a11 */ /* 0x000fe800078208ff */
[----:B------:R-:W-:Y:S02]  /*a040*/  IADD3 R2, R133, R2, RZ ;  /* 0x0000000285027210 */ /* 0x000fe40007ffe0ff */
[----:B------:R-:W-:Y:S02]  /*a050*/  IADD3 R232, P0, R230, UR7, RZ ;  /* 0x00000007e6e87c10 */ /* 0x000fe4000ff1e0ff */
[----:B------:R-:W-:Y:S04]  /*a060*/  LEA.HI.X R231, R132, c[0x0][0x174], R2, 0x1, P1 ;  /* 0x00005d0084e77a11 */ /* 0x000fe800008f0c02 */
[----:B------:R-:W-:Y:S02]  /*a070*/  IADD3.X R233, R231, UR6, RZ, P0, !PT ;  /* 0x00000006e7e97c10 */ /* 0x000fe400087fe4ff */
[----:B------:R-:W-:Y:S01]  /*a080*/  ISETP.GT.AND P0, PT, R221, RZ, PT ;  /* 0x000000ffdd00720c */ /* 0x000fe20003f04270 */
[----:B------:R-:W-:Y:S01]  /*a090*/  @!PT LDS RZ, [RZ] ;  /* 0x00000000fffff984 */ /* 0x000fe20000000800 */
[----:B------:R-:W-:Y:S01]  /*a0a0*/  @!PT LDS RZ, [RZ] ;  /* 0x00000000fffff984 */ /* 0x000fe20000000800 */
[----:B------:R-:W-:Y:S01]  /*a0b0*/  @!PT LDS RZ, [RZ] ;  /* 0x00000000fffff984 */ /* 0x000fe20000000800 */
[----:B------:R1:W-:Y:S07]  /*a0c0*/  LDGSTS.E.BYPASS.LTC128B.128 [R211+0x12000], [R230.64] ;  /* 0x12000000e6d37fae */ /* 0x0003ee000b901d48 */
[----:B------:R1:W-:Y:S07]  /*a0d0*/  LDGSTS.E.BYPASS.LTC128B.128 [R211+0x14000], [R230.64+0x80] ;  /* 0x14000080e6d37fae */ /* 0x0003ee000b901d48 */
[----:B------:R1:W-:Y:S07]  /*a0e0*/  LDGSTS.E.BYPASS.LTC128B.128 [R211+0x16000], [R230.64+0x100] ;  /* 0x16000100e6d37fae */ /* 0x0003ee000b901d48 */
[----:B------:R2:W-:Y:S07]  /*a0f0*/  LDGSTS.E.BYPASS.LTC128B.128 [R211+0x13000], [R232.64] ;  /* 0x13000000e8d37fae */ /* 0x0005ee000b901d48 */
[----:B------:R2:W-:Y:S07]  /*a100*/  LDGSTS.E.BYPASS.LTC128B.128 [R211+0x15000], [R232.64+0x80] ;  /* 0x15000080e8d37fae */ /* 0x0005ee000b901d48 */
[----:B------:R2:W-:Y:S07]  /*a110*/  LDGSTS.E.BYPASS.LTC128B.128 [R211+0x17000], [R232.64+0x100] ;  /* 0x17000100e8d37fae */ /* 0x0005ee000b901d48 */
[----:B------:R-:W-:Y:S07]  /*a120*/  LDSM.16.M88.4 R136, [R206] ;  /* 0x00000000ce88783b */ /* 0x000fee0000000200 */
[----:B------:R-:W3:Y:S07]  /*a130*/  LDSM.16.M88.4 R140, [R205+0xc000] ;  /* 0x00c00000cd8c783b */ /* 0x000eee0000000200 */
[----:B------:R-:W4:Y:S07]  /*a140*/  LDSM.16.M88.4 R144, [R205+0xc800] ;  /* 0x00c80000cd90783b */ /* 0x000f2e0000000200 */
[----:B------:R-:W5:Y:S07]  /*a150*/  LDSM.16.M88.4 R148, [R205+0xd000] ;  /* 0x00d00000cd94783b */ /* 0x000f6e0000000200 */
[----:B------:R-:W0:Y:S07]  /*a160*/  LDGDEPBAR ;  /* 0x00000000000079af */ /* 0x000e2e0000000000 */
[----:B------:R-:W1:Y:S07]  /*a170*/  LDSM.16.M88.4 R152, [R205+0xd800] ;  /* 0x00d80000cd98783b */ /* 0x000e6e0000000200 */
[----:B------:R-:W-:Y:S01]  /*a180*/  LDSM.16.M88.4 R156, [R204] ;  /* 0x00000000cc9c783b */ /* 0x000fe20000000200 */
[C---:B---3--:R-:W-:Y:S06]  /*a190*/  HMMA.16816.F32 R4, R136.reuse, R140, RZ ;  /* 0x0000008c8804723c */ /* 0x048fec00000018ff */
[----:B------:R-:W3:Y:S02]  /*a1a0*/  LDSM.16.M88.4 R160, [R203] ;  /* 0x00000000cba0783b */ /* 0x000ee40000000200 */
[C---:B------:R-:W-:Y:S05]  /*a1b0*/  HMMA.16816.F32 R8, R136.reuse, R142, RZ ;  /* 0x0000008e8808723c */ /* 0x040fea00000018ff */
[----:B------:R-:W2:Y:S03]  /*a1c0*/  LDSM.16.M88.4 R164, [R195] ;  /* 0x00000000c3a4783b */ /* 0x000ea60000000200 */
[C---:B----4-:R-:W-:Y:S04]  /*a1d0*/  HMMA.16816.F32 R12, R136.reuse, R144, RZ ;  /* 0x00000090880c723c */ /* 0x050fe800000018ff */
[----:B------:R-:W4:Y:S04]  /*a1e0*/  LDSM.16.M88.4 R168, [R194] ;  /* 0x00000000c2a8783b */ /* 0x000f280000000200 */
[C---:B------:R-:W-:Y:S03]  /*a1f0*/  HMMA.16816.F32 R16, R136.reuse, R146, RZ ;  /* 0x000000928810723c */ /* 0x040fe600000018ff */
[----:B------:R-:W2:Y:S05]  /*a200*/  LDSM.16.M88.4 R172, [R193] ;  /* 0x00000000c1ac783b */ /* 0x000eaa0000000200 */
[C---:B-----5:R-:W-:Y:S02]  /*a210*/  HMMA.16816.F32 R20, R136.reuse, R148, RZ ;  /* 0x000000948814723c */ /* 0x060fe400000018ff */
[----:B------:R-:W-:Y:S06]  /*a220*/  LDSM.16.M88.4 R176, [R202] ;  /* 0x00000000cab0783b */ /* 0x000fec0000000200 */
[C---:B------:R-:W-:Y:S01]  /*a230*/  HMMA.16816.F32 R24, R136.reuse, R150, RZ ;  /* 0x000000968818723c */ /* 0x040fe200000018ff */
[----:B------:R-:W5:Y:S07]  /*a240*/  LDSM.16.M88.4 R180, [R199+0xc000] ;  /* 0x00c00000c7b4783b */ /* 0x000f6e0000000200 */
[C---:B-1----:R-:W-:Y:S01]  /*a250*/  HMMA.16816.F32 R28, R136.reuse, R152, RZ ;  /* 0x00000098881c723c */ /* 0x042fe200000018ff */
[----:B------:R-:W-:Y:S07]  /*a260*/  LDSM.16.M88.4 R140, [R199+0xd000] ;  /* 0x00d00000c78c783b */ /* 0x000fee0000000200 */
[----:B------:R-:W-:Y:S01]  /*a270*/  HMMA.16816.F32 R32, R136, R154, RZ ;  /* 0x0000009a8820723c */ /* 0x000fe200000018ff */
[----:B------:R-:W1:Y:S07]  /*a280*/  LDSM.16.M88.4 R136, [R199+0xc800] ;  /* 0x00c80000c788783b */ /* 0x000e6e0000000200 */
[C---:B---3--:R-:W-:Y:S01]  /*a290*/  HMMA.16816.F32 R4, R156.reuse, R160, R4 ;  /* 0x000000a09c04723c */ /* 0x048fe20000001804 */
[----:B------:R-:W3:Y:S07]  /*a2a0*/  LDSM.16.M88.4 R144, [R199+0xd800] ;  /* 0x00d80000c790783b */ /* 0x000eee0000000200 */
[C---:B------:R-:W-:Y:S01]  /*a2b0*/  HMMA.16816.F32 R8, R156.reuse, R162, R8 ;  /* 0x000000a29c08723c */ /* 0x040fe20000001808 */
[----:B------:R-:W-:Y:S07]  /*a2c0*/  LDSM.16.M88.4 R148, [R201] ;  /* 0x00000000c994783b */ /* 0x000fee0000000200 */
[C---:B--2---:R-:W-:Y:S01]  /*a2d0*/  HMMA.16816.F32 R12, R156.reuse, R164, R12 ;  /* 0x000000a49c0c723c */ /* 0x044fe2000000180c */
[----:B------:R-:W2:Y:S07]  /*a2e0*/  LDSM.16.M88.4 R152, [R192] ;  /* 0x00000000c098783b */ /* 0x000eae0000000200 */
[C---:B------:R-:W-:Y:S01]  /*a2f0*/  HMMA.16816.F32 R16, R156.reuse, R166, R16 ;  /* 0x000000a69c10723c */ /* 0x040fe20000001810 */
[----:B------:R-:W-:Y:S07]  /*a300*/  LDSM.16.M88.4 R160, [R192+0x1000] ;  /* 0x00100000c0a0783b */ /* 0x000fee0000000200 */
[C---:B----4-:R-:W-:Y:S01]  /*a310*/  HMMA.16816.F32 R20, R156.reuse, R168, R20 ;  /* 0x000000a89c14723c */ /* 0x050fe20000001814 */
[----:B------:R-:W-:Y:S07]  /*a320*/  LDSM.16.M88.4 R164, [R192+0x1800] ;  /* 0x00180000c0a4783b */ /* 0x000fee0000000200 */
[C---:B------:R-:W-:Y:S01]  /*a330*/  HMMA.16816.F32 R24, R156.reuse, R170, R24 ;  /* 0x000000aa9c18723c */ /* 0x040fe20000001818 */
[----:B------:R-:W-:Y:S07]  /*a340*/  LDSM.16.M88.4 R168, [R206+0x4000] ;  /* 0x00400000cea8783b */ /* 0x000fee0000000200 */
[C---:B------:R-:W-:Y:S08]  /*a350*/  HMMA.16816.F32 R28, R156.reuse, R172, R28 ;  /* 0x000000ac9c1c723c */ /* 0x040ff0000000181c */
[----:B------:R-:W-:Y:S01]  /*a360*/  HMMA.16816.F32 R32, R156, R174, R32 ;  /* 0x000000ae9c20723c */ /* 0x000fe20000001820 */
[----:B------:R-:W4:Y:S07]  /*a370*/  LDSM.16.M88.4 R156, [R192+0x800] ;  /* 0x00080000c09c783b */ /* 0x000f2e0000000200 */
[C---:B-----5:R-:W-:Y:S01]  /*a380*/  HMMA.16816.F32 R4, R176.reuse, R180, R4 ;  /* 0x000000b4b004723c */ /* 0x060fe20000001804 */
[----:B------:R-:W5:Y:S07]  /*a390*/  LDSM.16.M88.4 R172, [R205+0xe000] ;  /* 0x00e00000cdac783b */ /* 0x000f6e0000000200 */
[C---:B------:R-:W-:Y:S01]  /*a3a0*/  HMMA.16816.F32 R8, R176.reuse, R182, R8 ;  /* 0x000000b6b008723c */ /* 0x040fe20000001808 */
[----:B------:R-:W-:Y:S07]  /*a3b0*/  LDSM.16.M88.4 R180, [R191] ;  /* 0x00000000bfb4783b */ /* 0x000fee0000000200 */
[C---:B-1----:R-:W-:Y:S08]  /*a3c0*/  HMMA.16816.F32 R12, R176.reuse, R136, R12 ;  /* 0x00000088b00c723c */ /* 0x042ff0000000180c */
[C---:B------:R-:W-:Y:S01]  /*a3d0*/  HMMA.16816.F32 R16, R176.reuse, R138, R16 ;  /* 0x0000008ab010723c */ /* 0x040fe20000001810 */
[----:B------:R-:W1:Y:S07]  /*a3e0*/  LDSM.16.M88.4 R136, [R205+0xe800] ;  /* 0x00e80000cd88783b */ /* 0x000e6e0000000200 */
[C---:B------:R-:W-:Y:S08]  /*a3f0*/  HMMA.16816.F32 R20, R176.reuse, R140, R20 ;  /* 0x0000008cb014723c */ /* 0x040ff00000001814 */
[C---:B------:R-:W-:Y:S01]  /*a400*/  HMMA.16816.F32 R24, R176.reuse, R142, R24 ;  /* 0x0000008eb018723c */ /* 0x040fe20000001818 */
[----:B------:R-:W1:Y:S07]  /*a410*/  LDSM.16.M88.4 R140, [R205+0xf000] ;  /* 0x00f00000cd8c783b */ /* 0x000e6e0000000200 */
[C---:B---3--:R-:W-:Y:S08]  /*a420*/  HMMA.16816.F32 R28, R176.reuse, R144, R28 ;  /* 0x00000090b01c723c */ /* 0x048ff0000000181c */
[----:B------:R-:W-:Y:S01]  /*a430*/  HMMA.16816.F32 R32, R176, R146, R32 ;  /* 0x00000092b020723c */ /* 0x000fe20000001820 */
[----:B------:R-:W3:Y:S07]  /*a440*/  LDSM.16.M88.4 R144, [R205+0xf800] ;  /* 0x00f80000cd90783b */ /* 0x000eee0000000200 */
[C---:B--2---:R-:W-:Y:S01]  /*a450*/  HMMA.16816.F32 R4, R148.reuse, R152, R4 ;  /* 0x000000989404723c */ /* 0x044fe20000001804 */
[----:B------:R-:W2:Y:S07]  /*a460*/  LDSM.16.M88.4 R176, [R204+0x4000] ;  /* 0x00400000ccb0783b */ /* 0x000eae0000000200 */
[C---:B------:R-:W-:Y:S01]  /*a470*/  HMMA.16816.F32 R8, R148.reuse, R154, R8 ;  /* 0x0000009a9408723c */ /* 0x040fe20000001808 */
[----:B------:R-:W-:Y:S07]  /*a480*/  LDSM.16.M88.4 R152, [R189] ;  /* 0x00000000bd98783b */ /* 0x000fee0000000200 */
[C---:B----4-:R-:W-:Y:S08]  /*a490*/  HMMA.16816.F32 R12, R148.reuse, R156, R12 ;  /* 0x0000009c940c723c */ /* 0x050ff0000000180c */
[C---:B------:R-:W-:Y:S01]  /*a4a0*/  HMMA.16816.F32 R16, R148.reuse, R158, R16 ;  /* 0x0000009e9410723c */ /* 0x040fe20000001810 */
[----:B------:R-:W-:Y:S07]  /*a4b0*/  LDSM.16.M88.4 R156, [R188] ;  /* 0x00000000bc9c783b */ /* 0x000fee0000000200 */
[C---:B------:R-:W-:Y:S08]  /*a4c0*/  HMMA.16816.F32 R20, R148.reuse, R160, R20 ;  /* 0x000000a09414723c */ /* 0x040ff00000001814 */
[C---:B------:R-:W-:Y:S01]  /*a4d0*/  HMMA.16816.F32 R24, R148.reuse, R162, R24 ;  /* 0x000000a29418723c */ /* 0x040fe20000001818 */
[----:B------:R-:W-:Y:S07]  /*a4e0*/  LDSM.16.M88.4 R160, [R202+0x4000] ;  /* 0x00400000caa0783b */ /* 0x000fee0000000200 */
[C---:B------:R-:W-:Y:S08]  /*a4f0*/  HMMA.16816.F32 R28, R148.reuse, R164, R28 ;  /* 0x000000a4941c723c */ /* 0x040ff0000000181c */
[----:B------:R-:W-:Y:S01]  /*a500*/  HMMA.16816.F32 R32, R148, R166, R32 ;  /* 0x000000a69420723c */ /* 0x000fe20000001820 */
[----:B------:R-:W4:Y:S07]  /*a510*/  LDSM.16.M88.4 R148, [R190] ;  /* 0x00000000be94783b */ /* 0x000f2e0000000200 */
[C---:B-----5:R-:W-:Y:S01]  /*a520*/  HMMA.16816.F32 R4, R168.reuse, R172, R4 ;  /* 0x000000aca804723c */ /* 0x060fe20000001804 */
[----:B------:R-:W5:Y:S07]  /*a530*/  LDSM.16.M88.4 R164, [R199+0xe000] ;  /* 0x00e00000c7a4783b */ /* 0x000f6e0000000200 */
[C---:B------:R-:W-:Y:S01]  /*a540*/  HMMA.16816.F32 R8, R168.reuse, R174, R8 ;  /* 0x000000aea808723c */ /* 0x040fe20000001808 */
[----:B------:R-:W-:Y:S07]  /*a550*/  LDSM.16.M88.4 R172, [R192+0x2000] ;  /* 0x00200000c0ac783b */ /* 0x000fee0000000200 */
        /* <DEDUP_REMOVED lines=12> */
[----:B------:R-:W-:Y:S07]  /*a620*/  LDSM.16.M88.4 R180, [R205+0x10000] ;  /* 0x01000000cdb4783b */ /* 0x000fee0000000200 */
[C---:B----4-:R-:W-:Y:S08]  /*a630*/  HMMA.16816.F32 R12, R176.reuse, R148, R12 ;  /* 0x00000094b00c723c */ /* 0x050ff0000000180c */
[C---:B------:R-:W-:Y:S01]  /*a640*/  HMMA.16816.F32 R16, R176.reuse, R150, R16 ;  /* 0x00000096b010723c */ /* 0x040fe20000001810 */
[----:B------:R-:W4:Y:S07]  /*a650*/  LDSM.16.M88.4 R148, [R192+0x2800] ;  /* 0x00280000c094783b */ /* 0x000f2e0000000200 */
[C---:B------:R-:W-:Y:S08]  /*a660*/  HMMA.16816.F32 R20, R176.reuse, R152, R20 ;  /* 0x00000098b014723c */ /* 0x040ff00000001814 */
[C---:B------:R-:W-:Y:S01]  /*a670*/  HMMA.16816.F32 R24, R176.reuse, R154, R24 ;  /* 0x0000009ab018723c */ /* 0x040fe20000001818 */
[----:B------:R-:W2:Y:S07]  /*a680*/  LDSM.16.M88.4 R152, [R192+0x3000] ;  /* 0x00300000c098783b */ /* 0x000eae0000000200 */
[C---:B------:R-:W-:Y:S08]  /*a690*/  HMMA.16816.F32 R28, R176.reuse, R156, R28 ;  /* 0x0000009cb01c723c */ /* 0x040ff0000000181c */
[----:B------:R-:W-:Y:S01]  /*a6a0*/  HMMA.16816.F32 R32, R176, R158, R32 ;  /* 0x0000009eb020723c */ /* 0x000fe20000001820 */
[----:B------:R-:W2:Y:S07]  /*a6b0*/  LDSM.16.M88.4 R156, [R192+0x3800] ;  /* 0x00380000c09c783b */ /* 0x000eae0000000200 */
        /* <DEDUP_REMOVED lines=19> */
[----:B------:R-:W4:Y:S07]  /*a7f0*/  LDSM.16.M88.4 R148, [R186] ;  /* 0x00000000ba94783b */ /* 0x000f2e0000000200 */
[C---:B------:R-:W-:Y:S08]  /*a800*/  HMMA.16816.F32 R20, R168.reuse, R152, R20 ;  /* 0x00000098a814723c */ /* 0x040ff00000001814 */
[C---:B------:R-:W-:Y:S01]  /*a810*/  HMMA.16816.F32 R24, R168.reuse, R154, R24 ;  /* 0x0000009aa818723c */ /* 0x040fe20000001818 */
[----:B------:R-:W1:Y:S07]  /*a820*/  LDSM.16.M88.4 R152, [R185] ;  /* 0x00000000b998783b */ /* 0x000e6e0000000200 */
[C---:B------:R-:W-:Y:S08]  /*a830*/  HMMA.16816.F32 R28, R168.reuse, R156, R28 ;  /* 0x0000009ca81c723c */ /* 0x040ff0000000181c */
[----:B------:R-:W-:Y:S01]  /*a840*/  HMMA.16816.F32 R32, R168, R158, R32 ;  /* 0x0000009ea820723c */ /* 0x000fe20000001820 */
[----:B------:R-:W2:Y:S07]  /*a850*/  LDSM.16.M88.4 R156, [R184] ;  /* 0x00000000b89c783b */ /* 0x000eae0000000200 */
[----:B------:R-:W2:Y:S01]  /*a860*/  LDSM.16.M88.4 R168, [R202+0x8000] ;  /* 0x00800000caa8783b */ /* 0x000ea20000000200 */
[C---:B-----5:R-:W-:Y:S08]  /*a870*/  HMMA.16816.F32 R4, R176.reuse, R180, R4 ;  /* 0x000000b4b004723c */ /* 0x060ff00000001804 */
[C---:B------:R-:W-:Y:S01]  /*a880*/  HMMA.16816.F32 R8, R176.reuse, R182, R8 ;  /* 0x000000b6b008723c */ /* 0x040fe20000001808 */
[----:B------:R-:W-:Y:S07]  /*a890*/  LDSM.16.M88.4 R180, [R192+0x4000] ;  /* 0x00400000c0b4783b */ /* 0x000fee0000000200 */
[C---:B-1----:R-:W-:Y:S08]  /*a8a0*/  HMMA.16816.F32 R12, R176.reuse, R136, R12 ;  /* 0x00000088b00c723c */ /* 0x042ff0000000180c */
[C---:B------:R-:W-:Y:S01]  /*a8b0*/  HMMA.16816.F32 R16, R176.reuse, R138, R16 ;  /* 0x0000008ab010723c */ /* 0x040fe20000001810 */
[----:B------:R-:W1:Y:S07]  /*a8c0*/  LDSM.16.M88.4 R136, [R199+0x10800] ;  /* 0x01080000c788783b */ /* 0x000e6e0000000200 */
[C---:B------:R-:W-:Y:S08]  /*a8d0*/  HMMA.16816.F32 R20, R176.reuse, R140, R20 ;  /* 0x0000008cb014723c */ /* 0x040ff00000001814 */
[C---:B------:R-:W-:Y:S01]  /*a8e0*/  HMMA.16816.F32 R24, R176.reuse, R142, R24 ;  /* 0x0000008eb018723c */ /* 0x040fe20000001818 */
[----:B------:R-:W5:Y:S07]  /*a8f0*/  LDSM.16.M88.4 R140, [R199+0x11000] ;  /* 0x01100000c78c783b */ /* 0x000f6e0000000200 */
[C---:B---3--:R-:W-:Y:S08]  /*a900*/  HMMA.16816.F32 R28, R176.reuse, R144, R28 ;  /* 0x00000090b01c723c */ /* 0x048ff0000000181c */
[----:B------:R-:W-:Y:S01]  /*a910*/  HMMA.16816.F32 R32, R176, R146, R32 ;  /* 0x00000092b020723c */ /* 0x000fe20000001820 */
[----:B------:R-:W3:Y:S07]  /*a920*/  LDSM.16.M88.4 R144, [R199+0x11800] ;  /* 0x01180000c790783b */ /* 0x000eee0000000200 */
[----:B------:R-:W1:Y:S01]  /*a930*/  LDSM.16.M88.4 R176, [R201+0x8000] ;  /* 0x00800000c9b0783b */ /* 0x000e620000000200 */
[C---:B--2---:R-:W-:Y:S08]  /*a940*/  HMMA.16816.F32 R4, R160.reuse, R164, R4 ;  /* 0x000000a4a004723c */ /* 0x044ff00000001804 */
[C---:B------:R-:W-:Y:S08]  /*a950*/  HMMA.16816.F32 R8, R160.reuse, R166, R8 ;  /* 0x000000a6a008723c */ /* 0x040ff00000001808 */
[C---:B----4-:R-:W-:Y:S08]  /*a960*/  HMMA.16816.F32 R12, R160.reuse, R148, R12 ;  /* 0x00000094a00c723c */ /* 0x050ff0000000180c */
[C---:B------:R-:W-:Y:S08]  /*a970*/  HMMA.16816.F32 R16, R160.reuse, R150, R16 ;  /* 0x00000096a010723c */ /* 0x040ff00000001810 */
[C---:B------:R-:W-:Y:S08]  /*a980*/  HMMA.16816.F32 R20, R160.reuse, R152, R20 ;  /* 0x00000098a014723c */ /* 0x040ff00000001814 */
[C---:B------:R-:W-:Y:S08]  /*a990*/  HMMA.16816.F32 R24, R160.reuse, R154, R24 ;  /* 0x0000009aa018723c */ /* 0x040ff00000001818 */
[C---:B------:R-:W-:Y:S08]  /*a9a0*/  HMMA.16816.F32 R28, R160.reuse, R156, R28 ;  /* 0x0000009ca01c723c */ /* 0x040ff0000000181c */
[----:B------:R-:W-:Y:S08]  /*a9b0*/  HMMA.16816.F32 R32, R160, R158, R32 ;  /* 0x0000009ea020723c */ /* 0x000ff00000001820 */
[C---:B------:R-:W-:Y:S08]  /*a9c0*/  HMMA.16816.F32 R4, R168.reuse, R172, R4 ;  /* 0x000000aca804723c */ /* 0x040ff00000001804 */
[C---:B------:R-:W-:Y:S08]  /*a9d0*/  HMMA.16816.F32 R8, R168.reuse, R174, R8 ;  /* 0x000000aea808723c */ /* 0x040ff00000001808 */
[C---:B-1----:R-:W-:Y:S08]  /*a9e0*/  HMMA.16816.F32 R12, R168.reuse, R136, R12 ;  /* 0x00000088a80c723c */ /* 0x042ff0000000180c */
[C---:B------:R-:W-:Y:S01]  /*a9f0*/  HMMA.16816.F32 R16, R168.reuse, R138, R16 ;  /* 0x0000008aa810723c */ /* 0x040fe20000001810 */
[----:B------:R-:W1:Y:S07]  /*aa00*/  LDSM.16.M88.4 R136, [R192+0x4800] ;  /* 0x00480000c088783b */ /* 0x000e6e0000000200 */
[C---:B-----5:R-:W-:Y:S08]  /*aa10*/  HMMA.16816.F32 R20, R168.reuse, R140, R20 ;  /* 0x0000008ca814723c */ /* 0x060ff00000001814 */
[C---:B------:R-:W-:Y:S01]  /*aa20*/  HMMA.16816.F32 R24, R168.reuse, R142, R24 ;  /* 0x0000008ea818723c */ /* 0x040fe20000001818 */
[----:B------:R-:W2:Y:S07]  /*aa30*/  LDSM.16.M88.4 R140, [R192+0x5000] ;  /* 0x00500000c08c783b */ /* 0x000eae0000000200 */
[C---:B---3--:R-:W-:Y:S08]  /*aa40*/  HMMA.16816.F32 R28, R168.reuse, R144, R28 ;  /* 0x00000090a81c723c */ /* 0x048ff0000000181c */
[----:B------:R-:W-:Y:S08]  /*aa50*/  HMMA.16816.F32 R32, R168, R146, R32 ;  /* 0x00000092a820723c */ /* 0x000ff00000001820 */
[C---:B------:R-:W-:Y:S08]  /*aa60*/  HMMA.16816.F32 R4, R176.reuse, R180, R4 ;  /* 0x000000b4b004723c */ /* 0x040ff00000001804 */
[C---:B------:R-:W-:Y:S08]  /*aa70*/  HMMA.16816.F32 R8, R176.reuse, R182, R8 ;  /* 0x000000b6b008723c */ /* 0x040ff00000001808 */
[C---:B-1----:R-:W-:Y:S08]  /*aa80*/  HMMA.16816.F32 R12, R176.reuse, R136, R12 ;  /* 0x00000088b00c723c */ /* 0x042ff0000000180c */
[C---:B------:R-:W-:Y:S01]  /*aa90*/  HMMA.16816.F32 R16, R176.reuse, R138, R16 ;  /* 0x0000008ab010723c */ /* 0x040fe20000001810 */
[----:B------:R-:W1:Y:S01]  /*aaa0*/  LDSM.16.M88.4 R136, [R192+0x5800] ;  /* 0x00580000c088783b */ /* 0x000e620000000200 */
[----:B------:R-:W-:Y:S04]  /*aab0*/  DEPBAR.LE SB0, 0x0 ;  /* 0x000080000000791a */ /* 0x000fe80000000000 */
[----:B------:R-:W-:Y:S02]  /*aac0*/  FMUL.FTZ R3, R4, c[0x0][0x2ec] ;  /* 0x0000bb0004037a20 */ /* 0x000fe40000410000 */
[C---:B--2---:R-:W-:Y:S02]  /*aad0*/  HMMA.16816.F32 R20, R176.reuse, R140, R20 ;  /* 0x0000008cb014723c */ /* 0x044fe40000001814 */
[----:B------:R2:W3:Y:S01]  /*aae0*/  MUFU.TANH R170, R3 ;  /* 0x0000000300aa7308 */ /* 0x0004e20000002400 */
[----:B------:R-:W-:Y:S02]  /*aaf0*/  BAR.SYNC.DEFER_BLOCKING 0x0 ;  /* 0x0000000000007b1d */ /* 0x000fe40000010000 */
[----:B------:R-:W-:Y:S02]  /*ab00*/  FMUL.FTZ R2, R6, c[0x0][0x2ec] ;  /* 0x0000bb0006027a20 */ /* 0x000fe40000410000 */
[----:B------:R-:W-:Y:S01]  /*ab10*/  FMUL.FTZ R252, R5, c[0x0][0x2ec] ;  /* 0x0000bb0005fc7a20 */ /* 0x000fe20000410000 */
[C---:B------:R-:W-:Y:S04]  /*ab20*/  HMMA.16816.F32 R24, R176.reuse, R142, R24 ;  /* 0x0000008eb018723c */ /* 0x040fe80000001818 */
[----:B------:R4:W2:Y:S01]  /*ab30*/  MUFU.TANH R171, R2 ;  /* 0x0000000200ab7308 */ /* 0x0008a20000002400 */
[----:B------:R-:W-:Y:S02]  /*ab40*/  FMUL.FTZ R251, R7, c[0x0][0x2ec] ;  /* 0x0000bb0007fb7a20 */ /* 0x000fe40000410000 */
[----:B------:R-:W-:Y:S02]  /*ab50*/  FMUL.FTZ R250, R8, c[0x0][0x2ec] ;  /* 0x0000bb0008fa7a20 */ /* 0x000fe40000410000 */
[----:B------:R-:W-:Y:S03]  /*ab60*/  FMUL.FTZ R248, R12, c[0x0][0x2ec] ;  /* 0x0000bb000cf87a20 */ /* 0x000fe60000410000 */
[----:B------:R-:W-:Y:S02]  /*ab70*/  FMUL.FTZ R246, R13, c[0x0][0x2ec] ;  /* 0x0000bb000df67a20 */ /* 0x000fe40000410000 */
[----:B------:R-:W2:Y:S01]  /*ab80*/  MUFU.TANH R252, R252 ;  /* 0x000000fc00fc7308 */ /* 0x000ea20000002400 */
[----:B------:R-:W-:Y:S02]  /*ab90*/  FMUL.FTZ R249, R14, c[0x0][0x2ec] ;  /* 0x0000bb000ef97a20 */ /* 0x000fe40000410000 */
[----:B------:R-:W-:Y:S02]  /*aba0*/  FMUL.FTZ R247, R15, c[0x0][0x2ec] ;  /* 0x0000bb000ff77a20 */ /* 0x000fe40000410000 */
[----:B------:R-:W-:Y:S02]  /*abb0*/  FMUL.FTZ R244, R16, c[0x0][0x2ec] ;  /* 0x0000bb0010f47a20 */ /* 0x000fe40000410000 */
[----:B------:R-:W-:Y:S02]  /*abc0*/  FMUL.FTZ R242, R17, c[0x0][0x2ec] ;  /* 0x0000bb0011f27a20 */ /* 0x000fe40000410000 */
[----:B------:R-:W-:Y:S01]  /*abd0*/  FMUL.FTZ R245, R18, c[0x0][0x2ec] ;  /* 0x0000bb0012f57a20 */ /* 0x000fe20000410000 */
[----:B------:R-:W2:Y:S01]  /*abe0*/  MUFU.TANH R251, R251 ;  /* 0x000000fb00fb7308 */ /* 0x000ea20000002400 */
[C---:B-1----:R-:W-:Y:S03]  /*abf0*/  HMMA.16816.F32 R28, R176.reuse, R136, R28 ;  /* 0x00000088b01c723c */ /* 0x042fe6000000181c */
[----:B------:R-:W-:Y:S02]  /*ac00*/  FMUL.FTZ R243, R19, c[0x0][0x2ec] ;  /* 0x0000bb0013f37a20 */ /* 0x000fe40000410000 */
[----:B------:R-:W-:Y:S02]  /*ac10*/  FMUL.FTZ R240, R20, c[0x0][0x2ec] ;  /* 0x0000bb0014f07a20 */ /* 0x000fe40000410000 */
[----:B------:R-:W-:Y:S01]  /*ac20*/  FMUL.FTZ R238, R21, c[0x0][0x2ec] ;  /* 0x0000bb0015ee7a20 */ /* 0x000fe20000410000 */
[----:B------:R-:W-:Y:S01]  /*ac30*/  HMMA.16816.F32 R32, R176, R138, R32 ;  /* 0x0000008ab020723c */ /* 0x000fe20000001820 */
[----:B------:R-:W1:Y:S03]  /*ac40*/  MUFU.TANH R250, R250 ;  /* 0x000000fa00fa7308 */ /* 0x000e660000002400 */
[----:B------:R-:W-:Y:S02]  /*ac50*/  FMUL.FTZ R241, R22, c[0x0][0x2ec] ;  /* 0x0000bb0016f17a20 */ /* 0x000fe40000410000 */
[----:B------:R-:W-:Y:S02]  /*ac60*/  FMUL.FTZ R239, R23, c[0x0][0x2ec] ;  /* 0x0000bb0017ef7a20 */ /* 0x000fe40000410000 */
[----:B------:R-:W-:Y:S03]  /*ac70*/  FMUL.FTZ R236, R24, c[0x0][0x2ec] ;  /* 0x0000bb0018ec7a20 */ /* 0x000fe60000410000 */
[----:B------:R-:W1:Y:S01]  /*ac80*/  MUFU.TANH R248, R248 ;  /* 0x000000f800f87308 */ /* 0x000e620000002400 */
[----:B------:R-:W-:Y:S02]  /*ac90*/  FMUL.FTZ R234, R25, c[0x0][0x2ec] ;  /* 0x0000bb0019ea7a20 */ /* 0x000fe40000410000 */
[----:B------:R-:W-:Y:S02]  /*aca0*/  FMUL.FTZ R237, R26, c[0x0][0x2ec] ;  /* 0x0000bb001aed7a20 */ /* 0x000fe40000410000 */
[----:B------:R-:W-:Y:S02]  /*acb0*/  FMUL.FTZ R235, R27, c[0x0][0x2ec] ;  /* 0x0000bb001beb7a20 */ /* 0x000fe40000410000 */
[----:B------:R-:W-:Y:S02]  /*acc0*/  FMUL.FTZ R230, R28, c[0x0][0x2ec] ;  /* 0x0000bb001ce67a20 */ /* 0x000fe40000410000 */
[----:B------:R-:W-:Y:S01]  /*acd0*/  FMUL.FTZ R232, R29, c[0x0][0x2ec] ;  /* 0x0000bb001de87a20 */ /* 0x000fe20000410000 */
        /* <DEDUP_REMOVED lines=8> */
[----:B--2---:R-:W-:Y:S02]  /*ad60*/  FMUL.FTZ R3, R10, c[0x0][0x2ec] ;  /* 0x0000bb000a037a20 */ /* 0x004fe40000410000 */
[----:B----4-:R-:W-:Y:S02]  /*ad70*/  FMUL.FTZ R2, R11, c[0x0][0x2ec] ;  /* 0x0000bb000b027a20 */ /* 0x010fe40000410000 */
[----:B------:R-:W-:Y:S03]  /*ad80*/  FMUL.FTZ R35, R35, c[0x0][0x2ec] ;  /* 0x0000bb0023237a20 */ /* 0x000fe60000410000 */
[----:B------:R2:W4:Y:S10]  /*ad90*/  MUFU.TANH R182, R132 ;  /* 0x0000008400b67308 */ /* 0x0005340000002400 */
[----:B------:R2:W1:Y:S10]  /*ada0*/  MUFU.TANH R183, R3 ;  /* 0x0000000300b77308 */ /* 0x0004740000002400 */
[----:B------:R2:W1:Y:S10]  /*adb0*/  MUFU.TANH R181, R2 ;  /* 0x0000000200b57308 */ /* 0x0004740000002400 */
[----:B------:R-:W1:Y:S10]  /*adc0*/  MUFU.TANH R247, R247 ;  /* 0x000000f700f77308 */ /* 0x000e740000002400 */
        /* <DEDUP_REMOVED lines=19> */
[----:B------:R2:W1:Y:S02]  /*af00*/  MUFU.TANH R133, R35 ;  /* 0x0000002300857308 */ /* 0x0004640000002400 */
[----:B-1234-:R-:W-:-:S05]  /*af10*/  @P0 BRA `(.L_x_44) ;  /* 0xffffef4000000947 */ /* 0x01efca000383ffff */
.L_x_43:
        /* <DEDUP_REMOVED lines=39> */
[----:B-1----:R-:W-:Y:S02]  /*b190*/  FMNMX.FTZ R7, R133, R2, !PT ;  /* 0x0000000285077209 */ /* 0x002fe40007810000 */
[----:B------:R-:W-:Y:S01]  /*b1a0*/  IADD3 R221, R221, -0x1, RZ ;  /* 0xffffffffdddd7810 */ /* 0x000fe20007ffe0ff */
[----:B------:R-:W1:Y:S08]  /*b1b0*/  SHFL.BFLY PT, R6, R5, 0x2, 0x1f ;  /* 0x0c401f0005067f89 */ /* 0x000e7000000e0000 */
[----:B------:R-:W2:Y:S08]  /*b1c0*/  SHFL.BFLY PT, R2, R7, 0x2, 0x1f ;  /* 0x0c401f0007027f89 */ /* 0x000eb000000e0000 */
[----:B------:R-:W-:Y:S08]  /*b1d0*/  LDSM.16.MT88.4 R160, [R196+0x15800] ;  /* 0x01580000c4a0783b */ /* 0x000ff00000004200 */
[----:B------:R-:W-:Y:S01]  /*b1e0*/  LDSM.16.MT88.4 R164, [R200+0x17800] ;  /* 0x01780000c8a4783b */ /* 0x000fe20000004200 */
[----:B-1----:R-:W-:Y:S02]  /*b1f0*/  FMNMX.FTZ R9, R5, R6, !PT ;  /* 0x0000000605097209 */ /* 0x002fe40007810000 */
[----:B--2---:R-:W-:Y:S05]  /*b200*/  FMNMX.FTZ R4, R7, R2, !PT ;  /* 0x0000000207047209 */ /* 0x004fea0007810000 */
[----:B------:R-:W1:Y:S08]  /*b210*/  SHFL.BFLY PT, R132, R9, 0x1, 0x1f ;  /* 0x0c201f0009847f89 */ /* 0x000e7000000e0000 */
[----:B------:R-:W2:Y:S01]  /*b220*/  SHFL.BFLY PT, R3, R4, 0x1, 0x1f ;  /* 0x0c201f0004037f89 */ /* 0x000ea200000e0000 */
[----:B-1----:R-:W-:Y:S04]  /*b230*/  FMNMX.FTZ R132, R9, R132, !PT ;  /* 0x0000008409847209 */ /* 0x002fe80007810000 */
[C---:B------:R-:W-:Y:S01]  /*b240*/  FSETP.NEU.FTZ.AND P1, PT, R132.reuse, -INF , PT ;  /* 0xff8000008400780b */ /* 0x040fe20003f3d000 */
[C---:B------:R-:W-:Y:S02]  /*b250*/  FMUL.FTZ R145, R132.reuse, c[0x0][0x23c] ;  /* 0x00008f0084917a20 */ /* 0x040fe40000410000 */
[----:B------:R-:W-:Y:S01]  /*b260*/  FADD.FTZ R2, -R132, R135 ;  /* 0x0000008784027221 */ /* 0x000fe20000010100 */
[----:B--2---:R-:W-:Y:S02]  /*b270*/  FMNMX.FTZ R3, R4, R3, !PT ;  /* 0x0000000304037209 */ /* 0x004fe40007810000 */
[----:B------:R-:W-:Y:S01]  /*b280*/  FSEL R145, R145, RZ, P1 ;  /* 0x000000ff91917208 */ /* 0x000fe20000800000 */
[----:B------:R-:W-:Y:S01]  /*b290*/  FMUL.FTZ R6, R2, c[0x0][0x23c] ;  /* 0x00008f0002067a20 */ /* 0x000fe20000410000 */
[C---:B------:R-:W-:Y:S01]  /*b2a0*/  FSETP.NEU.FTZ.AND P1, PT, R3.reuse, -INF , PT ;  /* 0xff8000000300780b */ /* 0x040fe20003f3d000 */
[C---:B------:R-:W-:Y:S01]  /*b2b0*/  FMUL.FTZ R144, R3.reuse, c[0x0][0x23c] ;  /* 0x00008f0003907a20 */ /* 0x040fe20000410000 */
[----:B------:R-:W-:Y:S01]  /*b2c0*/  MOV R135, R132 ;  /* 0x0000008400877202 */ /* 0x000fe20000000f00 */
[----:B------:R-:W-:Y:S01]  /*b2d0*/  FADD.FTZ R5, -R3, R0 ;  /* 0x0000000003057221 */ /* 0x000fe20000010100 */
[----:B------:R-:W1:Y:S01]  /*b2e0*/  MUFU.EX2 R2, R6 ;  /* 0x0000000600027308 */ /* 0x000e620000000800 */
[--C-:B------:R-:W-:Y:S01]  /*b2f0*/  FFMA.FTZ R175, R170, c[0x0][0x23c], -R145.reuse ;  /* 0x00008f00aaaf7a23 */ /* 0x100fe20000010891 */
[----:B------:R-:W-:Y:S01]  /*b300*/  FSEL R144, R144, RZ, P1 ;  /* 0x000000ff90907208 */ /* 0x000fe20000800000 */
[--C-:B------:R-:W-:Y:S02]  /*b310*/  FFMA.FTZ R174, R252, c[0x0][0x23c], -R145.reuse ;  /* 0x00008f00fcae7a23 */ /* 0x100fe40000010891 */
[--C-:B------:R-:W-:Y:S02]  /*b320*/  FFMA.FTZ R173, R250, c[0x0][0x23c], -R145.reuse ;  /* 0x00008f00faad7a23 */ /* 0x100fe40000010891 */
[--C-:B------:R-:W-:Y:S02]  /*b330*/  FFMA.FTZ R171, R171, c[0x0][0x23c], -R144.reuse ;  /* 0x00008f00abab7a23 */ /* 0x100fe40000010890 */
[--C-:B------:R-:W-:Y:S01]  /*b340*/  FFMA.FTZ R170, R251, c[0x0][0x23c], -R144.reuse ;  /* 0x00008f00fbaa7a23 */ /* 0x100fe20000010890 */
[----:B------:R-:W-:Y:S01]  /*b350*/  MUFU.EX2 R175, R175 ;  /* 0x000000af00af7308 */ /* 0x000fe20000000800 */
[--C-:B------:R-:W-:Y:S02]  /*b360*/  FFMA.FTZ R172, R182, c[0x0][0x23c], -R145.reuse ;  /* 0x00008f00b6ac7a23 */ /* 0x100fe40000010891 */
[--C-:B------:R-:W-:Y:S02]  /*b370*/  FFMA.FTZ R169, R183, c[0x0][0x23c], -R144.reuse ;  /* 0x00008f00b7a97a23 */ /* 0x100fe40000010890 */
[--C-:B------:R-:W-:Y:S02]  /*b380*/  FFMA.FTZ R168, R181, c[0x0][0x23c], -R144.reuse ;  /* 0x00008f00b5a87a23 */ /* 0x100fe40000010890 */
[----:B------:R-:W-:Y:S02]  /*b390*/  FMUL.FTZ R0, R5, c[0x0][0x23c] ;  /* 0x00008f0005007a20 */ /* 0x000fe40000410000 */
[--C-:B------:R-:W-:Y:S01]  /*b3a0*/  FFMA.FTZ R176, R248, c[0x0][0x23c], -R145.reuse ;  /* 0x00008f00f8b07a23 */ /* 0x100fe20000010891 */
[----:B------:R-:W2:Y:S01]  /*b3b0*/  MUFU.EX2 R174, R174 ;  /* 0x000000ae00ae7308 */ /* 0x000ea20000000800 */
[--C-:B------:R-:W-:Y:S02]  /*b3c0*/  FFMA.FTZ R177, R246, c[0x0][0x23c], -R145.reuse ;  /* 0x00008f00f6b17a23 */ /* 0x100fe40000010891 */
[--C-:B------:R-:W-:Y:S02]  /*b3d0*/  FFMA.FTZ R178, R249, c[0x0][0x23c], -R144.reuse ;  /* 0x00008f00f9b27a23 */ /* 0x100fe40000010890 */
[C---:B-1----:R-:W-:Y:S02]  /*b3e0*/  FMUL.FTZ R4, R2.reuse, R128 ;  /* 0x0000008002047220 */ /* 0x042fe40000410000 */
[C---:B------:R-:W-:Y:S02]  /*b3f0*/  FMUL.FTZ R5, R2.reuse, R129 ;  /* 0x0000008102057220 */ /* 0x040fe40000410000 */
[C---:B------:R-:W-:Y:S01]  /*b400*/  FMUL.FTZ R8, R2.reuse, R124 ;  /* 0x0000007c02087220 */ /* 0x040fe20000410000 */
[----:B------:R-:W1:Y:S01]  /*b410*/  MUFU.EX2 R0, R0 ;  /* 0x0000000000007308 */ /* 0x000e620000000800 */
[C---:B------:R-:W-:Y:S02]  /*b420*/  FMUL.FTZ R9, R2.reuse, R125 ;  /* 0x0000007d02097220 */ /* 0x040fe40000410000 */
[C---:B------:R-:W-:Y:S02]  /*b430*/  FMUL.FTZ R16, R2.reuse, R116 ;  /* 0x0000007402107220 */ /* 0x040fe40000410000 */
[C---:B------:R-:W-:Y:S02]  /*b440*/  FMUL.FTZ R17, R2.reuse, R117 ;  /* 0x0000007502117220 */ /* 0x040fe40000410000 */
[C---:B------:R-:W-:Y:S02]  /*b450*/  FMUL.FTZ R24, R2.reuse, R108 ;  /* 0x0000006c02187220 */ /* 0x040fe40000410000 */
[C---:B------:R-:W-:Y:S01]  /*b460*/  FMUL.FTZ R25, R2.reuse, R109 ;  /* 0x0000006d02197220 */ /* 0x040fe20000410000 */
[----:B------:R-:W-:Y:S01]  /*b470*/  MUFU.EX2 R171, R171 ;  /* 0x000000ab00ab7308 */ /* 0x000fe20000000800 */
[C---:B------:R-:W-:Y:S02]  /*b480*/  FMUL.FTZ R32, R2.reuse, R100 ;  /* 0x0000006402207220 */ /* 0x040fe40000410000 */
[----:B------:R-:W-:Y:S01]  /*b490*/  FMUL.FTZ R33, R2, R101 ;  /* 0x0000006502217220 */ /* 0x000fe20000410000 */
[----:B--2---:R-:W-:Y:S01]  /*b4a0*/  F2FP.PACK_AB R128, R174, R175 ;  /* 0x000000afae80723e */ /* 0x004fe200000000ff */
[C---:B------:R-:W-:Y:S02]  /*b4b0*/  FMUL.FTZ R36, R2.reuse, R36 ;  /* 0x0000002402247220 */ /* 0x040fe40000410000 */
[C---:B------:R-:W-:Y:S02]  /*b4c0*/  FMUL.FTZ R37, R2.reuse, R37 ;  /* 0x0000002502257220 */ /* 0x040fe40000410000 */
[C---:B------:R-:W-:Y:S01]  /*b4d0*/  FMUL.FTZ R40, R2.reuse, R40 ;  /* 0x0000002802287220 */ /* 0x040fe20000410000 */
[----:B------:R-:W2:Y:S01]  /*b4e0*/  MUFU.EX2 R170, R170 ;  /* 0x000000aa00aa7308 */ /* 0x000ea20000000800 */
[C---:B------:R-:W-:Y:S02]  /*b4f0*/  FMUL.FTZ R41, R2.reuse, R41 ;  /* 0x0000002902297220 */ /* 0x040fe40000410000 */
[----:B------:R-:W-:Y:S02]  /*b500*/  FMUL.FTZ R44, R2, R44 ;  /* 0x0000002c022c7220 */ /* 0x000fe40000410000 */
[C---:B-1----:R-:W-:Y:S02]  /*b510*/  FMUL.FTZ R6, R0.reuse, R130 ;  /* 0x0000008200067220 */ /* 0x042fe40000410000 */
[C---:B------:R-:W-:Y:S02]  /*b520*/  FMUL.FTZ R7, R0.reuse, R131 ;  /* 0x0000008300077220 */ /* 0x040fe40000410000 */
[C---:B------:R-:W-:Y:S01]  /*b530*/  FMUL.FTZ R10, R0.reuse, R126 ;  /* 0x0000007e000a7220 */ /* 0x040fe20000410000 */
[----:B------:R-:W-:Y:S01]  /*b540*/  MUFU.EX2 R173, R173 ;  /* 0x000000ad00ad7308 */ /* 0x000fe20000000800 */
[C---:B------:R-:W-:Y:S02]  /*b550*/  FMUL.FTZ R11, R0.reuse, R127 ;  /* 0x0000007f000b7220 */ /* 0x040fe40000410000 */
[C---:B------:R-:W-:Y:S01]  /*b560*/  FMUL.FTZ R18, R0.reuse, R118 ;  /* 0x0000007600127220 */ /* 0x040fe20000410000 */
[----:B------:R-:W-:Y:S01]  /*b570*/  LDSM.16.MT88.4 R124, [R200+0x14800] ;  /* 0x01480000c87c783b */ /* 0x000fe20000004200 */
[C---:B------:R-:W-:Y:S02]  /*b580*/  FMUL.FTZ R19, R0.reuse, R119 ;  /* 0x0000007700137220 */ /* 0x040fe40000410000 */
[C---:B------:R-:W-:Y:S02]  /*b590*/  FMUL.FTZ R26, R0.reuse, R110 ;  /* 0x0000006e001a7220 */ /* 0x040fe40000410000 */
[C---:B------:R-:W-:Y:S01]  /*b5a0*/  FMUL.FTZ R27, R0.reuse, R111 ;  /* 0x0000006f001b7220 */ /* 0x040fe20000410000 */
[----:B------:R-:W1:Y:S01]  /*b5b0*/  MUFU.EX2 R172, R172 ;  /* 0x000000ac00ac7308 */ /* 0x000e620000000800 */
[C---:B------:R-:W-:Y:S01]  /*b5c0*/  FMUL.FTZ R34, R0.reuse, R102 ;  /* 0x0000006600227220 */ /* 0x040fe20000410000 */
[----:B------:R-:W-:Y:S01]  /*b5d0*/  LDSM.16.MT88.4 R108, [R196+0x14000] ;  /* 0x01400000c46c783b */ /* 0x000fe20000004200 */
[----:B------:R-:W-:Y:S01]  /*b5e0*/  FMUL.FTZ R35, R0, R103 ;  /* 0x0000006700237220 */ /* 0x000fe20000410000 */
[----:B--2---:R-:W-:Y:S01]  /*b5f0*/  F2FP.PACK_AB R129, R170, R171 ;  /* 0x000000abaa81723e */ /* 0x004fe200000000ff */
[C---:B------:R-:W-:Y:S02]  /*b600*/  FMUL.FTZ R38, R0.reuse, R38 ;  /* 0x0000002600267220 */ /* 0x040fe40000410000 */
[C---:B------:R-:W-:Y:S02]  /*b610*/  FMUL.FTZ R39, R0.reuse, R39 ;  /* 0x0000002700277220 */ /* 0x040fe40000410000 */
[C---:B------:R-:W-:Y:S01]  /*b620*/  FMUL.FTZ R42, R0.reuse, R42 ;  /* 0x0000002a002a7220 */ /* 0x040fe20000410000 */
[----:B------:R-:W-:Y:S01]  /*b630*/  MUFU.EX2 R169, R169 ;  /* 0x000000a900a97308 */ /* 0x000fe20000000800 */
[----:B------:R-:W-:Y:S01]  /*b640*/  LDSM.16.MT88.4 R100, [R197+0x14000] ;  /* 0x01400000c564783b */ /* 0x000fe20000004200 */
[----:B------:R-:W-:Y:S02]  /*b650*/  FMUL.FTZ R43, R0, R43 ;  /* 0x0000002b002b7220 */ /* 0x000fe40000410000 */
[----:B------:R-:W-:Y:S02]  /*b660*/  FMUL.FTZ R45, R2, R45 ;  /* 0x0000002d022d7220 */ /* 0x000fe40000410000 */
[C---:B------:R-:W-:Y:S02]  /*b670*/  FMUL.FTZ R46, R0.reuse, R46 ;  /* 0x0000002e002e7220 */ /* 0x040fe40000410000 */
[----:B------:R-:W-:Y:S01]  /*b680*/  FMUL.FTZ R47, R0, R47 ;  /* 0x0000002f002f7220 */ /* 0x000fe20000410000 */
[----:B------:R-:W-:Y:S01]  /*b690*/  LDSM.16.MT88.4 R116, [R198+0x12800] ;  /* 0x01280000c674783b */ /* 0x000fe20000004200 */
[----:B------:R-:W2:Y:S01]  /*b6a0*/  MUFU.EX2 R168, R168 ;  /* 0x000000a800a87308 */ /* 0x000ea20000000800 */
[C---:B------:R-:W-:Y:S02]  /*b6b0*/  FMUL.FTZ R48, R2.reuse, R48 ;  /* 0x0000003002307220 */ /* 0x040fe40000410000 */
[----:B------:R-:W-:Y:S01]  /*b6c0*/  FMUL.FTZ R49, R2, R49 ;  /* 0x0000003102317220 */ /* 0x000fe20000410000 */
[----:B-1----:R-:W-:Y:S01]  /*b6d0*/  F2FP.PACK_AB R130, R172, R173 ;  /* 0x000000adac82723e */ /* 0x002fe200000000ff */
        /* <DEDUP_REMOVED lines=9> */
[----:B------:R-:W1:Y:S01]  /*b770*/  MUFU.EX2 R177, R177 ;  /* 0x000000b100b17308 */ /* 0x000e620000000800 */
[C---:B------:R-:W-:Y:S02]  /*b780*/  FMUL.FTZ R58, R0.reuse, R58 ;  /* 0x0000003a003a7220 */ /* 0x040fe40000410000 */
[----:B------:R-:W-:Y:S01]  /*b790*/  FMUL.FTZ R59, R0, R59 ;  /* 0x0000003b003b7220 */ /* 0x000fe20000410000 */
[----:B--2---:R-:W-:Y:S01]  /*b7a0*/  F2FP.PACK_AB R131, R168, R169 ;  /* 0x000000a9a883723e */ /* 0x004fe200000000ff */
[C---:B------:R-:W-:Y:S02]  /*b7b0*/  FMUL.FTZ R60, R2.reuse, R60 ;  /* 0x0000003c023c7220 */ /* 0x040fe40000410000 */
[----:B------:R-:W-:Y:S02]  /*b7c0*/  FMUL.FTZ R61, R2, R61 ;  /* 0x0000003d023d7220 */ /* 0x000fe40000410000 */
[C---:B------:R-:W-:Y:S01]  /*b7d0*/  FMUL.FTZ R62, R0.reuse, R62 ;  /* 0x0000003e003e7220 */ /* 0x040fe20000410000 */
[----:B------:R-:W-:Y:S01]  /*b7e0*/  MUFU.EX2 R178, R178 ;  /* 0x000000b200b27308 */ /* 0x000fe20000000800 */
[C---:B------:R-:W-:Y:S05]  /*b7f0*/  HMMA.16816.F32 R4, R128.reuse, R12, R4 ;  /* 0x0000000c8004723c */ /* 0x040fea0000001804 */
[----:B------:R-:W-:Y:S02]  /*b800*/  FMUL.FTZ R63, R0, R63 ;  /* 0x0000003f003f7220 */ /* 0x000fe40000410000 */
[C---:B------:R-:W-:Y:S01]  /*b810*/  FMUL.FTZ R12, R2.reuse, R120 ;  /* 0x00000078020c7220 */ /* 0x040fe20000410000 */
[C---:B------:R-:W-:Y:S04]  /*b820*/  HMMA.16816.F32 R8, R128.reuse, R14, R8 ;  /* 0x0000000e8008723c */ /* 0x040fe80000001808 */
[C---:B------:R-:W-:Y:S02]  /*b830*/  FMUL.FTZ R13, R2.reuse, R121 ;  /* 0x00000079020d7220 */ /* 0x040fe40000410000 */
[----:B------:R-:W-:Y:S02]  /*b840*/  FMUL.FTZ R64, R2, R64 ;  /* 0x0000004002407220 */ /* 0x000fe40000410000 */
[C---:B------:R-:W-:Y:S04]  /*b850*/  FMUL.FTZ R14, R0.reuse, R122 ;  /* 0x0000007a000e7220 */ /* 0x040fe80000410000 */
[----:B------:R-:W-:Y:S02]  /*b860*/  FMUL.FTZ R15, R0, R123 ;  /* 0x0000007b000f7220 */ /* 0x000fe40000410000 */
[----:B------:R-:W2:Y:S01]  /*b870*/  LDSM.16.MT88.4 R120, [R196+0x12000] ;  /* 0x01200000c478783b */ /* 0x000ea20000004200 */
[----:B------:R-:W-:Y:S02]  /*b880*/  FMUL.FTZ R65, R2, R65 ;  /* 0x0000004102417220 */ /* 0x000fe40000410000 */
[C---:B------:R-:W-:Y:S02]  /*b890*/  FMUL.FTZ R66, R0.reuse, R66 ;  /* 0x0000004200427220 */ /* 0x040fe40000410000 */
[C---:B------:R-:W-:Y:S03]  /*b8a0*/  HMMA.16816.F32 R12, R128.reuse, R20, R12 ;  /* 0x00000014800c723c */ /* 0x040fe6000000180c */
[----:B------:R-:W-:Y:S02]  /*b8b0*/  FMUL.FTZ R67, R0, R67 ;  /* 0x0000004300437220 */ /* 0x000fe40000410000 */
[C---:B------:R-:W-:Y:S02]  /*b8c0*/  FMUL.FTZ R68, R2.reuse, R68 ;  /* 0x0000004402447220 */ /* 0x040fe40000410000 */
[C---:B------:R-:W-:Y:S01]  /*b8d0*/  FMUL.FTZ R20, R2.reuse, R112 ;  /* 0x0000007002147220 */ /* 0x040fe20000410000 */
[C---:B------:R-:W-:Y:S04]  /*b8e0*/  HMMA.16816.F32 R16, R128.reuse, R22, R16 ;  /* 0x000000168010723c */ /* 0x040fe80000001810 */
[C---:B------:R-:W-:Y:S02]  /*b8f0*/  FMUL.FTZ R21, R2.reuse, R113 ;  /* 0x0000007102157220 */ /* 0x040fe40000410000 */
[----:B------:R-:W-:Y:S02]  /*b900*/  FMUL.FTZ R69, R2, R69 ;  /* 0x0000004502457220 */ /* 0x000fe40000410000 */
[C---:B------:R-:W-:Y:S04]  /*b910*/  FMUL.FTZ R22, R0.reuse, R114 ;  /* 0x0000007200167220 */ /* 0x040fe80000410000 */
[C---:B------:R-:W-:Y:S02]  /*b920*/  FMUL.FTZ R23, R0.reuse, R115 ;  /* 0x0000007300177220 */ /* 0x040fe40000410000 */
[----:B------:R-:W3:Y:S01]  /*b930*/  LDSM.16.MT88.4 R112, [R200+0x14000] ;  /* 0x01400000c870783b */ /* 0x000ee20000004200 */
[C---:B------:R-:W-:Y:S02]  /*b940*/  FMUL.FTZ R70, R0.reuse, R70 ;  /* 0x0000004600467220 */ /* 0x040fe40000410000 */
[----:B------:R-:W-:Y:S02]  /*b950*/  FMUL.FTZ R71, R0, R71 ;  /* 0x0000004700477220 */ /* 0x000fe40000410000 */
[C---:B------:R-:W-:Y:S03]  /*b960*/  HMMA.16816.F32 R20, R128.reuse, R28, R20 ;  /* 0x0000001c8014723c */ /* 0x040fe60000001814 */
[C---:B------:R-:W-:Y:S02]  /*b970*/  FMUL.FTZ R72, R2.reuse, R72 ;  /* 0x0000004802487220 */ /* 0x040fe40000410000 */
[C---:B------:R-:W-:Y:S02]  /*b980*/  FMUL.FTZ R73, R2.reuse, R73 ;  /* 0x0000004902497220 */ /* 0x040fe40000410000 */
[C---:B------:R-:W-:Y:S01]  /*b990*/  FMUL.FTZ R28, R2.reuse, R104 ;  /* 0x00000068021c7220 */ /* 0x040fe20000410000 */
[C---:B------:R-:W-:Y:S04]  /*b9a0*/  HMMA.16816.F32 R24, R128.reuse, R30, R24 ;  /* 0x0000001e8018723c */ /* 0x040fe80000001818 */
[----:B------:R-:W-:Y:S02]  /*b9b0*/  FMUL.FTZ R29, R2, R105 ;  /* 0x00000069021d7220 */ /* 0x000fe40000410000 */
[C---:B------:R-:W-:Y:S02]  /*b9c0*/  FMUL.FTZ R74, R0.reuse, R74 ;  /* 0x0000004a004a7220 */ /* 0x040fe40000410000 */
[C---:B------:R-:W-:Y:S04]  /*b9d0*/  FMUL.FTZ R30, R0.reuse, R106 ;  /* 0x0000006a001e7220 */ /* 0x040fe80000410000 */
[C---:B------:R-:W-:Y:S02]  /*b9e0*/  FMUL.FTZ R31, R0.reuse, R107 ;  /* 0x0000006b001f7220 */ /* 0x040fe40000410000 */
[----:B------:R-:W4:Y:S01]  /*b9f0*/  LDSM.16.MT88.4 R104, [R198+0x14000] ;  /* 0x01400000c668783b */ /* 0x000f220000004200 */
[----:B------:R-:W-:Y:S02]  /*ba00*/  FMUL.FTZ R75, R0, R75 ;  /* 0x0000004b004b7220 */ /* 0x000fe40000410000 */
[C---:B------:R-:W-:Y:S02]  /*ba10*/  FMUL.FTZ R76, R2.reuse, R76 ;  /* 0x0000004c024c7220 */ /* 0x040fe40000410000 */
[C---:B--2---:R-:W-:Y:S03]  /*ba20*/  HMMA.16816.F32 R28, R128.reuse, R120, R28 ;  /* 0x00000078801c723c */ /* 0x044fe6000000181c */
[----:B------:R-:W-:Y:S02]  /*ba30*/  FMUL.FTZ R77, R2, R77 ;  /* 0x0000004d024d7220 */ /* 0x000fe40000410000 */
[C---:B------:R-:W-:Y:S02]  /*ba40*/  FMUL.FTZ R78, R0.reuse, R78 ;  /* 0x0000004e004e7220 */ /* 0x040fe40000410000 */
[----:B------:R-:W-:Y:S01]  /*ba50*/  FMUL.FTZ R79, R0, R79 ;  /* 0x0000004f004f7220 */ /* 0x000fe20000410000 */
[C---:B------:R-:W-:Y:S01]  /*ba60*/  HMMA.16816.F32 R32, R128.reuse, R122, R32 ;  /* 0x0000007a8020723c */ /* 0x040fe20000001820 */
[----:B------:R-:W-:Y:S03]  /*ba70*/  LDSM.16.MT88.4 R120, [R196+0x12800] ;  /* 0x01280000c478783b */ /* 0x000fe60000004200 */
[C---:B------:R-:W-:Y:S02]  /*ba80*/  FMUL.FTZ R80, R2.reuse, R80 ;  /* 0x0000005002507220 */ /* 0x040fe40000410000 */
[----:B------:R-:W-:Y:S02]  /*ba90*/  FMUL.FTZ R81, R2, R81 ;  /* 0x0000005102517220 */ /* 0x000fe40000410000 */
[C---:B---3--:R-:W-:Y:S04]  /*baa0*/  HMMA.16816.F32 R36, R128.reuse, R112, R36 ;  /* 0x000000708024723c */ /* 0x048fe80000001824 */
[C---:B------:R-:W-:Y:S02]  /*bab0*/  FMUL.FTZ R82, R0.reuse, R82 ;  /* 0x0000005200527220 */ /* 0x040fe40000410000 */
[----:B------:R-:W-:Y:S02]  /*bac0*/  FMUL.FTZ R83, R0, R83 ;  /* 0x0000005300537220 */ /* 0x000fe40000410000 */
[C---:B------:R-:W-:Y:S01]  /*bad0*/  HMMA.16816.F32 R40, R128.reuse, R114, R40 ;  /* 0x000000728028723c */ /* 0x040fe20000001828 */
[----:B------:R-:W-:Y:S03]  /*bae0*/  LDSM.16.MT88.4 R112, [R200+0x12800] ;  /* 0x01280000c870783b */ /* 0x000fe60000004200 */
[C---:B------:R-:W-:Y:S02]  /*baf0*/  FMUL.FTZ R84, R2.reuse, R84 ;  /* 0x0000005402547220 */ /* 0x040fe40000410000 */
[----:B------:R-:W-:Y:S02]  /*bb00*/  FMUL.FTZ R85, R2, R85 ;  /* 0x0000005502557220 */ /* 0x000fe40000410000 */
[C---:B------:R-:W-:Y:S01]  /*bb10*/  FMUL.FTZ R86, R0.reuse, R86 ;  /* 0x0000005600567220 */ /* 0x040fe20000410000 */
[C---:B----4-:R-:W-:Y:S03]  /*bb20*/  HMMA.16816.F32 R44, R128.reuse, R104, R44 ;  /* 0x00000068802c723c */ /* 0x050fe6000000182c */
[----:B------:R-:W-:Y:S02]  /*bb30*/  FMUL.FTZ R87, R0, R87 ;  /* 0x0000005700577220 */ /* 0x000fe40000410000 */
[--C-:B------:R-:W-:Y:S02]  /*bb40*/  FFMA.FTZ R179, R247, c[0x0][0x23c], -R144.reuse ;  /* 0x00008f00f7b37a23 */ /* 0x100fe40000010890 */
[--C-:B------:R-:W-:Y:S01]  /*bb50*/  FFMA.FTZ R181, R244, c[0x0][0x23c], -R145.reuse ;  /* 0x00008f00f4b57a23 */ /* 0x100fe20000010891 */
[C---:B------:R-:W-:Y:S01]  /*bb60*/  HMMA.16816.F32 R48, R128.reuse, R106, R48 ;  /* 0x0000006a8030723c */ /* 0x040fe20000001830 */
[----:B------:R-:W2:Y:S02]  /*bb70*/  LDSM.16.MT88.4 R104, [R200+0x16000] ;  /* 0x01600000c868783b */ /* 0x000ea40000004200 */
[----:B------:R-:W3:Y:S01]  /*bb80*/  MUFU.EX2 R179, R179 ;  /* 0x000000b300b37308 */ /* 0x000ee20000000800 */
[--C-:B------:R-:W-:Y:S02]  /*bb90*/  FFMA.FTZ R180, R242, c[0x0][0x23c], -R145.reuse ;  /* 0x00008f00f2b47a23 */ /* 0x100fe40000010891 */
[--C-:B------:R-:W-:Y:S02]  /*bba0*/  FFMA.FTZ R182, R245, c[0x0][0x23c], -R144.reuse ;  /* 0x00008f00f5b67a23 */ /* 0x100fe40000010890 */
[C---:B------:R-:W-:Y:S04]  /*bbb0*/  HMMA.16816.F32 R52, R128.reuse, R100, R52 ;  /* 0x000000648034723c */ /* 0x040fe80000001834 */
[--C-:B------:R-:W-:Y:S01]  /*bbc0*/  FFMA.FTZ R183, R243, c[0x0][0x23c], -R144.reuse ;  /* 0x00008f00f3b77a23 */ /* 0x100fe20000010890 */
[----:B------:R-:W-:Y:S01]  /*bbd0*/  MUFU.EX2 R181, R181 ;  /* 0x000000b500b57308 */ /* 0x000fe20000000800 */
[C---:B------:R-:W-:Y:S02]  /*bbe0*/  FMUL.FTZ R88, R2.reuse, R88 ;  /* 0x0000005802587220 */ /* 0x040fe40000410000 */
[C---:B------:R-:W-:Y:S01]  /*bbf0*/  HMMA.16816.F32 R56, R128.reuse, R102, R56 ;  /* 0x000000668038723c */ /* 0x040fe20000001838 */
[----:B------:R-:W4:Y:S03]  /*bc00*/  LDSM.16.MT88.4 R100, [R198+0x16000] ;  /* 0x01600000c664783b */ /* 0x000f260000004200 */
[----:B------:R-:W-:Y:S02]  /*bc10*/  FMUL.FTZ R89, R2, R89 ;  /* 0x0000005902597220 */ /* 0x000fe40000410000 */
[C---:B------:R-:W-:Y:S01]  /*bc20*/  FMUL.FTZ R90, R0.reuse, R90 ;  /* 0x0000005a005a7220 */ /* 0x040fe20000410000 */
[----:B------:R-:W5:Y:S01]  /*bc30*/  MUFU.EX2 R180, R180 ;  /* 0x000000b400b47308 */ /* 0x000f620000000800 */
[C---:B------:R-:W-:Y:S04]  /*bc40*/  HMMA.16816.F32 R60, R128.reuse, R108, R60 ;  /* 0x0000006c803c723c */ /* 0x040fe8000000183c */
[----:B------:R-:W-:Y:S02]  /*bc50*/  FMUL.FTZ R91, R0, R91 ;  /* 0x0000005b005b7220 */ /* 0x000fe40000410000 */
[C---:B------:R-:W-:Y:S02]  /*bc60*/  FMUL.FTZ R92, R2.reuse, R92 ;  /* 0x0000005c025c7220 */ /* 0x040fe40000410000 */
[C---:B------:R-:W-:Y:S01]  /*bc70*/  HMMA.16816.F32 R64, R128.reuse, R110, R64 ;  /* 0x0000006e8040723c */ /* 0x040fe20000001840 */
[----:B------:R-:W5:Y:S01]  /*bc80*/  LDSM.16.MT88.4 R108, [R197+0x16000] ;  /* 0x01600000c56c783b */ /* 0x000f620000004200 */
[----:B------:R-:W-:Y:S02]  /*bc90*/  MUFU.EX2 R182, R182 ;  /* 0x000000b600b67308 */ /* 0x000fe40000000800 */
[----:B------:R-:W-:Y:S02]  /*bca0*/  FMUL.FTZ R93, R2, R93 ;  /* 0x0000005d025d7220 */ /* 0x000fe40000410000 */
[C---:B------:R-:W-:Y:S02]  /*bcb0*/  FMUL.FTZ R94, R0.reuse, R94 ;  /* 0x0000005e005e7220 */ /* 0x040fe40000410000 */
[----:B------:R-:W-:Y:S01]  /*bcc0*/  FMUL.FTZ R95, R0, R95 ;  /* 0x0000005f005f7220 */ /* 0x000fe20000410000 */
[C---:B--2---:R-:W-:Y:S03]  /*bcd0*/  HMMA.16816.F32 R68, R128.reuse, R104, R68 ;  /* 0x000000688044723c */ /* 0x044fe60000001844 */
[C---:B------:R-:W-:Y:S01]  /*bce0*/  FMUL.FTZ R96, R2.reuse, R96 ;  /* 0x0000006002607220 */ /* 0x040fe20000410000 */
[----:B------:R-:W2:Y:S01]  /*bcf0*/  MUFU.EX2 R183, R183 ;  /* 0x000000b700b77308 */ /* 0x000ea20000000800 */
[----:B------:R-:W-:Y:S02]  /*bd00*/  FMUL.FTZ R97, R2, R97 ;  /* 0x0000006102617220 */ /* 0x000fe40000410000 */
[C---:B------:R-:W-:Y:S01]  /*bd10*/  FMUL.FTZ R98, R0.reuse, R98 ;  /* 0x0000006200627220 */ /* 0x040fe20000410000 */
[C---:B------:R-:W-:Y:S01]  /*bd20*/  HMMA.16816.F32 R72, R128.reuse, R106, R72 ;  /* 0x0000006a8048723c */ /* 0x040fe20000001848 */
[----:B------:R-:W2:Y:S03]  /*bd30*/  LDSM.16.MT88.4 R104, [R196+0x16000] ;  /* 0x01600000c468783b */ /* 0x000ea60000004200 */
[----:B------:R-:W-:Y:S02]  /*bd40*/  FMUL.FTZ R99, R0, R99 ;  /* 0x0000006300637220 */ /* 0x000fe40000410000 */
[--C-:B------:R-:W-:Y:S02]  /*bd50*/  FFMA.FTZ R240, R240, c[0x0][0x23c], -R145.reuse ;  /* 0x00008f00f0f07a23 */ /* 0x100fe40000010891 */
[C---:B----4-:R-:W-:Y:S04]  /*bd60*/  HMMA.16816.F32 R76, R128.reuse, R100, R76 ;  /* 0x00000064804c723c */ /* 0x050fe8000000184c */
[--C-:B------:R-:W-:Y:S01]  /*bd70*/  FFMA.FTZ R243, R238, c[0x0][0x23c], -R145.reuse ;  /* 0x00008f00eef37a23 */ /* 0x100fe20000010891 */
[----:B------:R-:W-:Y:S01]  /*bd80*/  MUFU.EX2 R240, R240 ;  /* 0x000000f000f07308 */ /* 0x000fe20000000800 */
[--C-:B------:R-:W-:Y:S01]  /*bd90*/  FFMA.FTZ R238, R241, c[0x0][0x23c], -R144.reuse ;  /* 0x00008f00f1ee7a23 */ /* 0x100fe20000010890 */
[----:B-1----:R-:W-:Y:S01]  /*bda0*/  F2FP.PACK_AB R100, R177, R176 ;  /* 0x000000b0b164723e */ /* 0x002fe200000000ff */
[C---:B------:R-:W-:Y:S04]  /*bdb0*/  HMMA.16816.F32 R80, R128.reuse, R102, R80 ;  /* 0x000000668050723c */ /* 0x040fe80000001850 */
[----:B---3--:R-:W-:Y:S01]  /*bdc0*/  F2FP.PACK_AB R101, R179, R178 ;  /* 0x000000b2b365723e */ /* 0x008fe200000000ff */
[--C-:B------:R-:W-:Y:S02]  /*bdd0*/  FFMA.FTZ R239, R239, c[0x0][0x23c], -R144.reuse ;  /* 0x00008f00efef7a23 */ /* 0x100fe40000010890 */
[----:B-----5:R-:W-:Y:S01]  /*bde0*/  F2FP.PACK_AB R102, R180, R181 ;  /* 0x000000b5b466723e */ /* 0x020fe200000000ff */
[C---:B------:R-:W-:Y:S01]  /*bdf0*/  HMMA.16816.F32 R84, R128.reuse, R108, R84 ;  /* 0x0000006c8054723c */ /* 0x040fe20000001854 */
[----:B------:R-:W1:Y:S03]  /*be00*/  MUFU.EX2 R243, R243 ;  /* 0x000000f300f37308 */ /* 0x000e660000000800 */
[----:B--2---:R-:W-:Y:S01]  /*be10*/  F2FP.PACK_AB R103, R183, R182 ;  /* 0x000000b6b767723e */ /* 0x004fe200000000ff */
[--C-:B------:R-:W-:Y:S02]  /*be20*/  FFMA.FTZ R236, R236, c[0x0][0x23c], -R145.reuse ;  /* 0x00008f00ecec7a23 */ /* 0x100fe40000010891 */
[--C-:B------:R-:W-:Y:S01]  /*be30*/  FFMA.FTZ R241, R234, c[0x0][0x23c], -R145.reuse ;  /* 0x00008f00eaf17a23 */ /* 0x100fe20000010891 */
[C---:B------:R-:W-:Y:S01]  /*be40*/  HMMA.16816.F32 R88, R128.reuse, R110, R88 ;  /* 0x0000006e8058723c */ /* 0x040fe20000001858 */
[----:B------:R-:W2:Y:S02]  /*be50*/  LDSM.16.MT88.4 R108, [R197+0x12800] ;  /* 0x01280000c56c783b */ /* 0x000ea40000004200 */
[----:B------:R-:W-:Y:S01]  /*be60*/  MUFU.EX2 R238, R238 ;  /* 0x000000ee00ee7308 */ /* 0x000fe20000000800 */
[--C-:B------:R-:W-:Y:S02]  /*be70*/  FFMA.FTZ R234, R237, c[0x0][0x23c], -R144.reuse ;  /* 0x00008f00edea7a23 */ /* 0x100fe40000010890 */
[--C-:B------:R-:W-:Y:S02]  /*be80*/  FFMA.FTZ R235, R235, c[0x0][0x23c], -R144.reuse ;  /* 0x00008f00ebeb7a23 */ /* 0x100fe40000010890 */
[--C-:B------:R-:W-:Y:S01]  /*be90*/  FFMA.FTZ R230, R230, c[0x0][0x23c], -R145.reuse ;  /* 0x00008f00e6e67a23 */ /* 0x100fe20000010891 */
[C---:B------:R-:W-:Y:S03]  /*bea0*/  HMMA.16816.F32 R92, R128.reuse, R104, R92 ;  /* 0x00000068805c723c */ /* 0x040fe6000000185c */
[--C-:B------:R-:W-:Y:S01]  /*beb0*/  FFMA.FTZ R237, R232, c[0x0][0x23c], -R145.reuse ;  /* 0x00008f00e8ed7a23 */ /* 0x100fe20000010891 */
[----:B------:R-:W3:Y:S01]  /*bec0*/  MUFU.EX2 R239, R239 ;  /* 0x000000ef00ef7308 */ /* 0x000ee20000000800 */
[--C-:B------:R-:W-:Y:S02]  /*bed0*/  FFMA.FTZ R232, R233, c[0x0][0x23c], -R144.reuse ;  /* 0x00008f00e9e87a23 */ /* 0x100fe40000010890 */
[--C-:B------:R-:W-:Y:S01]  /*bee0*/  FFMA.FTZ R231, R231, c[0x0][0x23c], -R144.reuse ;  /* 0x00008f00e7e77a23 */ /* 0x100fe20000010890 */
[----:B------:R-:W-:Y:S01]  /*bef0*/  HMMA.16816.F32 R96, R128, R106, R96 ;  /* 0x0000006a8060723c */ /* 0x000fe20000001860 */
[----:B------:R-:W4:Y:S03]  /*bf00*/  LDSM.16.MT88.4 R104, [R196+0x14800] ;  /* 0x01480000c468783b */ /* 0x000f260000004200 */
[--C-:B------:R-:W-:Y:S02]  /*bf10*/  FFMA.FTZ R228, R228, c[0x0][0x23c], -R145.reuse ;  /* 0x00008f00e4e47a23 */ /* 0x100fe40000010891 */
[----:B------:R-:W-:Y:S01]  /*bf20*/  FFMA.FTZ R145, R226, c[0x0][0x23c], -R145 ;  /* 0x00008f00e2917a23 */ /* 0x000fe20000010891 */
[----:B------:R-:W-:Y:S01]  /*bf30*/  MUFU.EX2 R236, R236 ;  /* 0x000000ec00ec7308 */ /* 0x000fe20000000800 */
[C---:B------:R-:W-:Y:S01]  /*bf40*/  HMMA.16816.F32 R4, R100.reuse, R112, R4 ;  /* 0x000000706404723c */ /* 0x040fe20000001804 */
[----:B------:R-:W-:Y:S04]  /*bf50*/  LDSM.16.MT88.4 R128, [R198+0x15000] ;  /* 0x01500000c680783b */ /* 0x000fe80000004200 */
[--C-:B------:R-:W-:Y:S02]  /*bf60*/  FFMA.FTZ R134, R134, c[0x0][0x23c], -R144.reuse ;  /* 0x00008f0086867a23 */ /* 0x100fe40000010890 */
[----:B------:R-:W-:Y:S01]  /*bf70*/  FFMA.FTZ R144, R133, c[0x0][0x23c], -R144 ;  /* 0x00008f0085907a23 */ /* 0x000fe20000010890 */
[C---:B------:R-:W-:Y:S01]  /*bf80*/  HMMA.16816.F32 R8, R100.reuse, R114, R8 ;  /* 0x000000726408723c */ /* 0x040fe20000001808 */
[----:B------:R-:W-:Y:S01]  /*bf90*/  LDSM.16.MT88.4 R112, [R198+0x16800] ;  /* 0x01680000c670783b */ /* 0x000fe20000004200 */
[----:B------:R-:W-:Y:S02]  /*bfa0*/  MUFU.EX2 R233, R145 ;  /* 0x0000009100e97308 */ /* 0x000fe40000000800 */
[----:B------:R-:W-:Y:S02]  /*bfb0*/  FFMA.FTZ R175, R2, R229, R175 ;  /* 0x000000e502af7223 */ /* 0x000fe400000100af */
[----:B------:R-:W-:Y:S01]  /*bfc0*/  FFMA.FTZ R171, R0, R227, R171 ;  /* 0x000000e300ab7223 */ /* 0x000fe200000100ab */
[----:B------:R-:W-:Y:S01]  /*bfd0*/  MOV R0, R3 ;  /* 0x0000000300007202 */ /* 0x000fe20000000f00 */
[C---:B------:R-:W-:Y:S04]  /*bfe0*/  HMMA.16816.F32 R12, R100.reuse, R116, R12 ;  /* 0x00000074640c723c */ /* 0x040fe8000000180c */
[----:B------:R5:W-:Y:S01]  /*bff0*/  MUFU.EX2 R133, R144 ;  /* 0x0000009000857308 */ /* 0x000be20000000800 */
[----:B------:R-:W-:Y:S02]  /*c000*/  FADD.FTZ R174, R174, R175 ;  /* 0x000000afaeae7221 */ /* 0x000fe40000010000 */
[----:B------:R-:W-:Y:S01]  /*c010*/  FADD.FTZ R170, R170, R171 ;  /* 0x000000abaaaa7221 */ /* 0x000fe20000010000 */
[C---:B------:R-:W-:Y:S01]  /*c020*/  HMMA.16816.F32 R16, R100.reuse, R118, R16 ;  /* 0x000000766410723c */ /* 0x040fe20000001810 */
[----:B------:R-:W-:Y:S03]  /*c030*/  LDSM.16.MT88.4 R116, [R197+0x16800] ;  /* 0x01680000c574783b */ /* 0x000fe60000004200 */
[----:B------:R-:W-:Y:S02]  /*c040*/  FADD.FTZ R173, R173, R174 ;  /* 0x000000aeadad7221 */ /* 0x000fe40000010000 */
[----:B------:R-:W1:Y:S02]  /*c050*/  MUFU.EX2 R241, R241 ;  /* 0x000000f100f17308 */ /* 0x000e640000000800 */
[C---:B--2---:R-:W-:Y:S04]  /*c060*/  HMMA.16816.F32 R20, R100.reuse, R108, R20 ;  /* 0x0000006c6414723c */ /* 0x044fe80000001814 */
[----:B------:R-:W-:Y:S04]  /*c070*/  FADD.FTZ R173, R172, R173 ;  /* 0x000000adacad7221 */ /* 0x000fe80000010000 */
[C---:B------:R-:W-:Y:S01]  /*c080*/  HMMA.16816.F32 R24, R100.reuse, R110, R24 ;  /* 0x0000006e6418723c */ /* 0x040fe20000001818 */
[----:B------:R-:W2:Y:S01]  /*c090*/  LDSM.16.MT88.4 R108, [R200+0x16800] ;  /* 0x01680000c86c783b */ /* 0x000ea20000004200 */
[----:B------:R-:W-:Y:S02]  /*c0a0*/  MUFU.EX2 R234, R234 ;  /* 0x000000ea00ea7308 */ /* 0x000fe40000000800 */
[----:B------:R-:W-:Y:S04]  /*c0b0*/  FADD.FTZ R176, R176, R173 ;  /* 0x000000adb0b07221 */ /* 0x000fe80000010000 */
[C---:B------:R-:W-:Y:S01]  /*c0c0*/  HMMA.16816.F32 R28, R100.reuse, R120, R28 ;  /* 0x00000078641c723c */ /* 0x040fe2000000181c */
[----:B-----5:R-:W-:Y:S03]  /*c0d0*/  LDSM.16.MT88.4 R144, [R196+0x13800] ;  /* 0x01380000c490783b */ /* 0x020fe60000004200 */
[----:B------:R-:W5:Y:S01]  /*c0e0*/  MUFU.EX2 R235, R235 ;  /* 0x000000eb00eb7308 */ /* 0x000f620000000800 */
[----:B------:R-:W-:Y:S03]  /*c0f0*/  FADD.FTZ R176, R177, R176 ;  /* 0x000000b0b1b07221 */ /* 0x000fe60000010000 */
[C---:B------:R-:W-:Y:S01]  /*c100*/  HMMA.16816.F32 R32, R100.reuse, R122, R32 ;  /* 0x0000007a6420723c */ /* 0x040fe20000001820 */
[----:B------:R-:W-:Y:S03]  /*c110*/  LDSM.16.MT88.4 R120, [R198+0x13000] ;  /* 0x01300000c678783b */ /* 0x000fe60000004200 */
[----:B------:R-:W-:Y:S02]  /*c120*/  FADD.FTZ R181, R181, R176 ;  /* 0x000000b0b5b57221 */ /* 0x000fe40000010000 */
[----:B------:R-:W-:Y:S02]  /*c130*/  MUFU.EX2 R230, R230 ;  /* 0x000000e600e67308 */ /* 0x000fe40000000800 */
[C---:B------:R-:W-:Y:S04]  /*c140*/  HMMA.16816.F32 R36, R100.reuse, R124, R36 ;  /* 0x0000007c6424723c */ /* 0x040fe80000001824 */
[----:B------:R-:W-:Y:S04]  /*c150*/  FADD.FTZ R181, R180, R181 ;  /* 0x000000b5b4b57221 */ /* 0x000fe80000010000 */
[C---:B------:R-:W-:Y:S01]  /*c160*/  HMMA.16816.F32 R40, R100.reuse, R126, R40 ;  /* 0x0000007e6428723c */ /* 0x040fe20000001828 */
[----:B------:R-:W-:Y:S01]  /*c170*/  LDSM.16.MT88.4 R124, [R196+0x13000] ;  /* 0x01300000c47c783b */ /* 0x000fe20000004200 */
[----:B------:R-:W1:Y:S06]  /*c180*/  MUFU.EX2 R237, R237 ;  /* 0x000000ed00ed7308 */ /* 0x000e6c0000000800 */
[C---:B------:R-:W-:Y:S04]  /*c190*/  HMMA.16816.F32 R44, R100.reuse, R136, R44 ;  /* 0x00000088642c723c */ /* 0x040fe8000000182c */
[----:B------:R-:W-:Y:S04]  /*c1a0*/  MUFU.EX2 R232, R232 ;  /* 0x000000e800e87308 */ /* 0x000fe80000000800 */
[C---:B------:R-:W-:Y:S01]  /*c1b0*/  HMMA.16816.F32 R48, R100.reuse, R138, R48 ;  /* 0x0000008a6430723c */ /* 0x040fe20000001830 */
[----:B------:R-:W-:Y:S05]  /*c1c0*/  LDSM.16.MT88.4 R136, [R197+0x15000] ;  /* 0x01500000c588783b */ /* 0x000fea0000004200 */
[----:B------:R-:W1:Y:S02]  /*c1d0*/  MUFU.EX2 R231, R231 ;  /* 0x000000e700e77308 */ /* 0x000e640000000800 */
[C---:B------:R-:W-:Y:S08]  /*c1e0*/  HMMA.16816.F32 R52, R100.reuse, R140, R52 ;  /* 0x0000008c6434723c */ /* 0x040ff00000001834 */
[C---:B------:R-:W-:Y:S01]  /*c1f0*/  HMMA.16816.F32 R56, R100.reuse, R142, R56 ;  /* 0x0000008e6438723c */ /* 0x040fe20000001838 */
[----:B------:R-:W-:Y:S01]  /*c200*/  LDSM.16.MT88.4 R140, [R197+0x13800] ;  /* 0x01380000c58c783b */ /* 0x000fe20000004200 */
[----:B------:R-:W1:Y:S06]  /*c210*/  MUFU.EX2 R228, R228 ;  /* 0x000000e400e47308 */ /* 0x000e6c0000000800 */
[C---:B----4-:R-:W-:Y:S04]  /*c220*/  HMMA.16816.F32 R60, R100.reuse, R104, R60 ;  /* 0x00000068643c723c */ /* 0x050fe8000000183c */
[----:B------:R-:W4:Y:S04]  /*c230*/  MUFU.EX2 R134, R134 ;  /* 0x0000008600867308 */ /* 0x000f280000000800 */
[C---:B------:R-:W-:Y:S01]  /*c240*/  HMMA.16816.F32 R64, R100.reuse, R106, R64 ;  /* 0x0000006a6440723c */ /* 0x040fe20000001840 */
[----:B------:R-:W1:Y:S07]  /*c250*/  LDSM.16.MT88.4 R104, [R196+0x16800] ;  /* 0x01680000c468783b */ /* 0x000e6e0000004200 */
[C---:B--2---:R-:W-:Y:S08]  /*c260*/  HMMA.16816.F32 R68, R100.reuse, R108, R68 ;  /* 0x0000006c6444723c */ /* 0x044ff00000001844 */
[C---:B------:R-:W-:Y:S01]  /*c270*/  HMMA.16816.F32 R72, R100.reuse, R110, R72 ;  /* 0x0000006e6448723c */ /* 0x040fe20000001848 */
[----:B------:R-:W2:Y:S07]  /*c280*/  LDSM.16.MT88.4 R108, [R200+0x13000] ;  /* 0x01300000c86c783b */ /* 0x000eae0000004200 */
[C---:B------:R-:W-:Y:S08]  /*c290*/  HMMA.16816.F32 R76, R100.reuse, R112, R76 ;  /* 0x00000070644c723c */ /* 0x040ff0000000184c */
[C---:B------:R-:W-:Y:S01]  /*c2a0*/  HMMA.16816.F32 R80, R100.reuse, R114, R80 ;  /* 0x000000726450723c */ /* 0x040fe20000001850 */
[----:B------:R-:W2:Y:S07]  /*c2b0*/  LDSM.16.MT88.4 R112, [R197+0x13000] ;  /* 0x01300000c570783b */ /* 0x000eae0000004200 */
[C---:B------:R-:W-:Y:S08]  /*c2c0*/  HMMA.16816.F32 R84, R100.reuse, R116, R84 ;  /* 0x000000746454723c */ /* 0x040ff00000001854 */
[C---:B------:R-:W-:Y:S01]  /*c2d0*/  HMMA.16816.F32 R88, R100.reuse, R118, R88 ;  /* 0x000000766458723c */ /* 0x040fe20000001858 */
[----:B------:R-:W4:Y:S07]  /*c2e0*/  LDSM.16.MT88.4 R116, [R200+0x15000] ;  /* 0x01500000c874783b */ /* 0x000f2e0000004200 */
[C---:B-1----:R-:W-:Y:S08]  /*c2f0*/  HMMA.16816.F32 R92, R100.reuse, R104, R92 ;  /* 0x00000068645c723c */ /* 0x042ff0000000185c */
[----:B------:R-:W-:Y:S01]  /*c300*/  HMMA.16816.F32 R96, R100, R106, R96 ;  /* 0x0000006a6460723c */ /* 0x000fe20000001860 */
[----:B------:R-:W1:Y:S06]  /*c310*/  LDSM.16.MT88.4 R104, [R196+0x15000] ;  /* 0x01500000c468783b */ /* 0x000e6c0000004200 */
[----:B------:R-:W-:Y:S01]  /*c320*/  F2FP.PACK_AB R100, R243, R240 ;  /* 0x000000f0f364723e */ /* 0x000fe200000000ff */
[----:B------:R-:W-:Y:S01]  /*c330*/  FADD.FTZ R240, R240, R181 ;  /* 0x000000b5f0f07221 */ /* 0x000fe20000010000 */
[----:B---3--:R-:W-:Y:S03]  /*c340*/  F2FP.PACK_AB R101, R239, R238 ;  /* 0x000000eeef65723e */ /* 0x008fe600000000ff */
[----:B------:R-:W-:Y:S01]  /*c350*/  F2FP.PACK_AB R102, R241, R236 ;  /* 0x000000ecf166723e */ /* 0x000fe200000000ff */
[----:B------:R-:W-:Y:S01]  /*c360*/  FADD.FTZ R243, R243, R240 ;  /* 0x000000f0f3f37221 */ /* 0x000fe20000010000 */
[----:B-----5:R-:W-:Y:S03]  /*c370*/  F2FP.PACK_AB R103, R235, R234 ;  /* 0x000000eaeb67723e */ /* 0x020fe600000000ff */
[----:B------:R-:W-:Y:S04]  /*c380*/  FADD.FTZ R236, R236, R243 ;  /* 0x000000f3ecec7221 */ /* 0x000fe80000010000 */
[C---:B--2---:R-:W-:Y:S03]  /*c390*/  HMMA.16816.F32 R4, R100.reuse, R108, R4 ;  /* 0x0000006c6404723c */ /* 0x044fe60000001804 */
[----:B------:R-:W-:Y:S05]  /*c3a0*/  FADD.FTZ R241, R241, R236 ;  /* 0x000000ecf1f17221 */ /* 0x000fea0000010000 */
[C---:B------:R-:W-:Y:S01]  /*c3b0*/  HMMA.16816.F32 R8, R100.reuse, R110, R8 ;  /* 0x0000006e6408723c */ /* 0x040fe20000001808 */
[----:B------:R-:W2:Y:S07]  /*c3c0*/  LDSM.16.MT88.4 R108, [R200+0x17000] ;  /* 0x01700000c86c783b */ /* 0x000eae0000004200 */
[C---:B------:R-:W-:Y:S08]  /*c3d0*/  HMMA.16816.F32 R12, R100.reuse, R120, R12 ;  /* 0x00000078640c723c */ /* 0x040ff0000000180c */
[C---:B------:R-:W-:Y:S08]  /*c3e0*/  HMMA.16816.F32 R16, R100.reuse, R122, R16 ;  /* 0x0000007a6410723c */ /* 0x040ff00000001810 */
[C---:B------:R-:W-:Y:S08]  /*c3f0*/  HMMA.16816.F32 R20, R100.reuse, R112, R20 ;  /* 0x000000706414723c */ /* 0x040ff00000001814 */
[C---:B------:R-:W-:Y:S01]  /*c400*/  HMMA.16816.F32 R24, R100.reuse, R114, R24 ;  /* 0x000000726418723c */ /* 0x040fe20000001818 */
[----:B------:R-:W3:Y:S07]  /*c410*/  LDSM.16.MT88.4 R112, [R198+0x17000] ;  /* 0x01700000c670783b */ /* 0x000eee0000004200 */
[C---:B------:R-:W-:Y:S08]  /*c420*/  HMMA.16816.F32 R28, R100.reuse, R124, R28 ;  /* 0x0000007c641c723c */ /* 0x040ff0000000181c */
[C---:B------:R-:W-:Y:S01]  /*c430*/  HMMA.16816.F32 R32, R100.reuse, R126, R32 ;  /* 0x0000007e6420723c */ /* 0x040fe20000001820 */
[----:B------:R-:W-:Y:S07]  /*c440*/  LDSM.16.MT88.4 R124, [R200+0x13800] ;  /* 0x01380000c87c783b */ /* 0x000fee0000004200 */
[C---:B----4-:R-:W-:Y:S08]  /*c450*/  HMMA.16816.F32 R36, R100.reuse, R116, R36 ;  /* 0x000000746424723c */ /* 0x050ff00000001824 */
[C---:B------:R-:W-:Y:S01]  /*c460*/  HMMA.16816.F32 R40, R100.reuse, R118, R40 ;  /* 0x000000766428723c */ /* 0x040fe20000001828 */
[----:B------:R-:W4:Y:S07]  /*c470*/  LDSM.16.MT88.4 R116, [R197+0x17000] ;  /* 0x01700000c574783b */ /* 0x000f2e0000004200 */
[C---:B------:R-:W-:Y:S08]  /*c480*/  HMMA.16816.F32 R44, R100.reuse, R128, R44 ;  /* 0x00000080642c723c */ /* 0x040ff0000000182c */
[C---:B------:R-:W-:Y:S08]  /*c490*/  HMMA.16816.F32 R48, R100.reuse, R130, R48 ;  /* 0x000000826430723c */ /* 0x040ff00000001830 */
[C---:B------:R-:W-:Y:S07]  /*c4a0*/  HMMA.16816.F32 R52, R100.reuse, R136, R52 ;  /* 0x000000886434723c */ /* 0x040fee0000001834 */
[----:B------:R-:W-:Y:S01]  /*c4b0*/  F2FP.PACK_AB R136, R237, R230 ;  /* 0x000000e6ed88723e */ /* 0x000fe200000000ff */
[C---:B------:R-:W-:Y:S04]  /*c4c0*/  HMMA.16816.F32 R56, R100.reuse, R138, R56 ;  /* 0x0000008a6438723c */ /* 0x040fe80000001838 */
[----:B------:R-:W-:Y:S01]  /*c4d0*/  F2FP.PACK_AB R137, R231, R232 ;  /* 0x000000e8e789723e */ /* 0x000fe200000000ff */
[----:B------:R-:W-:Y:S02]  /*c4e0*/  FADD.FTZ R230, R230, R241 ;  /* 0x000000f1e6e67221 */ /* 0x000fe40000010000 */
[----:B------:R-:W-:Y:S01]  /*c4f0*/  F2FP.PACK_AB R138, R233, R228 ;  /* 0x000000e4e98a723e */ /* 0x000fe200000000ff */
[C---:B-1----:R-:W-:Y:S04]  /*c500*/  HMMA.16816.F32 R60, R100.reuse, R104, R60 ;  /* 0x00000068643c723c */ /* 0x042fe8000000183c */
[----:B------:R-:W-:Y:S01]  /*c510*/  F2FP.PACK_AB R139, R133, R134 ;  /* 0x00000086858b723e */ /* 0x000fe200000000ff */
[----:B------:R-:W-:Y:S03]  /*c520*/  FADD.FTZ R237, R237, R230 ;  /* 0x000000e6eded7221 */ /* 0x000fe60000010000 */
[C---:B------:R-:W-:Y:S01]  /*c530*/  HMMA.16816.F32 R64, R100.reuse, R106, R64 ;  /* 0x0000006a6440723c */ /* 0x040fe20000001840 */
[----:B------:R-:W1:Y:S03]  /*c540*/  LDSM.16.MT88.4 R104, [R196+0x17000] ;  /* 0x01700000c468783b */ /* 0x000e660000004200 */
[----:B------:R-:W-:Y:S04]  /*c550*/  FADD.FTZ R228, R228, R237 ;  /* 0x000000ede4e47221 */ /* 0x000fe80000010000 */
[C---:B--2---:R-:W-:Y:S04]  /*c560*/  HMMA.16816.F32 R68, R100.reuse, R108, R68 ;  /* 0x0000006c6444723c */ /* 0x044fe80000001844 */
[----:B------:R-:W-:Y:S04]  /*c570*/  FADD.FTZ R229, R233, R228 ;  /* 0x000000e4e9e57221 */ /* 0x000fe80000010000 */
[C---:B------:R-:W-:Y:S01]  /*c580*/  HMMA.16816.F32 R72, R100.reuse, R110, R72 ;  /* 0x0000006e6448723c */ /* 0x040fe20000001848 */
[----:B------:R-:W2:Y:S07]  /*c590*/  LDSM.16.MT88.4 R108, [R198+0x13800] ;  /* 0x01380000c66c783b */ /* 0x000eae0000004200 */
[C---:B---3--:R-:W-:Y:S08]  /*c5a0*/  HMMA.16816.F32 R76, R100.reuse, R112, R76 ;  /* 0x00000070644c723c */ /* 0x048ff0000000184c */
[C---:B------:R-:W-:Y:S08]  /*c5b0*/  HMMA.16816.F32 R80, R100.reuse, R114, R80 ;  /* 0x000000726450723c */ /* 0x040ff00000001850 */
[C---:B----4-:R-:W-:Y:S08]  /*c5c0*/  HMMA.16816.F32 R84, R100.reuse, R116, R84 ;  /* 0x000000746454723c */ /* 0x050ff00000001854 */
[C---:B------:R-:W-:Y:S08]  /*c5d0*/  HMMA.16816.F32 R88, R100.reuse, R118, R88 ;  /* 0x000000766458723c */ /* 0x040ff00000001858 */
[C---:B-1----:R-:W-:Y:S08]  /*c5e0*/  HMMA.16816.F32 R92, R100.reuse, R104, R92 ;  /* 0x00000068645c723c */ /* 0x042ff0000000185c */
[----:B------:R-:W-:Y:S08]  /*c5f0*/  HMMA.16816.F32 R96, R100, R106, R96 ;  /* 0x0000006a6460723c */ /* 0x000ff00000001860 */
[C---:B------:R-:W-:Y:S01]  /*c600*/  HMMA.16816.F32 R128, R136.reuse, R124, R4 ;  /* 0x0000007c8880723c */ /* 0x040fe20000001804 */
[----:B------:R-:W1:Y:S07]  /*c610*/  LDSM.16.MT88.4 R4, [R198+0x17800] ;  /* 0x01780000c604783b */ /* 0x000e6e0000004200 */
[C---:B------:R-:W-:Y:S01]  /*c620*/  HMMA.16816.F32 R124, R136.reuse, R126, R8 ;  /* 0x0000007e887c723c */ /* 0x040fe20000001808 */
[----:B------:R-:W3:Y:S07]  /*c630*/  LDSM.16.MT88.4 R8, [R197+0x17800] ;  /* 0x01780000c508783b */ /* 0x000eee0000004200 */
[C---:B--2---:R-:W-:Y:S01]  /*c640*/  HMMA.16816.F32 R120, R136.reuse, R108, R12 ;  /* 0x0000006c8878723c */ /* 0x044fe2000000180c */
[----:B------:R-:W2:Y:S07]  /*c650*/  LDSM.16.MT88.4 R12, [R196+0x17800] ;  /* 0x01780000c40c783b */ /* 0x000eae0000004200 */
[C---:B------:R-:W-:Y:S08]  /*c660*/  HMMA.16816.F32 R116, R136.reuse, R110, R16 ;  /* 0x0000006e8874723c */ /* 0x040ff00000001810 */
        /* <DEDUP_REMOVED lines=14> */
[C---:B-1----:R-:W-:Y:S07]  /*c750*/  HMMA.16816.F32 R76, R136.reuse, R4, R76 ;  /* 0x00000004884c723c */ /* 0x042fee000000184c */
[----:B------:R-:W-:Y:S01]  /*c760*/  FADD.FTZ R5, R169, R170 ;  /* 0x000000aaa9057221 */ /* 0x000fe20000010000 */
[C---:B------:R-:W-:Y:S04]  /*c770*/  HMMA.16816.F32 R80, R136.reuse, R6, R80 ;  /* 0x000000068850723c */ /* 0x040fe80000001850 */
[----:B------:R-:W-:Y:S04]  /*c780*/  FADD.FTZ R5, R168, R5 ;  /* 0x00000005a8057221 */ /* 0x000fe80000010000 */
[C---:B---3--:R-:W-:Y:S04]  /*c790*/  HMMA.16816.F32 R84, R136.reuse, R8, R84 ;  /* 0x000000088854723c */ /* 0x048fe80000001854 */
[----:B------:R-:W-:Y:S04]  /*c7a0*/  FADD.FTZ R178, R178, R5 ;  /* 0x00000005b2b27221 */ /* 0x000fe80000010000 */
[C---:B------:R-:W-:Y:S04]  /*c7b0*/  HMMA.16816.F32 R88, R136.reuse, R10, R88 ;  /* 0x0000000a8858723c */ /* 0x040fe80000001858 */
[----:B------:R-:W-:Y:S04]  /*c7c0*/  FADD.FTZ R179, R179, R178 ;  /* 0x000000b2b3b37221 */ /* 0x000fe80000010000 */
[----:B------:R-:W-:Y:S01]  /*c7d0*/  FADD.FTZ R182, R182, R179 ;  /* 0x000000b3b6b67221 */ /* 0x000fe20000010000 */
[C---:B--2---:R-:W-:Y:S03]  /*c7e0*/  HMMA.16816.F32 R92, R136.reuse, R12, R92 ;  /* 0x0000000c885c723c */ /* 0x044fe6000000185c */
[----:B------:R-:W-:Y:S04]  /*c7f0*/  FADD.FTZ R183, R183, R182 ;  /* 0x000000b6b7b77221 */ /* 0x000fe80000010000 */
[----:B------:R-:W-:Y:S01]  /*c800*/  FADD.FTZ R238, R238, R183 ;  /* 0x000000b7eeee7221 */ /* 0x000fe20000010000 */
[----:B------:R-:W-:Y:S04]  /*c810*/  HMMA.16816.F32 R96, R136, R14, R96 ;  /* 0x0000000e8860723c */ /* 0x000fe80000001860 */
[----:B------:R-:W-:Y:S04]  /*c820*/  FADD.FTZ R239, R239, R238 ;  /* 0x000000eeefef7221 */ /* 0x000fe80000010000 */
[----:B------:R-:W-:Y:S04]  /*c830*/  FADD.FTZ R234, R234, R239 ;  /* 0x000000efeaea7221 */ /* 0x000fe80000010000 */
[----:B------:R-:W-:Y:S04]  /*c840*/  FADD.FTZ R235, R235, R234 ;  /* 0x000000eaebeb7221 */ /* 0x000fe80000010000 */
[----:B------:R-:W-:Y:S04]  /*c850*/  FADD.FTZ R232, R232, R235 ;  /* 0x000000ebe8e87221 */ /* 0x000fe80000010000 */
[----:B------:R-:W-:Y:S04]  /*c860*/  FADD.FTZ R231, R231, R232 ;  /* 0x000000e8e7e77221 */ /* 0x000fe80000010000 */
[----:B------:R-:W-:Y:S04]  /*c870*/  FADD.FTZ R134, R134, R231 ;  /* 0x000000e786867221 */ /* 0x000fe80000010000 */
[----:B------:R-:W-:Y:S01]  /*c880*/  FADD.FTZ R227, R133, R134 ;  /* 0x0000008685e37221 */ /* 0x000fe20000010000 */
[----:B------:R-:W-:-:S05]  /*c890*/  @P0 BRA `(.L_x_42) ;  /* 0xffffd73000000947 */ /* 0x000fca000383ffff */
.L_x_41:
        /* <DEDUP_REMOVED lines=218> */
[----:B------:R-:W-:Y:S04]  /*d640*/  STS [R25], R100 ;  /* 0x0000006419007388 */ /* 0x000fe80000000800 */
[----:B------:R-:W-:Y:S04]  /*d650*/  STS [R25+0x400], R102 ;  /* 0x0004006619007388 */ /* 0x000fe80000000800 */
        /* <DEDUP_REMOVED lines=12> */
[----:B------:R-:W2:Y:S04]  /*d720*/  S2R R7, SR_CTAID.Y ;  /* 0x0000000000077919 */ /* 0x000ea80000002600 */
[----:B------:R4:W-:Y:S04]  /*d730*/  STS [R23+0x4000], R60 ;  /* 0x0040003c17007388 */ /* 0x0009e80000000800 */
[----:B------:R5:W-:Y:S04]  /*d740*/  STS [R23+0x4400], R62 ;  /* 0x0044003e17007388 */ /* 0x000be80000000800 */
[----:B------:R1:W-:Y:S04]  /*d750*/  STS [R25+0x4000], R64 ;  /* 0x0040004019007388 */ /* 0x0003e80000000800 */
[----:B------:R-:W-:Y:S04]  /*d760*/  STS [R25+0x4400], R66 ;  /* 0x0044004219007388 */ /* 0x000fe80000000800 */
[----:B------:R-:W-:Y:S04]  /*d770*/  STS [R11+0x8000], R68 ;  /* 0x008000440b007388 */ /* 0x000fe80000000800 */
[----:B------:R3:W-:Y:S01]  /*d780*/  STS [R11+0x8400], R70 ;  /* 0x008400460b007388 */ /* 0x0007e20000000800 */
[----:B--2---:R-:W-:Y:S01]  /*d790*/  @!P0 SHF.R.S32.HI R12, RZ, 0x1f, R7 ;  /* 0x0000001fff0c8819 */ /* 0x004fe20000011407 */
[----:B------:R-:W-:-:S02]  /*d7a0*/  @!P3 IMAD R63, R7, c[0x0][0x214], RZ ;  /* 0x00008500073fba24 */ /* 0x000fc400078e02ff */
[----:B------:R2:W-:Y:S01]  /*d7b0*/  STS [R13+0x8000], R72 ;  /* 0x008000480d007388 */ /* 0x0005e20000000800 */
[----:B----4-:R-:W-:Y:S01]  /*d7c0*/  @P1 MOV R60, c[0x0][0x210] ;  /* 0x00008400003c1a02 */ /* 0x010fe20000000f00 */
[----:B------:R-:W-:Y:S01]  /*d7d0*/  @!P0 IMAD R12, R12, c[0x0][0x1e0], RZ ;  /* 0x000078000c0c8a24 */ /* 0x000fe200078e02ff */
[----:B------:R-:W-:Y:S01]  /*d7e0*/  @!P3 SEL R63, R63, R210, !P0 ;  /* 0x000000d23f3fb207 */ /* 0x000fe20004000000 */
[----:B------:R2:W-:Y:S01]  /*d7f0*/  STS [R13+0x8400], R74 ;  /* 0x0084004a0d007388 */ /* 0x0005e20000000800 */
[----:B-----5:R-:W-:Y:S01]  /*d800*/  @P1 MOV R62, 0x1 ;  /* 0x00000001003e1802 */ /* 0x020fe20000000f00 */
[C---:B------:R-:W-:Y:S02]  /*d810*/  @!P0 IMAD R61, R7.reuse, c[0x0][0x1e4], R12 ;  /* 0x00007900073d8a24 */ /* 0x040fe400078e020c */
[----:B------:R2:W-:Y:S01]  /*d820*/  STS [R15+0x8000], R76 ;  /* 0x0080004c0f007388 */ /* 0x0005e20000000800 */
[----:B------:R-:W-:Y:S02]  /*d830*/  @P1 IMAD R60, R60, c[0x0][0x214], RZ ;  /* 0x000085003c3c1a24 */ /* 0x000fe400078e02ff */
[----:B-1----:R-:W-:Y:S01]  /*d840*/  @!P0 IMAD.WIDE.U32 R64, R7, c[0x0][0x1e0], RZ ;  /* 0x0000780007408a25 */ /* 0x002fe200078e00ff */
[----:B------:R2:W-:Y:S04]  /*d850*/  STS [R15+0x8400], R78 ;  /* 0x0084004e0f007388 */ /* 0x0005e80000000800 */
[----:B------:R2:W-:Y:S01]  /*d860*/  STS [R17+0x8000], R80 ;  /* 0x0080005011007388 */ /* 0x0005e20000000800 */
[----:B------:R-:W-:-:S02]  /*d870*/  @!P0 IADD3 R5, R65, R61, RZ ;  /* 0x0000003d41058210 */ /* 0x000fc40007ffe0ff */
[----:B------:R-:W-:Y:S01]  /*d880*/  @!P0 MOV R4, R64 ;  /* 0x0000004000048202 */ /* 0x000fe20000000f00 */
[----:B------:R2:W-:Y:S01]  /*d890*/  STS [R17+0x8400], R82 ;  /* 0x0084005211007388 */ /* 0x0005e20000000800 */
[----:B---3--:R-:W-:Y:S01]  /*d8a0*/  @!P1 MOV R11, c[0x0][0x214] ;  /* 0x00008500000b9a02 */ /* 0x008fe20000000f00 */
[----:B------:R-:W-:Y:S01]  /*d8b0*/  CS2R R64, SRZ ;  /* 0x0000000000407805 */ /* 0x000fe2000001ff00 */
[----:B------:R-:W-:Y:S01]  /*d8c0*/  SHF.R.S32.HI R61, RZ, 0x1f, R8 ;  /* 0x0000001fff3d7819 */ /* 0x000fe20000011408 */
[----:B------:R2:W-:Y:S01]  /*d8d0*/  STS [R19+0x8000], R84 ;  /* 0x0080005413007388 */ /* 0x0005e20000000800 */
[----:B------:R-:W-:Y:S02]  /*d8e0*/  @!P1 SEL R60, R11, c[0x0][0x234], !P2 ;  /* 0x00008d000b3c9a07 */ /* 0x000fe40005000000 */
[----:B------:R-:W-:Y:S01]  /*d8f0*/  LOP3.LUT P0, RZ, R9, 0x3, RZ, 0xc0, !PT ;  /* 0x0000000309ff7812 */ /* 0x000fe2000780c0ff */
[----:B------:R2:W-:Y:S01]  /*d900*/  STS [R19+0x8400], R86 ;  /* 0x0084005613007388 */ /* 0x0005e20000000800 */
[----:B------:R-:W-:Y:S01]  /*d910*/  LEA.HI R61, R61, R8, RZ, 0x3 ;  /* 0x000000083d3d7211 */ /* 0x000fe200078f18ff */
[----:B------:R-:W-:Y:S01]  /*d920*/  @!P1 IMAD R62, R60, c[0x0][0x1c0], RZ ;  /* 0x000070003c3e9a24 */ /* 0x000fe200078e02ff */
[----:B------:R-:W-:Y:S01]  /*d930*/  @!P3 MOV R64, R63 ;  /* 0x0000003f0040b202 */ /* 0x000fe20000000f00 */
[----:B------:R2:W-:Y:S01]  /*d940*/  STS [R21+0x8000], R88 ;  /* 0x0080005815007388 */ /* 0x0005e20000000800 */
[----:B------:R-:W-:Y:S01]  /*d950*/  @!P3 SHF.R.S32.HI R65, RZ, 0x1f, R63 ;  /* 0x0000001fff41b819 */ /* 0x000fe2000001143f */
[----:B------:R-:W-:Y:S01]  /*d960*/  IMAD R62, R7, R62, RZ ;  /* 0x0000003e073e7224 */ /* 0x000fe200078e02ff */
[----:B------:R-:W-:Y:S01]  /*d970*/  @P1 MOV R7, c[0x0][0x210] ;  /* 0x0000840000071a02 */ /* 0x000fe20000000f00 */
[----:B------:R2:W-:Y:S01]  /*d980*/  STS [R21+0x8400], R90 ;  /* 0x0084005a15007388 */ /* 0x0005e20000000800 */
[----:B------:R-:W-:Y:S01]  /*d990*/  @!P1 MOV R7, 0x1 ;  /* 0x0000000100079802 */ /* 0x000fe20000000f00 */
[----:B------:R-:W-:Y:S01]  /*d9a0*/  @P5 FMUL.FTZ R63, R2, 0.69314718246459960938 ;  /* 0x3f317218023f5820 */ /* 0x000fe20000410000 */
[----:B------:R-:W-:Y:S01]  /*d9b0*/  SEL R62, R62, RZ, P3 ;  /* 0x000000ff3e3e7207 */ /* 0x000fe20001800000 */
[----:B------:R2:W-:Y:S01]  /*d9c0*/  STS [R23+0x8000], R92 ;  /* 0x0080005c17007388 */ /* 0x0005e20000000800 */
[----:B------:R-:W-:Y:S01]  /*d9d0*/  LOP3.LUT R61, R61, 0xffffff8, RZ, 0xc0, !PT ;  /* 0x0ffffff83d3d7812 */ /* 0x000fe200078ec0ff */
[----:B------:R-:W-:-:S02]  /*d9e0*/  @P4 FMUL.FTZ R2, R0, 0.69314718246459960938 ;  /* 0x3f31721800024820 */ /* 0x000fc40000410000 */
[----:B------:R2:W-:Y:S01]  /*d9f0*/  STS [R23+0x8400], R94 ;  /* 0x0084005e17007388 */ /* 0x0005e20000000800 */
[----:B------:R-:W-:Y:S02]  /*da00*/  IADD3 R61, R8, -R61, RZ ;  /* 0x8000003d083d7210 */ /* 0x000fe40007ffe0ff */
[----:B------:R-:W-:Y:S01]  /*da10*/  MOV R8, 0x7f800000 ;  /* 0x7f80000000087802 */ /* 0x000fe20000000f00 */
[----:B------:R2:W-:Y:S01]  /*da20*/  STS [R25+0x8000], R96 ;  /* 0x0080006019007388 */ /* 0x0005e20000000800 */
[----:B------:R-:W-:Y:S01]  /*da30*/  @P5 FFMA.FTZ R8, R132, c[0x0][0x238], R63 ;  /* 0x00008e0084085a23 */ /* 0x000fe2000001003f */
[----:B------:R-:W-:Y:S02]  /*da40*/  LEA R220, R61, R220, 0x4 ;  /* 0x000000dc3ddc7211 */ /* 0x000fe400078e20ff */
        /* <DEDUP_REMOVED lines=42> */
.L_x_46:
[----:B--2-4-:R-:W-:Y:S05]  /*dcf0*/  BSYNC B0 ;  /* 0x0000000000007941 */ /* 0x014fea0003800000 */
.L_x_45:
        /* <DEDUP_REMOVED lines=24> */
.L_x_48:
[----:B------:R-:W-:Y:S05]  /*de80*/  BSYNC B0 ;  /* 0x0000000000007941 */ /* 0x000fea0003800000 */
.L_x_47:
        /* <DEDUP_REMOVED lines=17> */
.L_x_50:
[----:B------:R-:W-:Y:S05]  /*dfa0*/  BSYNC B0 ;  /* 0x0000000000007941 */ /* 0x000fea0003800000 */
.L_x_49:
        /* <DEDUP_REMOVED lines=17> */
.L_x_52:
[----:B------:R-:W-:Y:S05]  /*e0c0*/  BSYNC B0 ;  /* 0x0000000000007941 */ /* 0x000fea0003800000 */
.L_x_51:
        /* <DEDUP_REMOVED lines=15> */
.L_x_33:
        /* <DEDUP_REMOVED lines=64> */
.L_x_54:
[----:B------:R-:W-:Y:S05]  /*e5c0*/  BSYNC B0 ;  /* 0x0000000000007941 */ /* 0x000fea0003800000 */
.L_x_53:
        /* <DEDUP_REMOVED lines=17> */
.L_x_56:
[----:B------:R-:W-:Y:S05]  /*e6e0*/  BSYNC B0 ;  /* 0x0000000000007941 */ /* 0x000fea0003800000 */
.L_x_55:
        /* <DEDUP_REMOVED lines=17> */
.L_x_58:
[----:B------:R-:W-:Y:S05]  /*e800*/  BSYNC B0 ;  /* 0x0000000000007941 */ /* 0x000fea0003800000 */
.L_x_57:
        /* <DEDUP_REMOVED lines=17> */
.L_x_60:
[----:B------:R-:W-:Y:S05]  /*e920*/  BSYNC B0 ;  /* 0x0000000000007941 */ /* 0x000fea0003800000 */
.L_x_59:
        /* <DEDUP_REMOVED lines=35> */
.L_x_61:
        /* <DEDUP_REMOVED lines=10> */
.L_x_683:


//--------------------- .text._ZN5flash16flash_fwd_kernelI23Flash_fwd_kernel_traitsILi192ELi128ELi64ELi8ELb0ELb0EN7cutlass6half_tE19Flash_kernel_traitsILi192ELi128ELi64ELi8ES3_EELb0ELb1ELb0ELb0ELb0ELb0ELb0ELb0EEEvNS_16Flash_fwd_paramsE --------------------------
	.section	.text._ZN5flash16flash_fwd_kernelI23Flash_fwd_kernel_traitsILi192ELi128ELi64ELi8ELb0ELb0EN7cutlass6half_tE19Flash_kernel_traitsILi192ELi128ELi64ELi8ES3_EELb0ELb1ELb0ELb0ELb0ELb0ELb0ELb0EEEvNS_16Flash_fwd_paramsE,"ax",@progbits
	.sectioninfo	@"SHI_REGISTERS=237"
	.align	128
        .global         _ZN5flash16flash_fwd_kernelI23Flash_fwd_kernel_traitsILi192ELi128ELi64ELi8ELb0ELb0EN7cutlass6half_tE19Flash_kernel_traitsILi192ELi128ELi64ELi8ES3_EELb0ELb1ELb0ELb0ELb0ELb0ELb0ELb0EEEvNS_16Flash_fwd_paramsE
        .type           _ZN5flash16flash_fwd_kernelI23Flash_fwd_kernel_traitsILi192ELi128ELi64ELi8ELb0ELb0EN7cutlass6half_tE19Flash_kernel_traitsILi192ELi128ELi64ELi8ES3_EELb0ELb1ELb0ELb0ELb0ELb0ELb0ELb0EEEvNS_16Flash_fwd_paramsE,@function
        .size           _ZN5flash16flash_fwd_kernelI23Flash_fwd_kernel_traitsILi192ELi128ELi64ELi8ELb0ELb0EN7cutlass6half_tE19Flash_kernel_traitsILi192ELi128ELi64ELi8ES3_EELb0ELb1ELb0ELb0ELb0ELb0ELb0ELb0EEEvNS_16Flash_fwd_paramsE,(.L_x_684 - _ZN5flash16flash_fwd_kernelI23Flash_fwd_kernel_traitsILi192ELi128ELi64ELi8ELb0ELb0EN7cutlass6half_tE19Flash_kernel_traitsILi192ELi128ELi64ELi8ES3_EELb0ELb1ELb0ELb0ELb0ELb0ELb0ELb0EEEvNS_16Flash_fwd_paramsE)
        .other          _ZN5flash16flash_fwd_kernelI23Flash_fwd_kernel_traitsILi192ELi128ELi64ELi8ELb0ELb0EN7cutlass6half_tE19Flash_kernel_traitsILi192ELi128ELi64ELi8ES3_EELb0ELb1ELb0ELb0ELb0ELb0ELb0ELb0EEEvNS_16Flash_fwd_paramsE,@"STO_CUDA_ENTRY STV_DEFAULT"
_ZN5flash16flash_fwd_kernelI23Flash_fwd_kernel_traitsILi192ELi128ELi64ELi8ELb0ELb0EN7cutlass6half_tE19Flash_kernel_traitsILi192ELi128ELi64ELi8ES3_EELb0ELb1ELb0ELb0ELb0ELb0ELb0ELb0EEEvNS_16Flash_fwd_paramsE:
.text._ZN5flash16flash_fwd_kernelI23Flash_fwd_kernel_traitsILi192ELi128ELi64ELi8ELb0ELb0EN7cutlass6half_tE19Flash_kernel_traitsILi192ELi128ELi64ELi8ES3_EELb0ELb1ELb0ELb0ELb0ELb0ELb0ELb0EEEvNS_16Flash_fwd_paramsE:
        /* <DEDUP_REMOVED lines=24> */
[----:B------:R-:W4:Y:S01]  /*0180*/  S2R R14, SR_CTAID.Z ;  /* 0x00000000000e7919 */ /* 0x000f220000002700 */
[----:B------:R-:W-:Y:S01]  /*0190*/  ISETP.NE.AND.EX P0, PT, RZ, c[0x0][0x24c], PT, P0 ;  /* 0x00009300ff007a0c */ /* 0x000fe20003f05300 */
[----:B--2---:R-:W-:Y:S02]  /*01a0*/  @P2 IMAD.IADD R205, R205, 0x1, -R200 ;  /* 0x00000001cdcd2824 */ /* 0x004fe400078e0ac8 */
[----:B------:R-:W-:-:S10]  /*01b0*/  @!P2 IMAD.MOV.U32 R205, RZ, RZ, c[0x0][0x214] ;  /* 0x00008500ffcda624 */ /* 0x000fd400078e00ff */
[----:B------:R-:W-:Y:S05]  /*01c0*/  @!P0 BRA `(.L_x_62) ;  /* 0x0000004000008947 */ /* 0x000fea0003800000 */
[----:B-1-34-:R-:W2:Y:S02]  /*01d0*/  @P3 LDG.E R4, [R6.64+0x4] ;  /* 0x0000040c06043981 */ /* 0x01aea4000c1e1900 */
[----:B--2--5:R-:W-:-:S06]  /*01e0*/  @P3 IADD3 R5, R4, -R9, RZ ;  /* 0x8000000904053210 */ /* 0x024fcc0007ffe0ff */
[----:B------:R1:W5:Y:S01]  /*01f0*/  @!P3 LDG.E R5, [R6.64] ;  /* 0x0000000c0605b981 */ /* 0x000362000c1e1900 */
[----:B------:R-:W-:Y:S05]  /*0200*/  BRA `(.L_x_63) ;  /* 0x0000001000007947 */ /* 0x000fea0003800000 */
.L_x_62:
[----:B-1-34-:R-:W-:Y:S02]  /*0210*/  MOV R5, c[0x0][0x218] ;  /* 0x0000860000057a02 */ /* 0x01afe40000000f00 */
.L_x_63:
[----:B------:R-:W-:-:S04]  /*0220*/  ISETP.NE.U32.AND P2, PT, RZ, c[0x0][0x258], PT ;  /* 0x00009600ff007a0c */ /* 0x000fc80003f45070 */
[----:B------:R-:W-:-:S13]  /*0230*/  ISETP.NE.AND.EX P2, PT, RZ, c[0x0][0x25c], PT, P2 ;  /* 0x00009700ff007a0c */ /* 0x000fda0003f45320 */
[----:B------:R-:W-:-:S05]  /*0240*/  @P2 IMAD.WIDE R10, R0, R3, c[0x0][0x258] ;  /* 0x00009600000a2625 */ /* 0x000fca00078e0203 */
[----:B-1----:R-:W2:Y:S01]  /*0250*/  @P2 LDG.E R7, [R10.64] ;  /* 0x0000000c0a072981 */ /* 0x002ea2000c1e1900 */
        /* <DEDUP_REMOVED lines=15> */
[----:B------:R-:W-:Y:S01]  /*0350*/  SHF.R.S32.HI R5, RZ, 0x6, R5 ;  /* 0x00000006ff057819 */ /* 0x000fe20000011405 */
[----:B------:R-:W1:Y:S01]  /*0360*/  S2R R3, SR_TID.X ;  /* 0x0000000000037919 */ /* 0x000e620000002100 */
        /* <DEDUP_REMOVED lines=10> */
[----:B------:R-:W-:-:S04]  /*0410*/  @!P1 IMAD.WIDE.U32 R12, R0, c[0x0][0x178], RZ ;  /* 0x00005e00000c9a25 */ /* 0x000fc800078e00ff */
[----:B------:R-:W-:Y:S01]  /*0420*/  @!P1 IMAD R5, R0, c[0x0][0x17c], R5 ;  /* 0x00005f0000059a24 */ /* 0x000fe200078e0205 */
[----:B------:R-:W-:Y:S01]  /*0430*/  @!P1 MOV R20, R12 ;  /* 0x0000000c00149202 */ /* 0x000fe20000000f00 */
[----:B------:R-:W-:-:S04]  /*0440*/  @P0 IMAD.WIDE.U32 R206, R16, c[0x0][0x198], RZ ;  /* 0x0000660010ce0a25 */ /* 0x000fc800078e00ff */
[----:B------:R-:W-:Y:S01]  /*0450*/  @P1 IMAD R11, R200, c[0x0][0x194], R21 ;  /* 0x00006500c80b1a24 */ /* 0x000fe200078e0215 */
[----:B------:R-:W-:Y:S01]  /*0460*/  @!P1 IADD3 R11, R13, R5, RZ ;  /* 0x000000050d0b9210 */ /* 0x000fe20007ffe0ff */
[----:B------:R-:W-:Y:S01]  /*0470*/  @P0 IMAD R16, R16, c[0x0][0x19c], R207 ;  /* 0x0000670010100a24 */ /* 0x000fe200078e02cf */
        /* <DEDUP_REMOVED lines=11> */
.L_x_65:
[----:B------:R-:W-:Y:S01]  /*0530*/  IABS R8, c[0x0][0x1c8] ;  /* 0x0000720000087a13 */ /* 0x000fe20000000000 */
[----:B------:R-:W-:Y:S01]  /*0540*/  IMAD.MOV.U32 R12, RZ, RZ, RZ ;  /* 0x000000ffff0c7224 */ /* 0x000fe200078e00ff */
[----:B------:R-:W-:Y:S01]  /*0550*/  SHF.R.S32.HI R17, RZ, 0x1f, R14 ;  /* 0x0000001fff117819 */ /* 0x000fe2000001140e */
[----:B------:R-:W-:Y:S01]  /*0560*/  @P0 IMAD.IADD R9, R2, 0x1, R9 ;  /* 0x0000000102090824 */ /* 0x000fe200078e0209 */
[----:B------:R-:W2:Y:S08]  /*0570*/  I2F.RP R10, R8 ;  /* 0x00000008000a7306 */ /* 0x000eb00000209400 */
[----:B--2---:R-:W2:Y:S02]  /*0580*/  MUFU.RCP R13, R10 ;  /* 0x0000000a000d7308 */ /* 0x004ea40000001000 */
[----:B--2---:R-:W-:-:S06]  /*0590*/  IADD3 R13, R13, 0xffffffe, RZ ;  /* 0x0ffffffe0d0d7810 */ /* 0x004fcc0007ffe0ff */
[----:B------:R-:W2:Y:S02]  /*05a0*/  F2I.FTZ.U32.TRUNC.NTZ R13, R13 ;  /* 0x0000000d000d7305 */ /* 0x000ea4000021f000 */
[----:B--2---:R-:W-:-:S04]  /*05b0*/  IMAD.MOV R5, RZ, RZ, -R13 ;  /* 0x000000ffff057224 */ /* 0x004fc800078e0a0d */
[----:B------:R-:W-:Y:S01]  /*05c0*/  IMAD R7, R5, R8, RZ ;  /* 0x0000000805077224 */ /* 0x000fe200078e02ff */
[----:B------:R-:W-:-:S03]  /*05d0*/  IABS R5, R14 ;  /* 0x0000000e00057213 */ /* 0x000fc60000000000 */
[----:B------:R-:W-:-:S04]  /*05e0*/  IMAD.HI.U32 R12, R13, R7, R12 ;  /* 0x000000070d0c7227 */ /* 0x000fc800078e000c */
[----:B------:R-:W-:-:S04]  /*05f0*/  IMAD.MOV.U32 R7, RZ, RZ, R5 ;  /* 0x000000ffff077224 */ /* 0x000fc800078e0005 */
[----:B------:R-:W-:-:S04]  /*0600*/  IMAD.HI.U32 R214, R12, R7, RZ ;  /* 0x000000070cd67227 */ /* 0x000fc800078e00ff */
[----:B------:R-:W-:Y:S02]  /*0610*/  IMAD.MOV R5, RZ, RZ, -R214 ;  /* 0x000000ffff057224 */ /* 0x000fe400078e0ad6 */
[----:B------:R-:W-:-:S04]  /*0620*/  @P0 IMAD.WIDE.U32 R12, R9, c[0x0][0x1a0], RZ ;  /* 0x00006800090c0a25 */ /* 0x000fc800078e00ff */
[----:B------:R-:W-:Y:S02]  /*0630*/  IMAD R5, R8, R5, R7 ;  /* 0x0000000508057224 */ /* 0x000fe400078e0207 */
[----:B------:R-:W-:-:S03]  /*0640*/  @P0 IMAD R9, R9, c[0x0][0x1a4], R13 ;  /* 0x0000690009090a24 */ /* 0x000fc600078e020d */
[----:B------:R-:W-:-:S13]  /*0650*/  ISETP.GT.U32.AND P2, PT, R8, R5, PT ;  /* 0x000000050800720c */ /* 0x000fda0003f44070 */
[-C--:B------:R-:W-:Y:S02]  /*0660*/  @!P2 IADD3 R5, R5, -R8.reuse, RZ ;  /* 0x800000080505a210 */ /* 0x080fe40007ffe0ff */
[----:B------:R-:W-:Y:S02]  /*0670*/  @!P2 IADD3 R214, R214, 0x1, RZ ;  /* 0x00000001d6d6a810 */ /* 0x000fe40007ffe0ff */
[----:B------:R-:W-:Y:S02]  /*0680*/  ISETP.GE.U32.AND P3, PT, R5, R8, PT ;  /* 0x000000080500720c */ /* 0x000fe40003f66070 */
[----:B------:R-:W-:Y:S02]  /*0690*/  LOP3.LUT R5, R14, c[0x0][0x1c8], RZ, 0x3c, !PT ;  /* 0x000072000e057a12 */ /* 0x000fe400078e3cff */
[----:B------:R-:W-:Y:S02]  /*06a0*/  ISETP.NE.AND P2, PT, RZ, c[0x0][0x1c8], PT ;  /* 0x00007200ff007a0c */ /* 0x000fe40003f45270 */
[----:B------:R-:W-:-:S02]  /*06b0*/  ISETP.GE.AND P1, PT, R5, RZ, PT ;  /* 0x000000ff0500720c */ /* 0x000fc40003f26270 */
[----:B------:R-:W-:-:S05]  /*06c0*/  @P0 MOV R8, R12 ;  /* 0x0000000c00080202 */ /* 0x000fca0000000f00 */
[----:B------:R-:W-:-:S06]  /*06d0*/  @P3 IADD3 R214, R214, 0x1, RZ ;  /* 0x00000001d6d63810 */ /* 0x000fcc0007ffe0ff */
        /* <DEDUP_REMOVED lines=13> */
.L_x_66:
[----:B-1----:R-:W-:Y:S01]  /*07b0*/  SHF.R.S32.HI R10, RZ, 0x1f, R3 ;  /* 0x0000001fff0a7819 */ /* 0x002fe20000011403 */
[----:B------:R-:W-:Y:S01]  /*07c0*/  IMAD R17, R17, c[0x0][0x1a8], RZ ;  /* 0x00006a0011117a24 */ /* 0x000fe200078e02ff */
[----:B------:R-:W-:Y:S01]  /*07d0*/  BSSY B0, `(.L_x_67) ;  /* 0x000006a000007945 */ /* 0x000fe20003800000 */
[----:B------:R-:W-:Y:S01]  /*07e0*/  IMAD.IADD R199, R205, 0x1, -R6 ;  /* 0x00000001cdc77824 */ /* 0x000fe200078e0a06 */
[-C--:B------:R-:W-:Y:S01]  /*07f0*/  LEA.HI R2, R10, R3.reuse, RZ, 0x3 ;  /* 0x000000030a027211 */ /* 0x080fe200078f18ff */
[----:B------:R-:W-:Y:S01]  /*0800*/  IMAD R17, R14, c[0x0][0x1ac], R17 ;  /* 0x00006b000e117a24 */ /* 0x000fe200078e0211 */
[----:B------:R-:W-:Y:S02]  /*0810*/  LEA.HI R197, R10, R3, RZ, 0x4 ;  /* 0x000000030ac57211 */ /* 0x000fe400078f20ff */
[----:B------:R-:W-:Y:S02]  /*0820*/  SHF.R.S32.HI R12, RZ, 0x3, R2 ;  /* 0x00000003ff0c7819 */ /* 0x000fe40000011402 */
[----:B------:R-:W-:-:S02]  /*0830*/  LOP3.LUT R2, R2, 0xfffffff8, RZ, 0xc0, !PT ;  /* 0xfffffff802027812 */ /* 0x000fc400078ec0ff */
[----:B------:R-:W-:Y:S01]  /*0840*/  LOP3.LUT R0, R197, 0xfffffff0, RZ, 0xc0, !PT ;  /* 0xfffffff0c5007812 */ /* 0x000fe200078ec0ff */
[----:B------:R-:W-:Y:S01]  /*0850*/  IMAD.SHL.U32 R5, R12, 0x40, RZ ;  /* 0x000000400c057824 */ /* 0x000fe200078e00ff */
[----:B------:R-:W-:Y:S01]  /*0860*/  SHF.R.S32.HI R18, RZ, 0x4, R197 ;  /* 0x00000004ff127819 */ /* 0x000fe200000114c5 */
[C---:B------:R-:W-:Y:S01]  /*0870*/  IMAD.IADD R2, R3.reuse, 0x1, -R2 ;  /* 0x0000000103027824 */ /* 0x040fe200078e0a02 */
[----:B------:R-:W-:Y:S01]  /*0880*/  SHF.R.S32.HI R13, RZ, 0x1f, R12 ;  /* 0x0000001fff0d7819 */ /* 0x000fe2000001140c */
[----:B------:R-:W-:Y:S01]  /*0890*/  IMAD.IADD R0, R3, 0x1, -R0 ;  /* 0x0000000103007824 */ /* 0x000fe200078e0a00 */
[----:B------:R-:W-:Y:S01]  /*08a0*/  LOP3.LUT R5, R5, 0x1c0, RZ, 0xc0, !PT ;  /* 0x000001c005057812 */ /* 0x000fe200078ec0ff */
[----:B------:R-:W-:Y:S01]  /*08b0*/  IMAD.SHL.U32 R210, R2, 0x8, RZ ;  /* 0x0000000802d27824 */ /* 0x000fe200078e00ff */
[----:B------:R-:W-:Y:S02]  /*08c0*/  LEA.HI R197, R197, R18, RZ, 0x1 ;  /* 0x00000012c5c57211 */ /* 0x000fe400078f08ff */
[----:B------:R-:W-:-:S02]  /*08d0*/  SHF.R.U32.HI R202, RZ, 0x3, R5 ;  /* 0x00000003ffca7819 */ /* 0x000fc40000011605 */
[----:B------:R-:W-:Y:S02]  /*08e0*/  LOP3.LUT R7, R5, 0x38, R210, 0xf8, !PT ;  /* 0x0000003805077812 */ /* 0x000fe400078ef8d2 */
[----:B------:R-:W-:Y:S02]  /*08f0*/  SHF.R.S32.HI R5, RZ, 0x1f, R0 ;  /* 0x0000001fff057819 */ /* 0x000fe40000011400 */
[----:B------:R-:W-:Y:S02]  /*0900*/  IADD3 R20, P0, R210, R20, RZ ;  /* 0x00000014d2147210 */ /* 0x000fe40007f1e0ff */
[----:B------:R-:W-:Y:S02]  /*0910*/  LEA.HI R5, R5, R0, RZ, 0x3 ;  /* 0x0000000005057211 */ /* 0x000fe400078f18ff */
[----:B------:R-:W-:Y:S02]  /*0920*/  SHF.R.S32.HI R211, RZ, 0x1f, R210 ;  /* 0x0000001fffd37819 */ /* 0x000fe400000114d2 */
[C---:B------:R-:W-:Y:S01]  /*0930*/  LOP3.LUT R19, R5.reuse, 0xfffffff8, RZ, 0xc0, !PT ;  /* 0xfffffff805137812 */ /* 0x040fe200078ec0ff */
[----:B------:R-:W-:Y:S01]  /*0940*/  IMAD.SHL.U32 R5, R5, 0x40, RZ ;  /* 0x0000004005057824 */ /* 0x000fe200078e00ff */
[----:B------:R-:W-:Y:S01]  /*0950*/  LOP3.LUT R202, R7, R202, RZ, 0x3c, !PT ;  /* 0x000000ca07ca7212 */ /* 0x000fe200078e3cff */
[----:B------:R-:W-:Y:S01]  /*0960*/  IMAD.X R21, R211, 0x1, R11, P0 ;  /* 0x00000001d3157824 */ /* 0x000fe200000e060b */
[----:B------:R-:W-:Y:S01]  /*0970*/  LEA.HI R7, R10, R3, RZ, 0x6 ;  /* 0x000000030a077211 */ /* 0x000fe200078f30ff */
[----:B------:R-:W-:Y:S01]  /*0980*/  IMAD.IADD R19, R0, 0x1, -R19 ;  /* 0x0000000100137824 */ /* 0x000fe200078e0a13 */
[----:B------:R-:W-:Y:S01]  /*0990*/  LOP3.LUT R197, R197, 0xfffffffe, RZ, 0xc0, !PT ;  /* 0xfffffffec5c57812 */ /* 0x000fe200078ec0ff */
[----:B------:R-:W-:Y:S01]  /*09a0*/  IMAD.WIDE.U32 R14, R14, c[0x0][0x1a8], R20 ;  /* 0x00006a000e0e7a25 */ /* 0x000fe200078e0014 */
[----:B------:R-:W-:-:S02]  /*09b0*/  SHF.R.S32.HI R11, RZ, 0x1f, R214 ;  /* 0x0000001fff0b7819 */ /* 0x000fc400000114d6 */
[----:B------:R-:W-:Y:S01]  /*09c0*/  LOP3.LUT P3, RZ, R19, 0x4, RZ, 0xc0, !PT ;  /* 0x0000000413ff7812 */ /* 0x000fe2000786c0ff */
[----:B------:R-:W-:Y:S01]  /*09d0*/  IMAD.SHL.U32 R7, R7, 0x8, RZ ;  /* 0x0000000807077824 */ /* 0x000fe200078e00ff */
[----:B------:R-:W-:Y:S01]  /*09e0*/  LOP3.LUT P2, RZ, R19, 0x2, RZ, 0xc0, !PT ;  /* 0x0000000213ff7812 */ /* 0x000fe2000784c0ff */
[----:B------:R-:W-:Y:S01]  /*09f0*/  IMAD R21, R13, c[0x0][0x1a0], RZ ;  /* 0x000068000d157a24 */ /* 0x000fe200078e02ff */
[----:B------:R-:W-:Y:S01]  /*0a00*/  LEA.HI R85, R10, R3, RZ, 0x5 ;  /* 0x000000030a557211 */ /* 0x000fe200078f28ff */
[----:B------:R-:W-:Y:S01]  /*0a10*/  IMAD.WIDE.U32 R22, R12, c[0x0][0x1a0], R210 ;  /* 0x000068000c167a25 */ /* 0x000fe200078e00d2 */
[----:B------:R-:W-:Y:S02]  /*0a20*/  LOP3.LUT R202, R202, 0xfffffe00, R7, 0xf8, !PT ;  /* 0xfffffe00caca7812 */ /* 0x000fe400078ef807 */
[----:B------:R-:W-:Y:S01]  /*0a30*/  IADD3 R204, R210, 0x40, RZ ;  /* 0x00000040d2cc7810 */ /* 0x000fe20007ffe0ff */
[----:B------:R-:W-:Y:S01]  /*0a40*/  IMAD.IADD R197, R18, 0x1, -R197 ;  /* 0x0000000112c57824 */ /* 0x000fe200078e0ac5 */
[----:B------:R-:W-:Y:S01]  /*0a50*/  IADD3 R8, P0, R8, R22, RZ ;  /* 0x0000001608087210 */ /* 0x000fe20007f1e0ff */
[----:B------:R-:W-:Y:S01]  /*0a60*/  IMAD.SHL.U32 R19, R19, 0x40, RZ ;  /* 0x0000004013137824 */ /* 0x000fe200078e00ff */
[----:B------:R-:W-:Y:S01]  /*0a70*/  IADD3 R203, R210, 0x80, RZ ;  /* 0x00000080d2cb7810 */ /* 0x000fe20007ffe0ff */
[----:B------:R-:W-:-:S02]  /*0a80*/  IMAD R7, R13, c[0x0][0x198], RZ ;  /* 0x000066000d077a24 */ /* 0x000fc400078e02ff */
[----:B------:R-:W-:Y:S01]  /*0a90*/  IMAD.WIDE.U32 R24, R12, c[0x0][0x198], R210 ;  /* 0x000066000c187a25 */ /* 0x000fe200078e00d2 */
[----:B------:R-:W-:-:S03]  /*0aa0*/  LOP3.LUT R19, R19, 0x1c0, RZ, 0xc0, !PT ;  /* 0x000001c013137812 */ /* 0x000fc600078ec0ff */
[----:B------:R-:W-:Y:S01]  /*0ab0*/  IMAD R0, R12, c[0x0][0x1a4], R21 ;  /* 0x000069000c007a24 */ /* 0x000fe200078e0215 */
[----:B------:R-:W-:Y:S01]  /*0ac0*/  IADD3 R206, P1, R206, R24, RZ ;  /* 0x00000018cece7210 */ /* 0x000fe20007f3e0ff */
[----:B------:R-:W-:Y:S02]  /*0ad0*/  IMAD.SHL.U32 R18, R197, 0x8, RZ ;  /* 0x00000008c5127824 */ /* 0x000fe400078e00ff */
[C---:B------:R-:W-:Y:S01]  /*0ae0*/  IMAD R7, R12.reuse, c[0x0][0x19c], R7 ;  /* 0x000067000c077a24 */ /* 0x040fe200078e0207 */
[----:B------:R-:W-:Y:S01]  /*0af0*/  IADD3.X R9, R9, R23, R0, P0, !PT ;  /* 0x0000001709097210 */ /* 0x000fe200007fe400 */
[----:B------:R-:W-:Y:S01]  /*0b00*/  IMAD R209, R11, c[0x0][0x1b0], RZ ;  /* 0x00006c000bd17a24 */ /* 0x000fe200078e02ff */
[----:B------:R-:W-:Y:S01]  /*0b10*/  LOP3.LUT R18, R19, 0x8, R18, 0xf8, !PT ;  /* 0x0000000813127812 */ /* 0x000fe200078ef812 */
[----:B------:R-:W-:Y:S01]  /*0b20*/  IMAD R219, R11, c[0x0][0x1b8], RZ ;  /* 0x00006e000bdb7a24 */ /* 0x000fe200078e02ff */
[----:B------:R-:W-:Y:S01]  /*0b30*/  ISETP.GE.AND P0, PT, R12, R199, PT ;  /* 0x000000c70c00720c */ /* 0x000fe20003f06270 */
[C---:B------:R-:W-:Y:S01]  /*0b40*/  IMAD R209, R214.reuse, c[0x0][0x1b4], R209 ;  /* 0x00006d00d6d17a24 */ /* 0x040fe200078e02d1 */
[----:B------:R-:W-:Y:S01]  /*0b50*/  SHF.R.U32.HI R19, RZ, 0x3, R19 ;  /* 0x00000003ff137819 */ /* 0x000fe20000011613 */
[----:B------:R-:W-:Y:S01]  /*0b60*/  IMAD R219, R214, c[0x0][0x1bc], R219 ;  /* 0x00006f00d6db7a24 */ /* 0x000fe200078e02db */
[----:B------:R-:W-:Y:S01]  /*0b70*/  IADD3.X R207, R16, R25, R7, P1, !PT ;  /* 0x0000001910cf7210 */ /* 0x000fe20000ffe407 */
[----:B------:R-:W-:Y:S01]  /*0b80*/  IMAD.MOV.U32 R7, RZ, RZ, 0x10 ;  /* 0x00000010ff077424 */ /* 0x000fe200078e00ff */
[----:B------:R-:W-:Y:S01]  /*0b90*/  LOP3.LUT R0, R18, R19, RZ, 0x3c, !PT ;  /* 0x0000001312007212 */ /* 0x000fe200078e3cff */
[----:B------:R-:W-:-:S03]  /*0ba0*/  IMAD.WIDE R18, R201, 0x80, R12 ;  /* 0x00000080c9127825 */ /* 0x000fc600078e020c */
[----:B------:R-:W-:Y:S01]  /*0bb0*/  LOP3.LUT R0, R0, 0xfffffe00, R5, 0xf8, !PT ;  /* 0xfffffe0000007812 */ /* 0x000fe200078ef805 */
[----:B------:R-:W-:Y:S01]  /*0bc0*/  IMAD.WIDE.U32 R206, R214, c[0x0][0x1b0], R206 ;  /* 0x00006c00d6ce7a25 */ /* 0x000fe200078e00ce */
[----:B------:R-:W-:-:S03]  /*0bd0*/  SEL R7, R7, 0xfffffff0, !P2 ;  /* 0xfffffff007077807 */ /* 0x000fc60005000000 */
[----:B------:R-:W-:Y:S01]  /*0be0*/  IMAD.WIDE.U32 R214, R214, c[0x0][0x1b8], R8 ;  /* 0x00006e00d6d67a25 */ /* 0x000fe200078e0008 */
[----:B------:R-:W-:Y:S02]  /*0bf0*/  LOP3.LUT R8, R85, 0xffffffe0, RZ, 0xc0, !PT ;  /* 0xffffffe055087812 */ /* 0x000fe400078ec0ff */
[----:B------:R-:W-:Y:S01]  /*0c00*/  SHF.R.S32.HI R85, RZ, 0x5, R85 ;  /* 0x00000005ff557819 */ /* 0x000fe20000011455 */
[----:B------:R-:W-:Y:S02]  /*0c10*/  IMAD.MOV.U32 R5, RZ, RZ, 0x20 ;  /* 0x00000020ff057424 */ /* 0x000fe400078e00ff */
[----:B------:R-:W-:Y:S02]  /*0c20*/  IMAD.IADD R9, R3, 0x1, -R8 ;  /* 0x0000000103097824 */ /* 0x000fe400078e0a08 */
[----:B------:R-:W-:Y:S01]  /*0c30*/  IMAD.SHL.U32 R202, R202, 0x2, RZ ;  /* 0x00000002caca7824 */ /* 0x000fe200078e00ff */
[----:B------:R-:W-:Y:S01]  /*0c40*/  SEL R5, R5, 0xffffffe0, !P3 ;  /* 0xffffffe005057807 */ /* 0x000fe20005800000 */
[----:B------:R-:W-:-:S02]  /*0c50*/  IMAD.IADD R17, R15, 0x1, R17 ;  /* 0x000000010f117824 */ /* 0x000fc400078e0211 */
[----:B------:R-:W-:Y:S02]  /*0c60*/  IMAD.IADD R209, R207, 0x1, R209 ;  /* 0x00000001cfd17824 */ /* 0x000fe400078e02d1 */
[----:B------:R-:W-:Y:S01]  /*0c70*/  IMAD.IADD R219, R215, 0x1, R219 ;  /* 0x00000001d7db7824 */ /* 0x000fe200078e02db */
[----:B------:R-:W-:Y:S05]  /*0c80*/  @P0 BRA `(.L_x_68) ;  /* 0x000001e000000947 */ /* 0x000fea0003800000 */
[----:B------:R-:W-:Y:S01]  /*0c90*/  ISETP.GE.AND P4, PT, R210, c[0x0][0x220], PT ;  /* 0x00008800d2007a0c */ /* 0x000fe20003f86270 */
[----:B------:R-:W-:Y:S01]  /*0ca0*/  IMAD R11, R19, c[0x0][0x190], RZ ;  /* 0x00006400130b7a24 */ /* 0x000fe200078e02ff */
[----:B------:R-:W-:Y:S01]  /*0cb0*/  ISETP.GE.AND P3, PT, R204, c[0x0][0x220], PT ;  /* 0x00008800cc007a0c */ /* 0x000fe20003f66270 */
[----:B------:R-:W-:Y:S01]  /*0cc0*/  IMAD.MOV.U32 R16, RZ, RZ, R14 ;  /* 0x000000ffff107224 */ /* 0x000fe200078e000e */
[----:B------:R-:W-:Y:S01]  /*0cd0*/  ISETP.GE.AND P2, PT, R203, c[0x0][0x220], PT ;  /* 0x00008800cb007a0c */ /* 0x000fe20003f46270 */
[C---:B------:R-:W-:Y:S02]  /*0ce0*/  IMAD R8, R18.reuse, c[0x0][0x194], R11 ;  /* 0x0000650012087a24 */ /* 0x040fe400078e020b */
[----:B------:R-:W-:-:S04]  /*0cf0*/  IMAD.WIDE.U32 R20, R18, c[0x0][0x190], R16 ;  /* 0x0000640012147a25 */ /* 0x000fc800078e0010 */
[----:B------:R-:W-:Y:S02]  /*0d00*/  IMAD.IADD R8, R21, 0x1, R8 ;  /* 0x0000000115087824 */ /* 0x000fe400078e0208 */
[C---:B------:R-:W-:Y:S01]  /*0d10*/  @!P4 LEA R22, P1, R20.reuse, c[0x0][0x160], 0x1 ;  /* 0x000058001416ca11 */ /* 0x040fe200078208ff */
[----:B------:R1:W-:Y:S01]  /*0d20*/  @P4 STS.128 [R202], RZ ;  /* 0x000000ffca004388 */ /* 0x0003e20000000c00 */
[C---:B------:R-:W-:Y:S02]  /*0d30*/  @!P3 LEA R10, P0, R20.reuse, c[0x0][0x160], 0x1 ;  /* 0x00005800140aba11 */ /* 0x040fe400078008ff */
[C-C-:B------:R-:W-:Y:S02]  /*0d40*/  @!P4 LEA.HI.X R23, R20.reuse, c[0x0][0x164], R8.reuse, 0x1, P1 ;  /* 0x000059001417ca11 */ /* 0x140fe400008f0c08 */
[----:B------:R-:W-:-:S03]  /*0d50*/  @!P3 LEA.HI.X R11, R20, c[0x0][0x164], R8, 0x1, P0 ;  /* 0x00005900140bba11 */ /* 0x000fc600000f0c08 */
[----:B------:R-:W-:Y:S01]  /*0d60*/  @!PT LDS RZ, [RZ] ;  /* 0x00000000fffff984 */ /* 0x000fe20000000800 */
[----:B------:R-:W-:Y:S01]  /*0d70*/  @!PT LDS RZ, [RZ] ;  /* 0x00000000fffff984 */ /* 0x000fe20000000800 */
[----:B------:R-:W-:Y:S01]  /*0d80*/  @!PT LDS RZ, [RZ] ;  /* 0x00000000fffff984 */ /* 0x000fe20000000800 */
[----:B------:R1:W-:Y:S04]  /*0d90*/  @!P4 LDGSTS.E.BYPASS.LTC128B.128 [R202], [R22.64] ;  /* 0x0000000016cacfae */ /* 0x0003e8000b901d4c */
[----:B------:R1:W-:Y:S04]  /*0da0*/  @P3 STS.128 [R202+0x4000], RZ ;  /* 0x004000ffca003388 */ /* 0x0003e80000000c00 */
[----:B------:R-:W-:Y:S01]  /*0db0*/  @!PT LDS RZ, [RZ] ;  /* 0x00000000fffff984 */ /* 0x000fe20000000800 */
[----:B------:R-:W-:Y:S01]  /*0dc0*/  @!PT LDS RZ, [RZ] ;  /* 0x00000000fffff984 */ /* 0x000fe20000000800 */
[----:B------:R-:W-:Y:S01]  /*0dd0*/  @!PT LDS RZ, [RZ] ;  /* 0x00000000fffff984 */ /* 0x000fe20000000800 */
[----:B------:R1:W-:Y:S04]  /*0de0*/  @!P3 LDGSTS.E.BYPASS.LTC128B.128 [R202+0x4000], [R10.64+0x80] ;  /* 0x040000800acabfae */ /* 0x0003e8000b901d4c */
[----:B------:R1:W-:Y:S01]  /*0df0*/  @P2 STS.128 [R202+0x8000], RZ ;  /* 0x008000ffca002388 */ /* 0x0003e20000000c00 */
[----:B------:R-:W-:Y:S05]  /*0e00*/  @P2 BRA `(.L_x_68) ;  /* 0x0000006000002947 */ /* 0x000fea0003800000 */
[----:B-1----:R-:W-:-:S04]  /*0e10*/  LEA R10, P0, R20, c[0x0][0x160], 0x1 ;  /* 0x00005800140a7a11 */ /* 0x002fc800078008ff */
[----:B------:R-:W-:-:S05]  /*0e20*/  LEA.HI.X R11, R20, c[0x0][0x164], R8, 0x1, P0 ;  /* 0x00005900140b7a11 */ /* 0x000fca00000f0c08 */
[----:B------:R-:W-:Y:S01]  /*0e30*/  @!PT LDS RZ, [RZ] ;  /* 0x00000000fffff984 */ /* 0x000fe20000000800 */
[----:B------:R-:W-:Y:S01]  /*0e40*/  @!PT LDS RZ, [RZ] ;  /* 0x00000000fffff984 */ /* 0x000fe20000000800 */
[----:B------:R-:W-:Y:S01]  /*0e50*/  @!PT LDS RZ, [RZ] ;  /* 0x00000000fffff984 */ /* 0x000fe20000000800 */
[----:B------:R1:W-:Y:S04]  /*0e60*/  LDGSTS.E.BYPASS.LTC128B.128 [R202+0x8000], [R10.64+0x100] ;  /* 0x080001000aca7fae */ /* 0x0003e8000b901d4c */
.L_x_68:
[----:B------:R-:W-:Y:S05]  /*0e70*/  BSYNC B0 ;  /* 0x0000000000007941 */ /* 0x000fea0003800000 */
.L_x_67:
[----:B------:R-:W-:Y:S01]  /*0e80*/  IADD3 R8, R12, 0x20, RZ ;  /* 0x000000200c087810 */ /* 0x000fe20007ffe0ff */
[----:B------:R-:W-:Y:S03]  /*0e90*/  BSSY B0, `(.L_x_69) ;  /* 0x0000024000007945 */ /* 0x000fe60003800000 */
[----:B------:R-:W-:-:S13]  /*0ea0*/  ISETP.GE.AND P0, PT, R8, R199, PT ;  /* 0x000000c70800720c */ /* 0x000fda0003f06270 */
[----:B------:R-:W-:Y:S05]  /*0eb0*/  @P0 BRA `(.L_x_70) ;  /* 0x0000021000000947 */ /* 0x000fea0003800000 */
[----:B-1----:R-:W-:Y:S01]  /*0ec0*/  IADD3 R11, P0, R18, 0x20, RZ ;  /* 0x00000020120b7810 */ /* 0x002fe20007f1e0ff */
[----:B------:R-:W-:Y:S01]  /*0ed0*/  IMAD.MOV.U32 R20, RZ, RZ, R14 ;  /* 0x000000ffff147224 */ /* 0x000fe200078e000e */
[----:B------:R-:W-:Y:S01]  /*0ee0*/  ISETP.GE.AND P3, PT, R210, c[0x0][0x220], PT ;  /* 0x00008800d2007a0c */ /* 0x000fe20003f66270 */
[----:B------:R-:W-:Y:S01]  /*0ef0*/  IMAD.MOV.U32 R21, RZ, RZ, R17 ;  /* 0x000000ffff157224 */ /* 0x000fe200078e0011 */
[----:B------:R-:W-:Y:S01]  /*0f00*/  ISETP.GE.AND P2, PT, R204, c[0x0][0x220], PT ;  /* 0x00008800cc007a0c */ /* 0x000fe20003f46270 */
[----:B------:R-:W-:Y:S01]  /*0f10*/  IMAD.X R10, RZ, RZ, R19, P0 ;  /* 0x000000ffff0a7224 */ /* 0x000fe200000e0613 */
[----:B------:R-:W-:Y:S01]  /*0f20*/  ISETP.GE.AND P0, PT, R203, c[0x0][0x220], PT ;  /* 0x00008800cb007a0c */ /* 0x000fe20003f06270 */
[----:B------:R-:W-:-:S04]  /*0f30*/  IMAD.WIDE.U32 R20, R11, c[0x0][0x190], R20 ;  /* 0x000064000b147a25 */ /* 0x000fc800078e0014 */
[----:B------:R-:W-:-:S04]  /*0f40*/  IMAD R10, R10, c[0x0][0x190], RZ ;  /* 0x000064000a0a7a24 */ /* 0x000fc800078e02ff */
[----:B------:R-:W-:Y:S01]  /*0f50*/  IMAD R10, R11, c[0x0][0x194], R10 ;  /* 0x000065000b0a7a24 */ /* 0x000fe200078e020a */
[C---:B------:R-:W-:Y:S01]  /*0f60*/  @!P3 LEA R22, P4, R20.reuse, c[0x0][0x160], 0x1 ;  /* 0x000058001416ba11 */ /* 0x040fe200078808ff */
[----:B------:R1:W-:Y:S01]  /*0f70*/  @P3 STS.128 [R202+0x1000], RZ ;  /* 0x001000ffca003388 */ /* 0x0003e20000000c00 */
[----:B------:R-:W-:Y:S01]  /*0f80*/  @!P2 LEA R24, P1, R20, c[0x0][0x160], 0x1 ;  /* 0x000058001418aa11 */ /* 0x000fe200078208ff */
[----:B------:R-:W-:-:S05]  /*0f90*/  IMAD.IADD R10, R21, 0x1, R10 ;  /* 0x00000001150a7824 */ /* 0x000fca00078e020a */
[C-C-:B------:R-:W-:Y:S02]  /*0fa0*/  @!P3 LEA.HI.X R23, R20.reuse, c[0x0][0x164], R10.reuse, 0x1, P4 ;  /* 0x000059001417ba11 */ /* 0x140fe400020f0c0a */
[----:B------:R-:W-:-:S03]  /*0fb0*/  @!P2 LEA.HI.X R25, R20, c[0x0][0x164], R10, 0x1, P1 ;  /* 0x000059001419aa11 */ /* 0x000fc600008f0c0a */
[----:B------:R-:W-:Y:S01]  /*0fc0*/  @!PT LDS RZ, [RZ] ;  /* 0x00000000fffff984 */ /* 0x000fe20000000800 */
[----:B------:R-:W-:Y:S01]  /*0fd0*/  @!PT LDS RZ, [RZ] ;  /* 0x00000000fffff984 */ /* 0x000fe20000000800 */
[----:B------:R-:W-:Y:S01]  /*0fe0*/  @!PT LDS RZ, [RZ] ;  /* 0x00000000fffff984 */ /* 0x000fe20000000800 */
[----:B------:R1:W-:Y:S04]  /*0ff0*/  @!P3 LDGSTS.E.BYPASS.LTC128B.128 [R202+0x1000], [R22.64] ;  /* 0x0100000016cabfae */ /* 0x0003e8000b901d4c */
        /* <DEDUP_REMOVED lines=13> */
.L_x_70:
[----:B------:R-:W-:Y:S05]  /*10d0*/  BSYNC B0 ;  /* 0x0000000000007941 */ /* 0x000fea0003800000 */
.L_x_69:
[----:B-1----:R-:W-:Y:S01]  /*10e0*/  IADD3 R10, R12, 0x40, RZ ;  /* 0x000000400c0a7810 */ /* 0x002fe20007ffe0ff */
[----:B------:R-:W-:Y:S03]  /*10f0*/  BSSY B0, `(.L_x_71) ;  /* 0x0000024000007945 */ /* 0x000fe60003800000 */
[----:B------:R-:W-:-:S13]  /*1100*/  ISETP.GE.AND P0, PT, R10, R199, PT ;  /* 0x000000c70a00720c */ /* 0x000fda0003f06270 */
[----:B------:R-:W-:Y:S05]  /*1110*/  @P0 BRA `(.L_x_72) ;  /* 0x0000021000000947 */ /* 0x000fea0003800000 */
[----:B------:R-:W-:Y:S01]  /*1120*/  IADD3 R11, P0, R18, 0x40, RZ ;  /* 0x00000040120b7810 */ /* 0x000fe20007f1e0ff */
        /* <DEDUP_REMOVED lines=32> */
.L_x_72:
[----:B------:R-:W-:Y:S05]  /*1330*/  BSYNC B0 ;  /* 0x0000000000007941 */ /* 0x000fea0003800000 */
.L_x_71:
[----:B------:R-:W-:Y:S01]  /*1340*/  IADD3 R10, R12, 0x60, RZ ;  /* 0x000000600c0a7810 */ /* 0x000fe20007ffe0ff */
[----:B------:R-:W-:Y:S01]  /*1350*/  UMOV UR8, 0x6 ;  /* 0x0000000600087882 */ /* 0x000fe20000000000 */
[----:B------:R-:W-:Y:S01]  /*1360*/  BSSY B0, `(.L_x_73) ;  /* 0x0000026000007945 */ /* 0x000fe20003800000 */
[----:B------:R-:W-:Y:S01]  /*1370*/  ULDC.64 UR6, c[0x0][0x198] ;  /* 0x0000660000067ab9 */ /* 0x000fe20000000a00 */
[----:B------:R-:W-:Y:S01]  /*1380*/  ISETP.GE.AND P0, PT, R10, R199, PT ;  /* 0x000000c70a00720c */ /* 0x000fe20003f06270 */
[----:B------:R-:W-:Y:S02]  /*1390*/  USHF.L.U64.HI UR9, UR6, UR8, UR7 ;  /* 0x0000000806097299 */ /* 0x000fe40008010207 */
[----:B------:R-:W-:-:S10]  /*13a0*/  USHF.L.U32 UR10, UR6, 0x6, URZ ;  /* 0x00000006060a7899 */ /* 0x000fd4000800063f */
[----:B------:R-:W-:Y:S05]  /*13b0*/  @P0 BRA `(.L_x_74) ;  /* 0x0000020000000947 */ /* 0x000fea0003800000 */
[----:B------:R-:W-:Y:S01]  /*13c0*/  IADD3 R10, P0, R18, 0x60, RZ ;  /* 0x00000060120a7810 */ /* 0x000fe20007f1e0ff */
[----:B------:R-:W-:Y:S01]  /*13d0*/  IMAD.MOV.U32 R15, RZ, RZ, R17 ;  /* 0x000000ffff0f7224 */ /* 0x000fe200078e0011 */
[----:B------:R-:W-:Y:S02]  /*13e0*/  ISETP.GE.AND P3, PT, R210, c[0x0][0x220], PT ;  /* 0x00008800d2007a0c */ /* 0x000fe40003f66270 */
        /* <DEDUP_REMOVED lines=23> */
[----:B--2---:R-:W-:-:S04]  /*1560*/  LEA R16, P0, R14, c[0x0][0x160], 0x1 ;  /* 0x000058000e107a11 */ /* 0x004fc800078008ff */
[----:B------:R-:W-:-:S05]  /*1570*/  LEA.HI.X R17, R14, c[0x0][0x164], R10, 0x1, P0 ;  /* 0x000059000e117a11 */ /* 0x000fca00000f0c0a */
[----:B------:R-:W-:Y:S01]  /*1580*/  @!PT LDS RZ, [RZ] ;  /* 0x00000000fffff984 */ /* 0x000fe20000000800 */
[----:B------:R-:W-:Y:S01]  /*1590*/  @!PT LDS RZ, [RZ] ;  /* 0x00000000fffff984 */ /* 0x000fe20000000800 */
[----:B------:R-:W-:Y:S01]  /*15a0*/  @!PT LDS RZ, [RZ] ;  /* 0x00000000fffff984 */ /* 0x000fe20000000800 */
[----:B------:R2:W-:Y:S04]  /*15b0*/  LDGSTS.E.BYPASS.LTC128B.128 [R202+0xb000], [R16.64+0x100] ;  /* 0x0b00010010ca7fae */ /* 0x0005e8000b901d4c */
.L_x_74:
[----:B------:R-:W-:Y:S05]  /*15c0*/  BSYNC B0 ;  /* 0x0000000000007941 */ /* 0x000fea0003800000 */
.L_x_73:
[----:B------:R-:W-:Y:S01]  /*15d0*/  IADD3 R133, R212, -0x1, RZ ;  /* 0xffffffffd4857810 */ /* 0x000fe20007ffe0ff */
[----:B------:R-:W-:Y:S01]  /*15e0*/  BSSY B0, `(.L_x_75) ;  /* 0x0000023000007945 */ /* 0x000fe20003800000 */
[----:B------:R-:W-:Y:S02]  /*15f0*/  MOV R208, R206 ;  /* 0x000000ce00d07202 */ /* 0x000fe40000000f00 */
[----:B------:R-:W-:Y:S01]  /*1600*/  SHF.R.S32.HI R14, RZ, 0x1f, R133 ;  /* 0x0000001fff0e7819 */ /* 0x000fe20000011485 */
[C---:B------:R-:W-:Y:S02]  /*1610*/  IMAD R11, R133.reuse, -0x40, R4 ;  /* 0xffffffc0850b7824 */ /* 0x040fe400078e0204 */
[C---:B------:R-:W-:Y:S02]  /*1620*/  IMAD R15, R133.reuse, UR9, RZ ;  /* 0x00000009850f7c24 */ /* 0x040fe4000f8e02ff */
[----:B--2---:R-:W-:Y:S01]  /*1630*/  IMAD.WIDE.U32 R16, R133, UR10, R208 ;  /* 0x0000000a85107c25 */ /* 0x004fe2000f8e00d0 */
[----:B------:R-:W-:-:S03]  /*1640*/  ISETP.GE.AND P0, PT, R12, R11, PT ;  /* 0x0000000b0c00720c */ /* 0x000fc60003f06270 */
[----:B------:R-:W-:-:S05]  /*1650*/  IMAD R10, R14, UR10, R15 ;  /* 0x0000000a0e0a7c24 */ /* 0x000fca000f8e020f */
[----:B------:R-:W-:-:S05]  /*1660*/  IADD3 R10, R17, R10, RZ ;  /* 0x0000000a110a7210 */ /* 0x000fca0007ffe0ff */
[----:B------:R-:W-:Y:S05]  /*1670*/  @P0 BRA `(.L_x_76) ;  /* 0x0000019000000947 */ /* 0x000fea0003800000 */
[----:B------:R-:W-:Y:S02]  /*1680*/  ISETP.GE.AND P3, PT, R210, c[0x0][0x220], PT ;  /* 0x00008800d2007a0c */ /* 0x000fe40003f66270 */
[----:B------:R-:W-:Y:S02]  /*1690*/  ISETP.GE.AND P2, PT, R204, c[0x0][0x220], PT ;  /* 0x00008800cc007a0c */ /* 0x000fe40003f46270 */
[----:B------:R-:W-:-:S09]  /*16a0*/  ISETP.GE.AND P0, PT, R203, c[0x0][0x220], PT ;  /* 0x00008800cb007a0c */ /* 0x000fd20003f06270 */
[C---:B------:R-:W-:Y:S01]  /*16b0*/  @!P3 LEA R20, P4, R16.reuse, c[0x0][0x168], 0x1 ;  /* 0x00005a001014ba11 */ /* 0x040fe200078808ff */
[----:B------:R2:W-:Y:S01]  /*16c0*/  @P3 STS.128 [R202+0xc000], RZ ;  /* 0x00c000ffca003388 */ /* 0x0005e20000000c00 */
[C---:B------:R-:W-:Y:S02]  /*16d0*/  @!P2 LEA R18, P1, R16.reuse, c[0x0][0x168], 0x1 ;  /* 0x00005a001012aa11 */ /* 0x040fe400078208ff */
        /* <DEDUP_REMOVED lines=19> */
.L_x_76:
[----:B------:R-:W-:Y:S05]  /*1810*/  BSYNC B0 ;  /* 0x0000000000007941 */ /* 0x000fea0003800000 */
.L_x_75:
[----:B------:R-:W-:Y:S01]  /*1820*/  ISETP.GE.AND P0, PT, R8, R11, PT ;  /* 0x0000000b0800720c */ /* 0x000fe20003f06270 */
[----:B------:R-:W-:Y:S01]  /*1830*/  UMOV UR7, 0x5 ;  /* 0x0000000500077882 */ /* 0x000fe20000000000 */
[----:B------:R-:W-:Y:S01]  /*1840*/  BSSY B0, `(.L_x_77) ;  /* 0x0000023000007945 */ /* 0x000fe20003800000 */
[----:B------:R-:W-:Y:S02]  /*1850*/  ULDC UR14, c[0x0][0x19c] ;  /* 0x00006700000e7ab9 */ /* 0x000fe40000000800 */
[----:B------:R-:W-:Y:S02]  /*1860*/  USHF.L.U32 UR11, UR6, 0x5, URZ ;  /* 0x00000005060b7899 */ /* 0x000fe4000800063f */
[----:B------:R-:W-:Y:S02]  /*1870*/  ULDC.64 UR4, c[0x0][0x1a0] ;  /* 0x0000680000047ab9 */ /* 0x000fe40000000a00 */
[----:B------:R-:W-:Y:S02]  /*1880*/  USHF.L.U64.HI UR6, UR6, UR7, UR14 ;  /* 0x0000000706067299 */ /* 0x000fe4000801020e */
[----:B------:R-:W-:-:S02]  /*1890*/  USHF.L.U64.HI UR8, UR4, UR8, UR5 ;  /* 0x0000000804087299 */ /* 0x000fc40008010205 */
[----:B------:R-:W-:Y:S01]  /*18a0*/  USHF.L.U32 UR14, UR4, 0x6, URZ ;  /* 0x00000006040e7899 */ /* 0x000fe2000800063f */
[----:B------:R-:W-:Y:S06]  /*18b0*/  @P0 BRA `(.L_x_78) ;  /* 0x000001b000000947 */ /* 0x000fec0003800000 */
[----:B------:R-:W-:Y:S02]  /*18c0*/  ISETP.GE.AND P3, PT, R210, c[0x0][0x220], PT ;  /* 0x00008800d2007a0c */ /* 0x000fe40003f66270 */
[----:B------:R-:W-:Y:S02]  /*18d0*/  ISETP.GE.AND P2, PT, R204, c[0x0][0x220], PT ;  /* 0x00008800cc007a0c */ /* 0x000fe40003f46270 */
[----:B------:R-:W-:Y:S02]  /*18e0*/  IADD3 R15, P1, R16, UR11, RZ ;  /* 0x0000000b100f7c10 */ /* 0x000fe4000ff3e0ff */
[----:B------:R-:W-:Y:S02]  /*18f0*/  ISETP.GE.AND P0, PT, R203, c[0x0][0x220], PT ;  /* 0x00008800cb007a0c */ /* 0x000fe40003f06270 */
[----:B------:R-:W-:-:S05]  /*1900*/  IADD3.X R10, R10, UR6, RZ, P1, !PT ;  /* 0x000000060a0a7c10 */ /* 0x000fca0008ffe4ff */
[C---:B--2---:R-:W-:Y:S01]  /*1910*/  @!P3 LEA R18, P4, R15.reuse, c[0x0][0x168], 0x1 ;  /* 0x00005a000f12ba11 */ /* 0x044fe200078808ff */
        /* <DEDUP_REMOVED lines=21> */
.L_x_78:
[----:B------:R-:W-:Y:S05]  /*1a70*/  BSYNC B0 ;  /* 0x0000000000007941 */ /* 0x000fea0003800000 */
.L_x_77:
[----:B------:R-:W0:Y:S01]  /*1a80*/  LDGDEPBAR ;  /* 0x00000000000079af */ /* 0x000e220000000000 */
[----:B------:R-:W-:Y:S01]  /*1a90*/  ISETP.GE.AND P0, PT, R12, R11, PT ;  /* 0x0000000b0c00720c */ /* 0x000fe20003f06270 */
[----:B------:R-:W-:Y:S01]  /*1aa0*/  IMAD R15, R133, UR8, RZ ;  /* 0x00000008850f7c24 */ /* 0x000fe2000f8e02ff */
[----:B------:R-:W-:Y:S01]  /*1ab0*/  MOV R218, R214 ;  /* 0x000000d600da7202 */ /* 0x000fe20000000f00 */
[----:B------:R-:W-:Y:S01]  /*1ac0*/  IMAD.SHL.U32 R216, R3, 0x2, RZ ;  /* 0x0000000203d87824 */ /* 0x000fe200078e00ff */
[----:B------:R-:W-:Y:S01]  /*1ad0*/  SHF.R.S32.HI R10, RZ, 0x1f, R9 ;  /* 0x0000001fff0a7819 */ /* 0x000fe20000011409 */
[----:B------:R-:W-:Y:S01]  /*1ae0*/  IMAD R14, R14, UR14, R15 ;  /* 0x0000000e0e0e7c24 */ /* 0x000fe2000f8e020f */
[----:B------:R-:W-:Y:S01]  /*1af0*/  BSSY B0, `(.L_x_79) ;  /* 0x0000025000007945 */ /* 0x000fe20003800000 */
[----:B--2---:R-:W-:Y:S01]  /*1b00*/  IMAD.WIDE.U32 R16, R133, UR14, R218 ;  /* 0x0000000e85107c25 */ /* 0x004fe2000f8e00da */
[----:B------:R-:W-:Y:S02]  /*1b10*/  LEA.HI R9, R10, R9, RZ, 0x2 ;  /* 0x000000090a097211 */ /* 0x000fe400078f10ff */
[----:B------:R-:W-:Y:S01]  /*1b20*/  LOP3.LUT R216, R216, 0x6, RZ, 0xc0, !PT ;  /* 0x00000006d8d87812 */ /* 0x000fe200078ec0ff */
[----:B------:R-:W-:Y:S01]  /*1b30*/  IMAD.IADD R14, R17, 0x1, R14 ;  /* 0x00000001110e7824 */ /* 0x000fe200078e020e */
[----:B------:R-:W-:Y:S01]  /*1b40*/  SHF.R.S32.HI R3, RZ, 0x2, R9 ;  /* 0x00000002ff037819 */ /* 0x000fe20000011409 */
[----:B------:R-:W-:-:S04]  /*1b50*/  DEPBAR.LE SB0, 0x0 ;  /* 0x000080000000791a */ /* 0x000fc80000000000 */
[----:B------:R-:W-:Y:S06]  /*1b60*/  BAR.SYNC.DEFER_BLOCKING 0x0 ;  /* 0x0000000000007b1d */ /* 0x000fec0000010000 */
[----:B------:R2:W-:Y:S04]  /*1b70*/  @P0 STS.128 [R202+0x12000], RZ ;  /* 0x012000ffca000388 */ /* 0x0005e80000000c00 */
[----:B------:R2:W-:Y:S04]  /*1b80*/  @P0 STS.128 [R202+0x14000], RZ ;  /* 0x014000ffca000388 */ /* 0x0005e80000000c00 */
[----:B------:R2:W-:Y:S01]  /*1b90*/  @P0 STS.128 [R202+0x16000], RZ ;  /* 0x016000ffca000388 */ /* 0x0005e20000000c00 */
[----:B------:R-:W-:Y:S05]  /*1ba0*/  @P0 BRA `(.L_x_80) ;  /* 0x0000019000000947 */ /* 0x000fea0003800000 */
[----:B------:R-:W-:Y:S02]  /*1bb0*/  ISETP.GE.AND P3, PT, R210, c[0x0][0x220], PT ;  /* 0x00008800d2007a0c */ /* 0x000fe40003f66270 */
[----:B------:R-:W-:-:S02]  /*1bc0*/  ISETP.GE.AND P2, PT, R204, c[0x0][0x220], PT ;  /* 0x00008800cc007a0c */ /* 0x000fc40003f46270 */
        /* <DEDUP_REMOVED lines=17> */
[----:B---3--:R-:W-:-:S04]  /*1ce0*/  LEA R18, P0, R16, c[0x0][0x170], 0x1 ;  /* 0x00005c0010127a11 */ /* 0x008fc800078008ff */
[----:B------:R-:W-:-:S05]  /*1cf0*/  LEA.HI.X R19, R16, c[0x0][0x174], R14, 0x1, P0 ;  /* 0x00005d0010137a11 */ /* 0x000fca00000f0c0e */
[----:B------:R-:W-:Y:S01]  /*1d00*/  @!PT LDS RZ, [RZ] ;  /* 0x00000000fffff984 */ /* 0x000fe20000000800 */
[----:B------:R-:W-:Y:S01]  /*1d10*/  @!PT LDS RZ, [RZ] ;  /* 0x00000000fffff984 */ /* 0x000fe20000000800 */
[----:B------:R-:W-:Y:S01]  /*1d20*/  @!PT LDS RZ, [RZ] ;  /* 0x00000000fffff984 */ /* 0x000fe20000000800 */
[----:B------:R3:W-:Y:S04]  /*1d30*/  LDGSTS.E.BYPASS.LTC128B.128 [R202+0x16000], [R18.64+0x100] ;  /* 0x1600010012ca7fae */ /* 0x0007e8000b901d4c */
.L_x_80:
[----:B------:R-:W-:Y:S05]  /*1d40*/  BSYNC B0 ;  /* 0x0000000000007941 */ /* 0x000fea0003800000 */
.L_x_79:
[----:B------:R-:W-:Y:S01]  /*1d50*/  ISETP.GE.AND P0, PT, R8, R11, PT ;  /* 0x0000000b0800720c */ /* 0x000fe20003f06270 */
[----:B------:R-:W-:Y:S01]  /*1d60*/  ULDC UR5, c[0x0][0x1a4] ;  /* 0x0000690000057ab9 */ /* 0x000fe20000000800 */
[----:B------:R-:W-:Y:S01]  /*1d70*/  BSSY B0, `(.L_x_81) ;  /* 0x0000022000007945 */ /* 0x000fe20003800000 */
[----:B------:R-:W-:Y:S02]  /*1d80*/  USHF.L.U32 UR15, UR4, 0x5, URZ ;  /* 0x00000005040f7899 */ /* 0x000fe4000800063f */
[----:B------:R-:W-:-:S08]  /*1d90*/  USHF.L.U64.HI UR5, UR4, UR7, UR5 ;  /* 0x0000000704057299 */ /* 0x000fd00008010205 */
[----:B------:R4:W-:Y:S04]  /*1da0*/  @P0 STS.128 [R202+0x13000], RZ ;  /* 0x013000ffca000388 */ /* 0x0009e80000000c00 */
[----:B------:R4:W-:Y:S04]  /*1db0*/  @P0 STS.128 [R202+0x15000], RZ ;  /* 0x015000ffca000388 */ /* 0x0009e80000000c00 */
[----:B------:R4:W-:Y:S01]  /*1dc0*/  @P0 STS.128 [R202+0x17000], RZ ;  /* 0x017000ffca000388 */ /* 0x0009e20000000c00 */
[----:B------:R-:W-:Y:S05]  /*1dd0*/  @P0 BRA `(.L_x_82) ;  /* 0x000001b000000947 */ /* 0x000fea0003800000 */
[----:B------:R-:W-:Y:S02]  /*1de0*/  ISETP.GE.AND P3, PT, R210, c[0x0][0x220], PT ;  /* 0x00008800d2007a0c */ /* 0x000fe40003f66270 */
[----:B------:R-:W-:-:S02]  /*1df0*/  ISETP.GE.AND P2, PT, R204, c[0x0][0x220], PT ;  /* 0x00008800cc007a0c */ /* 0x000fc40003f46270 */
[----:B------:R-:W-:Y:S02]  /*1e00*/  IADD3 R8, P1, R16, UR15, RZ ;  /* 0x0000000f10087c10 */ /* 0x000fe4000ff3e0ff */
[----:B------:R-:W-:Y:S02]  /*1e10*/  ISETP.GE.AND P0, PT, R203, c[0x0][0x220], PT ;  /* 0x00008800cb007a0c */ /* 0x000fe40003f06270 */
[----:B------:R-:W-:-:S05]  /*1e20*/  IADD3.X R9, R14, UR5, RZ, P1, !PT ;  /* 0x000000050e097c10 */ /* 0x000fca0008ffe4ff */
        /* <DEDUP_REMOVED lines=22> */
.L_x_82:
[----:B------:R-:W-:Y:S05]  /*1f90*/  BSYNC B0 ;  /* 0x0000000000007941 */ /* 0x000fea0003800000 */
.L_x_81:
[C---:B------:R-:W-:Y:S01]  /*1fa0*/  IMAD.SHL.U32 R8, R2.reuse, 0x40, RZ ;  /* 0x0000004002087824 */ /* 0x040fe200078e00ff */
[----:B------:R-:W-:Y:S01]  /*1fb0*/  R2P PR, R2, 0x6 ;  /* 0x0000000602007804 */ /* 0x000fe20000000000 */
[----:B------:R-:W-:Y:S01]  /*1fc0*/  IMAD.SHL.U32 R12, R12, 0x8, RZ ;  /* 0x000000080c0c7824 */ /* 0x000fe200078e00ff */
[----:B------:R-:W0:Y:S01]  /*1fd0*/  LDGDEPBAR ;  /* 0x00000000000079af */ /* 0x000e220000000000 */
[C---:B------:R-:W-:Y:S01]  /*1fe0*/  IMAD R198, R85.reuse, 0x400, R0 ;  /* 0x0000040055c67824 */ /* 0x040fe200078e0200 */
[----:B------:R-:W-:Y:S01]  /*1ff0*/  LOP3.LUT R9, R8, 0x1c0, RZ, 0xc0, !PT ;  /* 0x000001c008097812 */ /* 0x000fe200078ec0ff */
[----:B------:R-:W-:Y:S02]  /*2000*/  IMAD R6, R85, 0x10, R6 ;  /* 0x0000001055067824 */ /* 0x000fe400078e0206 */
[----:B------:R-:W-:Y:S01]  /*2010*/  IMAD.SHL.U32 R198, R198, 0x2, RZ ;  /* 0x00000002c6c67824 */ /* 0x000fe200078e00ff */
[----:B------:R-:W-:Y:S02]  /*2020*/  LOP3.LUT R8, R9, 0x8, R12, 0xf8, !PT ;  /* 0x0000000809087812 */ /* 0x000fe400078ef80c */
[----:B------:R-:W-:Y:S01]  /*2030*/  SHF.R.U32.HI R9, RZ, 0x3, R9 ;  /* 0x00000003ff097819 */ /* 0x000fe20000011609 */
[--C-:B------:R-:W-:Y:S01]  /*2040*/  IMAD R196, R7, 0x2, R198.reuse ;  /* 0x0000000207c47824 */ /* 0x100fe200078e02c6 */
[----:B-1----:R-:W-:Y:S01]  /*2050*/  LDSM.16.M88.4 R24, [R198] ;  /* 0x00000000c618783b */ /* 0x002fe20000000200 */
[C---:B------:R-:W-:Y:S01]  /*2060*/  IMAD R194, R5.reuse, 0x2, R198 ;  /* 0x0000000205c27824 */ /* 0x040fe200078e02c6 */
[----:B------:R-:W-:Y:S01]  /*2070*/  LOP3.LUT R8, R8, R9, RZ, 0x3c, !PT ;  /* 0x0000000908087212 */ /* 0x000fe200078e3cff */
[----:B------:R-:W-:Y:S01]  /*2080*/  IMAD R193, R5, 0x2, R196 ;  /* 0x0000000205c17824 */ /* 0x000fe200078e02c4 */
[----:B------:R-:W-:Y:S01]  /*2090*/  LDSM.16.M88.4 R40, [R196] ;  /* 0x00000000c428783b */ /* 0x000fe20000000200 */
[----:B------:R-:W-:-:S02]  /*20a0*/  IADD3 R3, R6, 0x1, R3 ;  /* 0x0000000106037810 */ /* 0x000fc40007ffe003 */
[----:B------:R-:W-:Y:S01]  /*20b0*/  IMAD R197, R197, 0x200, R8 ;  /* 0x00000200c5c57824 */ /* 0x000fe200078e0208 */
[----:B------:R-:W-:Y:S01]  /*20c0*/  LDSM.16.M88.4 R44, [R194] ;  /* 0x00000000c22c783b */ /* 0x000fe20000000200 */
[----:B------:R-:W-:Y:S02]  /*20d0*/  IADD3 R3, R4, R3, -R205 ;  /* 0x0000000304037210 */ /* 0x000fe40007ffe8cd */
[----:B------:R-:W-:Y:S01]  /*20e0*/  IMAD.SHL.U32 R197, R197, 0x2, RZ ;  /* 0x00000002c5c57824 */ /* 0x000fe200078e00ff */
[----:B------:R-:W-:Y:S04]  /*20f0*/  LDSM.16.M88.4 R68, [R193] ;  /* 0x00000000c144783b */ /* 0x000fe80000000200 */
[----:B------:R-:W1:Y:S01]  /*2100*/  LDSM.16.M88.4 R60, [R197+0xc800] ;  /* 0x00c80000c53c783b */ /* 0x000e620000000200 */
[----:B------:R-:W-:-:S02]  /*2110*/  IADD3 R2, R197, 0xc000, RZ ;  /* 0x0000c000c5027810 */ /* 0x000fc40007ffe0ff */
[----:B------:R-:W-:Y:S01]  /*2120*/  IADD3 R195, R197, 0xc020, RZ ;  /* 0x0000c020c5c37810 */ /* 0x000fe20007ffe0ff */
[----:B---3--:R-:W3:Y:S01]  /*2130*/  LDSM.16.M88.4 R16, [R197+0xc000] ;  /* 0x00c00000c510783b */ /* 0x008ee20000000200 */
[----:B------:R-:W-:Y:S01]  /*2140*/  @P1 IADD3 R195, R2, -0x20, RZ ;  /* 0xffffffe002c31810 */ /* 0x000fe20007ffe0ff */
[----:B------:R-:W-:Y:S02]  /*2150*/  IMAD.MOV.U32 R2, RZ, RZ, 0x40 ;  /* 0x00000040ff027424 */ /* 0x000fe400078e00ff */
[----:B------:R-:W5:Y:S01]  /*2160*/  LDSM.16.M88.4 R52, [R197+0xd000] ;  /* 0x00d00000c534783b */ /* 0x000f620000000200 */
[C---:B------:R-:W-:Y:S02]  /*2170*/  IADD3 R187, R195.reuse, 0x800, RZ ;  /* 0x00000800c3bb7810 */ /* 0x040fe40007ffe0ff */
[----:B------:R-:W-:Y:S01]  /*2180*/  SEL R2, R2, 0xffffffc0, !P2 ;  /* 0xffffffc002027807 */ /* 0x000fe20005000000 */
[----:B------:R-:W2:Y:S01]  /*2190*/  LDSM.16.M88.4 R8, [R195+0x800] ;  /* 0x00080000c308783b */ /* 0x000ea20000000200 */
[----:B------:R-:W-:-:S02]  /*21a0*/  IADD3 R186, R195, 0x1000, RZ ;  /* 0x00001000c3ba7810 */ /* 0x000fc40007ffe0ff */
[----:B------:R-:W-:Y:S01]  /*21b0*/  IADD3 R185, R195, 0x1800, RZ ;  /* 0x00001800c3b97810 */ /* 0x000fe20007ffe0ff */
[----:B------:R-:W4:Y:S01]  /*21c0*/  LDSM.16.M88.4 R32, [R197+0xd800] ;  /* 0x00d80000c520783b */ /* 0x000f220000000200 */
[----:B------:R-:W-:Y:S01]  /*21d0*/  IMAD.IADD R191, R197, 0x1, R2 ;  /* 0x00000001c5bf7824 */ /* 0x000fe200078e0202 */
[C---:B------:R-:W-:Y:S01]  /*21e0*/  IADD3 R183, R195.reuse, 0x2000, RZ ;  /* 0x00002000c3b77810 */ /* 0x040fe20007ffe0ff */
[----:B------:R-:W-:Y:S01]  /*21f0*/  IMAD.IADD R184, R2, 0x1, R195 ;  /* 0x0000000102b87824 */ /* 0x000fe200078e02c3 */
[----:B------:R-:W2:Y:S01]  /*2200*/  LDSM.16.M88.4 R28, [R195] ;  /* 0x00000000c31c783b */ /* 0x000ea20000000200 */
[C---:B------:R-:W-:Y:S02]  /*2210*/  IADD3 R182, R195.reuse, 0x2800, RZ ;  /* 0x00002800c3b67810 */ /* 0x040fe40007ffe0ff */
[C---:B------:R-:W-:Y:S01]  /*2220*/  IADD3 R181, R195.reuse, 0x3000, RZ ;  /* 0x00003000c3b57810 */ /* 0x040fe20007ffe0ff */
[----:B------:R-:W2:Y:S01]  /*2230*/  LDSM.16.M88.4 R12, [R195+0x1000] ;  /* 0x00100000c30c783b */ /* 0x000ea20000000200 */
[----:B------:R-:W-:-:S02]  /*2240*/  IADD3 R180, R195, 0x3800, RZ ;  /* 0x00003800c3b47810 */ /* 0x000fc40007ffe0ff */
[C---:B------:R-:W-:Y:S01]  /*2250*/  IADD3 R179, R195.reuse, 0x4000, RZ ;  /* 0x00004000c3b37810 */ /* 0x040fe20007ffe0ff */
[----:B------:R-:W2:Y:S01]  /*2260*/  LDSM.16.M88.4 R72, [R195+0x1800] ;  /* 0x00180000c348783b */ /* 0x000ea20000000200 */
[C---:B------:R-:W-:Y:S02]  /*2270*/  IADD3 R178, R195.reuse, 0x4800, RZ ;  /* 0x00004800c3b27810 */ /* 0x040fe40007ffe0ff */
[C---:B------:R-:W-:Y:S01]  /*2280*/  IADD3 R177, R195.reuse, 0x5000, RZ ;  /* 0x00005000c3b17810 */ /* 0x040fe20007ffe0ff */
[----:B------:R-:W2:Y:S01]  /*2290*/  LDSM.16.M88.4 R36, [R191+0xc000] ;  /* 0x00c00000bf24783b */ /* 0x000ea20000000200 */
[----:B------:R-:W-:-:S03]  /*22a0*/  IADD3 R176, R195, 0x5800, RZ ;  /* 0x00005800c3b07810 */ /* 0x000fc60007ffe0ff */
[----:B------:R-:W-:Y:S01]  /*22b0*/  LDSM.16.M88.4 R76, [R195+0x2800] ;  /* 0x00280000c34c783b */ /* 0x000fe20000000200 */
[C---:B-1----:R-:W-:Y:S03]  /*22c0*/  HMMA.16816.F32 R64, R24.reuse, R60, RZ ;  /* 0x0000003c1840723c */ /* 0x042fe600000018ff */
[----:B------:R-:W-:Y:S05]  /*22d0*/  LDSM.16.M88.4 R80, [R193+0x4000] ;  /* 0x00400000c150783b */ /* 0x000fea0000000200 */
[C---:B------:R-:W-:Y:S08]  /*22e0*/  HMMA.16816.F32 R60, R24.reuse, R62, RZ ;  /* 0x0000003e183c723c */ /* 0x040ff000000018ff */
[C---:B---3--:R-:W-:Y:S08]  /*22f0*/  HMMA.16816.F32 R20, R24.reuse, R16, RZ ;  /* 0x000000101814723c */ /* 0x048ff000000018ff */
[C---:B------:R-:W-:Y:S08]  /*2300*/  HMMA.16816.F32 R16, R24.reuse, R18, RZ ;  /* 0x000000121810723c */ /* 0x040ff000000018ff */
[C---:B-----5:R-:W-:Y:S08]  /*2310*/  HMMA.16816.F32 R56, R24.reuse, R52, RZ ;  /* 0x000000341838723c */ /* 0x060ff000000018ff */
[----:B------:R-:W-:Y:S08]  /*2320*/  HMMA.16816.F32 R52, R24, R54, RZ ;  /* 0x000000361834723c */ /* 0x000ff000000018ff */
[C---:B--2---:R-:W-:Y:S08]  /*2330*/  HMMA.16816.F32 R64, R40.reuse, R8, R64 ;  /* 0x000000082840723c */ /* 0x044ff00000001840 */
[----:B------:R-:W-:Y:S01]  /*2340*/  HMMA.16816.F32 R60, R40, R10, R60 ;  /* 0x0000000a283c723c */ /* 0x000fe2000000183c */
[----:B------:R-:W1:Y:S07]  /*2350*/  LDSM.16.M88.4 R8, [R191+0xd000] ;  /* 0x00d00000bf08783b */ /* 0x000e6e0000000200 */
[C---:B----4-:R-:W-:Y:S08]  /*2360*/  HMMA.16816.F32 R48, R24.reuse, R32, RZ ;  /* 0x000000201830723c */ /* 0x050ff000000018ff */
[----:B------:R-:W-:Y:S01]  /*2370*/  HMMA.16816.F32 R24, R24, R34, RZ ;  /* 0x000000221818723c */ /* 0x000fe200000018ff */
[----:B------:R-:W2:Y:S07]  /*2380*/  LDSM.16.M88.4 R32, [R191+0xc800] ;  /* 0x00c80000bf20783b */ /* 0x000eae0000000200 */
[C---:B------:R-:W-:Y:S08]  /*2390*/  HMMA.16816.F32 R20, R40.reuse, R28, R20 ;  /* 0x0000001c2814723c */ /* 0x040ff00000001814 */
[C---:B------:R-:W-:Y:S01]  /*23a0*/  HMMA.16816.F32 R16, R40.reuse, R30, R16 ;  /* 0x0000001e2810723c */ /* 0x040fe20000001810 */
[----:B------:R-:W3:Y:S07]  /*23b0*/  LDSM.16.M88.4 R28, [R191+0xd800] ;  /* 0x00d80000bf1c783b */ /* 0x000eee0000000200 */
[C---:B------:R-:W-:Y:S08]  /*23c0*/  HMMA.16816.F32 R56, R40.reuse, R12, R56 ;  /* 0x0000000c2838723c */ /* 0x040ff00000001838 */
[C---:B------:R-:W-:Y:S01]  /*23d0*/  HMMA.16816.F32 R52, R40.reuse, R14, R52 ;  /* 0x0000000e2834723c */ /* 0x040fe20000001834 */
[----:B------:R-:W4:Y:S07]  /*23e0*/  LDSM.16.M88.4 R12, [R184] ;  /* 0x00000000b80c783b */ /* 0x000f2e0000000200 */
[C---:B------:R-:W-:Y:S08]  /*23f0*/  HMMA.16816.F32 R48, R40.reuse, R72, R48 ;  /* 0x000000482830723c */ /* 0x040ff00000001830 */
[----:B------:R-:W-:Y:S01]  /*2400*/  HMMA.16816.F32 R24, R40, R74, R24 ;  /* 0x0000004a2818723c */ /* 0x000fe20000001818 */
[----:B------:R-:W5:Y:S04]  /*2410*/  LDSM.16.M88.4 R72, [R184+0x1800] ;  /* 0x00180000b848783b */ /* 0x000f680000000200 */
[----:B------:R-:W3:Y:S03]  /*2420*/  LDSM.16.M88.4 R40, [R184+0x800] ;  /* 0x00080000b828783b */ /* 0x000ee60000000200 */
[C---:B------:R-:W-:Y:S08]  /*2430*/  HMMA.16816.F32 R20, R44.reuse, R36, R20 ;  /* 0x000000242c14723c */ /* 0x040ff00000001814 */
[C---:B------:R-:W-:Y:S01]  /*2440*/  HMMA.16816.F32 R16, R44.reuse, R38, R16 ;  /* 0x000000262c10723c */ /* 0x040fe20000001810 */
[----:B------:R-:W-:Y:S07]  /*2450*/  LDSM.16.M88.4 R36, [R197+0xe000] ;  /* 0x00e00000c524783b */ /* 0x000fee0000000200 */
[C---:B-1----:R-:W-:Y:S08]  /*2460*/  HMMA.16816.F32 R56, R44.reuse, R8, R56 ;  /* 0x000000082c38723c */ /* 0x042ff00000001838 */
[C---:B------:R-:W-:Y:S01]  /*2470*/  HMMA.16816.F32 R52, R44.reuse, R10, R52 ;  /* 0x0000000a2c34723c */ /* 0x040fe20000001834 */
[----:B------:R-:W1:Y:S07]  /*2480*/  LDSM.16.M88.4 R8, [R184+0x1000] ;  /* 0x00100000b808783b */ /* 0x000e6e0000000200 */
[C---:B--2---:R-:W-:Y:S08]  /*2490*/  HMMA.16816.F32 R64, R44.reuse, R32, R64 ;  /* 0x000000202c40723c */ /* 0x044ff00000001840 */
[C---:B------:R-:W-:Y:S01]  /*24a0*/  HMMA.16816.F32 R60, R44.reuse, R34, R60 ;  /* 0x000000222c3c723c */ /* 0x040fe2000000183c */
[----:B------:R-:W-:Y:S07]  /*24b0*/  LDSM.16.M88.4 R32, [R197+0xe800] ;  /* 0x00e80000c520783b */ /* 0x000fee0000000200 */
[C---:B---3--:R-:W-:Y:S08]  /*24c0*/  HMMA.16816.F32 R48, R44.reuse, R28, R48 ;  /* 0x0000001c2c30723c */ /* 0x048ff00000001830 */
[----:B------:R-:W-:Y:S01]  /*24d0*/  HMMA.16816.F32 R44, R44, R30, R24 ;  /* 0x0000001e2c2c723c */ /* 0x000fe20000001818 */
[----:B------:R-:W2:Y:S04]  /*24e0*/  LDSM.16.M88.4 R24, [R198+0x4000] ;  /* 0x00400000c618783b */ /* 0x000ea80000000200 */
[----:B------:R-:W3:Y:S03]  /*24f0*/  LDSM.16.M88.4 R28, [R197+0xf800] ;  /* 0x00f80000c51c783b */ /* 0x000ee60000000200 */
[C---:B----4-:R-:W-:Y:S08]  /*2500*/  HMMA.16816.F32 R20, R68.reuse, R12, R20 ;  /* 0x0000000c4414723c */ /* 0x050ff00000001814 */
[C---:B------:R-:W-:Y:S01]  /*2510*/  HMMA.16816.F32 R16, R68.reuse, R14, R16 ;  /* 0x0000000e4410723c */ /* 0x040fe20000001810 */
[----:B------:R-:W4:Y:S07]  /*2520*/  LDSM.16.M88.4 R12, [R197+0xf000] ;  /* 0x00f00000c50c783b */ /* 0x000f2e0000000200 */
[C---:B-----5:R-:W-:Y:S08]  /*2530*/  HMMA.16816.F32 R48, R68.reuse, R72, R48 ;  /* 0x000000484430723c */ /* 0x060ff00000001830 */
[C---:B------:R-:W-:Y:S08]  /*2540*/  HMMA.16816.F32 R64, R68.reuse, R40, R64 ;  /* 0x000000284440723c */ /* 0x040ff00000001840 */
[C---:B------:R-:W-:Y:S01]  /*2550*/  HMMA.16816.F32 R60, R68.reuse, R42, R60 ;  /* 0x0000002a443c723c */ /* 0x040fe2000000183c */
[----:B------:R-:W-:Y:S07]  /*2560*/  LDSM.16.M88.4 R40, [R196+0x4000] ;  /* 0x00400000c428783b */ /* 0x000fee0000000200 */
[C---:B-1----:R-:W-:Y:S08]  /*2570*/  HMMA.16816.F32 R56, R68.reuse, R8, R56 ;  /* 0x000000084438723c */ /* 0x042ff00000001838 */
[C---:B------:R-:W-:Y:S01]  /*2580*/  HMMA.16816.F32 R52, R68.reuse, R10, R52 ;  /* 0x0000000a4434723c */ /* 0x040fe20000001834 */
[----:B------:R-:W1:Y:S07]  /*2590*/  LDSM.16.M88.4 R8, [R195+0x2000] ;  /* 0x00200000c308783b */ /* 0x000e6e0000000200 */
[----:B------:R-:W-:Y:S01]  /*25a0*/  HMMA.16816.F32 R44, R68, R74, R44 ;  /* 0x0000004a442c723c */ /* 0x000fe2000000182c */
[----:B------:R-:W5:Y:S04]  /*25b0*/  LDSM.16.M88.4 R68, [R195+0x3800] ;  /* 0x00380000c344783b */ /* 0x000f680000000200 */
[----:B------:R-:W1:Y:S03]  /*25c0*/  LDSM.16.M88.4 R72, [R195+0x3000] ;  /* 0x00300000c348783b */ /* 0x000e660000000200 */
[C---:B--2---:R-:W-:Y:S08]  /*25d0*/  HMMA.16816.F32 R20, R24.reuse, R36, R20 ;  /* 0x000000241814723c */ /* 0x044ff00000001814 */
[C---:B------:R-:W-:Y:S01]  /*25e0*/  HMMA.16816.F32 R16, R24.reuse, R38, R16 ;  /* 0x000000261810723c */ /* 0x040fe20000001810 */
[----:B------:R-:W-:Y:S07]  /*25f0*/  LDSM.16.M88.4 R36, [R191+0xe000] ;  /* 0x00e00000bf24783b */ /* 0x000fee0000000200 */
[C---:B---3--:R-:W-:Y:S08]  /*2600*/  HMMA.16816.F32 R48, R24.reuse, R28, R48 ;  /* 0x0000001c1830723c */ /* 0x048ff00000001830 */
[C---:B------:R-:W-:Y:S08]  /*2610*/  HMMA.16816.F32 R64, R24.reuse, R32, R64 ;  /* 0x000000201840723c */ /* 0x040ff00000001840 */
[C---:B------:R-:W-:Y:S01]  /*2620*/  HMMA.16816.F32 R60, R24.reuse, R34, R60 ;  /* 0x00000022183c723c */ /* 0x040fe2000000183c */
[----:B------:R-:W-:Y:S07]  /*2630*/  LDSM.16.M88.4 R32, [R191+0xe800] ;  /* 0x00e80000bf20783b */ /* 0x000fee0000000200 */
[C---:B----4-:R-:W-:Y:S08]  /*2640*/  HMMA.16816.F32 R56, R24.reuse, R12, R56 ;  /* 0x0000000c1838723c */ /* 0x050ff00000001838 */
[C---:B------:R-:W-:Y:S01]  /*2650*/  HMMA.16816.F32 R52, R24.reuse, R14, R52 ;  /* 0x0000000e1834723c */ /* 0x040fe20000001834 */
[----:B------:R-:W2:Y:S07]  /*2660*/  LDSM.16.M88.4 R12, [R194+0x4000] ;  /* 0x00400000c20c783b */ /* 0x000eae0000000200 */
[----:B------:R-:W-:Y:S01]  /*2670*/  HMMA.16816.F32 R44, R24, R30, R44 ;  /* 0x0000001e182c723c */ /* 0x000fe2000000182c */
[----:B------:R-:W3:Y:S04]  /*2680*/  LDSM.16.M88.4 R24, [R191+0xf800] ;  /* 0x00f80000bf18783b */ /* 0x000ee80000000200 */
[----:B------:R-:W4:Y:S03]  /*2690*/  LDSM.16.M88.4 R28, [R191+0xf000] ;  /* 0x00f00000bf1c783b */ /* 0x000f260000000200 */
[C---:B-1----:R-:W-:Y:S08]  /*26a0*/  HMMA.16816.F32 R20, R40.reuse, R8, R20 ;  /* 0x000000082814723c */ /* 0x042ff00000001814 */
[C---:B------:R-:W-:Y:S01]  /*26b0*/  HMMA.16816.F32 R16, R40.reuse, R10, R16 ;  /* 0x0000000a2810723c */ /* 0x040fe20000001810 */
[----:B------:R-:W1:Y:S07]  /*26c0*/  LDSM.16.M88.4 R8, [R184+0x2000] ;  /* 0x00200000b808783b */ /* 0x000e6e0000000200 */
[C---:B-----5:R-:W-:Y:S08]  /*26d0*/  HMMA.16816.F32 R48, R40.reuse, R68, R48 ;  /* 0x000000442830723c */ /* 0x060ff00000001830 */
[C---:B------:R-:W-:Y:S08]  /*26e0*/  HMMA.16816.F32 R64, R40.reuse, R76, R64 ;  /* 0x0000004c2840723c */ /* 0x040ff00000001840 */
[C---:B------:R-:W-:Y:S01]  /*26f0*/  HMMA.16816.F32 R60, R40.reuse, R78, R60 ;  /* 0x0000004e283c723c */ /* 0x040fe2000000183c */
[----:B------:R-:W-:Y:S07]  /*2700*/  LDSM.16.M88.4 R76, [R184+0x2800] ;  /* 0x00280000b84c783b */ /* 0x000fee0000000200 */
[C---:B------:R-:W-:Y:S01]  /*2710*/  HMMA.16816.F32 R44, R40.reuse, R70, R44 ;  /* 0x00000046282c723c */ /* 0x040fe2000000182c */
[----:B------:R-:W5:Y:S07]  /*2720*/  LDSM.16.M88.4 R68, [R184+0x3800] ;  /* 0x00380000b844783b */ /* 0x000f6e0000000200 */
[C---:B------:R-:W-:Y:S08]  /*2730*/  HMMA.16816.F32 R56, R40.reuse, R72, R56 ;  /* 0x000000482838723c */ /* 0x040ff00000001838 */
[----:B------:R-:W-:Y:S01]  /*2740*/  HMMA.16816.F32 R52, R40, R74, R52 ;  /* 0x0000004a2834723c */ /* 0x000fe20000001834 */
[----:B------:R-:W1:Y:S04]  /*2750*/  LDSM.16.M88.4 R72, [R184+0x3000] ;  /* 0x00300000b848783b */ /* 0x000e680000000200 */
[----:B------:R-:W-:Y:S03]  /*2760*/  LDSM.16.M88.4 R40, [R198+0x8000] ;  /* 0x00800000c628783b */ /* 0x000fe60000000200 */
[C---:B--2---:R-:W-:Y:S08]  /*2770*/  HMMA.16816.F32 R20, R12.reuse, R36, R20 ;  /* 0x000000240c14723c */ /* 0x044ff00000001814 */
[C---:B------:R-:W-:Y:S01]  /*2780*/  HMMA.16816.F32 R16, R12.reuse, R38, R16 ;  /* 0x000000260c10723c */ /* 0x040fe20000001810 */
[----:B------:R-:W2:Y:S07]  /*2790*/  LDSM.16.M88.4 R36, [R197+0x10000] ;  /* 0x01000000c524783b */ /* 0x000eae0000000200 */
[C---:B---3--:R-:W-:Y:S08]  /*27a0*/  HMMA.16816.F32 R48, R12.reuse, R24, R48 ;  /* 0x000000180c30723c */ /* 0x048ff00000001830 */
[C---:B------:R-:W-:Y:S08]  /*27b0*/  HMMA.16816.F32 R64, R12.reuse, R32, R64 ;  /* 0x000000200c40723c */ /* 0x040ff00000001840 */
[C---:B------:R-:W-:Y:S01]  /*27c0*/  HMMA.16816.F32 R60, R12.reuse, R34, R60 ;  /* 0x000000220c3c723c */ /* 0x040fe2000000183c */
[----:B------:R-:W3:Y:S07]  /*27d0*/  LDSM.16.M88.4 R32, [R197+0x10800] ;  /* 0x01080000c520783b */ /* 0x000eee0000000200 */
[C---:B------:R-:W-:Y:S01]  /*27e0*/  HMMA.16816.F32 R44, R12.reuse, R26, R44 ;  /* 0x0000001a0c2c723c */ /* 0x040fe2000000182c */
[----:B------:R-:W2:Y:S07]  /*27f0*/  LDSM.16.M88.4 R24, [R197+0x11800] ;  /* 0x01180000c518783b */ /* 0x000eae0000000200 */
[C---:B----4-:R-:W-:Y:S08]  /*2800*/  HMMA.16816.F32 R56, R12.reuse, R28, R56 ;  /* 0x0000001c0c38723c */ /* 0x050ff00000001838 */
[----:B------:R-:W-:Y:S01]  /*2810*/  HMMA.16816.F32 R52, R12, R30, R52 ;  /* 0x0000001e0c34723c */ /* 0x000fe20000001834 */
[----:B------:R-:W4:Y:S04]  /*2820*/  LDSM.16.M88.4 R28, [R197+0x11000] ;  /* 0x01100000c51c783b */ /* 0x000f280000000200 */
[----:B------:R-:W-:Y:S03]  /*2830*/  LDSM.16.M88.4 R12, [R196+0x8000] ;  /* 0x00800000c40c783b */ /* 0x000fe60000000200 */
[C---:B-1----:R-:W-:Y:S08]  /*2840*/  HMMA.16816.F32 R20, R80.reuse, R8, R20 ;  /* 0x000000085014723c */ /* 0x042ff00000001814 */
[C---:B------:R-:W-:Y:S01]  /*2850*/  HMMA.16816.F32 R16, R80.reuse, R10, R16 ;  /* 0x0000000a5010723c */ /* 0x040fe20000001810 */
[----:B------:R-:W1:Y:S07]  /*2860*/  LDSM.16.M88.4 R8, [R195+0x4000] ;  /* 0x00400000c308783b */ /* 0x000e6e0000000200 */
[C---:B-----5:R-:W-:Y:S08]  /*2870*/  HMMA.16816.F32 R48, R80.reuse, R68, R48 ;  /* 0x000000445030723c */ /* 0x060ff00000001830 */
[C---:B------:R-:W-:Y:S08]  /*2880*/  HMMA.16816.F32 R64, R80.reuse, R76, R64 ;  /* 0x0000004c5040723c */ /* 0x040ff00000001840 */
[C---:B------:R-:W-:Y:S08]  /*2890*/  HMMA.16816.F32 R60, R80.reuse, R78, R60 ;  /* 0x0000004e503c723c */ /* 0x040ff0000000183c */
[C---:B------:R-:W-:Y:S01]  /*28a0*/  HMMA.16816.F32 R68, R80.reuse, R70, R44 ;  /* 0x000000465044723c */ /* 0x040fe2000000182c */
[----:B------:R-:W5:Y:S07]  /*28b0*/  LDSM.16.M88.4 R44, [R195+0x4800] ;  /* 0x00480000c32c783b */ /* 0x000f6e0000000200 */
[C---:B------:R-:W-:Y:S08]  /*28c0*/  HMMA.16816.F32 R56, R80.reuse, R72, R56 ;  /* 0x000000485038723c */ /* 0x040ff00000001838 */
[----:B------:R-:W-:Y:S08]  /*28d0*/  HMMA.16816.F32 R52, R80, R74, R52 ;  /* 0x0000004a5034723c */ /* 0x000ff00000001834 */
[C---:B--2---:R-:W-:Y:S08]  /*28e0*/  HMMA.16816.F32 R20, R40.reuse, R36, R20 ;  /* 0x000000242814723c */ /* 0x044ff00000001814 */
[C---:B------:R-:W-:Y:S01]  /*28f0*/  HMMA.16816.F32 R16, R40.reuse, R38, R16 ;  /* 0x000000262810723c */ /* 0x040fe20000001810 */
[----:B------:R-:W2:Y:S07]  /*2900*/  LDSM.16.M88.4 R36, [R195+0x5000] ;  /* 0x00500000c324783b */ /* 0x000eae0000000200 */
[C---:B---3--:R-:W-:Y:S08]  /*2910*/  HMMA.16816.F32 R64, R40.reuse, R32, R64 ;  /* 0x000000202840723c */ /* 0x048ff00000001840 */
[C---:B------:R-:W-:Y:S01]  /*2920*/  HMMA.16816.F32 R60, R40.reuse, R34, R60 ;  /* 0x00000022283c723c */ /* 0x040fe2000000183c */
[----:B------:R-:W-:Y:S07]  /*2930*/  LDSM.16.M88.4 R32, [R191+0x10000] ;  /* 0x01000000bf20783b */ /* 0x000fee0000000200 */
[C---:B------:R-:W-:Y:S08]  /*2940*/  HMMA.16816.F32 R48, R40.reuse, R24, R48 ;  /* 0x000000182830723c */ /* 0x040ff00000001830 */
[C---:B------:R-:W-:Y:S01]  /*2950*/  HMMA.16816.F32 R68, R40.reuse, R26, R68 ;  /* 0x0000001a2844723c */ /* 0x040fe20000001844 */
[----:B------:R-:W3:Y:S07]  /*2960*/  LDSM.16.M88.4 R24, [R195+0x5800] ;  /* 0x00580000c318783b */ /* 0x000eee0000000200 */
[C---:B----4-:R-:W-:Y:S08]  /*2970*/  HMMA.16816.F32 R56, R40.reuse, R28, R56 ;  /* 0x0000001c2838723c */ /* 0x050ff00000001838 */
[----:B------:R-:W-:Y:S01]  /*2980*/  HMMA.16816.F32 R52, R40, R30, R52 ;  /* 0x0000001e2834723c */ /* 0x000fe20000001834 */
[----:B------:R-:W-:Y:S04]  /*2990*/  LDSM.16.M88.4 R28, [R191+0x10800] ;  /* 0x01080000bf1c783b */ /* 0x000fe80000000200 */
[----:B------:R-:W-:Y:S03]  /*29a0*/  LDSM.16.M88.4 R40, [R191+0x11000] ;  /* 0x01100000bf28783b */ /* 0x000fe60000000200 */
[C---:B-1----:R-:W-:Y:S08]  /*29b0*/  HMMA.16816.F32 R20, R12.reuse, R8, R20 ;  /* 0x000000080c14723c */ /* 0x042ff00000001814 */
[C---:B------:R-:W-:Y:S01]  /*29c0*/  HMMA.16816.F32 R16, R12.reuse, R10, R16 ;  /* 0x0000000a0c10723c */ /* 0x040fe20000001810 */
[----:B------:R-:W1:Y:S07]  /*29d0*/  LDSM.16.M88.4 R8, [R194+0x8000] ;  /* 0x00800000c208783b */ /* 0x000e6e0000000200 */
[C---:B-----5:R-:W-:Y:S08]  /*29e0*/  HMMA.16816.F32 R64, R12.reuse, R44, R64 ;  /* 0x0000002c0c40723c */ /* 0x060ff00000001840 */
[C---:B------:R-:W-:Y:S01]  /*29f0*/  HMMA.16816.F32 R60, R12.reuse, R46, R60 ;  /* 0x0000002e0c3c723c */ /* 0x040fe2000000183c */
[----:B------:R-:W4:Y:S07]  /*2a00*/  LDSM.16.M88.4 R44, [R191+0x11800] ;  /* 0x01180000bf2c783b */ /* 0x000f2e0000000200 */
[C---:B--2---:R-:W-:Y:S08]  /*2a10*/  HMMA.16816.F32 R56, R12.reuse, R36, R56 ;  /* 0x000000240c38723c */ /* 0x044ff00000001838 */
[C---:B------:R-:W-:Y:S01]  /*2a20*/  HMMA.16816.F32 R72, R12.reuse, R38, R52 ;  /* 0x000000260c48723c */ /* 0x040fe20000001834 */
[----:B------:R-:W-:Y:S04]  /*2a30*/  LDSM.16.M88.4 R36, [R193+0x8000] ;  /* 0x00800000c124783b */ /* 0x000fe80000000200 */
[----:B------:R-:W2:Y:S03]  /*2a40*/  LDSM.16.M88.4 R52, [R184+0x4000] ;  /* 0x00400000b834783b */ /* 0x000ea60000000200 */
[C---:B---3--:R-:W-:Y:S08]  /*2a50*/  HMMA.16816.F32 R48, R12.reuse, R24, R48 ;  /* 0x000000180c30723c */ /* 0x048ff00000001830 */
[----:B------:R-:W-:Y:S01]  /*2a60*/  HMMA.16816.F32 R68, R12, R26, R68 ;  /* 0x0000001a0c44723c */ /* 0x000fe20000001844 */
[----:B------:R-:W3:Y:S04]  /*2a70*/  LDSM.16.M88.4 R12, [R184+0x4800] ;  /* 0x00480000b80c783b */ /* 0x000ee80000000200 */
[----:B------:R-:W5:Y:S03]  /*2a80*/  LDSM.16.M88.4 R24, [R184+0x5000] ;  /* 0x00500000b818783b */ /* 0x000f660000000200 */
[C---:B-1----:R-:W-:Y:S07]  /*2a90*/  HMMA.16816.F32 R64, R8.reuse, R28, R64 ;  /* 0x0000001c0840723c */ /* 0x042fee0000001840 */
[----:B------:R-:W-:Y:S01]  /*2aa0*/  IADD3 R29, R3, c[0x0][0x2e8], RZ ;  /* 0x0000ba00031d7a10 */ /* 0x000fe20007ffe0ff */
[----:B------:R-:W-:Y:S01]  /*2ab0*/  HMMA.16816.F32 R20, R8, R32, R20 ;  /* 0x000000200814723c */ /* 0x000fe20000001814 */
[----:B------:R-:W-:-:S02]  /*2ac0*/  IMAD R3, R133, 0x40, R216 ;  /* 0x0000004085037824 */ /* 0x000fc400078e02d8 */
[----:B------:R-:W-:-:S05]  /*2ad0*/  IMNMX R228, R29, R4, PT ;  /* 0x000000041de47217 */ /* 0x000fca0003800200 */
[C---:B------:R-:W-:Y:S07]  /*2ae0*/  HMMA.16816.F32 R60, R8.reuse, R30, R60 ;  /* 0x0000001e083c723c */ /* 0x040fee000000183c */
[----:B------:R-:W-:Y:S01]  /*2af0*/  IADD3 R31, R29, 0x8, RZ ;  /* 0x000000081d1f7810 */ /* 0x000fe20007ffe0ff */
[----:B------:R-:W-:Y:S01]  /*2b00*/  HMMA.16816.F32 R16, R8, R34, R16 ;  /* 0x000000220810723c */ /* 0x000fe20000001810 */
[----:B------:R-:W-:Y:S02]  /*2b10*/  IADD3 R29, R3, 0x1, RZ ;  /* 0x00000001031d7810 */ /* 0x000fe40007ffe0ff */
[----:B------:R-:W-:-:S02]  /*2b20*/  IMNMX R2, R31, R4, PT ;  /* 0x000000041f027217 */ /* 0x000fc40003800200 */
[C---:B------:R-:W-:Y:S02]  /*2b30*/  ISETP.GE.AND P0, PT, R29.reuse, R228, PT ;  /* 0x000000e41d00720c */ /* 0x040fe40003f06270 */
[----:B------:R-:W-:Y:S01]  /*2b40*/  ISETP.GE.AND P3, PT, R29, R2, PT ;  /* 0x000000021d00720c */ /* 0x000fe20003f66270 */
[----:B------:R-:W-:Y:S01]  /*2b50*/  HMMA.16816.F32 R56, R8, R40, R56 ;  /* 0x000000280838723c */ /* 0x000fe20000001838 */
[----:B------:R-:W-:-:S04]  /*2b60*/  IADD3 R29, R3, 0x9, RZ ;  /* 0x00000009031d7810 */ /* 0x000fc80007ffe0ff */
[C---:B------:R-:W-:Y:S02]  /*2b70*/  ISETP.GE.AND P2, PT, R29.reuse, R228, PT ;  /* 0x000000e41d00720c */ /* 0x040fe40003f46270 */
[----:B------:R-:W-:Y:S01]  /*2b80*/  ISETP.GE.AND P5, PT, R29, R2, PT ;  /* 0x000000021d00720c */ /* 0x000fe20003fa6270 */
[C---:B------:R-:W-:Y:S08]  /*2b90*/  HMMA.16816.F32 R72, R8.reuse, R42, R72 ;  /* 0x0000002a0848723c */ /* 0x040ff00000001848 */
[C---:B----4-:R-:W-:Y:S08]  /*2ba0*/  HMMA.16816.F32 R48, R8.reuse, R44, R48 ;  /* 0x0000002c0830723c */ /* 0x050ff00000001830 */
[----:B------:R-:W-:Y:S07]  /*2bb0*/  HMMA.16816.F32 R68, R8, R46, R68 ;  /* 0x0000002e0844723c */ /* 0x000fee0000001844 */
[----:B------:R-:W-:Y:S01]  /*2bc0*/  IADD3 R9, R3, 0x8, RZ ;  /* 0x0000000803097810 */ /* 0x000fe20007ffe0ff */
[----:B--2---:R-:W-:Y:S03]  /*2bd0*/  HMMA.16816.F32 R20, R36, R52, R20 ;  /* 0x000000342414723c */ /* 0x004fe60000001814 */
[----:B------:R-:W-:-:S02]  /*2be0*/  ISETP.GE.AND P4, PT, R9, R228, PT ;  /* 0x000000e40900720c */ /* 0x000fc40003f86270 */
[----:B------:R-:W-:Y:S02]  /*2bf0*/  ISETP.GE.AND P6, PT, R9, R2, PT ;  /* 0x000000020900720c */ /* 0x000fe40003fc6270 */
[----:B------:R-:W1:Y:S01]  /*2c00*/  LDSM.16.M88.4 R8, [R184+0x5800] ;  /* 0x00580000b808783b */ /* 0x000e620000000200 */
[----:B------:R-:W-:Y:S01]  /*2c10*/  HMMA.16816.F32 R16, R36, R54, R16 ;  /* 0x000000362410723c */ /* 0x000fe20000001810 */
[----:B------:R-:W-:-:S07]  /*2c20*/  DEPBAR.LE SB0, 0x0 ;  /* 0x000080000000791a */ /* 0x000fce0000000000 */
[C---:B---3--:R-:W-:Y:S07]  /*2c30*/  HMMA.16816.F32 R64, R36.reuse, R12, R64 ;  /* 0x0000000c2440723c */ /* 0x048fee0000001840 */
[----:B------:R-:W-:Y:S01]  /*2c40*/  IADD3 R13, R3, 0x10, RZ ;  /* 0x00000010030d7810 */ /* 0x000fe20007ffe0ff */
[----:B------:R-:W-:Y:S01]  /*2c50*/  HMMA.16816.F32 R60, R36, R14, R60 ;  /* 0x0000000e243c723c */ /* 0x000fe2000000183c */
[----:B------:R-:W-:Y:S02]  /*2c60*/  FSEL R21, R21, -INF , !P0 ;  /* 0xff80000015157808 */ /* 0x000fe40004000000 */
[----:B------:R-:W-:-:S02]  /*2c70*/  ISETP.GE.AND P1, PT, R13, R228, PT ;  /* 0x000000e40d00720c */ /* 0x000fc40003f26270 */
[----:B------:R-:W-:Y:S02]  /*2c80*/  ISETP.GE.AND P0, PT, R13, R2, PT ;  /* 0x000000020d00720c */ /* 0x000fe40003f06270 */
[C---:B------:R-:W-:Y:S01]  /*2c90*/  IADD3 R13, R3.reuse, 0x11, RZ ;  /* 0x00000011030d7810 */ /* 0x040fe20007ffe0ff */
[C---:B-----5:R-:W-:Y:S01]  /*2ca0*/  HMMA.16816.F32 R72, R36.reuse, R26, R72 ;  /* 0x0000001a2448723c */ /* 0x060fe20000001848 */
[----:B------:R-:W-:Y:S02]  /*2cb0*/  IADD3 R15, R3, 0x18, RZ ;  /* 0x00000018030f7810 */ /* 0x000fe40007ffe0ff */
[----:B------:R-:W-:Y:S02]  /*2cc0*/  FSEL R6, R23, -INF , !P3 ;  /* 0xff80000017067808 */ /* 0x000fe40005800000 */
[----:B------:R-:W-:Y:S02]  /*2cd0*/  FSEL R29, R16, -INF , !P4 ;  /* 0xff800000101d7808 */ /* 0x000fe40006000000 */
[C---:B------:R-:W-:Y:S01]  /*2ce0*/  ISETP.GE.AND P3, PT, R13.reuse, R228, PT ;  /* 0x000000e40d00720c */ /* 0x040fe20003f66270 */
[----:B------:R-:W-:Y:S01]  /*2cf0*/  HMMA.16816.F32 R56, R36, R24, R56 ;  /* 0x000000182438723c */ /* 0x000fe20000001838 */
[----:B------:R-:W-:-:S02]  /*2d00*/  ISETP.GE.AND P4, PT, R13, R2, PT ;  /* 0x000000020d00720c */ /* 0x000fc40003f86270 */
[----:B------:R-:W-:Y:S02]  /*2d10*/  IADD3 R13, R3, 0x19, RZ ;  /* 0x00000019030d7810 */ /* 0x000fe40007ffe0ff */
[----:B------:R-:W-:Y:S02]  /*2d20*/  FSEL R18, R18, -INF , !P6 ;  /* 0xff80000012127808 */ /* 0x000fe40007000000 */
[----:B------:R-:W-:Y:S01]  /*2d30*/  FSEL R23, R17, -INF , !P2 ;  /* 0xff80000011177808 */ /* 0x000fe20005000000 */
[----:B-1----:R-:W-:Y:S01]  /*2d40*/  HMMA.16816.F32 R68, R36, R10, R68 ;  /* 0x0000000a2444723c */ /* 0x002fe20000001844 */
[C---:B------:R-:W-:Y:S02]  /*2d50*/  ISETP.GE.AND P6, PT, R15.reuse, R228, PT ;  /* 0x000000e40f00720c */ /* 0x040fe40003fc6270 */
[----:B------:R-:W-:Y:S02]  /*2d60*/  ISETP.GE.AND P2, PT, R15, R2, PT ;  /* 0x000000020f00720c */ /* 0x000fe40003f46270 */
[----:B------:R-:W-:-:S02]  /*2d70*/  FSEL R4, R19, -INF , !P5 ;  /* 0xff80000013047808 */ /* 0x000fc40006800000 */
[----:B------:R-:W-:Y:S01]  /*2d80*/  IADD3 R15, R3, 0x20, RZ ;  /* 0x00000020030f7810 */ /* 0x000fe20007ffe0ff */
[----:B------:R-:W-:Y:S01]  /*2d90*/  HMMA.16816.F32 R48, R36, R8, R48 ;  /* 0x000000082430723c */ /* 0x000fe20000001830 */
[----:B------:R-:W-:Y:S02]  /*2da0*/  FSEL R19, R64, -INF , !P1 ;  /* 0xff80000040137808 */ /* 0x000fe40004800000 */
[C---:B------:R-:W-:Y:S02]  /*2db0*/  ISETP.GE.AND P5, PT, R13.reuse, R228, PT ;  /* 0x000000e40d00720c */ /* 0x040fe40003fa6270 */
[----:B------:R-:W-:Y:S02]  /*2dc0*/  ISETP.GE.AND P1, PT, R13, R2, PT ;  /* 0x000000020d00720c */ /* 0x000fe40003f26270 */
[----:B------:R-:W-:Y:S02]  /*2dd0*/  IADD3 R13, R3, 0x21, RZ ;  /* 0x00000021030d7810 */ /* 0x000fe40007ffe0ff */
[----:B------:R-:W-:-:S02]  /*2de0*/  FSEL R14, R66, -INF , !P0 ;  /* 0xff800000420e7808 */ /* 0x000fc40004000000 */
[----:B------:R-:W-:Y:S02]  /*2df0*/  FSEL R17, R65, -INF , !P3 ;  /* 0xff80000041117808 */ /* 0x000fe40005800000 */
[C---:B------:R-:W-:Y:S02]  /*2e00*/  ISETP.GE.AND P0, PT, R15.reuse, R228, PT ;  /* 0x000000e40f00720c */ /* 0x040fe40003f06270 */
[----:B------:R-:W-:Y:S02]  /*2e10*/  ISETP.GE.AND P3, PT, R15, R2, PT ;  /* 0x000000020f00720c */ /* 0x000fe40003f66270 */
[----:B------:R-:W-:Y:S02]  /*2e20*/  IADD3 R25, R3, 0x28, RZ ;  /* 0x0000002803197810 */ /* 0x000fe40007ffe0ff */
[----:B------:R-:W-:Y:S02]  /*2e30*/  FSEL R16, R67, -INF , !P4 ;  /* 0xff80000043107808 */ /* 0x000fe40006000000 */
[----:B------:R-:W-:-:S02]  /*2e40*/  FSEL R15, R60, -INF , !P6 ;  /* 0xff8000003c0f7808 */ /* 0x000fc40007000000 */
[C---:B------:R-:W-:Y:S02]  /*2e50*/  ISETP.GE.AND P4, PT, R13.reuse, R228, PT ;  /* 0x000000e40d00720c */ /* 0x040fe40003f86270 */
[-C--:B------:R-:W-:Y:S02]  /*2e60*/  ISETP.GE.AND P6, PT, R13, R2.reuse, PT ;  /* 0x000000020d00720c */ /* 0x080fe40003fc6270 */
[----:B------:R-:W-:Y:S02]  /*2e70*/  FSEL R13, R61, -INF , !P5 ;  /* 0xff8000003d0d7808 */ /* 0x000fe40006800000 */
[----:B------:R-:W-:Y:S02]  /*2e80*/  ISETP.GE.AND P5, PT, R25, R2, PT ;  /* 0x000000021900720c */ /* 0x000fe40003fa6270 */
[----:B------:R-:W-:Y:S02]  /*2e90*/  IADD3 R11, R3, 0x38, RZ ;  /* 0x00000038030b7810 */ /* 0x000fe40007ffe0ff */
[----:B------:R-:W-:-:S02]  /*2ea0*/  FSEL R166, R74, -INF , !P5 ;  /* 0xff8000004aa67808 */ /* 0x000fc40006800000 */
[----:B------:R-:W-:Y:S02]  /*2eb0*/  FSEL R12, R62, -INF , !P2 ;  /* 0xff8000003e0c7808 */ /* 0x000fe40005000000 */
[-C--:B------:R-:W-:Y:S02]  /*2ec0*/  ISETP.GE.AND P5, PT, R11, R228.reuse, PT ;  /* 0x000000e40b00720c */ /* 0x080fe40003fa6270 */
[----:B------:R-:W-:Y:S02]  /*2ed0*/  ISETP.GE.AND P2, PT, R25, R228, PT ;  /* 0x000000e41900720c */ /* 0x000fe40003f46270 */
[C---:B------:R-:W-:Y:S02]  /*2ee0*/  IADD3 R25, R3.reuse, 0x29, RZ ;  /* 0x0000002903197810 */ /* 0x040fe40007ffe0ff */
[----:B------:R-:W-:Y:S02]  /*2ef0*/  IADD3 R9, R3, 0x30, RZ ;  /* 0x0000003003097810 */ /* 0x000fe40007ffe0ff */
[----:B------:R-:W-:-:S02]  /*2f00*/  FSEL R143, R68, -INF , !P5 ;  /* 0xff800000448f7808 */ /* 0x000fc40006800000 */
[----:B------:R-:W-:Y:S02]  /*2f10*/  FSEL R167, R56, -INF , !P0 ;  /* 0xff80000038a77808 */ /* 0x000fe40004000000 */
[----:B------:R-:W-:Y:S02]  /*2f20*/  FSEL R162, R58, -INF , !P3 ;  /* 0xff8000003aa27808 */ /* 0x000fe40005800000 */
[----:B------:R-:W-:Y:S01]  /*2f30*/  FSEL R159, R57, -INF , !P4 ;  /* 0xff800000399f7808 */ /* 0x000fe20006000000 */
[----:B------:R-:W-:Y:S01]  /*2f40*/  BAR.SYNC.DEFER_BLOCKING 0x0 ;  /* 0x0000000000007b1d */ /* 0x000fe20000010000 */
[----:B------:R-:W-:Y:S02]  /*2f50*/  ISETP.GE.AND P5, PT, R212, 0x2, PT ;  /* 0x00000002d400780c */ /* 0x000fe40003fa6270 */
[----:B------:R-:W-:Y:S02]  /*2f60*/  ISETP.GE.AND P0, PT, R25, R2, PT ;  /* 0x000000021900720c */ /* 0x000fe40003f06270 */
[----:B------:R-:W-:-:S02]  /*2f70*/  ISETP.GE.AND P3, PT, R9, R228, PT ;  /* 0x000000e40900720c */ /* 0x000fc40003f66270 */
[----:B------:R-:W-:Y:S02]  /*2f80*/  ISETP.GE.AND P4, PT, R9, R2, PT ;  /* 0x000000020900720c */ /* 0x000fe40003f86270 */
[----:B------:R-:W-:Y:S02]  /*2f90*/  IADD3 R9, R3, 0x31, RZ ;  /* 0x0000003103097810 */ /* 0x000fe40007ffe0ff */
[----:B------:R-:W-:Y:S02]  /*2fa0*/  FSEL R8, R63, -INF , !P1 ;  /* 0xff8000003f087808 */ /* 0x000fe40004800000 */
[----:B------:R-:W-:Y:S02]  /*2fb0*/  FSEL R172, R59, -INF , !P6 ;  /* 0xff8000003bac7808 */ /* 0x000fe40007000000 */
[----:B------:R-:W-:Y:S02]  /*2fc0*/  FSEL R165, R72, -INF , !P2 ;  /* 0xff80000048a57808 */ /* 0x000fe40005000000 */
[----:B------:R-:W-:-:S02]  /*2fd0*/  FSEL R170, R75, -INF , !P0 ;  /* 0xff8000004baa7808 */ /* 0x000fc40004000000 */
[-C--:B------:R-:W-:Y:S02]  /*2fe0*/  ISETP.GE.AND P1, PT, R25, R228.reuse, PT ;  /* 0x000000e41900720c */ /* 0x080fe40003f26270 */
[C---:B------:R-:W-:Y:S02]  /*2ff0*/  ISETP.GE.AND P6, PT, R9.reuse, R228, PT ;  /* 0x000000e40900720c */ /* 0x040fe40003fc6270 */
[----:B------:R-:W-:Y:S02]  /*3000*/  ISETP.GE.AND P2, PT, R9, R2, PT ;  /* 0x000000020900720c */ /* 0x000fe40003f46270 */
[C---:B------:R-:W-:Y:S02]  /*3010*/  ISETP.GE.AND P0, PT, R3.reuse, R228, PT ;  /* 0x000000e40300720c */ /* 0x040fe40003f06270 */
[----:B------:R-:W-:Y:S02]  /*3020*/  IADD3 R9, R3, 0x39, RZ ;  /* 0x0000003903097810 */ /* 0x000fe40007ffe0ff */
[----:B------:R-:W-:-:S02]  /*3030*/  FSEL R161, R73, -INF , !P1 ;  /* 0xff80000049a17808 */ /* 0x000fc40004800000 */
[----:B------:R-:W-:Y:S02]  /*3040*/  FSEL R171, R48, -INF , !P3 ;  /* 0xff80000030ab7808 */ /* 0x000fe40005800000 */
[----:B------:R-:W-:Y:S02]  /*3050*/  FSEL R164, R50, -INF , !P4 ;  /* 0xff80000032a47808 */ /* 0x000fe40006000000 */
[----:B------:R-:W-:Y:S02]  /*3060*/  FSEL R20, R20, -INF , !P0 ;  /* 0xff80000014147808 */ /* 0x000fe40004000000 */
[-C--:B------:R-:W-:Y:S02]  /*3070*/  ISETP.GE.AND P1, PT, R11, R2.reuse, PT ;  /* 0x000000020b00720c */ /* 0x080fe40003f26270 */
        /* <DEDUP_REMOVED lines=10> */
[----:B------:R-:W-:Y:S01]  /*3120*/  IADD3 R25, R212, -0x2, RZ ;  /* 0xfffffffed4197810 */ /* 0x000fe20007ffe0ff */
[----:B------:R-:W-:Y:S01]  /*3130*/  BSSY B0, `(.L_x_84) ;  /* 0x0000036000007945 */ /* 0x000fe20003800000 */
[----:B------:R-:W-:Y:S02]  /*3140*/  ISETP.GE.AND P4, PT, R210, c[0x0][0x220], PT ;  /* 0x00008800d2007a0c */ /* 0x000fe40003f86270 */
[----:B------:R-:W-:Y:S01]  /*3150*/  SHF.R.S32.HI R10, RZ, 0x1f, R25 ;  /* 0x0000001fff0a7819 */ /* 0x000fe20000011419 */
[C---:B------:R-:W-:Y:S01]  /*3160*/  IMAD R3, R25.reuse, UR9, RZ ;  /* 0x0000000919037c24 */ /* 0x040fe2000f8e02ff */
[----:B------:R-:W-:Y:S01]  /*3170*/  ISETP.GE.AND P3, PT, R204, c[0x0][0x220], PT ;  /* 0x00008800cc007a0c */ /* 0x000fe20003f66270 */
[----:B------:R-:W-:Y:S01]  /*3180*/  IMAD.WIDE.U32 R24, R25, UR10, R208 ;  /* 0x0000000a19187c25 */ /* 0x000fe2000f8e00d0 */
[----:B------:R-:W-:-:S03]  /*3190*/  ISETP.GE.AND P1, PT, R203, c[0x0][0x220], PT ;  /* 0x00008800cb007a0c */ /* 0x000fc60003f26270 */
[----:B------:R-:W-:-:S04]  /*31a0*/  IMAD R3, R10, UR10, R3 ;  /* 0x0000000a0a037c24 */ /* 0x000fc8000f8e0203 */
[----:B------:R-:W-:Y:S01]  /*31b0*/  IMAD.IADD R3, R25, 0x1, R3 ;  /* 0x0000000119037824 */ /* 0x000fe200078e0203 */
[C---:B------:R-:W-:Y:S01]  /*31c0*/  @!P4 LEA R26, P6, R24.reuse, c[0x0][0x168], 0x1 ;  /* 0x00005a00181aca11 */ /* 0x040fe200078c08ff */
[----:B------:R1:W-:Y:S02]  /*31d0*/  @P4 STS.128 [R202+0xc000], RZ ;  /* 0x00c000ffca004388 */ /* 0x0003e40000000c00 */
[C---:B------:R-:W-:Y:S02]  /*31e0*/  @!P3 LEA R32, P2, R24.reuse, c[0x0][0x168], 0x1 ;  /* 0x00005a001820ba11 */ /* 0x040fe400078408ff */
[C---:B------:R-:W-:Y:S02]  /*31f0*/  @!P1 LEA R30, P0, R24.reuse, c[0x0][0x168], 0x1 ;  /* 0x00005a00181e9a11 */ /* 0x040fe400078008ff */
[C---:B------:R-:W-:Y:S02]  /*3200*/  @!P4 LEA.HI.X R27, R24.reuse, c[0x0][0x16c], R3, 0x1, P6 ;  /* 0x00005b00181bca11 */ /* 0x040fe400030f0c03 */
[----:B------:R-:W-:-:S02]  /*3210*/  IADD3 R10, P6, R24, UR11, RZ ;  /* 0x0000000b180a7c10 */ /* 0x000fc4000ffde0ff */
[C-C-:B------:R-:W-:Y:S01]  /*3220*/  @!P3 LEA.HI.X R33, R24.reuse, c[0x0][0x16c], R3.reuse, 0x1, P2 ;  /* 0x00005b001821ba11 */ /* 0x140fe200010f0c03 */
[----:B------:R-:W-:Y:S01]  /*3230*/  @!PT LDS RZ, [RZ] ;  /* 0x00000000fffff984 */ /* 0x000fe20000000800 */
[----:B------:R-:W-:Y:S01]  /*3240*/  @!PT LDS RZ, [RZ] ;  /* 0x00000000fffff984 */ /* 0x000fe20000000800 */
[----:B------:R-:W-:Y:S01]  /*3250*/  @!PT LDS RZ, [RZ] ;  /* 0x00000000fffff984 */ /* 0x000fe20000000800 */
[----:B------:R1:W-:Y:S01]  /*3260*/  @!P4 LDGSTS.E.BYPASS.LTC128B.128 [R202+0xc000], [R26.64] ;  /* 0x0c0000001acacfae */ /* 0x0003e2000b901d4c */
[----:B------:R-:W-:Y:S02]  /*3270*/  @!P1 LEA.HI.X R31, R24, c[0x0][0x16c], R3, 0x1, P0 ;  /* 0x00005b00181f9a11 */ /* 0x000fe400000f0c03 */
[C---:B------:R-:W-:Y:S01]  /*3280*/  @!P4 LEA R34, P2, R10.reuse, c[0x0][0x168], 0x1 ;  /* 0x00005a000a22ca11 */ /* 0x040fe200078408ff */
[----:B------:R1:W-:Y:S01]  /*3290*/  @P3 STS.128 [R202+0xe000], RZ ;  /* 0x00e000ffca003388 */ /* 0x0003e20000000c00 */
[----:B------:R-:W-:Y:S02]  /*32a0*/  IADD3.X R3, R3, UR6, RZ, P6, !PT ;  /* 0x0000000603037c10 */ /* 0x000fe4000b7fe4ff */
[C---:B------:R-:W-:Y:S01]  /*32b0*/  @!P3 LEA R24, P0, R10.reuse, c[0x0][0x168], 0x1 ;  /* 0x00005a000a18ba11 */ /* 0x040fe200078008ff */
[----:B------:R-:W-:Y:S01]  /*32c0*/  @!PT LDS RZ, [RZ] ;  /* 0x00000000fffff984 */ /* 0x000fe20000000800 */
[----:B------:R-:W-:Y:S01]  /*32d0*/  @!PT LDS RZ, [RZ] ;  /* 0x00000000fffff984 */ /* 0x000fe20000000800 */
[----:B------:R-:W-:Y:S01]  /*32e0*/  @!PT LDS RZ, [RZ] ;  /* 0x00000000fffff984 */ /* 0x000fe20000000800 */
[----:B------:R1:W-:Y:S01]  /*32f0*/  @!P3 LDGSTS.E.BYPASS.LTC128B.128 [R202+0xe000], [R32.64+0x80] ;  /* 0x0e00008020cabfae */ /* 0x0003e2000b901d4c */
[----:B------:R-:W-:-:S02]  /*3300*/  @!P4 LEA.HI.X R35, R10, c[0x0][0x16c], R3, 0x1, P2 ;  /* 0x00005b000a23ca11 */ /* 0x000fc400010f0c03 */
[----:B------:R-:W-:Y:S01]  /*3310*/  @!P3 LEA.HI.X R25, R10, c[0x0][0x16c], R3, 0x1, P0 ;  /* 0x00005b000a19ba11 */ /* 0x000fe200000f0c03 */
[----:B------:R1:W-:Y:S04]  /*3320*/  @P1 STS.128 [R202+0x10000], RZ ;  /* 0x010000ffca001388 */ /* 0x0003e80000000c00 */
[----:B------:R-:W-:Y:S01]  /*3330*/  @!PT LDS RZ, [RZ] ;  /* 0x00000000fffff984 */ /* 0x000fe20000000800 */
[----:B------:R-:W-:Y:S01]  /*3340*/  @!PT LDS RZ, [RZ] ;  /* 0x00000000fffff984 */ /* 0x000fe20000000800 */
[----:B------:R-:W-:Y:S01]  /*3350*/  @!PT LDS RZ, [RZ] ;  /* 0x00000000fffff984 */ /* 0x000fe20000000800 */
[----:B------:R1:W-:Y:S04]  /*3360*/  @!P1 LDGSTS.E.BYPASS.LTC128B.128 [R202+0x10000], [R30.64+0x100] ;  /* 0x100001001eca9fae */ /* 0x0003e8000b901d4c */
[----:B------:R1:W-:Y:S04]  /*3370*/  @P4 STS.128 [R202+0xd000], RZ ;  /* 0x00d000ffca004388 */ /* 0x0003e80000000c00 */
        /* <DEDUP_REMOVED lines=17> */
.L_x_85:
[----:B------:R-:W-:Y:S05]  /*3490*/  BSYNC B0 ;  /* 0x0000000000007941 */ /* 0x000fea0003800000 */
.L_x_84:
[----:B------:R-:W0:Y:S02]  /*34a0*/  LDGDEPBAR ;  /* 0x00000000000079af */ /* 0x000e240000000000 */
.L_x_83:
[----:B-1----:R-:W-:Y:S02]  /*34b0*/  FMNMX.FTZ R24, R20, R21, !PT ;  /* 0x0000001514187209 */ /* 0x002fe40007810000 */
        /* <DEDUP_REMOVED lines=83> */
[----:B------:R-:W2:Y:S01]  /*39f0*/  LDSM.16.MT88.4 R16, [R189+0x14800] ;  /* 0x01480000bd10783b */ /* 0x000ea20000004200 */
        /* <DEDUP_REMOVED lines=219> */
[----:B------:R-:W-:-:S04]  /*47b0*/  DEPBAR.LE SB0, 0x0 ;  /* 0x000080000000791a */ /* 0x000fc80000000000 */
[----:B------:R-:W-:Y:S01]  /*47c0*/  IADD3 R133, R212, -0x2, RZ ;  /* 0xfffffffed4857810 */ /* 0x000fe20007ffe0ff */
[----:B------:R-:W-:Y:S01]  /*47d0*/  BAR.SYNC.DEFER_BLOCKING 0x0 ;  /* 0x0000000000007b1d */ /* 0x000fe20000010000 */
[----:B------:R-:W-:Y:S02]  /*47e0*/  ISETP.GE.AND P3, PT, R210, c[0x0][0x220], PT ;  /* 0x00008800d2007a0c */ /* 0x000fe40003f66270 */
[----:B------:R-:W-:Y:S01]  /*47f0*/  ISETP.GE.AND P2, PT, R204, c[0x0][0x220], PT ;  /* 0x00008800cc007a0c */ /* 0x000fe20003f46270 */
[----:B------:R-:W-:Y:S01]  /*4800*/  IMAD R0, R133, UR8, RZ ;  /* 0x0000000885007c24 */ /* 0x000fe2000f8e02ff */
[----:B------:R-:W-:Y:S01]  /*4810*/  ISETP.GE.AND P1, PT, R203, c[0x0][0x220], PT ;  /* 0x00008800cb007a0c */ /* 0x000fe20003f26270 */
[----:B------:R-:W-:Y:S01]  /*4820*/  IMAD.WIDE.U32 R6, R133, UR14, R218 ;  /* 0x0000000e85067c25 */ /* 0x000fe2000f8e00da */
[----:B------:R-:W-:-:S05]  /*4830*/  SHF.R.S32.HI R5, RZ, 0x1f, R133 ;  /* 0x0000001fff057819 */ /* 0x000fca0000011485 */
[----:B------:R-:W-:Y:S01]  /*4840*/  IMAD R0, R5, UR14, R0 ;  /* 0x0000000e05007c24 */ /* 0x000fe2000f8e0200 */
[C---:B------:R-:W-:Y:S02]  /*4850*/  IADD3 R5, P5, R6.reuse, UR15, RZ ;  /* 0x0000000f06057c10 */ /* 0x040fe4000ffbe0ff */
[C---:B------:R-:W-:Y:S01]  /*4860*/  @!P3 LEA R8, P6, R6.reuse, c[0x0][0x170], 0x1 ;  /* 0x00005c000608ba11 */ /* 0x040fe200078c08ff */
[----:B------:R-:W-:Y:S01]  /*4870*/  IMAD.IADD R0, R7, 0x1, R0 ;  /* 0x0000000107007824 */ /* 0x000fe200078e0200 */
[C---:B------:R-:W-:Y:S02]  /*4880*/  @!P2 LEA R12, P4, R6.reuse, c[0x0][0x170], 0x1 ;  /* 0x00005c00060caa11 */ /* 0x040fe400078808ff */
[C---:B------:R-:W-:Y:S02]  /*4890*/  @!P1 LEA R10, P0, R6.reuse, c[0x0][0x170], 0x1 ;  /* 0x00005c00060a9a11 */ /* 0x040fe400078008ff */
[C-C-:B------:R-:W-:Y:S02]  /*48a0*/  @!P3 LEA.HI.X R9, R6.reuse, c[0x0][0x174], R0.reuse, 0x1, P6 ;  /* 0x00005d000609ba11 */ /* 0x140fe400030f0c00 */
[C-C-:B------:R-:W-:Y:S01]  /*48b0*/  @!P2 LEA.HI.X R13, R6.reuse, c[0x0][0x174], R0.reuse, 0x1, P4 ;  /* 0x00005d00060daa11 */ /* 0x140fe200020f0c00 */
[----:B------:R-:W-:Y:S01]  /*48c0*/  @P3 STS.128 [R202+0x12000], RZ ;  /* 0x012000ffca003388 */ /* 0x000fe20000000c00 */
[----:B------:R-:W-:-:S02]  /*48d0*/  @!P1 LEA.HI.X R11, R6, c[0x0][0x174], R0, 0x1, P0 ;  /* 0x00005d00060b9a11 */ /* 0x000fc400000f0c00 */
[C---:B------:R-:W-:Y:S01]  /*48e0*/  @!P3 LEA R6, P0, R5.reuse, c[0x0][0x170], 0x1 ;  /* 0x00005c000506ba11 */ /* 0x040fe200078008ff */
[----:B------:R-:W-:Y:S01]  /*48f0*/  @!PT LDS RZ, [RZ] ;  /* 0x00000000fffff984 */ /* 0x000fe20000000800 */
[----:B------:R-:W-:Y:S01]  /*4900*/  @!PT LDS RZ, [RZ] ;  /* 0x00000000fffff984 */ /* 0x000fe20000000800 */
[----:B------:R-:W-:Y:S01]  /*4910*/  @!PT LDS RZ, [RZ] ;  /* 0x00000000fffff984 */ /* 0x000fe20000000800 */
[----:B------:R1:W-:Y:S01]  /*4920*/  @!P3 LDGSTS.E.BYPASS.LTC128B.128 [R202+0x12000], [R8.64] ;  /* 0x1200000008cabfae */ /* 0x0003e2000b901d4c */
[----:B------:R-:W-:Y:S02]  /*4930*/  IADD3.X R0, R0, UR5, RZ, P5, !PT ;  /* 0x0000000500007c10 */ /* 0x000fe4000affe4ff */
[C---:B------:R-:W-:Y:S01]  /*4940*/  @!P2 LEA R16, P5, R5.reuse, c[0x0][0x170], 0x1 ;  /* 0x00005c000510aa11 */ /* 0x040fe200078a08ff */
[----:B------:R-:W-:Y:S01]  /*4950*/  @P2 STS.128 [R202+0x14000], RZ ;  /* 0x014000ffca002388 */ /* 0x000fe20000000c00 */
[C---:B------:R-:W-:Y:S02]  /*4960*/  @!P1 LEA R14, P4, R5.reuse, c[0x0][0x170], 0x1 ;  /* 0x00005c00050e9a11 */ /* 0x040fe400078808ff */
[C-C-:B------:R-:W-:Y:S01]  /*4970*/  @!P3 LEA.HI.X R7, R5.reuse, c[0x0][0x174], R0.reuse, 0x1, P0 ;  /* 0x00005d000507ba11 */ /* 0x140fe200000f0c00 */
[----:B------:R-:W-:Y:S01]  /*4980*/  @!PT LDS RZ, [RZ] ;  /* 0x00000000fffff984 */ /* 0x000fe20000000800 */
[----:B------:R-:W-:Y:S01]  /*4990*/  @!PT LDS RZ, [RZ] ;  /* 0x00000000fffff984 */ /* 0x000fe20000000800 */
[----:B------:R-:W-:Y:S01]  /*49a0*/  @!PT LDS RZ, [RZ] ;  /* 0x00000000fffff984 */ /* 0x000fe20000000800 */
[----:B------:R2:W-:Y:S01]  /*49b0*/  @!P2 LDGSTS.E.BYPASS.LTC128B.128 [R202+0x14000], [R12.64+0x80] ;  /* 0x140000800ccaafae */ /* 0x0005e2000b901d4c */
[----:B------:R-:W-:-:S02]  /*49c0*/  @!P2 LEA.HI.X R17, R5, c[0x0][0x174], R0, 0x1, P5 ;  /* 0x00005d000511aa11 */ /* 0x000fc400028f0c00 */
[----:B------:R-:W-:Y:S01]  /*49d0*/  @!P1 LEA.HI.X R15, R5, c[0x0][0x174], R0, 0x1, P4 ;  /* 0x00005d00050f9a11 */ /* 0x000fe200020f0c00 */
[----:B------:R-:W-:Y:S04]  /*49e0*/  @P1 STS.128 [R202+0x16000], RZ ;  /* 0x016000ffca001388 */ /* 0x000fe80000000c00 */
[----:B------:R-:W-:Y:S01]  /*49f0*/  @!PT LDS RZ, [RZ] ;  /* 0x00000000fffff984 */ /* 0x000fe20000000800 */
[----:B------:R-:W-:Y:S01]  /*4a00*/  @!PT LDS RZ, [RZ] ;  /* 0x00000000fffff984 */ /* 0x000fe20000000800 */
[----:B------:R-:W-:Y:S01]  /*4a10*/  @!PT LDS RZ, [RZ] ;  /* 0x00000000fffff984 */ /* 0x000fe20000000800 */
[----:B------:R1:W-:Y:S04]  /*4a20*/  @!P1 LDGSTS.E.BYPASS.LTC128B.128 [R202+0x16000], [R10.64+0x100] ;  /* 0x160001000aca9fae */ /* 0x0003e8000b901d4c */
[----:B------:R-:W-:Y:S04]  /*4a30*/  @P3 STS.128 [R202+0x13000], RZ ;  /* 0x013000ffca003388 */ /* 0x000fe80000000c00 */
[----:B------:R-:W-:Y:S01]  /*4a40*/  @!PT LDS RZ, [RZ] ;  /* 0x00000000fffff984 */ /* 0x000fe20000000800 */
[----:B------:R-:W-:Y:S01]  /*4a50*/  @!PT LDS RZ, [RZ] ;  /* 0x00000000fffff984 */ /* 0x000fe20000000800 */
[----:B------:R-:W-:Y:S01]  /*4a60*/  @!PT LDS RZ, [RZ] ;  /* 0x00000000fffff984 */ /* 0x000fe20000000800 */
[----:B------:R3:W-:Y:S04]  /*4a70*/  @!P3 LDGSTS.E.BYPASS.LTC128B.128 [R202+0x13000], [R6.64] ;  /* 0x1300000006cabfae */ /* 0x0007e8000b901d4c */
        /* <DEDUP_REMOVED lines=9> */
[----:B------:R2:W-:Y:S04]  /*4b10*/  @!P1 LDGSTS.E.BYPASS.LTC128B.128 [R202+0x17000], [R14.64+0x100] ;  /* 0x170001000eca9fae */ /* 0x0005e8000b901d4c */
[----:B------:R-:W-:Y:S04]  /*4b20*/  LDSM.16.M88.4 R164, [R198] ;  /* 0x00000000c6a4783b */ /* 0x000fe80000000200 */
[----:B------:R-:W5:Y:S04]  /*4b30*/  LDSM.16.M88.4 R28, [R197+0xc800] ;  /* 0x00c80000c51c783b */ /* 0x000f680000000200 */
[----:B------:R-:W4:Y:S04]  /*4b40*/  LDSM.16.M88.4 R136, [R197+0xc000] ;  /* 0x00c00000c588783b */ /* 0x000f280000000200 */
[----:B------:R-:W4:Y:S04]  /*4b50*/  LDSM.16.M88.4 R20, [R197+0xd000] ;  /* 0x00d00000c514783b */ /* 0x000f280000000200 */
[----:B------:R-:W-:Y:S04]  /*4b60*/  LDSM.16.M88.4 R144, [R196] ;  /* 0x00000000c490783b */ /* 0x000fe80000000200 */
[----:B---3--:R-:W3:Y:S04]  /*4b70*/  LDSM.16.M88.4 R4, [R187] ;  /* 0x00000000bb04783b */ /* 0x008ee80000000200 */
[----:B------:R-:W3:Y:S04]  /*4b80*/  LDSM.16.M88.4 R148, [R197+0xd800] ;  /* 0x00d80000c594783b */ /* 0x000ee80000000200 */
[----:B-1----:R-:W1:Y:S04]  /*4b90*/  LDSM.16.M88.4 R8, [R195] ;  /* 0x00000000c308783b */ /* 0x002e680000000200 */
[----:B------:R-:W1:Y:S04]  /*4ba0*/  LDSM.16.M88.4 R224, [R186] ;  /* 0x00000000bae0783b */ /* 0x000e680000000200 */
[----:B------:R-:W-:Y:S04]  /*4bb0*/  LDSM.16.M88.4 R156, [R194] ;  /* 0x00000000c29c783b */ /* 0x000fe80000000200 */
[----:B--2---:R-:W2:Y:S01]  /*4bc0*/  LDSM.16.M88.4 R12, [R191+0xc800] ;  /* 0x00c80000bf0c783b */ /* 0x004ea20000000200 */
[C---:B-----5:R-:W-:Y:S03]  /*4bd0*/  HMMA.16816.F32 R32, R164.reuse, R28, RZ ;  /* 0x0000001ca420723c */ /* 0x060fe600000018ff */
[----:B------:R-:W5:Y:S04]  /*4be0*/  LDSM.16.M88.4 R152, [R185] ;  /* 0x00000000b998783b */ /* 0x000f680000000200 */
[----:B----4-:R-:W4:Y:S01]  /*4bf0*/  LDSM.16.M88.4 R16, [R191+0xc000] ;  /* 0x00c00000bf10783b */ /* 0x010f220000000200 */
[C---:B------:R-:W-:Y:S03]  /*4c00*/  HMMA.16816.F32 R28, R164.reuse, R30, RZ ;  /* 0x0000001ea41c723c */ /* 0x040fe600000018ff */
[----:B------:R-:W1:Y:S04]  /*4c10*/  LDSM.16.M88.4 R220, [R191+0xd000] ;  /* 0x00d00000bfdc783b */ /* 0x000e680000000200 */
[----:B------:R-:W-:Y:S01]  /*4c20*/  LDSM.16.M88.4 R172, [R191+0xd800] ;  /* 0x00d80000bfac783b */ /* 0x000fe20000000200 */
[C---:B------:R-:W-:Y:S03]  /*4c30*/  HMMA.16816.F32 R140, R164.reuse, R136, RZ ;  /* 0x00000088a48c723c */ /* 0x040fe600000018ff */
[----:B------:R-:W-:Y:S04]  /*4c40*/  LDSM.16.M88.4 R160, [R184+0x1000] ;  /* 0x00100000b8a0783b */ /* 0x000fe80000000200 */
[----:B------:R-:W0:Y:S01]  /*4c50*/  LDGDEPBAR ;  /* 0x00000000000079af */ /* 0x000e220000000000 */
[C---:B------:R-:W-:Y:S08]  /*4c60*/  HMMA.16816.F32 R136, R164.reuse, R138, RZ ;  /* 0x0000008aa488723c */ /* 0x040ff000000018ff */
[C---:B------:R-:W-:Y:S08]  /*4c70*/  HMMA.16816.F32 R24, R164.reuse, R20, RZ ;  /* 0x00000014a418723c */ /* 0x040ff000000018ff */
[----:B------:R-:W-:Y:S08]  /*4c80*/  HMMA.16816.F32 R20, R164, R22, RZ ;  /* 0x00000016a414723c */ /* 0x000ff000000018ff */
[C---:B---3--:R-:W-:Y:S08]  /*4c90*/  HMMA.16816.F32 R32, R144.reuse, R4, R32 ;  /* 0x000000049020723c */ /* 0x048ff00000001820 */
[----:B------:R-:W-:Y:S01]  /*4ca0*/  HMMA.16816.F32 R28, R144, R6, R28 ;  /* 0x00000006901c723c */ /* 0x000fe2000000181c */
[----:B------:R-:W-:Y:S07]  /*4cb0*/  LDSM.16.M88.4 R4, [R184+0x800] ;  /* 0x00080000b804783b */ /* 0x000fee0000000200 */
[C---:B------:R-:W-:Y:S08]  /*4cc0*/  HMMA.16816.F32 R168, R164.reuse, R148, RZ ;  /* 0x00000094a4a8723c */ /* 0x040ff000000018ff */
[----:B------:R-:W-:Y:S01]  /*4cd0*/  HMMA.16816.F32 R164, R164, R150, RZ ;  /* 0x00000096a4a4723c */ /* 0x000fe200000018ff */
[----:B------:R-:W3:Y:S07]  /*4ce0*/  LDSM.16.M88.4 R148, [R193] ;  /* 0x00000000c194783b */ /* 0x000eee0000000200 */
[C---:B-1----:R-:W-:Y:S08]  /*4cf0*/  HMMA.16816.F32 R140, R144.reuse, R8, R140 ;  /* 0x00000008908c723c */ /* 0x042ff0000000188c */
[C---:B------:R-:W-:Y:S01]  /*4d00*/  HMMA.16816.F32 R136, R144.reuse, R10, R136 ;  /* 0x0000000a9088723c */ /* 0x040fe20000001888 */
[----:B------:R-:W1:Y:S07]  /*4d10*/  LDSM.16.M88.4 R8, [R184] ;  /* 0x00000000b808783b */ /* 0x000e6e0000000200 */
[C---:B------:R-:W-:Y:S08]  /*4d20*/  HMMA.16816.F32 R24, R144.reuse, R224, R24 ;  /* 0x000000e09018723c */ /* 0x040ff00000001818 */
[----:B------:R-:W-:Y:S01]  /*4d30*/  HMMA.16816.F32 R20, R144, R226, R20 ;  /* 0x000000e29014723c */ /* 0x000fe20000001814 */
[----:B------:R-:W-:Y:S07]  /*4d40*/  LDSM.16.M88.4 R224, [R197+0xf000] ;  /* 0x00f00000c5e0783b */ /* 0x000fee0000000200 */
[C---:B--2---:R-:W-:Y:S08]  /*4d50*/  HMMA.16816.F32 R32, R156.reuse, R12, R32 ;  /* 0x0000000c9c20723c */ /* 0x044ff00000001820 */
[----:B------:R-:W-:Y:S01]  /*4d60*/  HMMA.16816.F32 R28, R156, R14, R28 ;  /* 0x0000000e9c1c723c */ /* 0x000fe2000000181c */
[----:B------:R-:W-:Y:S07]  /*4d70*/  LDSM.16.M88.4 R12, [R197+0xe800] ;  /* 0x00e80000c50c783b */ /* 0x000fee0000000200 */
[C---:B-----5:R-:W-:Y:S08]  /*4d80*/  HMMA.16816.F32 R168, R144.reuse, R152, R168 ;  /* 0x0000009890a8723c */ /* 0x060ff000000018a8 */
[----:B------:R-:W-:Y:S01]  /*4d90*/  HMMA.16816.F32 R164, R144, R154, R164 ;  /* 0x0000009a90a4723c */ /* 0x000fe200000018a4 */
[----:B------:R-:W-:Y:S04]  /*4da0*/  LDSM.16.M88.4 R152, [R184+0x1800] ;  /* 0x00180000b898783b */ /* 0x000fe80000000200 */
[----:B------:R-:W-:Y:S03]  /*4db0*/  LDSM.16.M88.4 R144, [R197+0xe000] ;  /* 0x00e00000c590783b */ /* 0x000fe60000000200 */
[C---:B----4-:R-:W-:Y:S08]  /*4dc0*/  HMMA.16816.F32 R140, R156.reuse, R16, R140 ;  /* 0x000000109c8c723c */ /* 0x050ff0000000188c */
[C---:B------:R-:W-:Y:S01]  /*4dd0*/  HMMA.16816.F32 R136, R156.reuse, R18, R136 ;  /* 0x000000129c88723c */ /* 0x040fe20000001888 */
[----:B------:R-:W2:Y:S07]  /*4de0*/  LDSM.16.M88.4 R16, [R198+0x4000] ;  /* 0x00400000c610783b */ /* 0x000eae0000000200 */
[C---:B------:R-:W-:Y:S08]  /*4df0*/  HMMA.16816.F32 R24, R156.reuse, R220, R24 ;  /* 0x000000dc9c18723c */ /* 0x040ff00000001818 */
[----:B------:R-:W-:Y:S01]  /*4e00*/  HMMA.16816.F32 R20, R156, R222, R20 ;  /* 0x000000de9c14723c */ /* 0x000fe20000001814 */
[----:B------:R-:W-:Y:S07]  /*4e10*/  LDSM.16.M88.4 R220, [R197+0xf800] ;  /* 0x00f80000c5dc783b */ /* 0x000fee0000000200 */
[C---:B---3--:R-:W-:Y:S08]  /*4e20*/  HMMA.16816.F32 R32, R148.reuse, R4, R32 ;  /* 0x000000049420723c */ /* 0x048ff00000001820 */
[----:B------:R-:W-:Y:S01]  /*4e30*/  HMMA.16816.F32 R28, R148, R6, R28 ;  /* 0x00000006941c723c */ /* 0x000fe2000000181c */
[----:B------:R-:W-:Y:S07]  /*4e40*/  LDSM.16.M88.4 R4, [R182] ;  /* 0x00000000b604783b */ /* 0x000fee0000000200 */
[C---:B------:R-:W-:Y:S08]  /*4e50*/  HMMA.16816.F32 R168, R156.reuse, R172, R168 ;  /* 0x000000ac9ca8723c */ /* 0x040ff000000018a8 */
[----:B------:R-:W-:Y:S01]  /*4e60*/  HMMA.16816.F32 R164, R156, R174, R164 ;  /* 0x000000ae9ca4723c */ /* 0x000fe200000018a4 */
[----:B------:R-:W3:Y:S04]  /*4e70*/  LDSM.16.M88.4 R156, [R196+0x4000] ;  /* 0x00400000c49c783b */ /* 0x000ee80000000200 */
[----:B------:R-:W-:Y:S03]  /*4e80*/  LDSM.16.M88.4 R172, [R181] ;  /* 0x00000000b5ac783b */ /* 0x000fe60000000200 */
[C---:B-1----:R-:W-:Y:S08]  /*4e90*/  HMMA.16816.F32 R140, R148.reuse, R8, R140 ;  /* 0x00000008948c723c */ /* 0x042ff0000000188c */
[C---:B------:R-:W-:Y:S01]  /*4ea0*/  HMMA.16816.F32 R136, R148.reuse, R10, R136 ;  /* 0x0000000a9488723c */ /* 0x040fe20000001888 */
[----:B------:R-:W1:Y:S07]  /*4eb0*/  LDSM.16.M88.4 R8, [R183] ;  /* 0x00000000b708783b */ /* 0x000e6e0000000200 */
[C---:B------:R-:W-:Y:S08]  /*4ec0*/  HMMA.16816.F32 R24, R148.reuse, R160, R24 ;  /* 0x000000a09418723c */ /* 0x040ff00000001818 */
[----:B------:R-:W-:Y:S01]  /*4ed0*/  HMMA.16816.F32 R20, R148, R162, R20 ;  /* 0x000000a29414723c */ /* 0x000fe20000001814 */
[----:B------:R-:W-:Y:S07]  /*4ee0*/  LDSM.16.M88.4 R160, [R180] ;  /* 0x00000000b4a0783b */ /* 0x000fee0000000200 */
[C---:B--2---:R-:W-:Y:S08]  /*4ef0*/  HMMA.16816.F32 R32, R16.reuse, R12, R32 ;  /* 0x0000000c1020723c */ /* 0x044ff00000001820 */
[----:B------:R-:W-:Y:S01]  /*4f00*/  HMMA.16816.F32 R28, R16, R14, R28 ;  /* 0x0000000e101c723c */ /* 0x000fe2000000181c */
[----:B------:R-:W-:Y:S07]  /*4f10*/  LDSM.16.M88.4 R12, [R194+0x4000] ;  /* 0x00400000c20c783b */ /* 0x000fee0000000200 */
[C---:B------:R-:W-:Y:S08]  /*4f20*/  HMMA.16816.F32 R168, R148.reuse, R152, R168 ;  /* 0x0000009894a8723c */ /* 0x040ff000000018a8 */
[----:B------:R-:W-:Y:S01]  /*4f30*/  HMMA.16816.F32 R164, R148, R154, R164 ;  /* 0x0000009a94a4723c */ /* 0x000fe200000018a4 */
[----:B------:R-:W2:Y:S04]  /*4f40*/  LDSM.16.M88.4 R148, [R191+0xe800] ;  /* 0x00e80000bf94783b */ /* 0x000ea80000000200 */
[----:B------:R-:W4:Y:S03]  /*4f50*/  LDSM.16.M88.4 R152, [R191+0xe000] ;  /* 0x00e00000bf98783b */ /* 0x000f260000000200 */
[C---:B------:R-:W-:Y:S08]  /*4f60*/  HMMA.16816.F32 R140, R16.reuse, R144, R140 ;  /* 0x00000090108c723c */ /* 0x040ff0000000188c */
[C---:B------:R-:W-:Y:S01]  /*4f70*/  HMMA.16816.F32 R136, R16.reuse, R146, R136 ;  /* 0x000000921088723c */ /* 0x040fe20000001888 */
[----:B------:R-:W5:Y:S07]  /*4f80*/  LDSM.16.M88.4 R144, [R191+0xf000] ;  /* 0x00f00000bf90783b */ /* 0x000f6e0000000200 */
[C---:B------:R-:W-:Y:S08]  /*4f90*/  HMMA.16816.F32 R24, R16.reuse, R224, R24 ;  /* 0x000000e01018723c */ /* 0x040ff00000001818 */
[----:B------:R-:W-:Y:S01]  /*4fa0*/  HMMA.16816.F32 R20, R16, R226, R20 ;  /* 0x000000e21014723c */ /* 0x000fe20000001814 */
[----:B------:R-:W-:Y:S07]  /*4fb0*/  LDSM.16.M88.4 R224, [R184+0x3000] ;  /* 0x00300000b8e0783b */ /* 0x000fee0000000200 */
[C---:B---3--:R-:W-:Y:S08]  /*4fc0*/  HMMA.16816.F32 R32, R156.reuse, R4, R32 ;  /* 0x000000049c20723c */ /* 0x048ff00000001820 */
[----:B------:R-:W-:Y:S01]  /*4fd0*/  HMMA.16816.F32 R28, R156, R6, R28 ;  /* 0x000000069c1c723c */ /* 0x000fe2000000181c */
[----:B------:R-:W-:Y:S07]  /*4fe0*/  LDSM.16.M88.4 R4, [R184+0x2800] ;  /* 0x00280000b804783b */ /* 0x000fee0000000200 */
[C---:B------:R-:W-:Y:S08]  /*4ff0*/  HMMA.16816.F32 R168, R16.reuse, R220, R168 ;  /* 0x000000dc10a8723c */ /* 0x040ff000000018a8 */
[----:B------:R-:W-:Y:S01]  /*5000*/  HMMA.16816.F32 R164, R16, R222, R164 ;  /* 0x000000de10a4723c */ /* 0x000fe200000018a4 */
[----:B------:R-:W3:Y:S04]  /*5010*/  LDSM.16.M88.4 R220, [R193+0x4000] ;  /* 0x00400000c1dc783b */ /* 0x000ee80000000200 */
[----:B------:R-:W3:Y:S03]  /*5020*/  LDSM.16.M88.4 R16, [R191+0xf800] ;  /* 0x00f80000bf10783b */ /* 0x000ee60000000200 */
[C---:B-1----:R-:W-:Y:S08]  /*5030*/  HMMA.16816.F32 R140, R156.reuse, R8, R140 ;  /* 0x000000089c8c723c */ /* 0x042ff0000000188c */
[C---:B------:R-:W-:Y:S01]  /*5040*/  HMMA.16816.F32 R136, R156.reuse, R10, R136 ;  /* 0x0000000a9c88723c */ /* 0x040fe20000001888 */
[----:B------:R-:W1:Y:S07]  /*5050*/  LDSM.16.M88.4 R8, [R184+0x2000] ;  /* 0x00200000b808783b */ /* 0x000e6e0000000200 */
[C---:B------:R-:W-:Y:S08]  /*5060*/  HMMA.16816.F32 R24, R156.reuse, R172, R24 ;  /* 0x000000ac9c18723c */ /* 0x040ff00000001818 */
[----:B------:R-:W-:Y:S01]  /*5070*/  HMMA.16816.F32 R20, R156, R174, R20 ;  /* 0x000000ae9c14723c */ /* 0x000fe20000001814 */
[----:B------:R-:W-:Y:S07]  /*5080*/  LDSM.16.M88.4 R172, [R184+0x3800] ;  /* 0x00380000b8ac783b */ /* 0x000fee0000000200 */
[C---:B--2---:R-:W-:Y:S08]  /*5090*/  HMMA.16816.F32 R32, R12.reuse, R148, R32 ;  /* 0x000000940c20723c */ /* 0x044ff00000001820 */
[----:B------:R-:W-:Y:S01]  /*50a0*/  HMMA.16816.F32 R28, R12, R150, R28 ;  /* 0x000000960c1c723c */ /* 0x000fe2000000181c */
[----:B------:R-:W-:Y:S07]  /*50b0*/  LDSM.16.M88.4 R148, [R197+0x11000] ;  /* 0x01100000c594783b */ /* 0x000fee0000000200 */
[C---:B------:R-:W-:Y:S08]  /*50c0*/  HMMA.16816.F32 R168, R156.reuse, R160, R168 ;  /* 0x000000a09ca8723c */ /* 0x040ff000000018a8 */
[----:B------:R-:W-:Y:S01]  /*50d0*/  HMMA.16816.F32 R164, R156, R162, R164 ;  /* 0x000000a29ca4723c */ /* 0x000fe200000018a4 */
[----:B------:R-:W-:Y:S04]  /*50e0*/  LDSM.16.M88.4 R160, [R198+0x8000] ;  /* 0x00800000c6a0783b */ /* 0x000fe80000000200 */
[----:B------:R-:W-:Y:S03]  /*50f0*/  LDSM.16.M88.4 R156, [R197+0x10000] ;  /* 0x01000000c59c783b */ /* 0x000fe60000000200 */
[C---:B----4-:R-:W-:Y:S08]  /*5100*/  HMMA.16816.F32 R140, R12.reuse, R152, R140 ;  /* 0x000000980c8c723c */ /* 0x050ff0000000188c */
[C---:B------:R-:W-:Y:S01]  /*5110*/  HMMA.16816.F32 R136, R12.reuse, R154, R136 ;  /* 0x0000009a0c88723c */ /* 0x040fe20000001888 */
[----:B------:R-:W2:Y:S07]  /*5120*/  LDSM.16.M88.4 R152, [R197+0x10800] ;  /* 0x01080000c598783b */ /* 0x000eae0000000200 */
[C---:B-----5:R-:W-:Y:S08]  /*5130*/  HMMA.16816.F32 R24, R12.reuse, R144, R24 ;  /* 0x000000900c18723c */ /* 0x060ff00000001818 */
[----:B------:R-:W-:Y:S01]  /*5140*/  HMMA.16816.F32 R20, R12, R146, R20 ;  /* 0x000000920c14723c */ /* 0x000fe20000001814 */
[----:B------:R-:W-:Y:S07]  /*5150*/  LDSM.16.M88.4 R144, [R197+0x11800] ;  /* 0x01180000c590783b */ /* 0x000fee0000000200 */
[C---:B---3--:R-:W-:Y:S08]  /*5160*/  HMMA.16816.F32 R32, R220.reuse, R4, R32 ;  /* 0x00000004dc20723c */ /* 0x048ff00000001820 */
[----:B------:R-:W-:Y:S01]  /*5170*/  HMMA.16816.F32 R28, R220, R6, R28 ;  /* 0x00000006dc1c723c */ /* 0x000fe2000000181c */
[----:B------:R-:W-:Y:S07]  /*5180*/  LDSM.16.M88.4 R4, [R177] ;  /* 0x00000000b104783b */ /* 0x000fee0000000200 */
[C---:B------:R-:W-:Y:S08]  /*5190*/  HMMA.16816.F32 R168, R12.reuse, R16, R168 ;  /* 0x000000100ca8723c */ /* 0x040ff000000018a8 */
[----:B------:R-:W-:Y:S01]  /*51a0*/  HMMA.16816.F32 R164, R12, R18, R164 ;  /* 0x000000120ca4723c */ /* 0x000fe200000018a4 */
[----:B------:R-:W-:Y:S04]  /*51b0*/  LDSM.16.M88.4 R16, [R196+0x8000] ;  /* 0x00800000c410783b */ /* 0x000fe80000000200 */
[----:B------:R-:W-:Y:S03]  /*51c0*/  LDSM.16.M88.4 R12, [R179] ;  /* 0x00000000b30c783b */ /* 0x000fe60000000200 */
[C---:B-1----:R-:W-:Y:S08]  /*51d0*/  HMMA.16816.F32 R140, R220.reuse, R8, R140 ;  /* 0x00000008dc8c723c */ /* 0x042ff0000000188c */
[C---:B------:R-:W-:Y:S01]  /*51e0*/  HMMA.16816.F32 R136, R220.reuse, R10, R136 ;  /* 0x0000000adc88723c */ /* 0x040fe20000001888 */
[----:B------:R-:W1:Y:S07]  /*51f0*/  LDSM.16.M88.4 R8, [R178] ;  /* 0x00000000b208783b */ /* 0x000e6e0000000200 */
[C---:B------:R-:W-:Y:S08]  /*5200*/  HMMA.16816.F32 R24, R220.reuse, R224, R24 ;  /* 0x000000e0dc18723c */ /* 0x040ff00000001818 */
[----:B------:R-:W-:Y:S08]  /*5210*/  HMMA.16816.F32 R20, R220, R226, R20 ;  /* 0x000000e2dc14723c */ /* 0x000ff00000001814 */
[C---:B--2---:R-:W-:Y:S08]  /*5220*/  HMMA.16816.F32 R32, R160.reuse, R152, R32 ;  /* 0x00000098a020723c */ /* 0x044ff00000001820 */
[C---:B------:R-:W-:Y:S01]  /*5230*/  HMMA.16816.F32 R28, R160.reuse, R154, R28 ;  /* 0x0000009aa01c723c */ /* 0x040fe2000000181c */
[----:B------:R-:W-:Y:S07]  /*5240*/  LDSM.16.M88.4 R152, [R194+0x8000] ;  /* 0x00800000c298783b */ /* 0x000fee0000000200 */
[C---:B------:R-:W-:Y:S08]  /*5250*/  HMMA.16816.F32 R140, R160.reuse, R156, R140 ;  /* 0x0000009ca08c723c */ /* 0x040ff0000000188c */
[C---:B------:R-:W-:Y:S08]  /*5260*/  HMMA.16816.F32 R136, R160.reuse, R158, R136 ;  /* 0x0000009ea088723c */ /* 0x040ff00000001888 */
[C---:B------:R-:W-:Y:S01]  /*5270*/  HMMA.16816.F32 R156, R160.reuse, R148, R24 ;  /* 0x00000094a09c723c */ /* 0x040fe20000001818 */
[----:B------:R-:W2:Y:S07]  /*5280*/  LDSM.16.M88.4 R24, [R191+0x10000] ;  /* 0x01000000bf18783b */ /* 0x000eae0000000200 */
[----:B------:R-:W-:Y:S08]  /*5290*/  HMMA.16816.F32 R20, R160, R150, R20 ;  /* 0x00000096a014723c */ /* 0x000ff00000001814 */
[C---:B------:R-:W-:Y:S08]  /*52a0*/  HMMA.16816.F32 R168, R220.reuse, R172, R168 ;  /* 0x000000acdca8723c */ /* 0x040ff000000018a8 */
[----:B------:R-:W-:Y:S01]  /*52b0*/  HMMA.16816.F32 R164, R220, R174, R164 ;  /* 0x000000aedca4723c */ /* 0x000fe200000018a4 */
[----:B------:R-:W-:Y:S07]  /*52c0*/  LDSM.16.M88.4 R172, [R176] ;  /* 0x00000000b0ac783b */ /* 0x000fee0000000200 */
[C---:B-1----:R-:W-:Y:S08]  /*52d0*/  HMMA.16816.F32 R32, R16.reuse, R8, R32 ;  /* 0x000000081020723c */ /* 0x042ff00000001820 */
[C---:B------:R-:W-:Y:S01]  /*52e0*/  HMMA.16816.F32 R28, R16.reuse, R10, R28 ;  /* 0x0000000a101c723c */ /* 0x040fe2000000181c */
[----:B------:R-:W1:Y:S07]  /*52f0*/  LDSM.16.M88.4 R8, [R191+0x10800] ;  /* 0x01080000bf08783b */ /* 0x000e6e0000000200 */
[C---:B------:R-:W-:Y:S08]  /*5300*/  HMMA.16816.F32 R140, R16.reuse, R12, R140 ;  /* 0x0000000c108c723c */ /* 0x040ff0000000188c */
[C---:B------:R-:W-:Y:S01]  /*5310*/  HMMA.16816.F32 R136, R16.reuse, R14, R136 ;  /* 0x0000000e1088723c */ /* 0x040fe20000001888 */
[----:B------:R-:W-:Y:S07]  /*5320*/  LDSM.16.M88.4 R12, [R191+0x11800] ;  /* 0x01180000bf0c783b */ /* 0x000fee0000000200 */
[C---:B------:R-:W-:Y:S08]  /*5330*/  HMMA.16816.F32 R156, R16.reuse, R4, R156 ;  /* 0x00000004109c723c */ /* 0x040ff0000000189c */
[----:B------:R-:W-:Y:S01]  /*5340*/  HMMA.16816.F32 R148, R16, R6, R20 ;  /* 0x000000061094723c */ /* 0x000fe20000001814 */
[----:B------:R-:W-:Y:S04]  /*5350*/  LDSM.16.M88.4 R20, [R193+0x8000] ;  /* 0x00800000c114783b */ /* 0x000fe80000000200 */
[----:B------:R-:W3:Y:S03]  /*5360*/  LDSM.16.M88.4 R4, [R184+0x4000] ;  /* 0x00400000b804783b */ /* 0x000ee60000000200 */
[C---:B------:R-:W-:Y:S08]  /*5370*/  HMMA.16816.F32 R168, R160.reuse, R144, R168 ;  /* 0x00000090a0a8723c */ /* 0x040ff000000018a8 */
[----:B------:R-:W-:Y:S01]  /*5380*/  HMMA.16816.F32 R164, R160, R146, R164 ;  /* 0x00000092a0a4723c */ /* 0x000fe200000018a4 */
[----:B------:R-:W4:Y:S04]  /*5390*/  LDSM.16.M88.4 R144, [R191+0x11000] ;  /* 0x01100000bf90783b */ /* 0x000f280000000200 */
[----:B------:R-:W5:Y:S03]  /*53a0*/  LDSM.16.M88.4 R160, [R184+0x4800] ;  /* 0x00480000b8a0783b */ /* 0x000f660000000200 */
[C---:B--2---:R-:W-:Y:S08]  /*53b0*/  HMMA.16816.F32 R140, R152.reuse, R24, R140 ;  /* 0x00000018988c723c */ /* 0x044ff0000000188c */
[C---:B------:R-:W-:Y:S08]  /*53c0*/  HMMA.16816.F32 R136, R152.reuse, R26, R136 ;  /* 0x0000001a9888723c */ /* 0x040ff00000001888 */
[C---:B-1----:R-:W-:Y:S08]  /*53d0*/  HMMA.16816.F32 R32, R152.reuse, R8, R32 ;  /* 0x000000089820723c */ /* 0x042ff00000001820 */
[----:B------:R-:W-:Y:S01]  /*53e0*/  HMMA.16816.F32 R28, R152, R10, R28 ;  /* 0x0000000a981c723c */ /* 0x000fe2000000181c */
[----:B------:R-:W1:Y:S07]  /*53f0*/  LDSM.16.M88.4 R8, [R184+0x5000] ;  /* 0x00500000b808783b */ /* 0x000e6e0000000200 */
[C---:B------:R-:W-:Y:S08]  /*5400*/  HMMA.16816.F32 R168, R16.reuse, R172, R168 ;  /* 0x000000ac10a8723c */ /* 0x040ff000000018a8 */
[----:B------:R-:W-:Y:S08]  /*5410*/  HMMA.16816.F32 R164, R16, R174, R164 ;  /* 0x000000ae10a4723c */ /* 0x000ff000000018a4 */
[C---:B---3--:R-:W-:Y:S08]  /*5420*/  HMMA.16816.F32 R140, R20.reuse, R4, R140 ;  /* 0x00000004148c723c */ /* 0x048ff0000000188c */
[----:B------:R-:W-:Y:S01]  /*5430*/  HMMA.16816.F32 R136, R20, R6, R136 ;  /* 0x000000061488723c */ /* 0x000fe20000001888 */
[----:B------:R-:W2:Y:S01]  /*5440*/  LDSM.16.M88.4 R4, [R184+0x5800] ;  /* 0x00580000b804783b */ /* 0x000ea20000000200 */
[----:B------:R-:W-:-:S06]  /*5450*/  DEPBAR.LE SB0, 0x0 ;  /* 0x000080000000791a */ /* 0x000fcc0000000000 */
[C---:B----4-:R-:W-:Y:S08]  /*5460*/  HMMA.16816.F32 R156, R152.reuse, R144, R156 ;  /* 0x00000090989c723c */ /* 0x050ff0000000189c */
[C---:B------:R-:W-:Y:S08]  /*5470*/  HMMA.16816.F32 R148, R152.reuse, R146, R148 ;  /* 0x000000929894723c */ /* 0x040ff00000001894 */
[----:B------:R-:W-:Y:S07]  /*5480*/  HMMA.16816.F32 R168, R152, R12, R168 ;  /* 0x0000000c98a8723c */ /* 0x000fee00000018a8 */
[----:B------:R-:W-:Y:S01]  /*5490*/  IMAD R13, R133, 0x40, R216 ;  /* 0x00000040850d7824 */ /* 0x000fe200078e02d8 */
[----:B-----5:R-:W-:Y:S04]  /*54a0*/  HMMA.16816.F32 R32, R20, R160, R32 ;  /* 0x000000a01420723c */ /* 0x020fe80000001820 */
[----:B------:R-:W-:-:S04]  /*54b0*/  IADD3 R17, R13, 0x1, RZ ;  /* 0x000000010d117810 */ /* 0x000fc80007ffe0ff */
[----:B------:R-:W-:Y:S01]  /*54c0*/  HMMA.16816.F32 R164, R152, R14, R164 ;  /* 0x0000000e98a4723c */ /* 0x000fe200000018a4 */
[C---:B------:R-:W-:Y:S02]  /*54d0*/  ISETP.GE.AND P4, PT, R17.reuse, R228, PT ;  /* 0x000000e41100720c */ /* 0x040fe40003f86270 */
[----:B------:R-:W-:Y:S02]  /*54e0*/  ISETP.GE.AND P5, PT, R17, R2, PT ;  /* 0x000000021100720c */ /* 0x000fe40003fa6270 */
[----:B------:R-:W-:Y:S02]  /*54f0*/  FSEL R18, R141, -INF , !P4 ;  /* 0xff8000008d127808 */ /* 0x000fe40006000000 */
[C---:B------:R-:W-:Y:S01]  /*5500*/  IADD3 R15, R13.reuse, 0x8, RZ ;  /* 0x000000080d0f7810 */ /* 0x040fe20007ffe0ff */
[----:B------:R-:W-:Y:S01]  /*5510*/  HMMA.16816.F32 R28, R20, R162, R28 ;  /* 0x000000a2141c723c */ /* 0x000fe2000000181c */
[----:B------:R-:W-:Y:S01]  /*5520*/  IADD3 R17, R13, 0x10, RZ ;  /* 0x000000100d117810 */ /* 0x000fe20007ffe0ff */
[----:B------:R-:W-:Y:S01]  /*5530*/  BAR.SYNC.DEFER_BLOCKING 0x0 ;  /* 0x0000000000007b1d */ /* 0x000fe20000010000 */
[----:B------:R-:W-:-:S02]  /*5540*/  ISETP.GE.AND P6, PT, R15, R228, PT ;  /* 0x000000e40f00720c */ /* 0x000fc40003fc6270 */
[----:B------:R-:W-:Y:S02]  /*5550*/  ISETP.GE.AND P0, PT, R15, R2, PT ;  /* 0x000000020f00720c */ /* 0x000fe40003f06270 */
[----:B------:R-:W-:Y:S01]  /*5560*/  IADD3 R15, R13, 0x9, RZ ;  /* 0x000000090d0f7810 */ /* 0x000fe20007ffe0ff */
[C---:B-1----:R-:W-:Y:S01]  /*5570*/  HMMA.16816.F32 R156, R20.reuse, R8, R156 ;  /* 0x00000008149c723c */ /* 0x042fe2000000189c */
[----:B------:R-:W-:Y:S02]  /*5580*/  FSEL R16, R136, -INF , !P6 ;  /* 0xff80000088107808 */ /* 0x000fe40007000000 */
[C---:B------:R-:W-:Y:S02]  /*5590*/  ISETP.GE.AND P4, PT, R15.reuse, R228, PT ;  /* 0x000000e40f00720c */ /* 0x040fe40003f86270 */
[----:B------:R-:W-:Y:S02]  /*55a0*/  ISETP.GE.AND P6, PT, R15, R2, PT ;  /* 0x000000020f00720c */ /* 0x000fe40003fc6270 */
[----:B------:R-:W-:Y:S01]  /*55b0*/  IADD3 R15, R13, 0x11, RZ ;  /* 0x000000110d0f7810 */ /* 0x000fe20007ffe0ff */
[----:B------:R-:W-:Y:S01]  /*55c0*/  HMMA.16816.F32 R148, R20, R10, R148 ;  /* 0x0000000a1494723c */ /* 0x000fe20000001894 */
[----:B------:R-:W-:-:S02]  /*55d0*/  FSEL R12, R138, -INF , !P0 ;  /* 0xff8000008a0c7808 */ /* 0x000fc40004000000 */
[----:B------:R-:W-:Y:S02]  /*55e0*/  FSEL R14, R137, -INF , !P4 ;  /* 0xff800000890e7808 */ /* 0x000fe40006000000 */
[----:B------:R-:W-:Y:S02]  /*55f0*/  FSEL R8, R139, -INF , !P6 ;  /* 0xff8000008b087808 */ /* 0x000fe40007000000 */
[C---:B------:R-:W-:Y:S01]  /*5600*/  ISETP.GE.AND P0, PT, R17.reuse, R228, PT ;  /* 0x000000e41100720c */ /* 0x040fe20003f06270 */
[----:B--2---:R-:W-:Y:S01]  /*5610*/  HMMA.16816.F32 R168, R20, R4, R168 ;  /* 0x0000000414a8723c */ /* 0x004fe200000018a8 */
[----:B------:R-:W-:Y:S02]  /*5620*/  ISETP.GE.AND P4, PT, R17, R2, PT ;  /* 0x000000021100720c */ /* 0x000fe40003f86270 */
[----:B------:R-:W-:Y:S02]  /*5630*/  ISETP.GE.AND P6, PT, R15, R228, PT ;  /* 0x000000e40f00720c */ /* 0x000fe40003fc6270 */
[----:B------:R-:W-:-:S02]  /*5640*/  IADD3 R9, R13, 0x18, RZ ;  /* 0x000000180d097810 */ /* 0x000fc40007ffe0ff */
[----:B------:R-:W-:Y:S01]  /*5650*/  FSEL R138, R32, -INF , !P0 ;  /* 0xff800000208a7808 */ /* 0x000fe20004000000 */
[----:B------:R-:W-:Y:S01]  /*5660*/  HMMA.16816.F32 R164, R20, R6, R164 ;  /* 0x0000000614a4723c */ /* 0x000fe200000018a4 */
[----:B------:R-:W-:Y:S02]  /*5670*/  FSEL R34, R34, -INF , !P4 ;  /* 0xff80000022227808 */ /* 0x000fe40006000000 */
[----:B------:R-:W-:Y:S02]  /*5680*/  FSEL R136, R33, -INF , !P6 ;  /* 0xff80000021887808 */ /* 0x000fe40007000000 */
[----:B------:R-:W-:Y:S02]  /*5690*/  ISETP.GE.AND P0, PT, R15, R2, PT ;  /* 0x000000020f00720c */ /* 0x000fe40003f06270 */
[C---:B------:R-:W-:Y:S02]  /*56a0*/  ISETP.GE.AND P4, PT, R9.reuse, R228, PT ;  /* 0x000000e40900720c */ /* 0x040fe40003f86270 */
[----:B------:R-:W-:-:S02]  /*56b0*/  ISETP.GE.AND P6, PT, R9, R2, PT ;  /* 0x000000020900720c */ /* 0x000fc40003fc6270 */
[----:B------:R-:W-:Y:S02]  /*56c0*/  IADD3 R9, R13, 0x19, RZ ;  /* 0x000000190d097810 */ /* 0x000fe40007ffe0ff */
[----:B------:R-:W-:Y:S02]  /*56d0*/  FSEL R26, R35, -INF , !P0 ;  /* 0xff800000231a7808 */ /* 0x000fe40004000000 */
[----:B------:R-:W-:Y:S02]  /*56e0*/  ISETP.GE.AND P0, PT, R9, R228, PT ;  /* 0x000000e40900720c */ /* 0x000fe40003f06270 */
[----:B------:R-:W-:Y:S02]  /*56f0*/  IADD3 R11, R13, 0x20, RZ ;  /* 0x000000200d0b7810 */ /* 0x000fe40007ffe0ff */
[----:B------:R-:W-:Y:S02]  /*5700*/  FSEL R32, R28, -INF , !P4 ;  /* 0xff8000001c207808 */ /* 0x000fe40006000000 */
[----:B------:R-:W-:-:S02]  /*5710*/  FSEL R30, R30, -INF , !P6 ;  /* 0xff8000001e1e7808 */ /* 0x000fc40007000000 */
[----:B------:R-:W-:Y:S02]  /*5720*/  FSEL R28, R29, -INF , !P0 ;  /* 0xff8000001d1c7808 */ /* 0x000fe40004000000 */
[----:B------:R-:W-:Y:S02]  /*5730*/  ISETP.GE.AND P4, PT, R9, R2, PT ;  /* 0x000000020900720c */ /* 0x000fe40003f86270 */
[C---:B------:R-:W-:Y:S02]  /*5740*/  ISETP.GE.AND P6, PT, R11.reuse, R228, PT ;  /* 0x000000e40b00720c */ /* 0x040fe40003fc6270 */
[----:B------:R-:W-:Y:S02]  /*5750*/  ISETP.GE.AND P0, PT, R11, R2, PT ;  /* 0x000000020b00720c */ /* 0x000fe40003f06270 */
[C---:B------:R-:W-:Y:S02]  /*5760*/  IADD3 R9, R13.reuse, 0x21, RZ ;  /* 0x000000210d097810 */ /* 0x040fe40007ffe0ff */
[----:B------:R-:W-:-:S02]  /*5770*/  IADD3 R11, R13, 0x28, RZ ;  /* 0x000000280d0b7810 */ /* 0x000fc40007ffe0ff */
[----:B------:R-:W-:Y:S02]  /*5780*/  FSEL R24, R31, -INF , !P4 ;  /* 0xff8000001f187808 */ /* 0x000fe40006000000 */
[----:B------:R-:W-:Y:S02]  /*5790*/  FSEL R226, R156, -INF , !P6 ;  /* 0xff8000009ce27808 */ /* 0x000fe40007000000 */
[----:B------:R-:W-:Y:S02]  /*57a0*/  FSEL R220, R158, -INF , !P0 ;  /* 0xff8000009edc7808 */ /* 0x000fe40004000000 */
[C---:B------:R-:W-:Y:S02]  /*57b0*/  ISETP.GE.AND P4, PT, R9.reuse, R228, PT ;  /* 0x000000e40900720c */ /* 0x040fe40003f86270 */
[----:B------:R-:W-:Y:S02]  /*57c0*/  ISETP.GE.AND P6, PT, R9, R2, PT ;  /* 0x000000020900720c */ /* 0x000fe40003fc6270 */
[----:B------:R-:W-:-:S02]  /*57d0*/  ISETP.GE.AND P0, PT, R11, R228, PT ;  /* 0x000000e40b00720c */ /* 0x000fc40003f06270 */
        /* <DEDUP_REMOVED lines=9> */
[----:B------:R-:W-:Y:S02]  /*5870*/  ISETP.GE.AND P4, PT, R5, R228, PT ;  /* 0x000000e40500720c */ /* 0x000fe40003f86270 */
[----:B------:R-:W-:Y:S02]  /*5880*/  IADD3 R7, R13, 0x31, RZ ;  /* 0x000000310d077810 */ /* 0x000fe40007ffe0ff */
[----:B------:R-:W-:-:S02]  /*5890*/  FSEL R162, R168, -INF , !P4 ;  /* 0xff800000a8a27808 */ /* 0x000fc40006000000 */
[----:B------:R-:W-:Y:S02]  /*58a0*/  ISETP.GE.AND P4, PT, R7, R2, PT ;  /* 0x000000020700720c */ /* 0x000fe40003f86270 */
[----:B------:R-:W-:Y:S02]  /*58b0*/  FSEL R234, R149, -INF , !P6 ;  /* 0xff80000095ea7808 */ /* 0x000fe40007000000 */
[----:B------:R-:W-:Y:S02]  /*58c0*/  FSEL R152, R171, -INF , !P4 ;  /* 0xff800000ab987808 */ /* 0x000fe40006000000 */
[----:B------:R-:W-:Y:S02]  /*58d0*/  ISETP.GE.AND P4, PT, R13, R228, PT ;  /* 0x000000e40d00720c */ /* 0x000fe40003f86270 */
[----:B------:R-:W-:Y:S02]  /*58e0*/  FSEL R172, R151, -INF , !P0 ;  /* 0xff80000097ac7808 */ /* 0x000fe40004000000 */
[----:B------:R-:W-:-:S02]  /*58f0*/  FSEL R0, R140, -INF , !P4 ;  /* 0xff8000008c007808 */ /* 0x000fc40006000000 */
[----:B------:R-:W-:Y:S02]  /*5900*/  ISETP.GE.AND P4, PT, R212, 0x3, PT ;  /* 0x00000003d400780c */ /* 0x000fe40003f86270 */
[----:B------:R-:W-:Y:S02]  /*5910*/  ISETP.GE.AND P6, PT, R5, R2, PT ;  /* 0x000000020500720c */ /* 0x000fe40003fc6270 */
[----:B------:R-:W-:Y:S02]  /*5920*/  ISETP.GE.AND P0, PT, R7, R228, PT ;  /* 0x000000e40700720c */ /* 0x000fe40003f06270 */
[----:B------:R-:W-:Y:S02]  /*5930*/  IADD3 R5, R13, 0x38, RZ ;  /* 0x000000380d057810 */ /* 0x000fe40007ffe0ff */
[----:B------:R-:W-:Y:S02]  /*5940*/  FSEL R156, R170, -INF , !P6 ;  /* 0xff800000aa9c7808 */ /* 0x000fe40007000000 */
[----:B------:R-:W-:-:S02]  /*5950*/  FSEL R160, R169, -INF , !P0 ;  /* 0xff800000a9a07808 */ /* 0x000fc40004000000 */
[C---:B------:R-:W-:Y:S02]  /*5960*/  ISETP.GE.AND P6, PT, R5.reuse, R228, PT ;  /* 0x000000e40500720c */ /* 0x040fe40003fc6270 */
[----:B------:R-:W-:Y:S02]  /*5970*/  ISETP.GE.AND P0, PT, R5, R2, PT ;  /* 0x000000020500720c */ /* 0x000fe40003f06270 */
[----:B------:R-:W-:Y:S02]  /*5980*/  IADD3 R5, R13, 0x39, RZ ;  /* 0x000000390d057810 */ /* 0x000fe40007ffe0ff */
[----:B------:R-:W-:Y:S02]  /*5990*/  FSEL R4, R143, -INF , !P5 ;  /* 0xff8000008f047808 */ /* 0x000fe40006800000 */
[----:B------:R-:W-:Y:S02]  /*59a0*/  FSEL R158, R164, -INF , !P6 ;  /* 0xff800000a49e7808 */ /* 0x000fe40007000000 */
[----:B------:R-:W-:-:S02]  /*59b0*/  FSEL R154, R166, -INF , !P0 ;  /* 0xff800000a69a7808 */ /* 0x000fc40004000000 */
[----:B------:R-:W-:Y:S02]  /*59c0*/  ISETP.GE.AND P5, PT, R13, R2, PT ;  /* 0x000000020d00720c */ /* 0x000fe40003fa6270 */
[C---:B------:R-:W-:Y:S02]  /*59d0*/  ISETP.GE.AND P6, PT, R5.reuse, R228, PT ;  /* 0x000000e40500720c */ /* 0x040fe40003fc6270 */
[----:B------:R-:W-:Y:S02]  /*59e0*/  ISETP.GE.AND P0, PT, R5, R2, PT ;  /* 0x000000020500720c */ /* 0x000fe40003f06270 */
[----:B------:R-:W-:Y:S02]  /*59f0*/  FSEL R142, R142, -INF , !P5 ;  /* 0xff8000008e8e7808 */ /* 0x000fe40006800000 */
[----:B------:R-:W-:Y:S02]  /*5a00*/  FSEL R140, R165, -INF , !P6 ;  /* 0xff800000a58c7808 */ /* 0x000fe40007000000 */
[----:B------:R-:W-:Y:S01]  /*5a10*/  FSEL R150, R167, -INF , !P0 ;  /* 0xff800000a7967808 */ /* 0x000fe20004000000 */
[----:B------:R-:W-:Y:S05]  /*5a20*/  @!P4 BRA `(.L_x_87) ;  /* 0x000003800000c947 */ /* 0x000fea0003800000 */
[----:B------:R-:W-:Y:S01]  /*5a30*/  IADD3 R6, R212, -0x3, RZ ;  /* 0xfffffffdd4067810 */ /* 0x000fe20007ffe0ff */
[----:B------:R1:W-:Y:S01]  /*5a40*/  @P3 STS.128 [R202+0xc000], RZ ;  /* 0x00c000ffca003388 */ /* 0x0003e20000000c00 */
[----:B------:R-:W-:Y:S02]  /*5a50*/  BSSY B0, `(.L_x_88) ;  /* 0x0000034000007945 */ /* 0x000fe40003800000 */
[----:B------:R-:W-:Y:S01]  /*5a60*/  SHF.R.S32.HI R5, RZ, 0x1f, R6 ;  /* 0x0000001fff057819 */ /* 0x000fe20000011406 */
[----:B------:R-:W-:-:S04]  /*5a70*/  IMAD.WIDE.U32 R20, R6, c[0x0][0x198], RZ ;  /* 0x0000660006147a25 */ /* 0x000fc800078e00ff */
[----:B------:R-:W-:Y:S01]  /*5a80*/  IMAD R5, R5, c[0x0][0x198], RZ ;  /* 0x0000660005057a24 */ /* 0x000fe200078e02ff */
[----:B------:R-:W-:-:S03]  /*5a90*/  LEA R7, P5, R20, R206, 0x6 ;  /* 0x000000ce14077211 */ /* 0x000fc600078a30ff */
[----:B------:R-:W-:Y:S01]  /*5aa0*/  IMAD R5, R6, c[0x0][0x19c], R5 ;  /* 0x0000670006057a24 */ /* 0x000fe200078e0205 */
[----:B------:R-:W-:-:S03]  /*5ab0*/  @!P3 LEA R10, P0, R7, c[0x0][0x168], 0x1 ;  /* 0x00005a00070aba11 */ /* 0x000fc600078008ff */
[----:B------:R-:W-:-:S05]  /*5ac0*/  IMAD.IADD R5, R21, 0x1, R5 ;  /* 0x0000000115057824 */ /* 0x000fca00078e0205 */
[----:B------:R-:W-:Y:S02]  /*5ad0*/  LEA.HI.X R6, R20, R209, R5, 0x6, P5 ;  /* 0x000000d114067211 */ /* 0x000fe400028f3405 */
[C---:B------:R-:W-:Y:S02]  /*5ae0*/  @!P2 LEA R22, P5, R7.reuse, c[0x0][0x168], 0x1 ;  /* 0x00005a000716aa11 */ /* 0x040fe400078a08ff */
[C-C-:B------:R-:W-:Y:S02]  /*5af0*/  @!P3 LEA.HI.X R11, R7.reuse, c[0x0][0x16c], R6.reuse, 0x1, P0 ;  /* 0x00005b00070bba11 */ /* 0x140fe400000f0c06 */
[C---:B------:R-:W-:Y:S02]  /*5b00*/  @!P1 LEA R20, P0, R7.reuse, c[0x0][0x168], 0x1 ;  /* 0x00005a0007149a11 */ /* 0x040fe400078008ff */
[C---:B------:R-:W-:Y:S01]  /*5b10*/  IADD3 R5, P6, R7.reuse, UR11, RZ ;  /* 0x0000000b07057c10 */ /* 0x040fe2000ffde0ff */
[----:B------:R-:W-:Y:S01]  /*5b20*/  @!PT LDS RZ, [RZ] ;  /* 0x00000000fffff984 */ /* 0x000fe20000000800 */
[----:B------:R-:W-:Y:S01]  /*5b30*/  @!PT LDS RZ, [RZ] ;  /* 0x00000000fffff984 */ /* 0x000fe20000000800 */
[----:B------:R-:W-:Y:S01]  /*5b40*/  @!PT LDS RZ, [RZ] ;  /* 0x00000000fffff984 */ /* 0x000fe20000000800 */
[----:B------:R1:W-:Y:S01]  /*5b50*/  @!P3 LDGSTS.E.BYPASS.LTC128B.128 [R202+0xc000], [R10.64] ;  /* 0x0c0000000acabfae */ /* 0x0003e2000b901d4c */
[----:B------:R-:W-:-:S02]  /*5b60*/  @!P2 LEA.HI.X R23, R7, c[0x0][0x16c], R6, 0x1, P5 ;  /* 0x00005b000717aa11 */ /* 0x000fc400028f0c06 */
[----:B------:R-:W-:Y:S01]  /*5b70*/  @!P1 LEA.HI.X R21, R7, c[0x0][0x16c], R6, 0x1, P0 ;  /* 0x00005b0007159a11 */ /* 0x000fe200000f0c06 */
[----:B------:R1:W-:Y:S01]  /*5b80*/  @P2 STS.128 [R202+0xe000], RZ ;  /* 0x00e000ffca002388 */ /* 0x0003e20000000c00 */
[C---:B------:R-:W-:Y:S02]  /*5b90*/  @!P3 LEA R134, P5, R5.reuse, c[0x0][0x168], 0x1 ;  /* 0x00005a000586ba11 */ /* 0x040fe400078a08ff */
[----:B------:R-:W-:Y:S01]  /*5ba0*/  IADD3.X R6, R6, UR6, RZ, P6, !PT ;  /* 0x0000000606067c10 */ /* 0x000fe2000b7fe4ff */
[----:B------:R-:W-:Y:S01]  /*5bb0*/  @!PT LDS RZ, [RZ] ;  /* 0x00000000fffff984 */ /* 0x000fe20000000800 */
[----:B------:R-:W-:Y:S01]  /*5bc0*/  @!PT LDS RZ, [RZ] ;  /* 0x00000000fffff984 */ /* 0x000fe20000000800 */
[----:B------:R-:W-:Y:S01]  /*5bd0*/  @!PT LDS RZ, [RZ] ;  /* 0x00000000fffff984 */ /* 0x000fe20000000800 */
[----:B------:R1:W-:Y:S01]  /*5be0*/  @!P2 LDGSTS.E.BYPASS.LTC128B.128 [R202+0xe000], [R22.64+0x80] ;  /* 0x0e00008016caafae */ /* 0x0003e2000b901d4c */
[C---:B------:R-:W-:Y:S02]  /*5bf0*/  @!P2 LEA R144, P0, R5.reuse, c[0x0][0x168], 0x1 ;  /* 0x00005a000590aa11 */ /* 0x040fe400078008ff */
[C-C-:B------:R-:W-:Y:S01]  /*5c00*/  @!P3 LEA.HI.X R135, R5.reuse, c[0x0][0x16c], R6.reuse, 0x1, P5 ;  /* 0x00005b000587ba11 */ /* 0x140fe200028f0c06 */
[----:B------:R1:W-:Y:S01]  /*5c10*/  @P1 STS.128 [R202+0x10000], RZ ;  /* 0x010000ffca001388 */ /* 0x0003e20000000c00 */
[----:B------:R-:W-:-:S03]  /*5c20*/  @!P2 LEA.HI.X R145, R5, c[0x0][0x16c], R6, 0x1, P0 ;  /* 0x00005b000591aa11 */ /* 0x000fc600000f0c06 */
        /* <DEDUP_REMOVED lines=22> */
.L_x_89:
[----:B------:R-:W-:Y:S05]  /*5d90*/  BSYNC B0 ;  /* 0x0000000000007941 */ /* 0x000fea0003800000 */
.L_x_88:
[----:B------:R-:W0:Y:S02]  /*5da0*/  LDGDEPBAR ;  /* 0x00000000000079af */ /* 0x000e240000000000 */
.L_x_87:
[----:B------:R-:W-:Y:S01]  /*5db0*/  FMNMX.FTZ R5, R132, R0, !PT ;  /* 0x0000000084057209 */ /* 0x000fe20007810000 */
[----:B-1----:R-:W-:Y:S01]  /*5dc0*/  LDSM.16.MT88.4 R20, [R190+0x14800] ;  /* 0x01480000be14783b */ /* 0x002fe20000004200 */
        /* <DEDUP_REMOVED lines=49> */
[--C-:B------:R-:W-:Y:S01]  /*60e0*/  FFMA.FTZ R146, R16, c[0x0][0x23c], -R141.reuse ;  /* 0x00008f0010927a23 */ /* 0x100fe2000001088d */
[----:B------:R-:W-:Y:S01]  /*60f0*/  FSEL R6, R0, RZ, P0 ;  /* 0x000000ff00067208 */ /* 0x000fe20000000000 */
[----:B------:R-:W-:Y:S01]  /*6100*/  LDSM.16.MT88.4 R16, [R192+0x12000] ;  /* 0x01200000c010783b */ /* 0x000fe20000004200 */
[----:B------:R-:W-:Y:S01]  /*6110*/  FSEL R151, R151, RZ, P0 ;  /* 0x000000ff97977208 */ /* 0x000fe20000000000 */
[----:B------:R-:W-:-:S02]  /*6120*/  FFMA.FTZ R153, R138, c[0x0][0x23c], -R141 ;  /* 0x00008f008a997a23 */ /* 0x000fc4000001088d */
[----:B------:R-:W-:Y:S01]  /*6130*/  FADD.FTZ R6, R3, -R6 ;  /* 0x8000000603067221 */ /* 0x000fe20000010000 */
[----:B------:R-:W1:Y:S01]  /*6140*/  MUFU.EX2 R147, R147 ;  /* 0x0000009300937308 */ /* 0x000e620000000800 */
[--C-:B------:R-:W-:Y:S02]  /*6150*/  FFMA.FTZ R134, R12, c[0x0][0x23c], -R151.reuse ;  /* 0x00008f000c867a23 */ /* 0x100fe40000010897 */
[----:B------:R-:W2:Y:S01]  /*6160*/  LDSM.16.MT88.4 R12, [R190+0x12000] ;  /* 0x01200000be0c783b */ /* 0x000ea20000004200 */
[----:B------:R-:W-:Y:S02]  /*6170*/  FFMA.FTZ R135, R4, c[0x0][0x23c], -R151 ;  /* 0x00008f0004877a23 */ /* 0x000fe40000010897 */
[----:B------:R-:W-:Y:S02]  /*6180*/  FADD.FTZ R4, R132, -R5 ;  /* 0x8000000584047221 */ /* 0x000fe40000010000 */
[--C-:B------:R-:W-:Y:S01]  /*6190*/  FFMA.FTZ R144, R142, c[0x0][0x23c], -R151.reuse ;  /* 0x00008f008e907a23 */ /* 0x100fe20000010897 */
[----:B------:R-:W-:Y:S01]  /*61a0*/  MUFU.EX2 R146, R146 ;  /* 0x0000009200927308 */ /* 0x000fe20000000800 */
[----:B------:R-:W-:-:S02]  /*61b0*/  FFMA.FTZ R149, R8, c[0x0][0x23c], -R151 ;  /* 0x00008f0008957a23 */ /* 0x000fc40000010897 */
[----:B------:R-:W-:Y:S01]  /*61c0*/  FMUL.FTZ R132, R4, c[0x0][0x23c] ;  /* 0x00008f0004847a20 */ /* 0x000fe20000410000 */
[----:B------:R-:W3:Y:S01]  /*61d0*/  LDSM.16.MT88.4 R8, [R189+0x12000] ;  /* 0x01200000bd08783b */ /* 0x000ee20000004200 */
[----:B------:R-:W-:Y:S01]  /*61e0*/  FMUL.FTZ R3, R6, c[0x0][0x23c] ;  /* 0x00008f0006037a20 */ /* 0x000fe20000410000 */
[----:B-1----:R-:W-:Y:S02]  /*61f0*/  F2FP.PACK_AB R4, R147, R148 ;  /* 0x000000949304723e */ /* 0x002fe400000000ff */
[----:B------:R-:W1:Y:S01]  /*6200*/  MUFU.EX2 R145, R145 ;  /* 0x0000009100917308 */ /* 0x000e620000000800 */
[--C-:B------:R-:W-:Y:S02]  /*6210*/  FFMA.FTZ R164, R136, c[0x0][0x23c], -R141.reuse ;  /* 0x00008f0088a47a23 */ /* 0x100fe4000001088d */
[--C-:B------:R-:W-:Y:S01]  /*6220*/  FFMA.FTZ R155, R32, c[0x0][0x23c], -R141.reuse ;  /* 0x00008f00209b7a23 */ /* 0x100fe2000001088d */
[----:B------:R-:W-:Y:S01]  /*6230*/  LDSM.16.MT88.4 R136, [R190+0x12800] ;  /* 0x01280000be88783b */ /* 0x000fe20000004200 */
[----:B------:R-:W-:-:S02]  /*6240*/  FFMA.FTZ R166, R28, c[0x0][0x23c], -R141 ;  /* 0x00008f001ca67a23 */ /* 0x000fc4000001088d */
[--C-:B------:R-:W-:Y:S01]  /*6250*/  FFMA.FTZ R157, R34, c[0x0][0x23c], -R151.reuse ;  /* 0x00008f00229d7a23 */ /* 0x100fe20000010897 */
[----:B------:R-:W-:Y:S01]  /*6260*/  MUFU.EX2 R144, R144 ;  /* 0x0000009000907308 */ /* 0x000fe20000000800 */
[--C-:B------:R-:W-:Y:S01]  /*6270*/  FFMA.FTZ R168, R26, c[0x0][0x23c], -R151.reuse ;  /* 0x00008f001aa87a23 */ /* 0x100fe20000010897 */
[----:B------:R-:W-:Y:S01]  /*6280*/  LDSM.16.MT88.4 R32, [R189+0x12800] ;  /* 0x01280000bd20783b */ /* 0x000fe20000004200 */
[--C-:B------:R-:W-:Y:S02]  /*6290*/  FFMA.FTZ R159, R30, c[0x0][0x23c], -R151.reuse ;  /* 0x00008f001e9f7a23 */ /* 0x100fe40000010897 */
[----:B------:R-:W-:Y:S01]  /*62a0*/  FFMA.FTZ R170, R24, c[0x0][0x23c], -R151 ;  /* 0x00008f0018aa7a23 */ /* 0x000fe20000010897 */
[----:B------:R-:W-:Y:S01]  /*62b0*/  LDSM.16.MT88.4 R28, [R188+0x12800] ;  /* 0x01280000bc1c783b */ /* 0x000fe20000004200 */
[--C-:B------:R-:W-:Y:S01]  /*62c0*/  FFMA.FTZ R161, R226, c[0x0][0x23c], -R141.reuse ;  /* 0x00008f00e2a17a23 */ /* 0x100fe2000001088d */
[----:B------:R-:W4:Y:S01]  /*62d0*/  MUFU.EX2 R135, R135 ;  /* 0x0000008700877308 */ /* 0x000f220000000800 */
[----:B-1----:R-:W-:Y:S01]  /*62e0*/  F2FP.PACK_AB R6, R145, R146 ;  /* 0x000000929106723e */ /* 0x002fe200000000ff */
[----:B------:R-:W-:Y:S01]  /*62f0*/  LDSM.16.MT88.4 R24, [R192+0x14800] ;  /* 0x01480000c018783b */ /* 0x000fe20000004200 */
[----:B------:R-:W-:-:S02]  /*6300*/  FFMA.FTZ R163, R224, c[0x0][0x23c], -R141 ;  /* 0x00008f00e0a37a23 */ /* 0x000fc4000001088d */
[--C-:B------:R-:W-:Y:S02]  /*6310*/  FFMA.FTZ R226, R232, c[0x0][0x23c], -R141.reuse ;  /* 0x00008f00e8e27a23 */ /* 0x100fe4000001088d */
[----:B------:R-:W-:Y:S01]  /*6320*/  FFMA.FTZ R224, R234, c[0x0][0x23c], -R141 ;  /* 0x00008f00eae07a23 */ /* 0x000fe2000001088d */
[----:B------:R-:W-:Y:S01]  /*6330*/  MUFU.EX2 R134, R134 ;  /* 0x0000008600867308 */ /* 0x000fe20000000800 */
[--C-:B------:R-:W-:Y:S02]  /*6340*/  FFMA.FTZ R165, R220, c[0x0][0x23c], -R151.reuse ;  /* 0x00008f00dca57a23 */ /* 0x100fe40000010897 */
[--C-:B------:R-:W-:Y:S02]  /*6350*/  FFMA.FTZ R174, R174, c[0x0][0x23c], -R151.reuse ;  /* 0x00008f00aeae7a23 */ /* 0x100fe40000010897 */
[--C-:B------:R-:W-:Y:S02]  /*6360*/  FFMA.FTZ R167, R222, c[0x0][0x23c], -R151.reuse ;  /* 0x00008f00dea77a23 */ /* 0x100fe40000010897 */
[--C-:B------:R-:W-:Y:S01]  /*6370*/  FFMA.FTZ R172, R172, c[0x0][0x23c], -R151.reuse ;  /* 0x00008f00acac7a23 */ /* 0x100fe20000010897 */
[----:B------:R-:W1:Y:S01]  /*6380*/  MUFU.EX2 R149, R149 ;  /* 0x0000009500957308 */ /* 0x000e620000000800 */
[----:B----4-:R-:W-:Y:S01]  /*6390*/  F2FP.PACK_AB R5, R135, R144 ;  /* 0x000000908705723e */ /* 0x010fe200000000ff */
[----:B------:R-:W-:-:S02]  /*63a0*/  FFMA.FTZ R173, R152, c[0x0][0x23c], -R151 ;  /* 0x00008f0098ad7a23 */ /* 0x000fc40000010897 */
[--C-:B------:R-:W-:Y:S02]  /*63b0*/  FFMA.FTZ R156, R156, c[0x0][0x23c], -R151.reuse ;  /* 0x00008f009c9c7a23 */ /* 0x100fe40000010897 */
[----:B------:R-:W-:Y:S02]  /*63c0*/  FFMA.FTZ R152, R154, c[0x0][0x23c], -R151 ;  /* 0x00008f009a987a23 */ /* 0x000fe40000010897 */
[----:B------:R-:W4:Y:S01]  /*63d0*/  MUFU.EX2 R132, R132 ;  /* 0x0000008400847308 */ /* 0x000f220000000800 */
[--C-:B------:R-:W-:Y:S02]  /*63e0*/  FFMA.FTZ R162, R162, c[0x0][0x23c], -R141.reuse ;  /* 0x00008f00a2a27a23 */ /* 0x100fe4000001088d */
[--C-:B------:R-:W-:Y:S02]  /*63f0*/  FFMA.FTZ R169, R160, c[0x0][0x23c], -R141.reuse ;  /* 0x00008f00a0a97a23 */ /* 0x100fe4000001088d */
[--C-:B------:R-:W-:Y:S02]  /*6400*/  FFMA.FTZ R158, R158, c[0x0][0x23c], -R141.reuse ;  /* 0x00008f009e9e7a23 */ /* 0x100fe4000001088d */
[----:B------:R-:W-:Y:S01]  /*6410*/  FFMA.FTZ R171, R140, c[0x0][0x23c], -R141 ;  /* 0x00008f008cab7a23 */ /* 0x000fe2000001088d */
[----:B------:R-:W5:Y:S01]  /*6420*/  MUFU.EX2 R3, R3 ;  /* 0x0000000300037308 */ /* 0x000f620000000800 */
[----:B-1----:R-:W-:Y:S01]  /*6430*/  F2FP.PACK_AB R7, R149, R134 ;  /* 0x000000869507723e */ /* 0x002fe200000000ff */
[----:B------:R-:W-:Y:S01]  /*6440*/  FFMA.FTZ R151, R150, c[0x0][0x23c], -R151 ;  /* 0x00008f0096977a23 */ /* 0x000fe20000010897 */
[----:B------:R-:W-:Y:S01]  /*6450*/  LDSM.16.MT88.4 R140, [R190+0x13800] ;  /* 0x01380000be8c783b */ /* 0x000fe20000004200 */
[----:B----4-:R-:W-:-:S04]  /*6460*/  FMUL.FTZ R40, R40, R132 ;  /* 0x0000008428287220 */ /* 0x010fc80000410000 */
        /* <DEDUP_REMOVED lines=8> */
[-C--:B------:R-:W-:Y:S02]  /*64f0*/  FMUL.FTZ R47, R47, R3.reuse ;  /* 0x000000032f2f7220 */ /* 0x080fe40000410000 */
[-C--:B------:R-:W-:Y:S01]  /*6500*/  FMUL.FTZ R128, R128, R132.reuse ;  /* 0x0000008480807220 */ /* 0x080fe20000410000 */
[C---:B--2---:R-:W-:Y:S01]  /*6510*/  HMMA.16816.F32 R40, R4.reuse, R12, R40 ;  /* 0x0000000c0428723c */ /* 0x044fe20000001828 */
[-C--:B------:R-:W-:Y:S01]  /*6520*/  FMUL.FTZ R129, R129, R132.reuse ;  /* 0x0000008481817220 */ /* 0x080fe20000410000 */
[----:B------:R-:W-:Y:S01]  /*6530*/  MUFU.EX2 R155, R155 ;  /* 0x0000009b009b7308 */ /* 0x000fe20000000800 */
[-C--:B------:R-:W-:Y:S02]  /*6540*/  FMUL.FTZ R130, R130, R3.reuse ;  /* 0x0000000382827220 */ /* 0x080fe40000410000 */
[-C--:B------:R-:W-:Y:S02]  /*6550*/  FMUL.FTZ R131, R131, R3.reuse ;  /* 0x0000000383837220 */ /* 0x080fe40000410000 */
[-C--:B------:R-:W-:Y:S01]  /*6560*/  FMUL.FTZ R36, R36, R132.reuse ;  /* 0x0000008424247220 */ /* 0x080fe20000410000 */
[----:B------:R-:W-:Y:S01]  /*6570*/  HMMA.16816.F32 R44, R4, R14, R44 ;  /* 0x0000000e042c723c */ /* 0x000fe2000000182c */
[----:B------:R-:W2:Y:S01]  /*6580*/  LDSM.16.MT88.4 R12, [R192+0x14000] ;  /* 0x01400000c00c783b */ /* 0x000ea20000004200 */
        /* <DEDUP_REMOVED lines=19> */
[-C--:B------:R-:W-:Y:S02]  /*66c0*/  FMUL.FTZ R65, R65, R132.reuse ;  /* 0x0000008441417220 */ /* 0x080fe40000410000 */
        /* <DEDUP_REMOVED lines=9> */
[-C--:B------:R-:W-:Y:S02]  /*6760*/  FMUL.FTZ R71, R71, R3.reuse ;  /* 0x0000000347477220 */ /* 0x080fe40000410000 */
[C---:B--2---:R-:W-:Y:S01]  /*6770*/  HMMA.16816.F32 R64, R4.reuse, R12, R64 ;  /* 0x0000000c0440723c */ /* 0x044fe20000001840 */
[-C--:B------:R-:W-:Y:S02]  /*6780*/  FMUL.FTZ R56, R56, R132.reuse ;  /* 0x0000008438387220 */ /* 0x080fe40000410000 */
[-C--:B------:R-:W-:Y:S02]  /*6790*/  FMUL.FTZ R57, R57, R132.reuse ;  /* 0x0000008439397220 */ /* 0x080fe40000410000 */
[-C--:B------:R-:W-:Y:S01]  /*67a0*/  FMUL.FTZ R58, R58, R3.reuse ;  /* 0x000000033a3a7220 */ /* 0x080fe20000410000 */
[----:B------:R-:W-:Y:S01]  /*67b0*/  MUFU.EX2 R161, R161 ;  /* 0x000000a100a17308 */ /* 0x000fe20000000800 */
[----:B------:R-:W-:Y:S01]  /*67c0*/  FMUL.FTZ R59, R59, R3 ;  /* 0x000000033b3b7220 */ /* 0x000fe20000410000 */
[----:B------:R-:W-:Y:S01]  /*67d0*/  HMMA.16816.F32 R68, R4, R14, R68 ;  /* 0x0000000e0444723c */ /* 0x000fe20000001844 */
[----:B------:R-:W2:Y:S01]  /*67e0*/  LDSM.16.MT88.4 R12, [R188+0x14000] ;  /* 0x01400000bc0c783b */ /* 0x000ea20000004200 */
        /* <DEDUP_REMOVED lines=23> */
[-C--:B------:R-:W-:Y:S02]  /*6960*/  FMUL.FTZ R91, R91, R3.reuse ;  /* 0x000000035b5b7220 */ /* 0x080fe40000410000 */
        /* <DEDUP_REMOVED lines=71> */
[-C--:B------:R-:W-:Y:S02]  /*6de0*/  FMUL.FTZ R119, R119, R3.reuse ;  /* 0x0000000377777220 */ /* 0x080fe40000410000 */
[----:B------:R-:W-:Y:S01]  /*6df0*/  FFMA.FTZ R132, R217, R132, R148 ;  /* 0x00000084d9847223 */ /* 0x000fe20000010094 */
[----:B---3--:R-:W-:Y:S01]  /*6e00*/  HMMA.16816.F32 R120, R4, R8, R120 ;  /* 0x000000080478723c */ /* 0x008fe20000001878 */
[----:B------:R-:W-:-:S02]  /*6e10*/  FFMA.FTZ R144, R213, R3, R144 ;  /* 0x00000003d5907223 */ /* 0x000fc40000010090 */
[----:B------:R-:W-:Y:S01]  /*6e20*/  FADD.FTZ R147, R147, R132 ;  /* 0x0000008493937221 */ /* 0x000fe20000010000 */
[----:B------:R-:W-:Y:S01]  /*6e30*/  MOV R132, R230 ;  /* 0x000000e600847202 */ /* 0x000fe20000000f00 */
[----:B------:R-:W-:-:S03]  /*6e40*/  FADD.FTZ R135, R135, R144 ;  /* 0x0000009087877221 */ /* 0x000fc60000010000 */
[----:B------:R-:W-:Y:S01]  /*6e50*/  HMMA.16816.F32 R116, R4, R10, R116 ;  /* 0x0000000a0474723c */ /* 0x000fe20000001874 */
[----:B------:R-:W-:Y:S06]  /*6e60*/  LDSM.16.MT88.4 R8, [R188+0x14800] ;  /* 0x01480000bc08783b */ /* 0x000fec0000004200 */
[----:B-1----:R-:W-:Y:S02]  /*6e70*/  F2FP.PACK_AB R4, R164, R153 ;  /* 0x00000099a404723e */ /* 0x002fe400000000ff */
[----:B-----5:R-:W-:Y:S02]  /*6e80*/  F2FP.PACK_AB R5, R168, R157 ;  /* 0x0000009da805723e */ /* 0x020fe400000000ff */
[----:B------:R-:W-:-:S02]  /*6e90*/  F2FP.PACK_AB R6, R166, R155 ;  /* 0x0000009ba606723e */ /* 0x000fc400000000ff */
[----:B------:R-:W-:-:S07]  /*6ea0*/  F2FP.PACK_AB R7, R170, R159 ;  /* 0x0000009faa07723e */ /* 0x000fce00000000ff */
        /* <DEDUP_REMOVED lines=69> */
[----:B------:R-:W-:Y:S07]  /*7300*/  LDSM.16.MT88.4 R24, [R192+0x15800] ;  /* 0x01580000c018783b */ /* 0x000fee0000004200 */
[C---:B---3--:R-:W-:Y:S08]  /*7310*/  HMMA.16816.F32 R108, R4.reuse, R16, R108 ;  /* 0x00000010046c723c */ /* 0x048ff0000000186c */
[C---:B------:R-:W-:Y:S01]  /*7320*/  HMMA.16816.F32 R112, R4.reuse, R18, R112 ;  /* 0x000000120470723c */ /* 0x040fe20000001870 */
[----:B------:R-:W2:Y:S07]  /*7330*/  LDSM.16.MT88.4 R16, [R188+0x15800] ;  /* 0x01580000bc10783b */ /* 0x000eae0000004200 */
        /* <DEDUP_REMOVED lines=10> */
[C---:B--2---:R-:W-:Y:S07]  /*73e0*/  HMMA.16816.F32 R88, R4.reuse, R16, R88 ;  /* 0x000000100458723c */ /* 0x044fee0000001858 */
[----:B------:R-:W-:Y:S01]  /*73f0*/  FADD.FTZ R16, R134, R135 ;  /* 0x0000008786107221 */ /* 0x000fe20000010000 */
[----:B------:R-:W-:Y:S03]  /*7400*/  HMMA.16816.F32 R64, R4, R24, R64 ;  /* 0x000000180440723c */ /* 0x000fe60000001840 */
[----:B------:R-:W-:-:S04]  /*7410*/  FADD.FTZ R16, R149, R16 ;  /* 0x0000001095107221 */ /* 0x000fc80000010000 */
[----:B------:R-:W-:Y:S01]  /*7420*/  FADD.FTZ R157, R157, R16 ;  /* 0x000000109d9d7221 */ /* 0x000fe20000010000 */
[----:B------:R-:W-:Y:S01]  /*7430*/  HMMA.16816.F32 R68, R4, R26, R68 ;  /* 0x0000001a0444723c */ /* 0x000fe20000001844 */
[----:B------:R-:W2:Y:S02]  /*7440*/  LDSM.16.MT88.4 R24, [R189+0x17800] ;  /* 0x01780000bd18783b */ /* 0x000ea40000004200 */
[----:B------:R-:W-:-:S04]  /*7450*/  FADD.FTZ R168, R168, R157 ;  /* 0x0000009da8a87221 */ /* 0x000fc80000010000 */
[----:B------:R-:W-:Y:S01]  /*7460*/  FADD.FTZ R159, R159, R168 ;  /* 0x000000a89f9f7221 */ /* 0x000fe20000010000 */
[----:B-1----:R-:W-:Y:S03]  /*7470*/  HMMA.16816.F32 R96, R4, R12, R96 ;  /* 0x0000000c0460723c */ /* 0x002fe60000001860 */
[----:B------:R-:W-:-:S04]  /*7480*/  FADD.FTZ R170, R170, R159 ;  /* 0x0000009faaaa7221 */ /* 0x000fc80000010000 */
[----:B------:R-:W-:Y:S01]  /*7490*/  FADD.FTZ R165, R165, R170 ;  /* 0x000000aaa5a57221 */ /* 0x000fe20000010000 */
[----:B------:R-:W-:Y:S01]  /*74a0*/  HMMA.16816.F32 R100, R4, R14, R100 ;  /* 0x0000000e0464723c */ /* 0x000fe20000001864 */
[----:B------:R-:W1:Y:S02]  /*74b0*/  LDSM.16.MT88.4 R12, [R188+0x17800] ;  /* 0x01780000bc0c783b */ /* 0x000e640000004200 */
[----:B------:R-:W-:-:S05]  /*74c0*/  FADD.FTZ R174, R174, R165 ;  /* 0x000000a5aeae7221 */ /* 0x000fca0000010000 */
[C---:B---3--:R-:W-:Y:S07]  /*74d0*/  HMMA.16816.F32 R104, R4.reuse, R8, R104 ;  /* 0x000000080468723c */ /* 0x048fee0000001868 */
[----:B------:R-:W-:Y:S01]  /*74e0*/  FADD.FTZ R8, R146, R147 ;  /* 0x0000009392087221 */ /* 0x000fe20000010000 */
[----:B------:R-:W-:Y:S01]  /*74f0*/  HMMA.16816.F32 R40, R4, R140, R40 ;  /* 0x0000008c0428723c */ /* 0x000fe20000001828 */
[----:B------:R-:W-:Y:S02]  /*7500*/  FADD.FTZ R9, R167, R174 ;  /* 0x000000aea7097221 */ /* 0x000fe40000010000 */
[----:B------:R-:W-:-:S02]  /*7510*/  FADD.FTZ R8, R145, R8 ;  /* 0x0000000891087221 */ /* 0x000fc40000010000 */
[----:B------:R-:W-:Y:S02]  /*7520*/  FADD.FTZ R9, R172, R9 ;  /* 0x00000009ac097221 */ /* 0x000fe40000010000 */
        /* <DEDUP_REMOVED lines=11> */
[----:B------:R-:W-:Y:S03]  /*75e0*/  HMMA.16816.F32 R52, R4, R138, R52 ;  /* 0x0000008a0434723c */ /* 0x000fe60000001834 */
[----:B------:R-:W-:-:S04]  /*75f0*/  FADD.FTZ R226, R226, R161 ;  /* 0x000000a1e2e27221 */ /* 0x000fc80000010000 */
[----:B------:R-:W-:Y:S01]  /*7600*/  FADD.FTZ R3, R163, R226 ;  /* 0x000000e2a3037221 */ /* 0x000fe20000010000 */
[----:B------:R-:W-:Y:S03]  /*7610*/  HMMA.16816.F32 R56, R4, R32, R56 ;  /* 0x000000200438723c */ /* 0x000fe60000001838 */
[----:B------:R-:W-:-:S04]  /*7620*/  FADD.FTZ R3, R224, R3 ;  /* 0x00000003e0037221 */ /* 0x000fc80000010000 */
[----:B------:R-:W-:Y:S01]  /*7630*/  FADD.FTZ R162, R162, R3 ;  /* 0x00000003a2a27221 */ /* 0x000fe20000010000 */
[----:B------:R-:W-:Y:S01]  /*7640*/  HMMA.16816.F32 R60, R4, R34, R60 ;  /* 0x00000022043c723c */ /* 0x000fe2000000183c */
[----:B------:R-:W-:Y:S02]  /*7650*/  MOV R3, R0 ;  /* 0x0000000000037202 */ /* 0x000fe40000000f00 */
[----:B------:R-:W-:-:S04]  /*7660*/  FADD.FTZ R169, R169, R162 ;  /* 0x000000a2a9a97221 */ /* 0x000fc80000010000 */
        /* <DEDUP_REMOVED lines=17> */
[----:B------:R-:W-:Y:S01]  /*7780*/  BAR.SYNC.DEFER_BLOCKING 0x0 ;  /* 0x0000000000007b1d */ /* 0x000fe20000010000 */
[----:B------:R-:W-:-:S04]  /*7790*/  IMAD.WIDE.U32 R8, R229, c[0x0][0x1a0], RZ ;  /* 0x00006800e5087a25 */ /* 0x000fc800078e00ff */
[----:B------:R-:W-:Y:S01]  /*77a0*/  IMAD R4, R4, c[0x0][0x1a0], RZ ;  /* 0x0000680004047a24 */ /* 0x000fe200078e02ff */
[----:B------:R-:W-:-:S03]  /*77b0*/  LEA R5, P0, R8, R214, 0x6 ;  /* 0x000000d608057211 */ /* 0x000fc600078030ff */
[----:B------:R-:W-:Y:S01]  /*77c0*/  IMAD R3, R229, c[0x0][0x1a4], R4 ;  /* 0x00006900e5037a24 */ /* 0x000fe200078e0204 */
[C---:B------:R-:W-:Y:S02]  /*77d0*/  @!P3 LEA R6, P5, R5.reuse, c[0x0][0x170], 0x1 ;  /* 0x00005c000506ba11 */ /* 0x040fe400078a08ff */
[----:B------:R-:W-:Y:S01]  /*77e0*/  @!P2 LEA R10, P4, R5, c[0x0][0x170], 0x1 ;  /* 0x00005c00050aaa11 */ /* 0x000fe200078808ff */
[----:B------:R-:W-:-:S05]  /*77f0*/  IMAD.IADD R3, R9, 0x1, R3 ;  /* 0x0000000109037824 */ /* 0x000fca00078e0203 */
[----:B------:R-:W-:Y:S02]  /*7800*/  LEA.HI.X R4, R8, R219, R3, 0x6, P0 ;  /* 0x000000db08047211 */ /* 0x000fe400000f3403 */
[C---:B------:R-:W-:Y:S02]  /*7810*/  @!P1 LEA R8, P0, R5.reuse, c[0x0][0x170], 0x1 ;  /* 0x00005c0005089a11 */ /* 0x040fe400078008ff */
[C---:B------:R-:W-:Y:S02]  /*7820*/  IADD3 R3, P6, R5.reuse, UR15, RZ ;  /* 0x0000000f05037c10 */ /* 0x040fe4000ffde0ff */
[C-C-:B------:R-:W-:Y:S01]  /*7830*/  @!P3 LEA.HI.X R7, R5.reuse, c[0x0][0x174], R4.reuse, 0x1, P5 ;  /* 0x00005d000507ba11 */ /* 0x140fe200028f0c04 */
[----:B------:R-:W-:Y:S01]  /*7840*/  @P3 STS.128 [R202+0x12000], RZ ;  /* 0x012000ffca003388 */ /* 0x000fe20000000c00 */
[C-C-:B------:R-:W-:Y:S02]  /*7850*/  @!P2 LEA.HI.X R11, R5.reuse, c[0x0][0x174], R4.reuse, 0x1, P4 ;  /* 0x00005d00050baa11 */ /* 0x140fe400020f0c04 */
[----:B------:R-:W-:Y:S01]  /*7860*/  @!P1 LEA.HI.X R9, R5, c[0x0][0x174], R4, 0x1, P0 ;  /* 0x00005d0005099a11 */ /* 0x000fe200000f0c04 */
[----:B------:R-:W-:Y:S01]  /*7870*/  @!PT LDS RZ, [RZ] ;  /* 0x00000000fffff984 */ /* 0x000fe20000000800 */
[----:B------:R-:W-:Y:S01]  /*7880*/  @!PT LDS RZ, [RZ] ;  /* 0x00000000fffff984 */ /* 0x000fe20000000800 */
[----:B------:R-:W-:Y:S01]  /*7890*/  @!PT LDS RZ, [RZ] ;  /* 0x00000000fffff984 */ /* 0x000fe20000000800 */
[----:B------:R1:W-:Y:S01]  /*78a0*/  @!P3 LDGSTS.E.BYPASS.LTC128B.128 [R202+0x12000], [R6.64] ;  /* 0x1200000006cabfae */ /* 0x0003e2000b901d4c */
[----:B------:R-:W-:-:S02]  /*78b0*/  @!P3 LEA R16, P5, R3, c[0x0][0x170], 0x1 ;  /* 0x00005c000310ba11 */ /* 0x000fc400078a08ff */
[----:B------:R-:W-:Y:S01]  /*78c0*/  IADD3.X R4, R4, UR5, RZ, P6, !PT ;  /* 0x0000000504047c10 */ /* 0x000fe2000b7fe4ff */
[----:B------:R-:W-:Y:S01]  /*78d0*/  @P2 STS.128 [R202+0x14000], RZ ;  /* 0x014000ffca002388 */ /* 0x000fe20000000c00 */
[C---:B------:R-:W-:Y:S02]  /*78e0*/  @!P2 LEA R22, P4, R3.reuse, c[0x0][0x170], 0x1 ;  /* 0x00005c000316aa11 */ /* 0x040fe400078808ff */
[C---:B------:R-:W-:Y:S01]  /*78f0*/  @!P1 LEA R20, P0, R3.reuse, c[0x0][0x170], 0x1 ;  /* 0x00005c0003149a11 */ /* 0x040fe200078008ff */
[----:B------:R-:W-:Y:S01]  /*7900*/  @!PT LDS RZ, [RZ] ;  /* 0x00000000fffff984 */ /* 0x000fe20000000800 */
[----:B------:R-:W-:Y:S01]  /*7910*/  @!PT LDS RZ, [RZ] ;  /* 0x00000000fffff984 */ /* 0x000fe20000000800 */
[----:B------:R-:W-:Y:S01]  /*7920*/  @!PT LDS RZ, [RZ] ;  /* 0x00000000fffff984 */ /* 0x000fe20000000800 */
[----:B------:R2:W-:Y:S01]  /*7930*/  @!P2 LDGSTS.E.BYPASS.LTC128B.128 [R202+0x14000], [R10.64+0x80] ;  /* 0x140000800acaafae */ /* 0x0005e2000b901d4c */
[C-C-:B------:R-:W-:Y:S02]  /*7940*/  @!P3 LEA.HI.X R17, R3.reuse, c[0x0][0x174], R4.reuse, 0x1, P5 ;  /* 0x00005d000311ba11 */ /* 0x140fe400028f0c04 */
[C-C-:B------:R-:W-:Y:S01]  /*7950*/  @!P2 LEA.HI.X R23, R3.reuse, c[0x0][0x174], R4.reuse, 0x1, P4 ;  /* 0x00005d000317aa11 */ /* 0x140fe200020f0c04 */
[----:B------:R-:W-:Y:S01]  /*7960*/  @P1 STS.128 [R202+0x16000], RZ ;  /* 0x016000ffca001388 */ /* 0x000fe20000000c00 */
[----:B------:R-:W-:Y:S01]  /*7970*/  @!P1 LEA.HI.X R21, R3, c[0x0][0x174], R4, 0x1, P0 ;  /* 0x00005d0003159a11 */ /* 0x000fe200000f0c04 */
[----:B------:R-:W-:-:S02]  /*7980*/  IMAD R3, R229, 0x40, R216 ;  /* 0x00000040e5037824 */ /* 0x000fc400078e02d8 */
[----:B------:R-:W-:Y:S01]  /*7990*/  @!PT LDS RZ, [RZ] ;  /* 0x00000000fffff984 */ /* 0x000fe20000000800 */
[----:B------:R-:W-:Y:S01]  /*79a0*/  @!PT LDS RZ, [RZ] ;  /* 0x00000000fffff984 */ /* 0x000fe20000000800 */
[----:B------:R-:W-:Y:S01]  /*79b0*/  @!PT LDS RZ, [RZ] ;  /* 0x00000000fffff984 */ /* 0x000fe20000000800 */
[----:B------:R2:W-:Y:S03]  /*79c0*/  @!P1 LDGSTS.E.BYPASS.LTC128B.128 [R202+0x16000], [R8.64+0x100] ;  /* 0x1600010008ca9fae */ /* 0x0005e6000b901d4c */
[C---:B------:R-:W-:Y:S01]  /*79d0*/  ISETP.GE.AND P6, PT, R3.reuse, R228, PT ;  /* 0x000000e40300720c */ /* 0x040fe20003fc6270 */
        /* <DEDUP_REMOVED lines=16> */
[----:B------:R-:W3:Y:S04]  /*7ae0*/  LDSM.16.M88.4 R12, [R197+0xc000] ;  /* 0x00c00000c50c783b */ /* 0x000ee80000000200 */
[----:B------:R-:W5:Y:S04]  /*7af0*/  LDSM.16.M88.4 R140, [R197+0xd000] ;  /* 0x00d00000c58c783b */ /* 0x000f680000000200 */
[----:B------:R-:W2:Y:S04]  /*7b00*/  LDSM.16.M88.4 R148, [R197+0xc800] ;  /* 0x00c80000c594783b */ /* 0x000ea80000000200 */
[----:B------:R-:W-:Y:S04]  /*7b10*/  LDSM.16.M88.4 R168, [R196] ;  /* 0x00000000c4a8783b */ /* 0x000fe80000000200 */
[----:B-1----:R-:W1:Y:S04]  /*7b20*/  LDSM.16.M88.4 R4, [R195] ;  /* 0x00000000c304783b */ /* 0x002e680000000200 */
[----:B------:R-:W1:Y:S04]  /*7b30*/  LDSM.16.M88.4 R156, [R197+0xd800] ;  /* 0x00d80000c59c783b */ /* 0x000e680000000200 */
[----:B------:R-:W1:Y:S04]  /*7b40*/  LDSM.16.M88.4 R132, [R187] ;  /* 0x00000000bb84783b */ /* 0x000e680000000200 */
[----:B------:R-:W1:Y:S04]  /*7b50*/  LDSM.16.M88.4 R32, [R186] ;  /* 0x00000000ba20783b */ /* 0x000e680000000200 */
[----:B------:R-:W-:Y:S04]  /*7b60*/  LDSM.16.M88.4 R160, [R194] ;  /* 0x00000000c2a0783b */ /* 0x000fe80000000200 */
[----:B------:R-:W1:Y:S01]  /*7b70*/  LDSM.16.M88.4 R28, [R191+0xc000] ;  /* 0x00c00000bf1c783b */ /* 0x000e620000000200 */
[C---:B---3--:R-:W-:Y:S03]  /*7b80*/  HMMA.16816.F32 R16, R172.reuse, R12, RZ ;  /* 0x0000000cac10723c */ /* 0x048fe600000018ff */
[----:B------:R-:W3:Y:S04]  /*7b90*/  LDSM.16.M88.4 R220, [R185] ;  /* 0x00000000b9dc783b */ /* 0x000ee80000000200 */
[----:B----4-:R-:W4:Y:S01]  /*7ba0*/  LDSM.16.M88.4 R20, [R191+0xc800] ;  /* 0x00c80000bf14783b */ /* 0x010f220000000200 */
[C---:B------:R-:W-:Y:S03]  /*7bb0*/  HMMA.16816.F32 R12, R172.reuse, R14, RZ ;  /* 0x0000000eac0c723c */ /* 0x040fe600000018ff */
[----:B--2---:R-:W2:Y:S04]  /*7bc0*/  LDSM.16.M88.4 R8, [R191+0xd000] ;  /* 0x00d00000bf08783b */ /* 0x004ea80000000200 */
[----:B------:R-:W-:Y:S01]  /*7bd0*/  LDSM.16.M88.4 R24, [R193] ;  /* 0x00000000c118783b */ /* 0x000fe20000000200 */
[C---:B-----5:R-:W-:Y:S03]  /*7be0*/  HMMA.16816.F32 R144, R172.reuse, R140, RZ ;  /* 0x0000008cac90723c */ /* 0x060fe600000018ff */
[----:B------:R-:W-:Y:S04]  /*7bf0*/  LDSM.16.M88.4 R224, [R191+0xd800] ;  /* 0x00d80000bfe0783b */ /* 0x000fe80000000200 */
[----:B------:R-:W-:Y:S01]  /*7c00*/  LDSM.16.M88.4 R164, [R184+0x1800] ;  /* 0x00180000b8a4783b */ /* 0x000fe20000000200 */
[C---:B------:R-:W-:Y:S03]  /*7c10*/  HMMA.16816.F32 R152, R172.reuse, R148, RZ ;  /* 0x00000094ac98723c */ /* 0x040fe600000018ff */
[----:B------:R-:W0:Y:S05]  /*7c20*/  LDGDEPBAR ;  /* 0x00000000000079af */ /* 0x000e2a0000000000 */
[C---:B------:R-:W-:Y:S08]  /*7c30*/  HMMA.16816.F32 R140, R172.reuse, R142, RZ ;  /* 0x0000008eac8c723c */ /* 0x040ff000000018ff */
[----:B------:R-:W-:Y:S08]  /*7c40*/  HMMA.16816.F32 R148, R172, R150, RZ ;  /* 0x00000096ac94723c */ /* 0x000ff000000018ff */
[C---:B-1----:R-:W-:Y:S08]  /*7c50*/  HMMA.16816.F32 R16, R168.reuse, R4, R16 ;  /* 0x00000004a810723c */ /* 0x042ff00000001810 */
[----:B------:R-:W-:Y:S01]  /*7c60*/  HMMA.16816.F32 R12, R168, R6, R12 ;  /* 0x00000006a80c723c */ /* 0x000fe2000000180c */
[----:B------:R-:W1:Y:S07]  /*7c70*/  LDSM.16.M88.4 R4, [R184] ;  /* 0x00000000b804783b */ /* 0x000e6e0000000200 */
[----:B------:R-:W-:Y:S08]  /*7c80*/  HMMA.16816.F32 R136, R172, R156, RZ ;  /* 0x0000009cac88723c */ /* 0x000ff000000018ff */
[C---:B------:R-:W-:Y:S08]  /*7c90*/  HMMA.16816.F32 R152, R168.reuse, R132, R152 ;  /* 0x00000084a898723c */ /* 0x040ff00000001898 */
[C---:B------:R-:W-:Y:S08]  /*7ca0*/  HMMA.16816.F32 R144, R168.reuse, R32, R144 ;  /* 0x00000020a890723c */ /* 0x040ff00000001890 */
[----:B------:R-:W-:Y:S01]  /*7cb0*/  HMMA.16816.F32 R140, R168, R34, R140 ;  /* 0x00000022a88c723c */ /* 0x000fe2000000188c */
[----:B------:R-:W-:Y:S07]  /*7cc0*/  LDSM.16.M88.4 R32, [R184+0x1000] ;  /* 0x00100000b820783b */ /* 0x000fee0000000200 */
[----:B------:R-:W-:Y:S01]  /*7cd0*/  HMMA.16816.F32 R172, R172, R158, RZ ;  /* 0x0000009eacac723c */ /* 0x000fe200000018ff */
[----:B------:R-:W-:Y:S07]  /*7ce0*/  LDSM.16.M88.4 R156, [R198+0x4000] ;  /* 0x00400000c69c783b */ /* 0x000fee0000000200 */
[----:B------:R-:W-:Y:S01]  /*7cf0*/  HMMA.16816.F32 R148, R168, R134, R148 ;  /* 0x00000086a894723c */ /* 0x000fe20000001894 */
[----:B------:R-:W5:Y:S07]  /*7d00*/  LDSM.16.M88.4 R132, [R184+0x800] ;  /* 0x00080000b884783b */ /* 0x000f6e0000000200 */
[C---:B------:R-:W-:Y:S08]  /*7d10*/  HMMA.16816.F32 R16, R160.reuse, R28, R16 ;  /* 0x0000001ca010723c */ /* 0x040ff00000001810 */
[----:B------:R-:W-:Y:S01]  /*7d20*/  HMMA.16816.F32 R12, R160, R30, R12 ;  /* 0x0000001ea00c723c */ /* 0x000fe2000000180c */
[----:B------:R-:W1:Y:S07]  /*7d30*/  LDSM.16.M88.4 R28, [R197+0xe000] ;  /* 0x00e00000c51c783b */ /* 0x000e6e0000000200 */
[----:B---3--:R-:W-:Y:S08]  /*7d40*/  HMMA.16816.F32 R136, R168, R220, R136 ;  /* 0x000000dca888723c */ /* 0x008ff00000001888 */
[C---:B----4-:R-:W-:Y:S08]  /*7d50*/  HMMA.16816.F32 R152, R160.reuse, R20, R152 ;  /* 0x00000014a098723c */ /* 0x050ff00000001898 */
[C---:B--2---:R-:W-:Y:S08]  /*7d60*/  HMMA.16816.F32 R144, R160.reuse, R8, R144 ;  /* 0x00000008a090723c */ /* 0x044ff00000001890 */
[----:B------:R-:W-:Y:S01]  /*7d70*/  HMMA.16816.F32 R140, R160, R10, R140 ;  /* 0x0000000aa08c723c */ /* 0x000fe2000000188c */
[----:B------:R-:W-:Y:S07]  /*7d80*/  LDSM.16.M88.4 R8, [R197+0xf000] ;  /* 0x00f00000c508783b */ /* 0x000fee0000000200 */
[----:B------:R-:W-:Y:S01]  /*7d90*/  HMMA.16816.F32 R172, R168, R222, R172 ;  /* 0x000000dea8ac723c */ /* 0x000fe200000018ac */
[----:B------:R-:W-:Y:S04]  /*7da0*/  LDSM.16.M88.4 R168, [R196+0x4000] ;  /* 0x00400000c4a8783b */ /* 0x000fe80000000200 */
[----:B------:R-:W-:Y:S03]  /*7db0*/  LDSM.16.M88.4 R220, [R197+0xf800] ;  /* 0x00f80000c5dc783b */ /* 0x000fe60000000200 */
[----:B------:R-:W-:Y:S01]  /*7dc0*/  HMMA.16816.F32 R148, R160, R22, R148 ;  /* 0x00000016a094723c */ /* 0x000fe20000001894 */
[----:B------:R-:W2:Y:S07]  /*7dd0*/  LDSM.16.M88.4 R20, [R197+0xe800] ;  /* 0x00e80000c514783b */ /* 0x000eae0000000200 */
[C---:B-1----:R-:W-:Y:S08]  /*7de0*/  HMMA.16816.F32 R16, R24.reuse, R4, R16 ;  /* 0x000000041810723c */ /* 0x042ff00000001810 */
[----:B------:R-:W-:Y:S01]  /*7df0*/  HMMA.16816.F32 R12, R24, R6, R12 ;  /* 0x00000006180c723c */ /* 0x000fe2000000180c */
[----:B------:R-:W1:Y:S07]  /*7e00*/  LDSM.16.M88.4 R4, [R183] ;  /* 0x00000000b704783b */ /* 0x000e6e0000000200 */
[----:B------:R-:W-:Y:S08]  /*7e10*/  HMMA.16816.F32 R136, R160, R224, R136 ;  /* 0x000000e0a088723c */ /* 0x000ff00000001888 */
[C---:B-----5:R-:W-:Y:S08]  /*7e20*/  HMMA.16816.F32 R152, R24.reuse, R132, R152 ;  /* 0x000000841898723c */ /* 0x060ff00000001898 */
[C---:B------:R-:W-:Y:S08]  /*7e30*/  HMMA.16816.F32 R144, R24.reuse, R32, R144 ;  /* 0x000000201890723c */ /* 0x040ff00000001890 */
[----:B------:R-:W-:Y:S01]  /*7e40*/  HMMA.16816.F32 R140, R24, R34, R140 ;  /* 0x00000022188c723c */ /* 0x000fe2000000188c */
[----:B------:R-:W-:Y:S07]  /*7e50*/  LDSM.16.M88.4 R32, [R181] ;  /* 0x00000000b520783b */ /* 0x000fee0000000200 */
[----:B------:R-:W-:Y:S01]  /*7e60*/  HMMA.16816.F32 R172, R160, R226, R172 ;  /* 0x000000e2a0ac723c */ /* 0x000fe200000018ac */
[----:B------:R-:W-:Y:S04]  /*7e70*/  LDSM.16.M88.4 R160, [R194+0x4000] ;  /* 0x00400000c2a0783b */ /* 0x000fe80000000200 */
[----:B------:R-:W-:Y:S03]  /*7e80*/  LDSM.16.M88.4 R224, [R180] ;  /* 0x00000000b4e0783b */ /* 0x000fe60000000200 */
[----:B------:R-:W-:Y:S01]  /*7e90*/  HMMA.16816.F32 R148, R24, R134, R148 ;  /* 0x000000861894723c */ /* 0x000fe20000001894 */
[----:B------:R-:W3:Y:S07]  /*7ea0*/  LDSM.16.M88.4 R132, [R182] ;  /* 0x00000000b684783b */ /* 0x000eee0000000200 */
[C---:B------:R-:W-:Y:S08]  /*7eb0*/  HMMA.16816.F32 R16, R156.reuse, R28, R16 ;  /* 0x0000001c9c10723c */ /* 0x040ff00000001810 */
[----:B------:R-:W-:Y:S01]  /*7ec0*/  HMMA.16816.F32 R12, R156, R30, R12 ;  /* 0x0000001e9c0c723c */ /* 0x000fe2000000180c */
[----:B------:R-:W4:Y:S07]  /*7ed0*/  LDSM.16.M88.4 R28, [R191+0xe000] ;  /* 0x00e00000bf1c783b */ /* 0x000f2e0000000200 */
[----:B------:R-:W-:Y:S08]  /*7ee0*/  HMMA.16816.F32 R136, R24, R164, R136 ;  /* 0x000000a41888723c */ /* 0x000ff00000001888 */
[C---:B--2---:R-:W-:Y:S08]  /*7ef0*/  HMMA.16816.F32 R152, R156.reuse, R20, R152 ;  /* 0x000000149c98723c */ /* 0x044ff00000001898 */
[C---:B------:R-:W-:Y:S08]  /*7f00*/  HMMA.16816.F32 R144, R156.reuse, R8, R144 ;  /* 0x000000089c90723c */ /* 0x040ff00000001890 */
        /* <DEDUP_REMOVED lines=9> */
[----:B------:R-:W1:Y:S07]  /*7fa0*/  LDSM.16.M88.4 R4, [R184+0x2000] ;  /* 0x00200000b804783b */ /* 0x000e6e0000000200 */
[----:B------:R-:W-:Y:S08]  /*7fb0*/  HMMA.16816.F32 R136, R156, R220, R136 ;  /* 0x000000dc9c88723c */ /* 0x000ff00000001888 */
[C---:B---3--:R-:W-:Y:S08]  /*7fc0*/  HMMA.16816.F32 R152, R168.reuse, R132, R152 ;  /* 0x00000084a898723c */ /* 0x048ff00000001898 */
[C---:B------:R-:W-:Y:S08]  /*7fd0*/  HMMA.16816.F32 R144, R168.reuse, R32, R144 ;  /* 0x00000020a890723c */ /* 0x040ff00000001890 */
[----:B------:R-:W-:Y:S01]  /*7fe0*/  HMMA.16816.F32 R140, R168, R34, R140 ;  /* 0x00000022a88c723c */ /* 0x000fe2000000188c */
[----:B------:R-:W-:Y:S07]  /*7ff0*/  LDSM.16.M88.4 R32, [R197+0x10000] ;  /* 0x01000000c520783b */ /* 0x000fee0000000200 */
[----:B------:R-:W-:Y:S01]  /*8000*/  HMMA.16816.F32 R172, R156, R222, R172 ;  /* 0x000000de9cac723c */ /* 0x000fe200000018ac */
[----:B------:R-:W3:Y:S04]  /*8010*/  LDSM.16.M88.4 R156, [R184+0x2800] ;  /* 0x00280000b89c783b */ /* 0x000ee80000000200 */
[----:B------:R-:W-:Y:S03]  /*8020*/  LDSM.16.M88.4 R220, [R198+0x8000] ;  /* 0x00800000c6dc783b */ /* 0x000fe60000000200 */
[----:B------:R-:W-:Y:S01]  /*8030*/  HMMA.16816.F32 R148, R168, R134, R148 ;  /* 0x00000086a894723c */ /* 0x000fe20000001894 */
[----:B------:R-:W5:Y:S07]  /*8040*/  LDSM.16.M88.4 R132, [R184+0x3000] ;  /* 0x00300000b884783b */ /* 0x000f6e0000000200 */
[C---:B----4-:R-:W-:Y:S08]  /*8050*/  HMMA.16816.F32 R16, R160.reuse, R28, R16 ;  /* 0x0000001ca010723c */ /* 0x050ff00000001810 */
        /* <DEDUP_REMOVED lines=16> */
[C---:B---3--:R-:W-:Y:S08]  /*8160*/  HMMA.16816.F32 R152, R24.reuse, R156, R152 ;  /* 0x0000009c1898723c */ /* 0x048ff00000001898 */
[C---:B-----5:R-:W-:Y:S08]  /*8170*/  HMMA.16816.F32 R144, R24.reuse, R132, R144 ;  /* 0x000000841890723c */ /* 0x060ff00000001890 */
[----:B------:R-:W-:Y:S01]  /*8180*/  HMMA.16816.F32 R140, R24, R134, R140 ;  /* 0x00000086188c723c */ /* 0x000fe2000000188c */
[----:B------:R-:W-:Y:S07]  /*8190*/  LDSM.16.M88.4 R132, [R194+0x8000] ;  /* 0x00800000c284783b */ /* 0x000fee0000000200 */
[----:B------:R-:W-:Y:S01]  /*81a0*/  HMMA.16816.F32 R172, R160, R166, R172 ;  /* 0x000000a6a0ac723c */ /* 0x000fe200000018ac */
[----:B------:R-:W3:Y:S04]  /*81b0*/  LDSM.16.M88.4 R164, [R178] ;  /* 0x00000000b2a4783b */ /* 0x000ee80000000200 */
[----:B------:R-:W5:Y:S03]  /*81c0*/  LDSM.16.M88.4 R160, [R177] ;  /* 0x00000000b1a0783b */ /* 0x000f660000000200 */
[----:B------:R-:W-:Y:S01]  /*81d0*/  HMMA.16816.F32 R148, R24, R158, R148 ;  /* 0x0000009e1894723c */ /* 0x000fe20000001894 */
[----:B------:R-:W-:Y:S07]  /*81e0*/  LDSM.16.M88.4 R156, [R176] ;  /* 0x00000000b09c783b */ /* 0x000fee0000000200 */
[C---:B------:R-:W-:Y:S08]  /*81f0*/  HMMA.16816.F32 R16, R220.reuse, R32, R16 ;  /* 0x00000020dc10723c */ /* 0x040ff00000001810 */
[----:B------:R-:W-:Y:S01]  /*8200*/  HMMA.16816.F32 R12, R220, R34, R12 ;  /* 0x00000022dc0c723c */ /* 0x000fe2000000180c */
[----:B------:R-:W1:Y:S07]  /*8210*/  LDSM.16.M88.4 R32, [R191+0x10000] ;  /* 0x01000000bf20783b */ /* 0x000e6e0000000200 */
[----:B----4-:R-:W-:Y:S08]  /*8220*/  HMMA.16816.F32 R136, R24, R28, R136 ;  /* 0x0000001c1888723c */ /* 0x010ff00000001888 */
[C---:B--2---:R-:W-:Y:S08]  /*8230*/  HMMA.16816.F32 R152, R220.reuse, R20, R152 ;  /* 0x00000014dc98723c */ /* 0x044ff00000001898 */
[C---:B------:R-:W-:Y:S08]  /*8240*/  HMMA.16816.F32 R144, R220.reuse, R8, R144 ;  /* 0x00000008dc90723c */ /* 0x040ff00000001890 */
[----:B------:R-:W-:Y:S01]  /*8250*/  HMMA.16816.F32 R140, R220, R10, R140 ;  /* 0x0000000adc8c723c */ /* 0x000fe2000000188c */
[----:B------:R-:W-:Y:S07]  /*8260*/  LDSM.16.M88.4 R8, [R193+0x8000] ;  /* 0x00800000c108783b */ /* 0x000fee0000000200 */
[----:B------:R-:W-:Y:S01]  /*8270*/  HMMA.16816.F32 R172, R24, R30, R172 ;  /* 0x0000001e18ac723c */ /* 0x000fe200000018ac */
[----:B------:R-:W2:Y:S04]  /*8280*/  LDSM.16.M88.4 R28, [R191+0x10800] ;  /* 0x01080000bf1c783b */ /* 0x000ea80000000200 */
[----:B------:R-:W4:Y:S03]  /*8290*/  LDSM.16.M88.4 R24, [R191+0x11000] ;  /* 0x01100000bf18783b */ /* 0x000f260000000200 */
[----:B------:R-:W-:Y:S01]  /*82a0*/  HMMA.16816.F32 R148, R220, R22, R148 ;  /* 0x00000016dc94723c */ /* 0x000fe20000001894 */
[----:B------:R-:W-:Y:S07]  /*82b0*/  LDSM.16.M88.4 R20, [R191+0x11800] ;  /* 0x01180000bf14783b */ /* 0x000fee0000000200 */
[C---:B-1----:R-:W-:Y:S08]  /*82c0*/  HMMA.16816.F32 R16, R168.reuse, R4, R16 ;  /* 0x00000004a810723c */ /* 0x042ff00000001810 */
[----:B------:R-:W-:Y:S01]  /*82d0*/  HMMA.16816.F32 R12, R168, R6, R12 ;  /* 0x00000006a80c723c */ /* 0x000fe2000000180c */
[----:B------:R-:W1:Y:S07]  /*82e0*/  LDSM.16.M88.4 R4, [R184+0x4000] ;  /* 0x00400000b804783b */ /* 0x000e6e0000000200 */
[----:B------:R-:W-:Y:S08]  /*82f0*/  HMMA.16816.F32 R136, R220, R224, R136 ;  /* 0x000000e0dc88723c */ /* 0x000ff00000001888 */
[C---:B---3--:R-:W-:Y:S08]  /*8300*/  HMMA.16816.F32 R152, R168.reuse, R164, R152 ;  /* 0x000000a4a898723c */ /* 0x048ff00000001898 */
[C---:B-----5:R-:W-:Y:S08]  /*8310*/  HMMA.16816.F32 R144, R168.reuse, R160, R144 ;  /* 0x000000a0a890723c */ /* 0x060ff00000001890 */
[----:B------:R-:W-:Y:S01]  /*8320*/  HMMA.16816.F32 R140, R168, R162, R140 ;  /* 0x000000a2a88c723c */ /* 0x000fe2000000188c */
[----:B------:R-:W3:Y:S07]  /*8330*/  LDSM.16.M88.4 R160, [R184+0x4800] ;  /* 0x00480000b8a0783b */ /* 0x000eee0000000200 */
[----:B------:R-:W-:Y:S08]  /*8340*/  HMMA.16816.F32 R172, R220, R226, R172 ;  /* 0x000000e2dcac723c */ /* 0x000ff000000018ac */
[----:B------:R-:W-:Y:S08]  /*8350*/  HMMA.16816.F32 R148, R168, R166, R148 ;  /* 0x000000a6a894723c */ /* 0x000ff00000001894 */
[C---:B------:R-:W-:Y:S08]  /*8360*/  HMMA.16816.F32 R16, R132.reuse, R32, R16 ;  /* 0x000000208410723c */ /* 0x040ff00000001810 */
[----:B------:R-:W-:Y:S08]  /*8370*/  HMMA.16816.F32 R12, R132, R34, R12 ;  /* 0x00000022840c723c */ /* 0x000ff0000000180c */
[----:B------:R-:W-:Y:S08]  /*8380*/  HMMA.16816.F32 R136, R168, R156, R136 ;  /* 0x0000009ca888723c */ /* 0x000ff00000001888 */
[C---:B--2---:R-:W-:Y:S07]  /*8390*/  HMMA.16816.F32 R152, R132.reuse, R28, R152 ;  /* 0x0000001c8498723c */ /* 0x044fee0000001898 */
[----:B------:R-:W-:Y:S01]  /*83a0*/  IADD3 R29, R3, 0x21, RZ ;  /* 0x00000021031d7810 */ /* 0x000fe20007ffe0ff */
[C---:B----4-:R-:W-:Y:S08]  /*83b0*/  HMMA.16816.F32 R144, R132.reuse, R24, R144 ;  /* 0x000000188490723c */ /* 0x050ff00000001890 */
[----:B------:R-:W-:Y:S01]  /*83c0*/  HMMA.16816.F32 R140, R132, R26, R140 ;  /* 0x0000001a848c723c */ /* 0x000fe2000000188c */
[----:B------:R-:W2:Y:S07]  /*83d0*/  LDSM.16.M88.4 R24, [R184+0x5000] ;  /* 0x00500000b818783b */ /* 0x000eae0000000200 */
[----:B------:R-:W-:Y:S08]  /*83e0*/  HMMA.16816.F32 R172, R168, R158, R172 ;  /* 0x0000009ea8ac723c */ /* 0x000ff000000018ac */
[----:B------:R-:W-:Y:S08]  /*83f0*/  HMMA.16816.F32 R148, R132, R30, R148 ;  /* 0x0000001e8494723c */ /* 0x000ff00000001894 */
[C---:B-1----:R-:W-:Y:S08]  /*8400*/  HMMA.16816.F32 R16, R8.reuse, R4, R16 ;  /* 0x000000040810723c */ /* 0x042ff00000001810 */
[----:B------:R-:W-:Y:S01]  /*8410*/  HMMA.16816.F32 R12, R8, R6, R12 ;  /* 0x00000006080c723c */ /* 0x000fe2000000180c */
[----:B------:R-:W1:Y:S01]  /*8420*/  LDSM.16.M88.4 R4, [R184+0x5800] ;  /* 0x00580000b804783b */ /* 0x000e620000000200 */
[----:B------:R-:W-:-:S06]  /*8430*/  DEPBAR.LE SB0, 0x0 ;  /* 0x000080000000791a */ /* 0x000fcc0000000000 */
[----:B------:R-:W-:Y:S07]  /*8440*/  HMMA.16816.F32 R136, R132, R20, R136 ;  /* 0x000000148488723c */ /* 0x000fee0000001888 */
[----:B------:R-:W-:Y:S01]  /*8450*/  IADD3 R21, R3, 0x1, RZ ;  /* 0x0000000103157810 */ /* 0x000fe20007ffe0ff */
[----:B---3--:R-:W-:Y:S01]  /*8460*/  HMMA.16816.F32 R152, R8, R160, R152 ;  /* 0x000000a00898723c */ /* 0x008fe20000001898 */
[----:B------:R-:W-:Y:S01]  /*8470*/  FSEL R16, R16, -INF , !P6 ;  /* 0xff80000010107808 */ /* 0x000fe20007000000 */
[----:B------:R-:W-:Y:S01]  /*8480*/  BAR.SYNC.DEFER_BLOCKING 0x0 ;  /* 0x0000000000007b1d */ /* 0x000fe20000010000 */
[----:B------:R-:W-:-:S02]  /*8490*/  ISETP.GE.AND P4, PT, R21, R228, PT ;  /* 0x000000e41500720c */ /* 0x000fc40003f86270 */
[-C--:B------:R-:W-:Y:S02]  /*84a0*/  ISETP.GE.AND P0, PT, R21, R2.reuse, PT ;  /* 0x000000021500720c */ /* 0x080fe40003f06270 */
[----:B------:R-:W-:Y:S01]  /*84b0*/  FSEL R30, R17, -INF , !P4 ;  /* 0xff800000111e7808 */ /* 0x000fe20006000000 */
[----:B------:R-:W-:Y:S01]  /*84c0*/  HMMA.16816.F32 R172, R132, R22, R172 ;  /* 0x0000001684ac723c */ /* 0x000fe200000018ac */
[C---:B------:R-:W-:Y:S02]  /*84d0*/  ISETP.GE.AND P4, PT, R3.reuse, R2, PT ;  /* 0x000000020300720c */ /* 0x040fe40003f86270 */
[C---:B------:R-:W-:Y:S02]  /*84e0*/  IADD3 R21, R3.reuse, 0x10, RZ ;  /* 0x0000001003157810 */ /* 0x040fe40007ffe0ff */
[----:B------:R-:W-:Y:S02]  /*84f0*/  FSEL R17, R18, -INF , !P4 ;  /* 0xff80000012117808 */ /* 0x000fe40006000000 */
[----:B------:R-:W-:Y:S01]  /*8500*/  IADD3 R23, R3, 0x8, RZ ;  /* 0x0000000803177810 */ /* 0x000fe20007ffe0ff */
[----:B------:R-:W-:Y:S01]  /*8510*/  HMMA.16816.F32 R148, R8, R162, R148 ;  /* 0x000000a20894723c */ /* 0x000fe20000001894 */
[----:B------:R-:W-:-:S02]  /*8520*/  FSEL R19, R19, -INF , !P0 ;  /* 0xff80000013137808 */ /* 0x000fc40004000000 */
[C---:B------:R-:W-:Y:S02]  /*8530*/  ISETP.GE.AND P5, PT, R23.reuse, R228, PT ;  /* 0x000000e41700720c */ /* 0x040fe40003fa6270 */
[----:B------:R-:W-:Y:S02]  /*8540*/  ISETP.GE.AND P6, PT, R23, R2, PT ;  /* 0x000000021700720c */ /* 0x000fe40003fc6270 */
[----:B------:R-:W-:Y:S01]  /*8550*/  IADD3 R23, R3, 0x9, RZ ;  /* 0x0000000903177810 */ /* 0x000fe20007ffe0ff */
[----:B--2---:R-:W-:Y:S01]  /*8560*/  HMMA.16816.F32 R144, R8, R24, R144 ;  /* 0x000000180890723c */ /* 0x004fe20000001890 */
[----:B------:R-:W-:Y:S02]  /*8570*/  FSEL R12, R12, -INF , !P5 ;  /* 0xff8000000c0c7808 */ /* 0x000fe40006800000 */
[C---:B------:R-:W-:Y:S02]  /*8580*/  ISETP.GE.AND P5, PT, R23.reuse, R228, PT ;  /* 0x000000e41700720c */ /* 0x040fe40003fa6270 */
[----:B------:R-:W-:-:S02]  /*8590*/  ISETP.GE.AND P4, PT, R23, R2, PT ;  /* 0x000000021700720c */ /* 0x000fc40003f86270 */
[----:B------:R-:W-:Y:S01]  /*85a0*/  IADD3 R23, R3, 0x11, RZ ;  /* 0x0000001103177810 */ /* 0x000fe20007ffe0ff */
[C---:B------:R-:W-:Y:S01]  /*85b0*/  HMMA.16816.F32 R140, R8.reuse, R26, R140 ;  /* 0x0000001a088c723c */ /* 0x040fe2000000188c */
[----:B------:R-:W-:Y:S02]  /*85c0*/  FSEL R18, R13, -INF , !P5 ;  /* 0xff8000000d127808 */ /* 0x000fe40006800000 */
[----:B------:R-:W-:Y:S02]  /*85d0*/  FSEL R13, R14, -INF , !P6 ;  /* 0xff8000000e0d7808 */ /* 0x000fe40007000000 */
[C---:B------:R-:W-:Y:S02]  /*85e0*/  ISETP.GE.AND P5, PT, R21.reuse, R228, PT ;  /* 0x000000e41500720c */ /* 0x040fe40003fa6270 */
[----:B------:R-:W-:Y:S01]  /*85f0*/  ISETP.GE.AND P0, PT, R21, R2, PT ;  /* 0x000000021500720c */ /* 0x000fe20003f06270 */
[----:B-1----:R-:W-:Y:S01]  /*8600*/  HMMA.16816.F32 R136, R8, R4, R136 ;  /* 0x000000040888723c */ /* 0x002fe20000001888 */
[----:B------:R-:W-:-:S02]  /*8610*/  ISETP.GE.AND P6, PT, R23, R228, PT ;  /* 0x000000e41700720c */ /* 0x000fc40003fc6270 */
[----:B------:R-:W-:Y:S02]  /*8620*/  IADD3 R21, R3, 0x18, RZ ;  /* 0x0000001803157810 */ /* 0x000fe40007ffe0ff */
[----:B------:R-:W-:Y:S02]  /*8630*/  FSEL R28, R152, -INF , !P5 ;  /* 0xff800000981c7808 */ /* 0x000fe40006800000 */
[----:B------:R-:W-:Y:S01]  /*8640*/  FSEL R24, R153, -INF , !P6 ;  /* 0xff80000099187808 */ /* 0x000fe20007000000 */
[----:B------:R-:W-:Y:S01]  /*8650*/  HMMA.16816.F32 R172, R8, R6, R172 ;  /* 0x0000000608ac723c */ /* 0x000fe200000018ac */
[C---:B------:R-:W-:Y:S02]  /*8660*/  ISETP.GE.AND P5, PT, R21.reuse, R228, PT ;  /* 0x000000e41500720c */ /* 0x040fe40003fa6270 */
[----:B------:R-:W-:Y:S02]  /*8670*/  ISETP.GE.AND P6, PT, R21, R2, PT ;  /* 0x000000021500720c */ /* 0x000fe40003fc6270 */
[----:B------:R-:W-:-:S02]  /*8680*/  IADD3 R21, R3, 0x19, RZ ;  /* 0x0000001903157810 */ /* 0x000fc40007ffe0ff */
[----:B------:R-:W-:Y:S02]  /*8690*/  FSEL R15, R15, -INF , !P4 ;  /* 0xff8000000f0f7808 */ /* 0x000fe40006000000 */
[----:B------:R-:W-:Y:S02]  /*86a0*/  FSEL R22, R148, -INF , !P5 ;  /* 0xff80000094167808 */ /* 0x000fe40006800000 */
[----:B------:R-:W-:Y:S02]  /*86b0*/  ISETP.GE.AND P4, PT, R23, R2, PT ;  /* 0x000000021700720c */ /* 0x000fe40003f86270 */
[----:B------:R-:W-:Y:S02]  /*86c0*/  ISETP.GE.AND P5, PT, R21, R228, PT ;  /* 0x000000e41500720c */ /* 0x000fe40003fa6270 */
[----:B------:R-:W-:Y:S02]  /*86d0*/  IADD3 R23, R3, 0x20, RZ ;  /* 0x0000002003177810 */ /* 0x000fe40007ffe0ff */
[----:B------:R-:W-:-:S02]  /*86e0*/  FSEL R25, R155, -INF , !P4 ;  /* 0xff8000009b197808 */ /* 0x000fc40006000000 */
[----:B------:R-:W-:Y:S02]  /*86f0*/  FSEL R20, R149, -INF , !P5 ;  /* 0xff80000095147808 */ /* 0x000fe40006800000 */
[C---:B------:R-:W-:Y:S02]  /*8700*/  ISETP.GE.AND P4, PT, R23.reuse, R228, PT ;  /* 0x000000e41700720c */ /* 0x040fe40003f86270 */
[----:B------:R-:W-:Y:S02]  /*8710*/  ISETP.GE.AND P5, PT, R23, R2, PT ;  /* 0x000000021700720c */ /* 0x000fe40003fa6270 */
[----:B------:R-:W-:Y:S02]  /*8720*/  FSEL R23, R150, -INF , !P6 ;  /* 0xff80000096177808 */ /* 0x000fe40007000000 */
[----:B------:R-:W-:Y:S02]  /*8730*/  ISETP.GE.AND P6, PT, R29, R228, PT ;  /* 0x000000e41d00720c */ /* 0x000fe40003fc6270 */
[----:B------:R-:W-:-:S02]  /*8740*/  IADD3 R5, R3, 0x28, RZ ;  /* 0x0000002803057810 */ /* 0x000fc40007ffe0ff */
[----:B------:R-:W-:Y:S02]  /*8750*/  FSEL R164, R144, -INF , !P4 ;  /* 0xff80000090a47808 */ /* 0x000fe40006000000 */
[----:B------:R-:W-:Y:S02]  /*8760*/  FSEL R166, R145, -INF , !P6 ;  /* 0xff80000091a67808 */ /* 0x000fe40007000000 */
[C---:B------:R-:W-:Y:S02]  /*8770*/  ISETP.GE.AND P4, PT, R5.reuse, R228, PT ;  /* 0x000000e40500720c */ /* 0x040fe40003f86270 */
[----:B------:R-:W-:Y:S02]  /*8780*/  ISETP.GE.AND P6, PT, R5, R2, PT ;  /* 0x000000020500720c */ /* 0x000fe40003fc6270 */
[----:B------:R-:W-:Y:S02]  /*8790*/  IADD3 R5, R3, 0x29, RZ ;  /* 0x0000002903057810 */ /* 0x000fe40007ffe0ff */
[----:B------:R-:W-:-:S02]  /*87a0*/  FSEL R27, R154, -INF , !P0 ;  /* 0xff8000009a1b7808 */ /* 0x000fc40004000000 */
[----:B------:R-:W-:Y:S02]  /*87b0*/  FSEL R170, R140, -INF , !P4 ;  /* 0xff8000008caa7808 */ /* 0x000fe40006000000 */
[----:B------:R-:W-:Y:S02]  /*87c0*/  ISETP.GE.AND P0, PT, R21, R2, PT ;  /* 0x000000021500720c */ /* 0x000fe40003f06270 */
[----:B------:R-:W-:Y:S02]  /*87d0*/  ISETP.GE.AND P4, PT, R5, R228, PT ;  /* 0x000000e40500720c */ /* 0x000fe40003f86270 */
[----:B------:R-:W-:Y:S02]  /*87e0*/  IADD3 R7, R3, 0x30, RZ ;  /* 0x0000003003077810 */ /* 0x000fe40007ffe0ff */
[----:B------:R-:W-:Y:S02]  /*87f0*/  FSEL R21, R151, -INF , !P0 ;  /* 0xff80000097157808 */ /* 0x000fe40004000000 */
[----:B------:R-:W-:-:S02]  /*8800*/  FSEL R168, R141, -INF , !P4 ;  /* 0xff8000008da87808 */ /* 0x000fc40006000000 */
[-C--:B------:R-:W-:Y:S02]  /*8810*/  ISETP.GE.AND P0, PT, R29, R2.reuse, PT ;  /* 0x000000021d00720c */ /* 0x080fe40003f06270 */
[-C--:B------:R-:W-:Y:S02]  /*8820*/  ISETP.GE.AND P4, PT, R7, R2.reuse, PT ;  /* 0x000000020700720c */ /* 0x080fe40003f86270 */
[----:B------:R-:W-:Y:S02]  /*8830*/  FSEL R169, R146, -INF , !P5 ;  /* 0xff80000092a97808 */ /* 0x000fe40006800000 */
[----:B------:R-:W-:Y:S02]  /*8840*/  FSEL R167, R147, -INF , !P0 ;  /* 0xff80000093a77808 */ /* 0x000fe40004000000 */
[----:B------:R-:W-:Y:S02]  /*8850*/  FSEL R151, R138, -INF , !P4 ;  /* 0xff8000008a977808 */ /* 0x000fe40006000000 */
[----:B------:R-:W-:-:S02]  /*8860*/  ISETP.GE.AND P5, PT, R5, R2, PT ;  /* 0x000000020500720c */ /* 0x000fc40003fa6270 */
[----:B------:R-:W-:Y:S02]  /*8870*/  ISETP.GE.AND P0, PT, R7, R228, PT ;  /* 0x000000e40700720c */ /* 0x000fe40003f06270 */
[----:B------:R-:W-:Y:S02]  /*8880*/  ISETP.GE.AND P4, PT, R212, 0x4, PT ;  /* 0x00000004d400780c */ /* 0x000fe40003f86270 */
[C---:B------:R-:W-:Y:S02]  /*8890*/  IADD3 R5, R3.reuse, 0x31, RZ ;  /* 0x0000003103057810 */ /* 0x040fe40007ffe0ff */
[C---:B------:R-:W-:Y:S02]  /*88a0*/  IADD3 R7, R3.reuse, 0x38, RZ ;  /* 0x0000003803077810 */ /* 0x040fe40007ffe0ff */
[----:B------:R-:W-:Y:S02]  /*88b0*/  IADD3 R3, R3, 0x39, RZ ;  /* 0x0000003903037810 */ /* 0x000fe40007ffe0ff */
[----:B------:R-:W-:-:S02]  /*88c0*/  FSEL R165, R142, -INF , !P6 ;  /* 0xff8000008ea57808 */ /* 0x000fc40007000000 */
[----:B------:R-:W-:Y:S02]  /*88d0*/  FSEL R163, R143, -INF , !P5 ;  /* 0xff8000008fa37808 */ /* 0x000fe40006800000 */
[----:B------:R-:W-:Y:S02]  /*88e0*/  FSEL R154, R136, -INF , !P0 ;  /* 0xff800000889a7808 */ /* 0x000fe40004000000 */
[-C--:B------:R-:W-:Y:S02]  /*88f0*/  ISETP.GE.AND P6, PT, R5, R228.reuse, PT ;  /* 0x000000e40500720c */ /* 0x080fe40003fc6270 */
[-C--:B------:R-:W-:Y:S02]  /*8900*/  ISETP.GE.AND P5, PT, R7, R228.reuse, PT ;  /* 0x000000e40700720c */ /* 0x080fe40003fa6270 */
[----:B------:R-:W-:Y:S02]  /*8910*/  ISETP.GE.AND P0, PT, R3, R228, PT ;  /* 0x000000e40300720c */ /* 0x000fe40003f06270 */
        /* <DEDUP_REMOVED lines=18> */
[C---:B------:R-:W-:Y:S02]  /*8a40*/  @!P3 LEA R6, P0, R4.reuse, c[0x0][0x168], 0x1 ;  /* 0x00005a000406ba11 */ /* 0x040fe400078008ff */
[----:B------:R-:W-:Y:S01]  /*8a50*/  IADD3 R2, P6, R4, UR11, RZ ;  /* 0x0000000b04027c10 */ /* 0x000fe2000ffde0ff */
[----:B------:R-:W-:-:S05]  /*8a60*/  IMAD.IADD R3, R9, 0x1, R3 ;  /* 0x0000000109037824 */ /* 0x000fca00078e0203 */
[----:B------:R-:W-:Y:S02]  /*8a70*/  LEA.HI.X R3, R8, R209, R3, 0x6, P5 ;  /* 0x000000d108037211 */ /* 0x000fe400028f3403 */
[C---:B------:R-:W-:Y:S02]  /*8a80*/  @!P2 LEA R10, P5, R4.reuse, c[0x0][0x168], 0x1 ;  /* 0x00005a00040aaa11 */ /* 0x040fe400078a08ff */
[C-C-:B------:R-:W-:Y:S02]  /*8a90*/  @!P3 LEA.HI.X R7, R4.reuse, c[0x0][0x16c], R3.reuse, 0x1, P0 ;  /* 0x00005b000407ba11 */ /* 0x140fe400000f0c03 */
[C---:B------:R-:W-:Y:S02]  /*8aa0*/  @!P1 LEA R8, P0, R4.reuse, c[0x0][0x168], 0x1 ;  /* 0x00005a0004089a11 */ /* 0x040fe400078008ff */
[C-C-:B------:R-:W-:Y:S01]  /*8ab0*/  @!P2 LEA.HI.X R11, R4.reuse, c[0x0][0x16c], R3.reuse, 0x1, P5 ;  /* 0x00005b00040baa11 */ /* 0x140fe200028f0c03 */
[----:B------:R-:W-:Y:S01]  /*8ac0*/  @!PT LDS RZ, [RZ] ;  /* 0x00000000fffff984 */ /* 0x000fe20000000800 */
[----:B------:R-:W-:Y:S01]  /*8ad0*/  @!PT LDS RZ, [RZ] ;  /* 0x00000000fffff984 */ /* 0x000fe20000000800 */
[----:B------:R-:W-:Y:S01]  /*8ae0*/  @!PT LDS RZ, [RZ] ;  /* 0x00000000fffff984 */ /* 0x000fe20000000800 */
[----:B------:R1:W-:Y:S01]  /*8af0*/  @!P3 LDGSTS.E.BYPASS.LTC128B.128 [R202+0xc000], [R6.64] ;  /* 0x0c00000006cabfae */ /* 0x0003e2000b901d4c */
[----:B------:R-:W-:-:S02]  /*8b00*/  @!P1 LEA.HI.X R9, R4, c[0x0][0x16c], R3, 0x1, P0 ;  /* 0x00005b0004099a11 */ /* 0x000fc400000f0c03 */
        /* <DEDUP_REMOVED lines=8> */
[C-C-:B------:R-:W-:Y:S02]  /*8b90*/  @!P3 LEA.HI.X R33, R2.reuse, c[0x0][0x16c], R3.reuse, 0x1, P5 ;  /* 0x00005b000221ba11 */ /* 0x140fe400028f0c03 */
        /* <DEDUP_REMOVED lines=24> */
.L_x_92:
[----:B------:R-:W-:Y:S05]  /*8d20*/  BSYNC B0 ;  /* 0x0000000000007941 */ /* 0x000fea0003800000 */
.L_x_91:
[----:B------:R-:W0:Y:S02]  /*8d30*/  LDGDEPBAR ;  /* 0x00000000000079af */ /* 0x000e240000000000 */
.L_x_90:
[----:B------:R-:W-:Y:S01]  /*8d40*/  FMNMX.FTZ R3, R230, R16, !PT ;  /* 0x00000010e6037209 */ /* 0x000fe20007810000 */
[----:B-1----:R-:W-:Y:S01]  /*8d50*/  LDSM.16.MT88.4 R8, [R189+0x12000] ;  /* 0x01200000bd08783b */ /* 0x002fe20000004200 */
        /* <DEDUP_REMOVED lines=33> */
[----:B------:R-:W-:Y:S01]  /*8f70*/  @P4 IADD3 R212, R212, -0x4, RZ ;  /* 0xfffffffcd4d44810 */ /* 0x000fe20007ffe0ff */
[----:B------:R-:W1:Y:S04]  /*8f80*/  SHFL.BFLY PT, R5, R4, 0x2, 0x1f ;  /* 0x0c401f0004057f89 */ /* 0x000e6800000e0000 */
[----:B------:R-:W2:Y:S01]  /*8f90*/  SHFL.BFLY PT, R2, R7, 0x2, 0x1f ;  /* 0x0c401f0007027f89 */ /* 0x000ea200000e0000 */
[----:B-1----:R-:W-:-:S02]  /*8fa0*/  FMNMX.FTZ R5, R4, R5, !PT ;  /* 0x0000000504057209 */ /* 0x002fc40007810000 */
[----:B--2---:R-:W-:-:S03]  /*8fb0*/  FMNMX.FTZ R2, R7, R2, !PT ;  /* 0x0000000207027209 */ /* 0x004fc60007810000 */
[----:B------:R-:W1:Y:S04]  /*8fc0*/  SHFL.BFLY PT, R132, R5, 0x1, 0x1f ;  /* 0x0c201f0005847f89 */ /* 0x000e6800000e0000 */
[----:B------:R-:W2:Y:S01]  /*8fd0*/  SHFL.BFLY PT, R3, R2, 0x1, 0x1f ;  /* 0x0c201f0002037f89 */ /* 0x000ea200000e0000 */
[----:B-1----:R-:W-:Y:S02]  /*8fe0*/  FMNMX.FTZ R132, R5, R132, !PT ;  /* 0x0000008405847209 */ /* 0x002fe40007810000 */
[----:B--2---:R-:W-:-:S03]  /*8ff0*/  FMNMX.FTZ R3, R2, R3, !PT ;  /* 0x0000000302037209 */ /* 0x004fc60007810000 */
[C---:B------:R-:W-:Y:S01]  /*9000*/  FMUL.FTZ R153, R132.reuse, c[0x0][0x23c] ;  /* 0x00008f0084997a20 */ /* 0x040fe20000410000 */
[C---:B------:R-:W-:Y:S02]  /*9010*/  FSETP.NEU.FTZ.AND P1, PT, R132.reuse, -INF , PT ;  /* 0xff8000008400780b */ /* 0x040fe40003f3d000 */
[C---:B------:R-:W-:Y:S01]  /*9020*/  FSETP.NEU.FTZ.AND P0, PT, R3.reuse, -INF , PT ;  /* 0xff8000000300780b */ /* 0x040fe20003f1d000 */
[----:B------:R-:W-:Y:S01]  /*9030*/  FMUL.FTZ R150, R3, c[0x0][0x23c] ;  /* 0x00008f0003967a20 */ /* 0x000fe20000410000 */
[----:B------:R-:W-:Y:S02]  /*9040*/  FSEL R153, R153, RZ, P1 ;  /* 0x000000ff99997208 */ /* 0x000fe40000800000 */
[----:B------:R-:W-:Y:S02]  /*9050*/  FSEL R5, R132, RZ, P1 ;  /* 0x000000ff84057208 */ /* 0x000fe40000800000 */
[----:B------:R-:W-:Y:S01]  /*9060*/  FSEL R150, R150, RZ, P0 ;  /* 0x000000ff96967208 */ /* 0x000fe20000000000 */
[----:B------:R-:W-:-:S02]  /*9070*/  FFMA.FTZ R144, R12, c[0x0][0x23c], -R153 ;  /* 0x00008f000c907a23 */ /* 0x000fc40000010899 */
[----:B------:R-:W-:Y:S01]  /*9080*/  FADD.FTZ R4, R230, -R5 ;  /* 0x80000005e6047221 */ /* 0x000fe20000010000 */
[----:B------:R-:W-:Y:S01]  /*9090*/  FSEL R5, R3, RZ, P0 ;  /* 0x000000ff03057208 */ /* 0x000fe20000000000 */
[--C-:B------:R-:W-:Y:S02]  /*90a0*/  FFMA.FTZ R2, R13, c[0x0][0x23c], -R150.reuse ;  /* 0x00008f000d027a23 */ /* 0x100fe40000010896 */
[----:B------:R-:W-:Y:S01]  /*90b0*/  FFMA.FTZ R147, R15, c[0x0][0x23c], -R150 ;  /* 0x00008f000f937a23 */ /* 0x000fe20000010896 */
[----:B------:R-:W-:Y:S01]  /*90c0*/  MUFU.EX2 R144, R144 ;  /* 0x0000009000907308 */ /* 0x000fe20000000800 */
[----:B------:R-:W1:Y:S01]  /*90d0*/  LDSM.16.MT88.4 R12, [R190+0x12000] ;  /* 0x01200000be0c783b */ /* 0x000e620000004200 */
[----:B------:R-:W-:Y:S02]  /*90e0*/  FADD.FTZ R5, R0, -R5 ;  /* 0x8000000500057221 */ /* 0x000fe40000010000 */
[--C-:B------:R-:W-:Y:S02]  /*90f0*/  FFMA.FTZ R146, R16, c[0x0][0x23c], -R153.reuse ;  /* 0x00008f0010927a23 */ /* 0x100fe40000010899 */
[----:B------:R-:W-:-:S02]  /*9100*/  FFMA.FTZ R145, R30, c[0x0][0x23c], -R153 ;  /* 0x00008f001e917a23 */ /* 0x000fc40000010899 */
[--C-:B------:R-:W-:Y:S01]  /*9110*/  FFMA.FTZ R135, R18, c[0x0][0x23c], -R153.reuse ;  /* 0x00008f0012877a23 */ /* 0x100fe20000010899 */
[----:B------:R-:W-:Y:S01]  /*9120*/  MUFU.EX2 R2, R2 ;  /* 0x0000000200027308 */ /* 0x000fe20000000800 */
[--C-:B------:R-:W-:Y:S02]  /*9130*/  FFMA.FTZ R134, R17, c[0x0][0x23c], -R150.reuse ;  /* 0x00008f0011867a23 */ /* 0x100fe40000010896 */
[----:B------:R-:W-:Y:S02]  /*9140*/  FFMA.FTZ R133, R19, c[0x0][0x23c], -R150 ;  /* 0x00008f0013857a23 */ /* 0x000fe40000010896 */
[----:B------:R-:W-:Y:S01]  /*9150*/  FMUL.FTZ R148, R4, c[0x0][0x23c] ;  /* 0x00008f0004947a20 */ /* 0x000fe20000410000 */
[----:B------:R-:W2:Y:S01]  /*9160*/  LDSM.16.MT88.4 R16, [R192+0x12000] ;  /* 0x01200000c010783b */ /* 0x000ea20000004200 */
[----:B------:R-:W-:Y:S01]  /*9170*/  FMUL.FTZ R0, R5, c[0x0][0x23c] ;  /* 0x00008f0005007a20 */ /* 0x000fe20000410000 */
[----:B------:R-:W-:Y:S01]  /*9180*/  MUFU.EX2 R146, R146 ;  /* 0x0000009200927308 */ /* 0x000fe20000000800 */
[----:B------:R-:W-:-:S02]  /*9190*/  FFMA.FTZ R155, R28, c[0x0][0x23c], -R153 ;  /* 0x00008f001c9b7a23 */ /* 0x000fc40000010899 */
[--C-:B------:R-:W-:Y:S01]  /*91a0*/  FFMA.FTZ R156, R24, c[0x0][0x23c], -R153.reuse ;  /* 0x00008f00189c7a23 */ /* 0x100fe20000010899 */
[----:B------:R-:W-:Y:S01]  /*91b0*/  LDSM.16.MT88.4 R28, [R188+0x12800] ;  /* 0x01280000bc1c783b */ /* 0x000fe20000004200 */
[--C-:B------:R-:W-:Y:S02]  /*91c0*/  FFMA.FTZ R157, R22, c[0x0][0x23c], -R153.reuse ;  /* 0x00008f00169d7a23 */ /* 0x100fe40000010899 */
[--C-:B------:R-:W-:Y:S01]  /*91d0*/  FFMA.FTZ R158, R20, c[0x0][0x23c], -R153.reuse ;  /* 0x00008f00149e7a23 */ /* 0x100fe20000010899 */
[----:B------:R-:W3:Y:S01]  /*91e0*/  MUFU.EX2 R145, R145 ;  /* 0x0000009100917308 */ /* 0x000ee20000000800 */
[--C-:B------:R-:W-:Y:S02]  /*91f0*/  FFMA.FTZ R159, R27, c[0x0][0x23c], -R150.reuse ;  /* 0x00008f001b9f7a23 */ /* 0x100fe40000010896 */
[--C-:B------:R-:W-:Y:S02]  /*9200*/  FFMA.FTZ R162, R25, c[0x0][0x23c], -R150.reuse ;  /* 0x00008f0019a27a23 */ /* 0x100fe40000010896 */
[--C-:B------:R-:W-:Y:S01]  /*9210*/  FFMA.FTZ R160, R23, c[0x0][0x23c], -R150.reuse ;  /* 0x00008f0017a07a23 */ /* 0x100fe20000010896 */
[----:B------:R-:W-:Y:S01]  /*9220*/  LDSM.16.MT88.4 R24, [R192+0x14800] ;  /* 0x01480000c018783b */ /* 0x000fe20000004200 */
[----:B------:R-:W-:Y:S01]  /*9230*/  FFMA.FTZ R161, R21, c[0x0][0x23c], -R150 ;  /* 0x00008f0015a17a23 */ /* 0x000fe20000010896 */
[----:B------:R-:W4:Y:S01]  /*9240*/  MUFU.EX2 R135, R135 ;  /* 0x0000008700877308 */ /* 0x000f220000000800 */
[--C-:B------:R-:W-:Y:S01]  /*9250*/  FFMA.FTZ R171, R166, c[0x0][0x23c], -R153.reuse ;  /* 0x00008f00a6ab7a23 */ /* 0x100fe20000010899 */
[----:B------:R-:W-:Y:S01]  /*9260*/  LDSM.16.MT88.4 R20, [R190+0x14800] ;  /* 0x01480000be14783b */ /* 0x000fe20000004200 */
[----:B------:R-:W-:-:S02]  /*9270*/  FFMA.FTZ R166, R170, c[0x0][0x23c], -R153 ;  /* 0x00008f00aaa67a23 */ /* 0x000fc40000010899 */
[--C-:B------:R-:W-:Y:S02]  /*9280*/  FFMA.FTZ R173, R168, c[0x0][0x23c], -R153.reuse ;  /* 0x00008f00a8ad7a23 */ /* 0x100fe40000010899 */
[----:B------:R-:W-:Y:S01]  /*9290*/  FFMA.FTZ R164, R164, c[0x0][0x23c], -R153 ;  /* 0x00008f00a4a47a23 */ /* 0x000fe20000010899 */
[----:B------:R-:W-:Y:S01]  /*92a0*/  MUFU.EX2 R134, R134 ;  /* 0x0000008600867308 */ /* 0x000fe20000000800 */
[----:B---3--:R-:W-:Y:S01]  /*92b0*/  F2FP.PACK_AB R4, R145, R146 ;  /* 0x000000929104723e */ /* 0x008fe200000000ff */
[--C-:B------:R-:W-:Y:S02]  /*92c0*/  FFMA.FTZ R168, R169, c[0x0][0x23c], -R150.reuse ;  /* 0x00008f00a9a87a23 */ /* 0x100fe40000010896 */
[--C-:B------:R-:W-:Y:S02]  /*92d0*/  FFMA.FTZ R167, R167, c[0x0][0x23c], -R150.reuse ;  /* 0x00008f00a7a77a23 */ /* 0x100fe40000010896 */
[--C-:B------:R-:W-:Y:S02]  /*92e0*/  FFMA.FTZ R165, R165, c[0x0][0x23c], -R150.reuse ;  /* 0x00008f00a5a57a23 */ /* 0x100fe40000010896 */
[----:B------:R-:W3:Y:S01]  /*92f0*/  MUFU.EX2 R133, R133 ;  /* 0x0000008500857308 */ /* 0x000ee20000000800 */
[----:B----4-:R-:W-:Y:S01]  /*9300*/  F2FP.PACK_AB R6, R135, R144 ;  /* 0x000000908706723e */ /* 0x010fe200000000ff */
[----:B------:R-:W-:-:S02]  /*9310*/  FFMA.FTZ R170, R163, c[0x0][0x23c], -R150 ;  /* 0x00008f00a3aa7a23 */ /* 0x000fc40000010896 */
[--C-:B------:R-:W-:Y:S02]  /*9320*/  FFMA.FTZ R163, R152, c[0x0][0x23c], -R153.reuse ;  /* 0x00008f0098a37a23 */ /* 0x100fe40000010899 */
[--C-:B------:R-:W-:Y:S02]  /*9330*/  FFMA.FTZ R154, R154, c[0x0][0x23c], -R153.reuse ;  /* 0x00008f009a9a7a23 */ /* 0x100fe40000010899 */
[----:B------:R-:W4:Y:S01]  /*9340*/  MUFU.EX2 R147, R147 ;  /* 0x0000009300937308 */ /* 0x000f220000000800 */
[--C-:B------:R-:W-:Y:S02]  /*9350*/  FFMA.FTZ R152, R142, c[0x0][0x23c], -R153.reuse ;  /* 0x00008f008e987a23 */ /* 0x100fe40000010899 */
[--C-:B------:R-:W-:Y:S02]  /*9360*/  FFMA.FTZ R151, R151, c[0x0][0x23c], -R150.reuse ;  /* 0x00008f0097977a23 */ /* 0x100fe40000010896 */
[--C-:B------:R-:W-:Y:S02]  /*9370*/  FFMA.FTZ R172, R143, c[0x0][0x23c], -R150.reuse ;  /* 0x00008f008fac7a23 */ /* 0x100fe40000010896 */
[----:B------:R-:W-:Y:S01]  /*9380*/  FFMA.FTZ R169, R141, c[0x0][0x23c], -R150 ;  /* 0x00008f008da97a23 */ /* 0x000fe20000010896 */
[----:B------:R-:W5:Y:S01]  /*9390*/  MUFU.EX2 R148, R148 ;  /* 0x0000009400947308 */ /* 0x000f620000000800 */
[----:B---3--:R-:W-:Y:S01]  /*93a0*/  F2FP.PACK_AB R5, R133, R134 ;  /* 0x000000868505723e */ /* 0x008fe200000000ff */
[----:B------:R-:W-:-:S02]  /*93b0*/  FFMA.FTZ R153, R140, c[0x0][0x23c], -R153 ;  /* 0x00008f008c997a23 */ /* 0x000fc40000010899 */
[----:B------:R-:W-:Y:S01]  /*93c0*/  FFMA.FTZ R150, R149, c[0x0][0x23c], -R150 ;  /* 0x00008f0095967a23 */ /* 0x000fe20000010896 */
[----:B------:R-:W-:Y:S03]  /*93d0*/  LDSM.16.MT88.4 R140, [R190+0x13800] ;  /* 0x01380000be8c783b */ /* 0x000fe60000004200 */
[----:B------:R-:W3:Y:S01]  /*93e0*/  MUFU.EX2 R0, R0 ;  /* 0x0000000000007308 */ /* 0x000ee20000000800 */
[----:B----4-:R-:W-:Y:S01]  /*93f0*/  F2FP.PACK_AB R7, R147, R2 ;  /* 0x000000029307723e */ /* 0x010fe200000000ff */
[----:B-----5:R-:W-:-:S06]  /*9400*/  FMUL.FTZ R40, R40, R148 ;  /* 0x0000009428287220 */ /* 0x020fcc0000410000 */
[----:B------:R-:W-:Y:S01]  /*9410*/  MUFU.EX2 R155, R155 ;  /* 0x0000009b009b7308 */ /* 0x000fe20000000800 */
[-C--:B------:R-:W-:Y:S02]  /*9420*/  FMUL.FTZ R41, R41, R148.reuse ;  /* 0x0000009429297220 */ /* 0x080fe40000410000 */
[-C--:B------:R-:W-:Y:S02]  /*9430*/  FMUL.FTZ R44, R44, R148.reuse ;  /* 0x000000942c2c7220 */ /* 0x080fe40000410000 */
[----:B------:R-:W-:Y:S02]  /*9440*/  FMUL.FTZ R45, R45, R148 ;  /* 0x000000942d2d7220 */ /* 0x000fe40000410000 */
[-C--:B---3--:R-:W-:Y:S01]  /*9450*/  FMUL.FTZ R42, R42, R0.reuse ;  /* 0x000000002a2a7220 */ /* 0x088fe20000410000 */
[----:B------:R-:W3:Y:S01]  /*9460*/  MUFU.EX2 R156, R156 ;  /* 0x0000009c009c7308 */ /* 0x000ee20000000800 */
[-C--:B------:R-:W-:Y:S02]  /*9470*/  FMUL.FTZ R43, R43, R0.reuse ;  /* 0x000000002b2b7220 */ /* 0x080fe40000410000 */
[----:B------:R-:W-:-:S02]  /*9480*/  FMUL.FTZ R46, R46, R0 ;  /* 0x000000002e2e7220 */ /* 0x000fc40000410000 */
[----:B------:R-:W-:Y:S02]  /*9490*/  FMUL.FTZ R47, R47, R0 ;  /* 0x000000002f2f7220 */ /* 0x000fe40000410000 */
[-C--:B------:R-:W-:Y:S01]  /*94a0*/  FMUL.FTZ R128, R128, R148.reuse ;  /* 0x0000009480807220 */ /* 0x080fe20000410000 */
[C---:B-1----:R-:W-:Y:S01]  /*94b0*/  HMMA.16816.F32 R40, R4.reuse, R12, R40 ;  /* 0x0000000c0428723c */ /* 0x042fe20000001828 */
[----:B------:R-:W-:Y:S01]  /*94c0*/  FMUL.FTZ R129, R129, R148 ;  /* 0x0000009481817220 */ /* 0x000fe20000410000 */
[----:B------:R-:W-:Y:S01]  /*94d0*/  MUFU.EX2 R157, R157 ;  /* 0x0000009d009d7308 */ /* 0x000fe20000000800 */
[-C--:B------:R-:W-:Y:S02]  /*94e0*/  FMUL.FTZ R130, R130, R0.reuse ;  /* 0x0000000082827220 */ /* 0x080fe40000410000 */
[----:B------:R-:W-:Y:S02]  /*94f0*/  FMUL.FTZ R131, R131, R0 ;  /* 0x0000000083837220 */ /* 0x000fe40000410000 */
[-C--:B------:R-:W-:Y:S01]  /*9500*/  FMUL.FTZ R36, R36, R148.reuse ;  /* 0x0000009424247220 */ /* 0x080fe20000410000 */
[----:B------:R-:W-:Y:S01]  /*9510*/  HMMA.16816.F32 R44, R4, R14, R44 ;  /* 0x0000000e042c723c */ /* 0x000fe2000000182c */
[----:B------:R-:W1:Y:S01]  /*9520*/  LDSM.16.MT88.4 R12, [R192+0x14000] ;  /* 0x01400000c00c783b */ /* 0x000e620000004200 */
[----:B------:R-:W-:Y:S01]  /*9530*/  FMUL.FTZ R37, R37, R148 ;  /* 0x0000009425257220 */ /* 0x000fe20000410000 */
[----:B------:R-:W-:Y:S01]  /*9540*/  MUFU.EX2 R158, R158 ;  /* 0x0000009e009e7308 */ /* 0x000fe20000000800 */
        /* <DEDUP_REMOVED lines=10> */
[----:B------:R-:W-:Y:S01]  /*95f0*/  FMUL.FTZ R53, R53, R148 ;  /* 0x0000009435357220 */ /* 0x000fe20000410000 */
[----:B------:R-:W2:Y:S01]  /*9600*/  LDSM.16.MT88.4 R16, [R188+0x12000] ;  /* 0x01200000bc10783b */ /* 0x000ea20000004200 */
[-C--:B------:R-:W-:Y:S01]  /*9610*/  FMUL.FTZ R54, R54, R0.reuse ;  /* 0x0000000036367220 */ /* 0x080fe20000410000 */
[----:B------:R-:W4:Y:S01]  /*9620*/  MUFU.EX2 R162, R162 ;  /* 0x000000a200a27308 */ /* 0x000f220000000800 */
[----:B------:R-:W-:-:S02]  /*9630*/  FMUL.FTZ R55, R55, R0 ;  /* 0x0000000037377220 */ /* 0x000fc40000410000 */
[-C--:B------:R-:W-:Y:S01]  /*9640*/  FMUL.FTZ R64, R64, R148.reuse ;  /* 0x0000009440407220 */ /* 0x080fe20000410000 */
[C---:B------:R-:W-:Y:S01]  /*9650*/  HMMA.16816.F32 R48, R4.reuse, R8, R48 ;  /* 0x000000080430723c */ /* 0x040fe20000001830 */
[----:B------:R-:W-:Y:S02]  /*9660*/  FMUL.FTZ R65, R65, R148 ;  /* 0x0000009441417220 */ /* 0x000fe40000410000 */
        /* <DEDUP_REMOVED lines=9> */
[----:B------:R-:W-:Y:S02]  /*9700*/  FMUL.FTZ R71, R71, R0 ;  /* 0x0000000047477220 */ /* 0x000fe40000410000 */
[C---:B-1----:R-:W-:Y:S01]  /*9710*/  HMMA.16816.F32 R64, R4.reuse, R12, R64 ;  /* 0x0000000c0440723c */ /* 0x042fe20000001840 */
[-C--:B------:R-:W-:Y:S02]  /*9720*/  FMUL.FTZ R56, R56, R148.reuse ;  /* 0x0000009438387220 */ /* 0x080fe40000410000 */
[----:B------:R-:W-:Y:S02]  /*9730*/  FMUL.FTZ R57, R57, R148 ;  /* 0x0000009439397220 */ /* 0x000fe40000410000 */
[-C--:B------:R-:W-:Y:S01]  /*9740*/  FMUL.FTZ R58, R58, R0.reuse ;  /* 0x000000003a3a7220 */ /* 0x080fe20000410000 */
[----:B------:R-:W-:Y:S01]  /*9750*/  MUFU.EX2 R164, R164 ;  /* 0x000000a400a47308 */ /* 0x000fe20000000800 */
[----:B------:R-:W-:Y:S01]  /*9760*/  FMUL.FTZ R59, R59, R0 ;  /* 0x000000003b3b7220 */ /* 0x000fe20000410000 */
[----:B------:R-:W-:Y:S01]  /*9770*/  HMMA.16816.F32 R68, R4, R14, R68 ;  /* 0x0000000e0444723c */ /* 0x000fe20000001844 */
[----:B------:R-:W1:Y:S01]  /*9780*/  LDSM.16.MT88.4 R12, [R188+0x14000] ;  /* 0x01400000bc0c783b */ /* 0x000e620000004200 */
[----:B------:R-:W-:-:S02]  /*9790*/  FMUL.FTZ R60, R60, R148 ;  /* 0x000000943c3c7220 */ /* 0x000fc40000410000 */
[----:B------:R-:W-:Y:S02]  /*97a0*/  FMUL.FTZ R61, R61, R148 ;  /* 0x000000943d3d7220 */ /* 0x000fe40000410000 */
[-C--:B------:R-:W-:Y:S01]  /*97b0*/  FMUL.FTZ R62, R62, R0.reuse ;  /* 0x000000003e3e7220 */ /* 0x080fe20000410000 */
[----:B------:R-:W1:Y:S01]  /*97c0*/  MUFU.EX2 R171, R171 ;  /* 0x000000ab00ab7308 */ /* 0x000e620000000800 */
[----:B------:R-:W-:Y:S02]  /*97d0*/  FMUL.FTZ R63, R63, R0 ;  /* 0x000000003f3f7220 */ /* 0x000fe40000410000 */
[-C--:B------:R-:W-:Y:S01]  /*97e0*/  FMUL.FTZ R72, R72, R148.reuse ;  /* 0x0000009448487220 */ /* 0x080fe20000410000 */
[----:B--2---:R-:W-:Y:S01]  /*97f0*/  HMMA.16816.F32 R56, R4, R16, R56 ;  /* 0x000000100438723c */ /* 0x004fe20000001838 */
[----:B------:R-:W-:Y:S02]  /*9800*/  FMUL.FTZ R73, R73, R148 ;  /* 0x0000009449497220 */ /* 0x000fe40000410000 */
[-C--:B------:R-:W-:Y:S01]  /*9810*/  FMUL.FTZ R74, R74, R0.reuse ;  /* 0x000000004a4a7220 */ /* 0x080fe20000410000 */
[----:B------:R-:W-:Y:S01]  /*9820*/  MUFU.EX2 R166, R166 ;  /* 0x000000a600a67308 */ /* 0x000fe20000000800 */
[----:B------:R-:W-:-:S02]  /*9830*/  FMUL.FTZ R75, R75, R0 ;  /* 0x000000004b4b7220 */ /* 0x000fc40000410000 */
[-C--:B------:R-:W-:Y:S01]  /*9840*/  FMUL.FTZ R76, R76, R148.reuse ;  /* 0x000000944c4c7220 */ /* 0x080fe20000410000 */
[C---:B------:R-:W-:Y:S01]  /*9850*/  HMMA.16816.F32 R60, R4.reuse, R18, R60 ;  /* 0x00000012043c723c */ /* 0x040fe2000000183c */
[----:B------:R-:W-:Y:S01]  /*9860*/  FMUL.FTZ R77, R77, R148 ;  /* 0x000000944d4d7220 */ /* 0x000fe20000410000 */
[----:B------:R-:W2:Y:S01]  /*9870*/  LDSM.16.MT88.4 R16, [R189+0x14000] ;  /* 0x01400000bd10783b */ /* 0x000ea20000004200 */
        /* <DEDUP_REMOVED lines=8> */
[----:B------:R-:W-:Y:S02]  /*9900*/  FMUL.FTZ R91, R91, R0 ;  /* 0x000000005b5b7220 */ /* 0x000fe40000410000 */
        /* <DEDUP_REMOVED lines=72> */
[----:B------:R-:W-:Y:S01]  /*9d90*/  FFMA.FTZ R146, R217, R148, R146 ;  /* 0x00000094d9927223 */ /* 0x000fe20000010092 */
[----:B-----5:R-:W-:Y:S01]  /*9da0*/  HMMA.16816.F32 R120, R4, R8, R120 ;  /* 0x000000080478723c */ /* 0x020fe20000001878 */
[----:B------:R-:W-:-:S02]  /*9db0*/  FFMA.FTZ R0, R213, R0, R134 ;  /* 0x00000000d5007223 */ /* 0x000fc40000010086 */
[----:B------:R-:W-:Y:S02]  /*9dc0*/  FADD.FTZ R145, R145, R146 ;  /* 0x0000009291917221 */ /* 0x000fe40000010000 */
[----:B------:R-:W-:Y:S02]  /*9dd0*/  FADD.FTZ R133, R133, R0 ;  /* 0x0000000085857221 */ /* 0x000fe40000010000 */
[----:B------:R-:W-:Y:S01]  /*9de0*/  FADD.FTZ R0, R144, R145 ;  /* 0x0000009190007221 */ /* 0x000fe20000010000 */
[----:B------:R-:W-:Y:S01]  /*9df0*/  HMMA.16816.F32 R116, R4, R10, R116 ;  /* 0x0000000a0474723c */ /* 0x000fe20000001874 */
[----:B------:R-:W-:Y:S01]  /*9e00*/  LDSM.16.MT88.4 R8, [R188+0x14800] ;  /* 0x01480000bc08783b */ /* 0x000fe20000004200 */
[----:B------:R-:W-:Y:S01]  /*9e10*/  FADD.FTZ R2, R2, R133 ;  /* 0x0000008502027221 */ /* 0x000fe20000010000 */
[----:B------:R-:W-:Y:S01]  /*9e20*/  MOV R133, R229 ;  /* 0x000000e500857202 */ /* 0x000fe20000000f00 */
[----:B------:R-:W-:Y:S02]  /*9e30*/  FADD.FTZ R0, R135, R0 ;  /* 0x0000000087007221 */ /* 0x000fe40000010000 */
[----:B------:R-:W-:Y:S01]  /*9e40*/  FADD.FTZ R2, R147, R2 ;  /* 0x0000000293027221 */ /* 0x000fe20000010000 */
[----:B---3--:R-:W-:Y:S01]  /*9e50*/  F2FP.PACK_AB R4, R156, R155 ;  /* 0x0000009b9c04723e */ /* 0x008fe200000000ff */
        /* <DEDUP_REMOVED lines=33> */
[C---:B---3--:R-:W-:Y:S08]  /*a070*/  HMMA.16816.F32 R104, R4.reuse, R24, R104 ;  /* 0x000000180468723c */ /* 0x048ff00000001868 */
[C---:B------:R-:W-:Y:S01]  /*a080*/  HMMA.16816.F32 R124, R4.reuse, R26, R124 ;  /* 0x0000001a047c723c */ /* 0x040fe2000000187c */
[----:B------:R-:W3:Y:S07]  /*a090*/  LDSM.16.MT88.4 R24, [R192+0x15000] ;  /* 0x01500000c018783b */ /* 0x000eee0000004200 */
[C---:B----4-:R-:W-:Y:S08]  /*a0a0*/  HMMA.16816.F32 R108, R4.reuse, R20, R108 ;  /* 0x00000014046c723c */ /* 0x050ff0000000186c */
[C---:B------:R-:W-:Y:S01]  /*a0b0*/  HMMA.16816.F32 R112, R4.reuse, R22, R112 ;  /* 0x000000160470723c */ /* 0x040fe20000001870 */
[----:B------:R-:W-:Y:S07]  /*a0c0*/  LDSM.16.MT88.4 R20, [R190+0x15000] ;  /* 0x01500000be14783b */ /* 0x000fee0000004200 */
[C---:B--2---:R-:W-:Y:S08]  /*a0d0*/  HMMA.16816.F32 R120, R4.reuse, R16, R120 ;  /* 0x000000100478723c */ /* 0x044ff00000001878 */
[----:B------:R-:W-:Y:S01]  /*a0e0*/  HMMA.16816.F32 R116, R4, R18, R116 ;  /* 0x000000120474723c */ /* 0x000fe20000001874 */
[----:B------:R-:W2:Y:S06]  /*a0f0*/  LDSM.16.MT88.4 R16, [R189+0x15000] ;  /* 0x01500000bd10783b */ /* 0x000eac0000004200 */
        /* <DEDUP_REMOVED lines=10> */
[C---:B---3--:R-:W-:Y:S08]  /*a1a0*/  HMMA.16816.F32 R64, R4.reuse, R24, R64 ;  /* 0x000000180440723c */ /* 0x048ff00000001840 */
        /* <DEDUP_REMOVED lines=23> */
[C---:B--2---:R-:W-:Y:S08]  /*a320*/  HMMA.16816.F32 R108, R4.reuse, R16, R108 ;  /* 0x00000010046c723c */ /* 0x044ff0000000186c */
        /* <DEDUP_REMOVED lines=18> */
[C---:B------:R-:W-:Y:S08]  /*a450*/  HMMA.16816.F32 R40, R4.reuse, R140, R40 ;  /* 0x0000008c0428723c */ /* 0x040ff00000001828 */
[C---:B--2---:R-:W-:Y:S07]  /*a460*/  HMMA.16816.F32 R104, R4.reuse, R8, R104 ;  /* 0x000000080468723c */ /* 0x044fee0000001868 */
        /* <DEDUP_REMOVED lines=33> */
[C---:B---3--:R-:W-:Y:S08]  /*a680*/  HMMA.16816.F32 R108, R4.reuse, R24, R108 ;  /* 0x00000018046c723c */ /* 0x048ff0000000186c */
[C---:B------:R-:W-:Y:S08]  /*a690*/  HMMA.16816.F32 R112, R4.reuse, R26, R112 ;  /* 0x0000001a0470723c */ /* 0x040ff00000001870 */
[C---:B-1----:R-:W-:Y:S08]  /*a6a0*/  HMMA.16816.F32 R120, R4.reuse, R12, R120 ;  /* 0x0000000c0478723c */ /* 0x042ff00000001878 */
[----:B------:R-:W-:Y:S01]  /*a6b0*/  HMMA.16816.F32 R116, R4, R14, R116 ;  /* 0x0000000e0474723c */ /* 0x000fe20000001874 */
[----:B------:R-:W-:Y:S05]  /*a6c0*/  @!UPT UIADD3 URZ, URZ, URZ, URZ ;  /* 0x0000003f3f3ff290 */ /* 0x000fea000fffe03f */
[----:B------:R-:W-:Y:S11]  /*a6d0*/  @P4 BRA `(.L_x_93) ;  /* 0x0000001000004947 */ /* 0x000ff60003800000 */
.L_x_86:
[----:B------:R-:W-:-:S07]  /*a6e0*/  IADD3 R212, R133, -0x1, RZ ;  /* 0xffffffff85d47810 */ /* 0x000fce0007ffe0ff */
.L_x_93:
[----:B------:R-:W-:-:S13]  /*a6f0*/  ISETP.GE.AND P0, PT, R212, RZ, PT ;  /* 0x000000ffd400720c */ /* 0x000fda0003f06270 */
[----:B------:R-:W-:Y:S05]  /*a700*/  @!P0 BRA `(.L_x_94) ;  /* 0x00002a9000008947 */ /* 0x000fea0003800000 */
[----:B------:R-:W-:Y:S01]  /*a710*/  IMAD.MOV.U32 R0, RZ, RZ, R3 ;  /* 0x000000ffff007224 */ /* 0x000fe200078e0003 */
[----:B------:R-:W-:Y:S01]  /*a720*/  ISETP.GE.AND P4, PT, R210, c[0x0][0x220], PT ;  /* 0x00008800d2007a0c */ /* 0x000fe20003f86270 */
[----:B------:R-:W-:Y:S01]  /*a730*/  IMAD.MOV.U32 R133, RZ, RZ, R132 ;  /* 0x000000ffff857224 */ /* 0x000fe200078e0084 */
[----:B------:R-:W-:Y:S01]  /*a740*/  ISETP.GE.AND P3, PT, R204, c[0x0][0x220], PT ;  /* 0x00008800cc007a0c */ /* 0x000fe20003f66270 */
[----:B------:R-:W-:Y:S01]  /*a750*/  IMAD.MOV.U32 R215, RZ, RZ, R219 ;  /* 0x000000ffffd77224 */ /* 0x000fe200078e00db */
[----:B------:R-:W-:Y:S01]  /*a760*/  ISETP.GE.AND P2, PT, R203, c[0x0][0x220], PT ;  /* 0x00008800cb007a0c */ /* 0x000fe20003f46270 */
[----:B------:R-:W-:Y:S05]  /*a770*/  BRA `(.L_x_95) ;  /* 0x0000036000007947 */ /* 0x000fea0003800000 */
.L_x_97:
[----:B------:R1:W-:Y:S01]  /*a780*/  @P4 STS.128 [R202+0xc000], RZ ;  /* 0x00c000ffca004388 */ /* 0x0003e20000000c00 */
[----:B------:R-:W-:Y:S04]  /*a790*/  IADD3 R2, R212, -0x1, RZ ;  /* 0xffffffffd4027810 */ /* 0x000fe80007ffe0ff */
[----:B------:R-:W-:Y:S01]  /*a7a0*/  SHF.R.S32.HI R3, RZ, 0x1f, R2 ;  /* 0x0000001fff037819 */ /* 0x000fe20000011402 */
[----:B------:R-:W-:Y:S04]  /*a7b0*/  IMAD.WIDE.U32 R134, R2, c[0x0][0x198], RZ ;  /* 0x0000660002867a25 */ /* 0x000fe800078e00ff */
[----:B------:R-:W-:Y:S01]  /*a7c0*/  IMAD R3, R3, c[0x0][0x198], RZ ;  /* 0x0000660003037a24 */ /* 0x000fe200078e02ff */
[----:B------:R-:W-:Y:S03]  /*a7d0*/  LEA R132, P1, R134, R206, 0x6 ;  /* 0x000000ce86847211 */ /* 0x000fe600078230ff */
[----:B------:R-:W-:Y:S01]  /*a7e0*/  IMAD R3, R2, c[0x0][0x19c], R3 ;  /* 0x0000670002037a24 */ /* 0x000fe200078e0203 */
[C---:B------:R-:W-:Y:S02]  /*a7f0*/  @!P4 LEA R140, P0, R132.reuse, c[0x0][0x168], 0x1 ;  /* 0x00005a00848cca11 */ /* 0x040fe400078008ff */
[----:B------:R-:W-:Y:S01]  /*a800*/  @!P3 LEA R136, P6, R132, c[0x0][0x168], 0x1 ;  /* 0x00005a008488ba11 */ /* 0x000fe200078c08ff */
[----:B------:R-:W-:Y:S05]  /*a810*/  IMAD.IADD R3, R135, 0x1, R3 ;  /* 0x0000000187037824 */ /* 0x000fea00078e0203 */
[----:B------:R-:W-:Y:S02]  /*a820*/  LEA.HI.X R3, R134, R209, R3, 0x6, P1 ;  /* 0x000000d186037211 */ /* 0x000fe400008f3403 */
[C---:B------:R-:W-:Y:S02]  /*a830*/  IADD3 R2, P1, R132.reuse, UR11, RZ ;  /* 0x0000000b84027c10 */ /* 0x040fe4000ff3e0ff */
[C-C-:B------:R-:W-:Y:S02]  /*a840*/  @!P4 LEA.HI.X R141, R132.reuse, c[0x0][0x16c], R3.reuse, 0x1, P0 ;  /* 0x00005b00848dca11 */ /* 0x140fe400000f0c03 */
[C-C-:B------:R-:W-:Y:S02]  /*a850*/  @!P3 LEA.HI.X R137, R132.reuse, c[0x0][0x16c], R3.reuse, 0x1, P6 ;  /* 0x00005b008489ba11 */ /* 0x140fe400030f0c03 */
[----:B------:R-:W-:Y:S01]  /*a860*/  @!P2 LEA R134, P0, R132, c[0x0][0x168], 0x1 ;  /* 0x00005a008486aa11 */ /* 0x000fe200078008ff */
[----:B------:R-:W-:Y:S01]  /*a870*/  @!PT LDS RZ, [RZ] ;  /* 0x00000000fffff984 */ /* 0x000fe20000000800 */
[----:B------:R-:W-:Y:S01]  /*a880*/  @!PT LDS RZ, [RZ] ;  /* 0x00000000fffff984 */ /* 0x000fe20000000800 */
[----:B------:R-:W-:Y:S01]  /*a890*/  @!PT LDS RZ, [RZ] ;  /* 0x00000000fffff984 */ /* 0x000fe20000000800 */
[----:B------:R1:W-:Y:S01]  /*a8a0*/  @!P4 LDGSTS.E.BYPASS.LTC128B.128 [R202+0xc000], [R140.64] ;  /* 0x0c0000008ccacfae */ /* 0x0003e2000b901d4c */
[----:B------:R-:W-:Y:S02]  /*a8b0*/  @!P4 LEA R138, P6, R2, c[0x0][0x168], 0x1 ;  /* 0x00005a00028aca11 */ /* 0x000fe400078c08ff */
        /* <DEDUP_REMOVED lines=11> */
[C-C-:B------:R-:W-:Y:S02]  /*a970*/  @!P3 LEA.HI.X R145, R2.reuse, c[0x0][0x16c], R3.reuse, 0x1, P1 ;  /* 0x00005b000291ba11 */ /* 0x140fe400008f0c03 */
[----:B------:R-:W-:Y:S01]  /*a980*/  @!P2 LEA.HI.X R143, R2, c[0x0][0x16c], R3, 0x1, P0 ;  /* 0x00005b00028faa11 */ /* 0x000fe200000f0c03 */
        /* <DEDUP_REMOVED lines=18> */
[----:B------:R1:W-:Y:S04]  /*aab0*/  @!P2 LDGSTS.E.BYPASS.LTC128B.128 [R202+0x11000], [R142.64+0x100] ;  /* 0x110001008ecaafae */ /* 0x0003e8000b901d4c */
[----:B------:R-:W0:Y:S01]  /*aac0*/  LDGDEPBAR ;  /* 0x00000000000079af */ /* 0x000e220000000000 */
[----:B------:R-:W-:-:S05]  /*aad0*/  BRA `(.L_x_96) ;  /* 0x00000d4000007947 */ /* 0x000fca0003800000 */
.L_x_95:
[----:B------:R-:W-:Y:S04]  /*aae0*/  DEPBAR.LE SB0, 0x0 ;  /* 0x000080000000791a */ /* 0x000fe80000000000 */
[----:B------:R-:W-:Y:S01]  /*aaf0*/  BAR.SYNC.DEFER_BLOCKING 0x0 ;  /* 0x0000000000007b1d */ /* 0x000fe20000010000 */
[----:B------:R-:W-:Y:S01]  /*ab00*/  SHF.R.S32.HI R2, RZ, 0x1f, R212 ;  /* 0x0000001fff027819 */ /* 0x000fe200000114d4 */
[C---:B------:R-:W-:Y:S02]  /*ab10*/  IMAD R135, R212.reuse, UR8, RZ ;  /* 0x00000008d4877c24 */ /* 0x040fe4000f8e02ff */
[----:B------:R-:W-:Y:S04]  /*ab20*/  IMAD.WIDE.U32 R224, R212, UR14, R214 ;  /* 0x0000000ed4e07c25 */ /* 0x000fe8000f8e00d6 */
[----:B------:R-:W-:Y:S01]  /*ab30*/  IMAD R135, R2, UR14, R135 ;  /* 0x0000000e02877c24 */ /* 0x000fe2000f8e0287 */
[C---:B------:R-:W-:Y:S02]  /*ab40*/  @!P4 LEA R228, P1, R224.reuse, c[0x0][0x170], 0x1 ;  /* 0x00005c00e0e4ca11 */ /* 0x040fe400078208ff */
[C---:B------:R-:W-:Y:S01]  /*ab50*/  @!P3 LEA R222, P0, R224.reuse, c[0x0][0x170], 0x1 ;  /* 0x00005c00e0deba11 */ /* 0x040fe200078008ff */
[----:B------:R-:W-:Y:S01]  /*ab60*/  IMAD.IADD R132, R225, 0x1, R135 ;  /* 0x00000001e1847824 */ /* 0x000fe200078e0287 */
[C---:B------:R-:W-:Y:S02]  /*ab70*/  @!P2 LEA R220, P5, R224.reuse, c[0x0][0x170], 0x1 ;  /* 0x00005c00e0dcaa11 */ /* 0x040fe400078a08ff */
[C---:B------:R-:W-:Y:S02]  /*ab80*/  IADD3 R3, P6, R224.reuse, UR15, RZ ;  /* 0x0000000fe0037c10 */ /* 0x040fe4000ffde0ff */
[C-C-:B------:R-:W-:Y:S02]  /*ab90*/  @!P4 LEA.HI.X R229, R224.reuse, c[0x0][0x174], R132.reuse, 0x1, P1 ;  /* 0x00005d00e0e5ca11 */ /* 0x140fe400008f0c84 */
[C-C-:B------:R-:W-:Y:S02]  /*aba0*/  @!P3 LEA.HI.X R223, R224.reuse, c[0x0][0x174], R132.reuse, 0x1, P0 ;  /* 0x00005d00e0dfba11 */ /* 0x140fe400000f0c84 */
[----:B------:R-:W-:Y:S02]  /*abb0*/  @!P2 LEA.HI.X R221, R224, c[0x0][0x174], R132, 0x1, P5 ;  /* 0x00005d00e0ddaa11 */ /* 0x000fe400028f0c84 */
[----:B------:R-:W-:Y:S01]  /*abc0*/  IADD3.X R2, R132, UR5, RZ, P6, !PT ;  /* 0x0000000584027c10 */ /* 0x000fe2000b7fe4ff */
[----:B------:R-:W-:Y:S01]  /*abd0*/  @P4 STS.128 [R202+0x12000], RZ ;  /* 0x012000ffca004388 */ /* 0x000fe20000000c00 */
[C---:B------:R-:W-:Y:S02]  /*abe0*/  @!P4 LEA R226, P6, R3.reuse, c[0x0][0x170], 0x1 ;  /* 0x00005c0003e2ca11 */ /* 0x040fe400078c08ff */
[C---:B------:R-:W-:Y:S01]  /*abf0*/  @!P3 LEA R218, P1, R3.reuse, c[0x0][0x170], 0x1 ;  /* 0x00005c0003daba11 */ /* 0x040fe200078208ff */
[----:B------:R-:W-:Y:S01]  /*ac00*/  @!PT LDS RZ, [RZ] ;  /* 0x00000000fffff984 */ /* 0x000fe20000000800 */
[----:B------:R-:W-:Y:S01]  /*ac10*/  @!PT LDS RZ, [RZ] ;  /* 0x00000000fffff984 */ /* 0x000fe20000000800 */
[----:B------:R-:W-:Y:S01]  /*ac20*/  @!PT LDS RZ, [RZ] ;  /* 0x00000000fffff984 */ /* 0x000fe20000000800 */
[----:B------:R1:W-:Y:S01]  /*ac30*/  @!P4 LDGSTS.E.BYPASS.LTC128B.128 [R202+0x12000], [R228.64] ;  /* 0x12000000e4cacfae */ /* 0x0003e2000b901d4c */
[C-C-:B------:R-:W-:Y:S02]  /*ac40*/  @!P4 LEA.HI.X R227, R3.reuse, c[0x0][0x174], R2.reuse, 0x1, P6 ;  /* 0x00005d0003e3ca11 */ /* 0x140fe400030f0c02 */
[C-C-:B------:R-:W-:Y:S01]  /*ac50*/  @!P3 LEA.HI.X R219, R3.reuse, c[0x0][0x174], R2.reuse, 0x1, P1 ;  /* 0x00005d0003dbba11 */ /* 0x140fe200008f0c02 */
[----:B------:R-:W-:Y:S01]  /*ac60*/  @P3 STS.128 [R202+0x14000], RZ ;  /* 0x014000ffca003388 */ /* 0x000fe20000000c00 */
[C---:B------:R-:W-:Y:S02]  /*ac70*/  @!P2 LEA R134, P0, R3.reuse, c[0x0][0x170], 0x1 ;  /* 0x00005c000386aa11 */ /* 0x040fe400078008ff */
[----:B------:R-:W-:Y:S01]  /*ac80*/  ISETP.GT.AND P5, PT, R212, RZ, PT ;  /* 0x000000ffd400720c */ /* 0x000fe20003fa4270 */
[----:B------:R-:W-:Y:S01]  /*ac90*/  @!PT LDS RZ, [RZ] ;  /* 0x00000000fffff984 */ /* 0x000fe20000000800 */
[----:B------:R-:W-:Y:S01]  /*aca0*/  @!PT LDS RZ, [RZ] ;  /* 0x00000000fffff984 */ /* 0x000fe20000000800 */
[----:B------:R-:W-:Y:S01]  /*acb0*/  @!PT LDS RZ, [RZ] ;  /* 0x00000000fffff984 */ /* 0x000fe20000000800 */
[----:B------:R1:W-:Y:S01]  /*acc0*/  @!P3 LDGSTS.E.BYPASS.LTC128B.128 [R202+0x14000], [R222.64+0x80] ;  /* 0x14000080decabfae */ /* 0x0003e2000b901d4c */
[----:B------:R-:W-:Y:S03]  /*acd0*/  @!P2 LEA.HI.X R135, R3, c[0x0][0x174], R2, 0x1, P0 ;  /* 0x00005d000387aa11 */ /* 0x000fe600000f0c02 */
        /* <DEDUP_REMOVED lines=180> */
.L_x_96:
[----:B------:R-:W-:Y:S01]  /*b820*/  FMNMX.FTZ R2, R4, R133, !PT ;  /* 0x0000008504027209 */ /* 0x000fe20007810000 */
[----:B-1----:R-:W-:Y:S01]  /*b830*/  LDSM.16.MT88.4 R140, [R190+0x12000] ;  /* 0x01200000be8c783b */ /* 0x002fe20000004200 */
        /* <DEDUP_REMOVED lines=34> */
[----:B------:R-:W-:Y:S02]  /*ba60*/  FMNMX.FTZ R136, R33, R2, !PT ;  /* 0x0000000221887209 */ /* 0x000fe40007810000 */
        /* <DEDUP_REMOVED lines=371> */
.L_x_94:
[----:B------:R-:W1:Y:S01]  /*d1a0*/  SHFL.BFLY PT, R2, R217, 0x2, 0x1f ;  /* 0x0c401f00d9027f89 */ /* 0x000e6200000e0000 */
[C---:B------:R-:W-:Y:S01]  /*d1b0*/  ISETP.NE.AND P0, PT, R200.reuse, -0x1, PT ;  /* 0xffffffffc800780c */ /* 0x040fe20003f05270 */
[----:B------:R-:W-:Y:S01]  /*d1c0*/  BSSY B0, `(.L_x_98) ;  /* 0x000014c000007945 */ /* 0x000fe20003800000 */
[----:B------:R-:W-:Y:S01]  /*d1d0*/  MOV R12, 0x3f800000 ;  /* 0x3f800000000c7802 */ /* 0x000fe20000000f00 */
[----:B------:R-:W2:Y:S04]  /*d1e0*/  SHFL.BFLY PT, R0, R213, 0x2, 0x1f ;  /* 0x0c401f00d5007f89 */ /* 0x000ea800000e0000 */
[----:B------:R-:W3:Y:S06]  /*d1f0*/  S2R R6, SR_TID.X ;  /* 0x0000000000067919 */ /* 0x000eec0000002100 */
[----:B------:R-:W-:-:S04]  /*d200*/  @P0 IMAD.WIDE.U32 R14, R200, c[0x0][0x1e8], RZ ;  /* 0x00007a00c80e0a25 */ /* 0x000fc800078e00ff */
[----:B------:R-:W-:Y:S01]  /*d210*/  @P0 IMAD R10, R200, c[0x0][0x1ec], R15 ;  /* 0x00007b00c80a0a24 */ /* 0x000fe200078e020f */
[----:B------:R-:W-:Y:S01]  /*d220*/  @P0 MOV R11, R14 ;  /* 0x0000000e000b0202 */ /* 0x000fe20000000f00 */
[----:B-1----:R-:W-:Y:S02]  /*d230*/  FADD.FTZ R9, R2, R217 ;  /* 0x000000d902097221 */ /* 0x002fe40000010000 */
[----:B------:R-:W1:Y:S01]  /*d240*/  S2R R2, SR_CTAID.Y ;  /* 0x0000000000027919 */ /* 0x000e620000002600 */
[----:B--2---:R-:W-:-:S03]  /*d250*/  FADD.FTZ R0, R0, R213 ;  /* 0x000000d500007221 */ /* 0x004fc60000010000 */
[----:B------:R-:W2:Y:S01]  /*d260*/  SHFL.BFLY PT, R8, R9, 0x1, 0x1f ;  /* 0x0c201f0009087f89 */ /* 0x000ea200000e0000 */
[----:B---3--:R-:W-:-:S03]  /*d270*/  SHF.R.S32.HI R5, RZ, 0x1f, R6 ;  /* 0x0000001fff057819 */ /* 0x008fc60000011406 */
[----:B------:R-:W3:Y:S01]  /*d280*/  SHFL.BFLY PT, R7, R0, 0x1, 0x1f ;  /* 0x0c201f0000077f89 */ /* 0x000ee200000e0000 */
[----:B------:R-:W-:-:S04]  /*d290*/  LEA.HI R4, R5, R6, RZ, 0x5 ;  /* 0x0000000605047211 */ /* 0x000fc800078f28ff */
[----:B------:R-:W-:Y:S01]  /*d2a0*/  LOP3.LUT R13, R4, 0xffffffe0, RZ, 0xc0, !PT ;  /* 0xffffffe0040d7812 */ /* 0x000fe200078ec0ff */
[----:B-1----:R-:W-:-:S04]  /*d2b0*/  @!P0 IMAD.WIDE.U32 R14, R2, c[0x0][0x1e0], RZ ;  /* 0x00007800020e8a25 */ /* 0x002fc800078e00ff */
[----:B--2---:R-:W-:Y:S01]  /*d2c0*/  FADD.FTZ R8, R9, R8 ;  /* 0x0000000809087221 */ /* 0x004fe20000010000 */
[----:B------:R-:W-:Y:S02]  /*d2d0*/  @!P0 SHF.R.S32.HI R9, RZ, 0x1f, R2 ;  /* 0x0000001fff098819 */ /* 0x000fe40000011402 */
[----:B------:R-:W-:Y:S01]  /*d2e0*/  @!P0 MOV R11, R14 ;  /* 0x0000000e000b8202 */ /* 0x000fe20000000f00 */
[----:B---3--:R-:W-:Y:S01]  /*d2f0*/  FADD.FTZ R7, R0, R7 ;  /* 0x0000000700077221 */ /* 0x008fe20000010000 */
[----:B------:R-:W-:Y:S01]  /*d300*/  FSETP.NE.FTZ.AND P5, PT, R8, RZ, PT ;  /* 0x000000ff0800720b */ /* 0x000fe20003fb5000 */
[----:B------:R-:W-:Y:S01]  /*d310*/  @!P0 IMAD R9, R9, c[0x0][0x1e0], RZ ;  /* 0x0000780009098a24 */ /* 0x000fe200078e02ff */
[----:B------:R-:W-:Y:S01]  /*d320*/  IADD3 R0, -R13, R6, RZ ;  /* 0x000000060d007210 */ /* 0x000fe20007ffe1ff */
[----:B------:R-:W1:Y:S01]  /*d330*/  LDC.U8 R14, c[0x0][0x329] ;  /* 0x0000ca40ff0e7b82 */ /* 0x000e620000000000 */
[----:B------:R-:W-:Y:S01]  /*d340*/  FSETP.NE.FTZ.AND P4, PT, R7, RZ, PT ;  /* 0x000000ff0700720b */ /* 0x000fe20003f95000 */
[----:B------:R-:W-:Y:S01]  /*d350*/  @!P0 IMAD R9, R2, c[0x0][0x1e4], R9 ;  /* 0x0000790002098a24 */ /* 0x000fe200078e0209 */
[----:B------:R-:W-:-:S02]  /*d360*/  MOV R13, 0x3f800000 ;  /* 0x3f800000000d7802 */ /* 0x000fc40000000f00 */
[----:B------:R-:W-:Y:S02]  /*d370*/  LOP3.LUT P6, RZ, R0, 0x3, RZ, 0xc0, !PT ;  /* 0x0000000300ff7812 */ /* 0x000fe400078cc0ff */
[----:B------:R-:W-:Y:S02]  /*d380*/  LEA.HI R0, R5, R6, RZ, 0x2 ;  /* 0x0000000605007211 */ /* 0x000fe400078f10ff */
[----:B------:R-:W-:Y:S01]  /*d390*/  @!P0 IADD3 R10, R15, R9, RZ ;  /* 0x000000090f0a8210 */ /* 0x000fe20007ffe0ff */
[----:B------:R-:W2:Y:S01]  /*d3a0*/  @P5 MUFU.RCP R12, R8 ;  /* 0x00000008000c5308 */ /* 0x000ea20000001000 */
[----:B------:R-:W-:-:S07]  /*d3b0*/  SHF.R.S32.HI R9, RZ, 0x1f, R0 ;  /* 0x0000001fff097819 */ /* 0x000fce0000011400 */
[----:B------:R-:W3:Y:S01]  /*d3c0*/  @P4 MUFU.RCP R13, R7 ;  /* 0x00000007000d4308 */ /* 0x000ee20000001000 */
[----:B--2---:R-:W-:-:S07]  /*d3d0*/  FMUL.FTZ R128, R12, R128 ;  /* 0x000000800c807220 */ /* 0x004fce0000410000 */
[----:B------:R-:W2:Y:S01]  /*d3e0*/  @P5 MUFU.LG2 R8, R8 ;  /* 0x0000000800085308 */ /* 0x000ea20000000c00 */
[C---:B------:R-:W-:Y:S02]  /*d3f0*/  FMUL.FTZ R129, R12.reuse, R129 ;  /* 0x000000810c817220 */ /* 0x040fe40000410000 */
[C---:B------:R-:W-:Y:S02]  /*d400*/  FMUL.FTZ R36, R12.reuse, R36 ;  /* 0x000000240c247220 */ /* 0x040fe40000410000 */
[C---:B------:R-:W-:Y:S01]  /*d410*/  FMUL.FTZ R37, R12.reuse, R37 ;  /* 0x000000250c257220 */ /* 0x040fe20000410000 */
[----:B------:R-:W-:Y:S01]  /*d420*/  F2FP.PACK_AB R128, R129, R128 ;  /* 0x000000808180723e */ /* 0x000fe200000000ff */
[C---:B------:R-:W-:Y:S01]  /*d430*/  FMUL.FTZ R40, R12.reuse, R40 ;  /* 0x000000280c287220 */ /* 0x040fe20000410000 */
[----:B------:R-:W4:Y:S01]  /*d440*/  @P4 MUFU.LG2 R7, R7 ;  /* 0x0000000700074308 */ /* 0x000f220000000c00 */
        /* <DEDUP_REMOVED lines=64> */
[----:B------:R-:W-:Y:S01]  /*d850*/  SHF.R.S32.HI R12, RZ, 0x2, R0 ;  /* 0x00000002ff0c7819 */ /* 0x000fe20000011400 */
[----:B---3--:R-:W-:Y:S01]  /*d860*/  FMUL.FTZ R131, R13, R131 ;  /* 0x000000830d837220 */ /* 0x008fe20000410000 */
[----:B------:R-:W-:Y:S01]  /*d870*/  F2FP.PACK_AB R120, R121, R120 ;  /* 0x000000787978723e */ /* 0x000fe200000000ff */
[----:B------:R-:W-:Y:S01]  /*d880*/  FMUL.FTZ R130, R13, R130 ;  /* 0x000000820d827220 */ /* 0x000fe20000410000 */
[----:B------:R-:W-:Y:S01]  /*d890*/  LEA.HI R9, R9, R12, RZ, 0x3 ;  /* 0x0000000c09097211 */ /* 0x000fe200078f18ff */
[----:B------:R-:W-:Y:S01]  /*d8a0*/  FMUL.FTZ R39, R13, R39 ;  /* 0x000000270d277220 */ /* 0x000fe20000410000 */
[----:B------:R-:W-:Y:S01]  /*d8b0*/  F2FP.PACK_AB R116, R117, R116 ;  /* 0x000000747574723e */ /* 0x000fe200000000ff */
[----:B------:R-:W-:Y:S01]  /*d8c0*/  FMUL.FTZ R38, R13, R38 ;  /* 0x000000260d267220 */ /* 0x000fe20000410000 */
[----:B------:R-:W-:Y:S01]  /*d8d0*/  LOP3.LUT R9, R9, 0xfffffff8, RZ, 0xc0, !PT ;  /* 0xfffffff809097812 */ /* 0x000fe200078ec0ff */
[----:B------:R-:W-:Y:S01]  /*d8e0*/  FMUL.FTZ R43, R13, R43 ;  /* 0x0000002b0d2b7220 */ /* 0x000fe20000410000 */
[----:B------:R-:W-:Y:S01]  /*d8f0*/  F2FP.PACK_AB R130, R131, R130 ;  /* 0x000000828382723e */ /* 0x000fe200000000ff */
[C---:B------:R-:W-:Y:S01]  /*d900*/  FMUL.FTZ R42, R13.reuse, R42 ;  /* 0x0000002a0d2a7220 */ /* 0x040fe20000410000 */
[----:B------:R-:W-:Y:S01]  /*d910*/  IADD3 R9, R12, -R9, RZ ;  /* 0x800000090c097210 */ /* 0x000fe20007ffe0ff */
        /* <DEDUP_REMOVED lines=63> */
[----:B------:R-:W-:Y:S01]  /*dd10*/  LOP3.LUT R13, R0, 0x3ffffffc, RZ, 0xc0, !PT ;  /* 0x3ffffffc000d7812 */ /* 0x000fe200078ec0ff */
[----:B------:R-:W-:Y:S01]  /*dd20*/  IMAD.SHL.U32 R12, R9, 0x40, RZ ;  /* 0x00000040090c7824 */ /* 0x000fe200078e00ff */
[----:B------:R-:W-:Y:S02]  /*dd30*/  SHF.R.S32.HI R0, RZ, 0x5, R4 ;  /* 0x00000005ff007819 */ /* 0x000fe40000011404 */
[----:B------:R-:W-:Y:S02]  /*dd40*/  IADD3 R13, -R13, R6, RZ ;  /* 0x000000060d0d7210 */ /* 0x000fe40007ffe1ff */
[----:B------:R-:W-:-:S02]  /*dd50*/  LOP3.LUT R12, R12, 0x1c0, RZ, 0xc0, !PT ;  /* 0x000001c00c0c7812 */ /* 0x000fc400078ec0ff */
[----:B------:R-:W-:Y:S02]  /*dd60*/  LOP3.LUT R4, R9, 0x1, RZ, 0xc0, !PT ;  /* 0x0000000109047812 */ /* 0x000fe400078ec0ff */
[----:B------:R-:W-:Y:S02]  /*dd70*/  LEA R13, R0, R13, 0x9 ;  /* 0x0000000d000d7211 */ /* 0x000fe400078e48ff */
[----:B------:R-:W-:Y:S02]  /*dd80*/  LEA.HI R12, R12, R12, RZ, 0x1d ;  /* 0x0000000c0c0c7211 */ /* 0x000fe400078fe8ff */
[----:B------:R-:W-:Y:S02]  /*dd90*/  ISETP.NE.U32.AND P3, PT, R4, 0x1, PT ;  /* 0x000000010400780c */ /* 0x000fe40003f65070 */
[----:B------:R-:W-:Y:S02]  /*dda0*/  LEA R12, R13, R12, 0x1 ;  /* 0x0000000c0d0c7211 */ /* 0x000fe400078e08ff */
[----:B------:R-:W-:-:S02]  /*ddb0*/  R2P PR, R9, 0x6 ;  /* 0x0000000609007804 */ /* 0x000fc40000000000 */
[----:B------:R-:W-:Y:S01]  /*ddc0*/  SHF.L.U32 R13, R12, 0x1, RZ ;  /* 0x000000010c0d7819 */ /* 0x000fe200000006ff */
[----:B------:R-:W-:Y:S01]  /*ddd0*/  IMAD.MOV.U32 R12, RZ, RZ, 0x40 ;  /* 0x00000040ff0c7424 */ /* 0x000fe200078e00ff */
[----:B------:R-:W-:Y:S02]  /*dde0*/  MOV R4, 0x20 ;  /* 0x0000002000047802 */ /* 0x000fe40000000f00 */
[C---:B------:R-:W-:Y:S01]  /*ddf0*/  IADD3 R9, R13.reuse, -0x10, RZ ;  /* 0xfffffff00d097810 */ /* 0x040fe20007ffe0ff */
[----:B------:R-:W-:Y:S01]  /*de00*/  STS [R13], R128 ;  /* 0x000000800d007388 */ /* 0x000fe20000000800 */
[----:B------:R-:W-:Y:S02]  /*de10*/  SEL R4, R4, 0xffffffe0, !P1 ;  /* 0xffffffe004047807 */ /* 0x000fe40004800000 */
[----:B------:R-:W-:Y:S01]  /*de20*/  @P3 IADD3 R9, R13, 0x10, RZ ;  /* 0x000000100d093810 */ /* 0x000fe20007ffe0ff */
[----:B------:R-:W-:Y:S01]  /*de30*/  STS [R13+0x400], R130 ;  /* 0x000400820d007388 */ /* 0x000fe20000000800 */
[----:B------:R-:W-:-:S02]  /*de40*/  SEL R12, R12, 0xffffffc0, !P2 ;  /* 0xffffffc00c0c7807 */ /* 0x000fc40005000000 */
[C---:B------:R-:W-:Y:S01]  /*de50*/  IADD3 R15, R13.reuse, R4, RZ ;  /* 0x000000040d0f7210 */ /* 0x040fe20007ffe0ff */
[----:B------:R-:W-:Y:S01]  /*de60*/  STS [R9], R36 ;  /* 0x0000002409007388 */ /* 0x000fe20000000800 */
[-C--:B------:R-:W-:Y:S02]  /*de70*/  IADD3 R17, R4, R9.reuse, RZ ;  /* 0x0000000904117210 */ /* 0x080fe40007ffe0ff */
[-C--:B------:R-:W-:Y:S01]  /*de80*/  IADD3 R19, R13, R12.reuse, RZ ;  /* 0x0000000c0d137210 */ /* 0x080fe20007ffe0ff */
[----:B------:R-:W-:Y:S01]  /*de90*/  STS [R9+0x400], R38 ;  /* 0x0004002609007388 */ /* 0x000fe20000000800 */
[----:B------:R-:W-:Y:S01]  /*dea0*/  IADD3 R23, R12, R9, RZ ;  /* 0x000000090c177210 */ /* 0x000fe20007ffe0ff */
[----:B------:R-:W-:Y:S01]  /*deb0*/  IMAD.IADD R25, R17, 0x1, R12 ;  /* 0x0000000111197824 */ /* 0x000fe200078e020c */
[----:B------:R-:W-:Y:S01]  /*dec0*/  IADD3 R21, R15, R12, RZ ;  /* 0x0000000c0f157210 */ /* 0x000fe20007ffe0ff */
[----:B------:R-:W-:Y:S01]  /*ded0*/  STS [R15], R40 ;  /* 0x000000280f007388 */ /* 0x000fe20000000800 */
[----:B------:R-:W-:Y:S01]  /*dee0*/  F2FP.PACK_AB R122, R123, R122 ;  /* 0x0000007a7b7a723e */ /* 0x000fe200000000ff */
[----:B------:R-:W3:Y:S01]  /*def0*/  LDC.U8 R12, c[0x0][0x328] ;  /* 0x0000ca00ff0c7b82 */ /* 0x000ee20000000000 */
[----:B------:R-:W-:Y:S01]  /*df00*/  F2FP.PACK_AB R118, R119, R118 ;  /* 0x000000767776723e */ /* 0x000fe200000000ff */
[----:B------:R-:W-:Y:S01]  /*df10*/  STS [R15+0x400], R42 ;  /* 0x0004002a0f007388 */ /* 0x000fe20000000800 */
[----:B-1----:R-:W-:-:S02]  /*df20*/  ISETP.NE.AND P1, PT, R14, RZ, PT ;  /* 0x000000ff0e00720c */ /* 0x002fc40003f25270 */
[----:B------:R-:W-:Y:S01]  /*df30*/  SHF.R.S32.HI R71, RZ, 0x1f, R0 ;  /* 0x0000001fff477819 */ /* 0x000fe20000011400 */
[----:B------:R-:W-:Y:S03]  /*df40*/  STS [R17], R44 ;  /* 0x0000002c11007388 */ /* 0x000fe60000000800 */
[----:B------:R-:W-:Y:S01]  /*df50*/  LEA.HI R71, R71, R0, RZ, 0x3 ;  /* 0x0000000047477211 */ /* 0x000fe200078f18ff */
[----:B------:R-:W-:Y:S03]  /*df60*/  STS [R17+0x400], R46 ;  /* 0x0004002e11007388 */ /* 0x000fe60000000800 */
[----:B------:R-:W-:Y:S01]  /*df70*/  LOP3.LUT R71, R71, 0xffffff8, RZ, 0xc0, !PT ;  /* 0x0ffffff847477812 */ /* 0x000fe200078ec0ff */
[----:B------:R-:W-:Y:S02]  /*df80*/  STS [R19], R48 ;  /* 0x0000003013007388 */ /* 0x000fe40000000800 */
[----:B------:R-:W-:-:S02]  /*df90*/  @P1 MOV R63, c[0x0][0x210] ;  /* 0x00008400003f1a02 */ /* 0x000fc40000000f00 */
[----:B------:R-:W-:Y:S01]  /*dfa0*/  STS [R19+0x400], R50 ;  /* 0x0004003213007388 */ /* 0x000fe20000000800 */
[----:B------:R-:W-:Y:S02]  /*dfb0*/  @P1 MOV R65, 0x1 ;  /* 0x0000000100411802 */ /* 0x000fe40000000f00 */
[----:B------:R-:W-:Y:S01]  /*dfc0*/  @P1 IMAD R63, R63, c[0x0][0x214], RZ ;  /* 0x000085003f3f1a24 */ /* 0x000fe200078e02ff */
[----:B------:R-:W-:Y:S01]  /*dfd0*/  STS [R23], R52 ;  /* 0x0000003417007388 */ /* 0x000fe20000000800 */
[----:B------:R-:W-:Y:S02]  /*dfe0*/  IADD3 R71, R0, -R71, RZ ;  /* 0x8000004700477210 */ /* 0x000fe40007ffe0ff */
[----:B---3--:R-:W-:Y:S01]  /*dff0*/  ISETP.NE.AND P2, PT, R12, RZ, PT ;  /* 0x000000ff0c00720c */ /* 0x008fe20003f45270 */
[----:B------:R-:W-:Y:S01]  /*e000*/  STS [R23+0x400], R54 ;  /* 0x0004003617007388 */ /* 0x000fe20000000800 */
[----:B------:R-:W-:Y:S02]  /*e010*/  MOV R0, 0x7f800000 ;  /* 0x7f80000000007802 */ /* 0x000fe40000000f00 */
[----:B------:R-:W-:Y:S01]  /*e020*/  ISETP.NE.OR P3, PT, R14, RZ, !P2 ;  /* 0x000000ff0e00720c */ /* 0x000fe20005765670 */
[----:B------:R-:W-:Y:S04]  /*e030*/  STS [R21], R56 ;  /* 0x0000003815007388 */ /* 0x000fe80000000800 */
[----:B------:R-:W-:Y:S04]  /*e040*/  STS [R21+0x400], R58 ;  /* 0x0004003a15007388 */ /* 0x000fe80000000800 */
[----:B------:R-:W-:Y:S04]  /*e050*/  STS [R25], R60 ;  /* 0x0000003c19007388 */ /* 0x000fe80000000800 */
[----:B------:R-:W-:Y:S01]  /*e060*/  STS [R25+0x400], R62 ;  /* 0x0004003e19007388 */ /* 0x000fe20000000800 */
[----:B------:R-:W-:-:S03]  /*e070*/  @!P3 IMAD R67, R2, c[0x0][0x214], RZ ;  /* 0x000085000243ba24 */ /* 0x000fc600078e02ff */
[----:B------:R-:W-:Y:S02]  /*e080*/  STS [R13+0x4000], R64 ;  /* 0x004000400d007388 */ /* 0x000fe40000000800 */
[----:B------:R-:W-:Y:S02]  /*e090*/  @!P3 SEL R67, R67, R200, !P0 ;  /* 0x000000c84343b207 */ /* 0x000fe40004000000 */
[----:B------:R-:W-:Y:S04]  /*e0a0*/  STS [R13+0x4400], R66 ;  /* 0x004400420d007388 */ /* 0x000fe80000000800 */
[----:B------:R-:W-:Y:S04]  /*e0b0*/  STS [R9+0x4000], R68 ;  /* 0x0040004409007388 */ /* 0x000fe80000000800 */
[----:B------:R-:W-:Y:S04]  /*e0c0*/  STS [R9+0x4400], R70 ;  /* 0x0044004609007388 */ /* 0x000fe80000000800 */
[----:B------:R1:W-:Y:S04]  /*e0d0*/  STS [R15+0x4000], R72 ;  /* 0x004000480f007388 */ /* 0x0003e80000000800 */
[----:B------:R-:W-:Y:S04]  /*e0e0*/  STS [R15+0x4400], R74 ;  /* 0x0044004a0f007388 */ /* 0x000fe80000000800 */
[----:B------:R-:W-:Y:S04]  /*e0f0*/  STS [R17+0x4000], R76 ;  /* 0x0040004c11007388 */ /* 0x000fe80000000800 */
[----:B------:R-:W-:Y:S04]  /*e100*/  STS [R17+0x4400], R78 ;  /* 0x0044004e11007388 */ /* 0x000fe80000000800 */
[----:B------:R-:W-:Y:S04]  /*e110*/  STS [R19+0x4000], R80 ;  /* 0x0040005013007388 */ /* 0x000fe80000000800 */
[----:B------:R-:W-:Y:S04]  /*e120*/  STS [R19+0x4400], R82 ;  /* 0x0044005213007388 */ /* 0x000fe80000000800 */
[----:B------:R-:W-:Y:S01]  /*e130*/  STS [R23+0x4000], R84 ;  /* 0x0040005417007388 */ /* 0x000fe20000000800 */
[----:B-1----:R-:W-:-:S02]  /*e140*/  CS2R R72, SRZ ;  /* 0x0000000000487805 */ /* 0x002fc4000001ff00 */
[----:B------:R-:W-:Y:S01]  /*e150*/  @!P3 SHF.R.S32.HI R73, RZ, 0x1f, R67 ;  /* 0x0000001fff49b819 */ /* 0x000fe20000011443 */
[----:B------:R-:W-:Y:S01]  /*e160*/  STS [R23+0x4400], R86 ;  /* 0x0044005617007388 */ /* 0x000fe20000000800 */
[----:B------:R-:W-:Y:S01]  /*e170*/  @!P3 MOV R72, R67 ;  /* 0x000000430048b202 */ /* 0x000fe20000000f00 */
[----:B--2---:R-:W-:Y:S02]  /*e180*/  @P5 FMUL.FTZ R67, R8, 0.69314718246459960938 ;  /* 0x3f31721808435820 */ /* 0x004fe40000410000 */
[----:B------:R-:W-:Y:S01]  /*e190*/  STS [R21+0x4000], R88 ;  /* 0x0040005815007388 */ /* 0x000fe20000000800 */
[----:B----4-:R-:W-:Y:S02]  /*e1a0*/  @P4 FMUL.FTZ R8, R7, 0.69314718246459960938 ;  /* 0x3f31721807084820 */ /* 0x010fe40000410000 */
[----:B------:R-:W-:Y:S01]  /*e1b0*/  @P5 FFMA.FTZ R0, R132, c[0x0][0x238], R67 ;  /* 0x00008e0084005a23 */ /* 0x000fe20000010043 */
[----:B------:R-:W-:Y:S04]  /*e1c0*/  STS [R21+0x4400], R90 ;  /* 0x0044005a15007388 */ /* 0x000fe80000000800 */
[----:B------:R-:W-:Y:S04]  /*e1d0*/  STS [R25+0x4000], R92 ;  /* 0x0040005c19007388 */ /* 0x000fe80000000800 */
[----:B------:R-:W-:Y:S04]  /*e1e0*/  STS [R25+0x4400], R94 ;  /* 0x0044005e19007388 */ /* 0x000fe80000000800 */
[----:B------:R-:W-:Y:S04]  /*e1f0*/  STS [R13+0x8000], R96 ;  /* 0x008000600d007388 */ /* 0x000fe80000000800 */
[----:B------:R-:W-:Y:S04]  /*e200*/  STS [R13+0x8400], R98 ;  /* 0x008400620d007388 */ /* 0x000fe80000000800 */
[----:B------:R-:W-:Y:S04]  /*e210*/  STS [R9+0x8000], R100 ;  /* 0x0080006409007388 */ /* 0x000fe80000000800 */
[----:B------:R1:W-:Y:S04]  /*e220*/  STS [R9+0x8400], R102 ;  /* 0x0084006609007388 */ /* 0x0003e80000000800 */
[----:B------:R2:W-:Y:S04]  /*e230*/  STS [R15+0x8000], R104 ;  /* 0x008000680f007388 */ /* 0x0005e80000000800 */
[----:B------:R2:W-:Y:S04]  /*e240*/  STS [R15+0x8400], R106 ;  /* 0x0084006a0f007388 */ /* 0x0005e80000000800 */
[----:B------:R2:W-:Y:S04]  /*e250*/  STS [R17+0x8000], R124 ;  /* 0x0080007c11007388 */ /* 0x0005e80000000800 */
[----:B------:R2:W-:Y:S04]  /*e260*/  STS [R17+0x8400], R126 ;  /* 0x0084007e11007388 */ /* 0x0005e80000000800 */
[----:B------:R2:W-:Y:S04]  /*e270*/  STS [R19+0x8000], R108 ;  /* 0x0080006c13007388 */ /* 0x0005e80000000800 */
[----:B------:R2:W-:Y:S01]  /*e280*/  STS [R19+0x8400], R110 ;  /* 0x0084006e13007388 */ /* 0x0005e20000000800 */
[----:B-1----:R-:W-:-:S03]  /*e290*/  @!P1 MOV R9, c[0x0][0x214] ;  /* 0x0000850000099a02 */ /* 0x002fc60000000f00 */
[----:B------:R2:W-:Y:S01]  /*e2a0*/  STS [R23+0x8000], R112 ;  /* 0x0080007017007388 */ /* 0x0005e20000000800 */
[----:B------:R-:W-:-:S03]  /*e2b0*/  @!P1 SEL R63, R9, c[0x0][0x234], !P2 ;  /* 0x00008d00093f9a07 */ /* 0x000fc60005000000 */
[----:B------:R2:W-:Y:S02]  /*e2c0*/  STS [R23+0x8400], R114 ;  /* 0x0084007217007388 */ /* 0x0005e40000000800 */
[----:B------:R-:W-:Y:S02]  /*e2d0*/  @!P1 IMAD R65, R63, c[0x0][0x1c0], RZ ;  /* 0x000070003f419a24 */ /* 0x000fe400078e02ff */
[----:B------:R2:W-:Y:S02]  /*e2e0*/  STS [R21+0x8000], R120 ;  /* 0x0080007815007388 */ /* 0x0005e40000000800 */
[----:B------:R-:W-:Y:S02]  /*e2f0*/  IMAD R65, R2, R65, RZ ;  /* 0x0000004102417224 */ /* 0x000fe400078e02ff */
[----:B------:R2:W-:Y:S03]  /*e300*/  STS [R21+0x8400], R122 ;  /* 0x0084007a15007388 */ /* 0x0005e60000000800 */
[----:B------:R-:W-:Y:S01]  /*e310*/  SEL R65, R65, RZ, P3 ;  /* 0x000000ff41417207 */ /* 0x000fe20001800000 */
[----:B------:R2:W-:Y:S04]  /*e320*/  STS [R25+0x8000], R116 ;  /* 0x0080007419007388 */ /* 0x0005e80000000800 */
[----:B------:R2:W-:Y:S04]  /*e330*/  STS [R25+0x8400], R118 ;  /* 0x0084007619007388 */ /* 0x0005e80000000800 */
[----:B------:R-:W-:Y:S06]  /*e340*/  BAR.SYNC.DEFER_BLOCKING 0x0 ;  /* 0x0000000000007b1d */ /* 0x000fec0000010000 */
[----:B------:R-:W1:Y:S04]  /*e350*/  S2R R4, SR_TID.X ;  /* 0x0000000000047919 */ /* 0x000e680000002100 */
[----:B------:R-:W3:Y:S04]  /*e360*/  S2R R60, SR_CTAID.X ;  /* 0x00000000003c7919 */ /* 0x000ee80000002500 */
[----:B------:R-:W4:Y:S04]  /*e370*/  S2R R62, SR_CTAID.Z ;  /* 0x00000000003e7919 */ /* 0x000f280000002700 */
[----:B------:R2:W2:Y:S04]  /*e380*/  LDS.128 R52, [R202] ;  /* 0x00000000ca347984 */ /* 0x0004a80000000c00 */
[----:B------:R2:W2:Y:S01]  /*e390*/  LDS.128 R48, [R202+0x1000] ;  /* 0x00100000ca307984 */ /* 0x0004a20000000c00 */
[----:B-1----:R-:W-:-:S03]  /*e3a0*/  SHF.R.S32.HI R61, RZ, 0x1f, R4 ;  /* 0x0000001fff3d7819 */ /* 0x002fc60000011404 */
[----:B------:R1:W1:Y:S01]  /*e3b0*/  LDS.128 R44, [R202+0x2000] ;  /* 0x00200000ca2c7984 */ /* 0x0002620000000c00 */
[----:B------:R-:W-:-:S03]  /*e3c0*/  LEA.HI R9, R61, R4, RZ, 0x5 ;  /* 0x000000043d097211 */ /* 0x000fc600078f28ff */
[----:B------:R1:W1:Y:S01]  /*e3d0*/  LDS.128 R40, [R202+0x3000] ;  /* 0x00300000ca287984 */ /* 0x0002620000000c00 */
[----:B------:R-:W-:Y:S01]  /*e3e0*/  LOP3.LUT R69, R9, 0xffffffe0, RZ, 0xc0, !PT ;  /* 0xffffffe009457812 */ /* 0x000fe200078ec0ff */
[----:B----4-:R-:W-:Y:S02]  /*e3f0*/  IMAD R65, R62, R63, R65 ;  /* 0x0000003f3e417224 */ /* 0x010fe400078e0241 */
[----:B------:R4:W1:Y:S01]  /*e400*/  LDS.128 R36, [R202+0x4000] ;  /* 0x00400000ca247984 */ /* 0x0008620000000c00 */
[----:B------:R-:W-:Y:S01]  /*e410*/  @P1 MOV R9, c[0x0][0x210] ;  /* 0x0000840000091a02 */ /* 0x000fe20000000f00 */
[----:B------:R-:W-:Y:S01]  /*e420*/  @!P1 IMAD.MOV.U32 R9, RZ, RZ, 0x1 ;  /* 0x00000001ff099424 */ /* 0x000fe200078e00ff */
[----:B------:R-:W-:Y:S01]  /*e430*/  IADD3 R2, -R69, R4, RZ ;  /* 0x0000000445027210 */ /* 0x000fe20007ffe1ff */
[----:B------:R4:W1:Y:S01]  /*e440*/  LDS.128 R32, [R202+0x5000] ;  /* 0x00500000ca207984 */ /* 0x0008620000000c00 */
[----:B------:R-:W-:Y:S02]  /*e450*/  SHF.R.S32.HI R66, RZ, 0x1f, R65 ;  /* 0x0000001fff427819 */ /* 0x000fe40000011441 */
[----:B------:R-:W-:Y:S01]  /*e460*/  SHF.R.S32.HI R69, RZ, 0x1f, R2 ;  /* 0x0000001fff457819 */ /* 0x000fe20000011402 */
[----:B------:R4:W1:Y:S01]  /*e470*/  LDS.128 R28, [R202+0x6000] ;  /* 0x00600000ca1c7984 */ /* 0x0008620000000c00 */
[----:B------:R-:W-:Y:S01]  /*e480*/  MOV R63, 0x7f800000 ;  /* 0x7f800000003f7802 */ /* 0x000fe20000000f00 */
[----:B------:R-:W-:Y:S01]  /*e490*/  @P4 FFMA.FTZ R63, R3, c[0x0][0x238], R8 ;  /* 0x00008e00033f4a23 */ /* 0x000fe20000010008 */
[----:B------:R-:W-:Y:S01]  /*e4a0*/  LEA.HI R69, R69, R2, RZ, 0x2 ;  /* 0x0000000245457211 */ /* 0x000fe200078f10ff */
[----:B------:R4:W1:Y:S01]  /*e4b0*/  LDS.128 R24, [R202+0x7000] ;  /* 0x00700000ca187984 */ /* 0x0008620000000c00 */
[----:B---3--:R-:W-:-:S02]  /*e4c0*/  IMAD R2, R60, R9, RZ ;  /* 0x000000093c027224 */ /* 0x008fc400078e02ff */
[----:B------:R-:W-:Y:S01]  /*e4d0*/  SHF.R.S32.HI R64, RZ, 0x2, R69 ;  /* 0x00000002ff407819 */ /* 0x000fe20000011445 */
[----:B------:R4:W3:Y:S02]  /*e4e0*/  LDS.128 R20, [R202+0x8000] ;  /* 0x00800000ca147984 */ /* 0x0008e40000000c00 */
[----:B------:R-:W-:Y:S02]  /*e4f0*/  SHF.L.U32 R2, R2, 0x7, RZ ;  /* 0x0000000702027819 */ /* 0x000fe400000006ff */
[----:B------:R4:W1:Y:S01]  /*e500*/  LDS.128 R16, [R202+0x9000] ;  /* 0x00900000ca107984 */ /* 0x0008620000000c00 */
[----:B------:R-:W-:Y:S02]  /*e510*/  LEA R64, R71, R64, 0x4 ;  /* 0x0000004047407211 */ /* 0x000fe400078e20ff */
[----:B------:R-:W-:Y:S01]  /*e520*/  SHF.R.S32.HI R7, RZ, 0x1f, R2 ;  /* 0x0000001fff077819 */ /* 0x000fe20000011402 */
[----:B------:R4:W1:Y:S01]  /*e530*/  LDS.128 R12, [R202+0xa000] ;  /* 0x00a00000ca0c7984 */ /* 0x0008620000000c00 */
[----:B------:R-:W-:-:S03]  /*e540*/  IADD3 R2, P1, P0, R2, R72, R65 ;  /* 0x0000004802027210 */ /* 0x000fc6000783e041 */
[----:B------:R4:W1:Y:S01]  /*e550*/  LDS.128 R56, [R202+0xb000] ;  /* 0x00b00000ca387984 */ /* 0x0008620000000c00 */
[----:B------:R-:W-:Y:S01]  /*e560*/  IADD3.X R7, R7, R73, R66, P1, P0 ;  /* 0x0000004907077210 */ /* 0x000fe20000fe0442 */
[----:B------:R-:W-:Y:S05]  /*e570*/  @P6 BRA `(.L_x_99) ;  /* 0x0000010000006947 */ /* 0x000fea0003800000 */
[----:B--2---:R-:W-:Y:S01]  /*e580*/  IMAD R3, R60, -0x80, R205 ;  /* 0xffffff803c037824 */ /* 0x004fe200078e02cd */
[----:B------:R-:W-:-:S04]  /*e590*/  IADD3 R8, R64, 0x8, RZ ;  /* 0x0000000840087810 */ /* 0x000fc80007ffe0ff */
[-C--:B------:R-:W-:Y:S02]  /*e5a0*/  ISETP.GE.AND P3, PT, R64, R3.reuse, PT ;  /* 0x000000034000720c */ /* 0x080fe40003f66270 */
[----:B------:R-:W-:-:S11]  /*e5b0*/  ISETP.GE.AND P2, PT, R8, R3, PT ;  /* 0x000000030800720c */ /* 0x000fd60003f46270 */
[-C--:B------:R-:W-:Y:S02]  /*e5c0*/  @!P3 IMAD R64, R64, R9.reuse, RZ ;  /* 0x000000094040b224 */ /* 0x080fe400078e02ff */
[----:B------:R-:W-:-:S03]  /*e5d0*/  @!P2 IMAD R8, R8, R9, RZ ;  /* 0x000000090808a224 */ /* 0x000fc600078e02ff */
[-C--:B------:R-:W-:Y:S02]  /*e5e0*/  @!P3 IADD3 R3, P1, R64, R2.reuse, RZ ;  /* 0x000000024003b210 */ /* 0x080fe40007f3e0ff */
[----:B------:R-:W-:Y:S02]  /*e5f0*/  @!P2 IADD3 R2, P0, R8, R2, RZ ;  /* 0x000000020802a210 */ /* 0x000fe40007f1e0ff */
        /* <DEDUP_REMOVED lines=8> */
.L_x_99:
[----:B--2---:R-:W-:Y:S05]  /*e680*/  BSYNC B0 ;  /* 0x0000000000007941 */ /* 0x004fea0003800000 */
.L_x_98:
[----:B------:R-:W-:Y:S01]  /*e690*/  LEA.HI R5, R5, R6, RZ, 0x3 ;  /* 0x0000000605057211 */ /* 0x000fe200078f18ff */
[----:B------:R-:W-:Y:S01]  /*e6a0*/  IMAD R60, R60, -0x80, R205 ;  /* 0xffffff803c3c7824 */ /* 0x000fe200078e02cd */
[----:B------:R-:W-:Y:S01]  /*e6b0*/  IADD3 R8, P0, R210, R11, RZ ;  /* 0x0000000bd2087210 */ /* 0x000fe20007f1e0ff */
[----:B------:R-:W-:Y:S01]  /*e6c0*/  BSSY B0, `(.L_x_100) ;  /* 0x000001c000007945 */ /* 0x000fe20003800000 */
[----:B------:R-:W-:Y:S02]  /*e6d0*/  SHF.R.S32.HI R3, RZ, 0x1f, R210 ;  /* 0x0000001fff037819 */ /* 0x000fe400000114d2 */
[----:B------:R-:W-:-:S02]  /*e6e0*/  SHF.R.S32.HI R5, RZ, 0x3, R5 ;  /* 0x00000003ff057819 */ /* 0x000fc40000011405 */
[----:B------:R-:W-:Y:S01]  /*e6f0*/  LEA.HI R4, R61, R4, RZ, 0x3 ;  /* 0x000000043d047211 */ /* 0x000fe200078f18ff */
[----:B------:R-:W-:Y:S01]  /*e700*/  IMAD.X R9, R3, 0x1, R10, P0 ;  /* 0x0000000103097824 */ /* 0x000fe200000e060a */
[----:B------:R-:W-:Y:S02]  /*e710*/  ISETP.GE.AND P0, PT, R5, R60, PT ;  /* 0x0000003c0500720c */ /* 0x000fe40003f06270 */
[----:B------:R-:W-:Y:S01]  /*e720*/  SHF.R.S32.HI R0, RZ, 0x1f, R62 ;  /* 0x0000001fff007819 */ /* 0x000fe2000001143e */
[----:B------:R-:W-:Y:S01]  /*e730*/  IMAD.WIDE.U32 R8, R62, c[0x0][0x1f0], R8 ;  /* 0x00007c003e087a25 */ /* 0x000fe200078e0008 */
[----:B------:R-:W-:-:S03]  /*e740*/  SHF.R.S32.HI R4, RZ, 0x3, R4 ;  /* 0x00000003ff047819 */ /* 0x000fc60000011404 */
[----:B------:R-:W-:Y:S01]  /*e750*/  IMAD R3, R0, c[0x0][0x1f0], RZ ;  /* 0x00007c0000037a24 */ /* 0x000fe200078e02ff */
[----:B------:R-:W-:-:S03]  /*e760*/  SHF.R.S32.HI R5, RZ, 0x1f, R4 ;  /* 0x0000001fff057819 */ /* 0x000fc60000011404 */
[----:B------:R-:W-:Y:S02]  /*e770*/  IMAD R3, R62, c[0x0][0x1f4], R3 ;  /* 0x00007d003e037a24 */ /* 0x000fe400078e0203 */
[----:B------:R-:W-:-:S04]  /*e780*/  IMAD.WIDE R6, R201, 0x80, R4 ;  /* 0x00000080c9067825 */ /* 0x000fc800078e0204 */
[----:B------:R-:W-:Y:S01]  /*e790*/  IMAD.IADD R11, R9, 0x1, R3 ;  /* 0x00000001090b7824 */ /* 0x000fe200078e0203 */
[----:B------:R-:W-:Y:S05]  /*e7a0*/  @P0 BRA `(.L_x_101) ;  /* 0x000000d000000947 */ /* 0x000fea0003800000 */
[----:B------:R-:W-:Y:S01]  /*e7b0*/  IMAD R0, R7, c[0x0][0x1e8], RZ ;  /* 0x00007a0007007a24 */ /* 0x000fe200078e02ff */
[----:B------:R-:W-:Y:S01]  /*e7c0*/  ISETP.GE.AND P3, PT, R210, c[0x0][0x220], PT ;  /* 0x00008800d2007a0c */ /* 0x000fe20003f66270 */
[----:B------:R-:W-:Y:S01]  /*e7d0*/  IMAD.MOV.U32 R10, RZ, RZ, R8 ;  /* 0x000000ffff0a7224 */ /* 0x000fe200078e0008 */
[----:B------:R-:W-:Y:S01]  /*e7e0*/  ISETP.GE.AND P2, PT, R204, c[0x0][0x220], PT ;  /* 0x00008800cc007a0c */ /* 0x000fe20003f46270 */
[C---:B------:R-:W-:Y:S01]  /*e7f0*/  IMAD R0, R6.reuse, c[0x0][0x1ec], R0 ;  /* 0x00007b0006007a24 */ /* 0x040fe200078e0200 */
[----:B------:R-:W-:Y:S01]  /*e800*/  ISETP.GE.AND P1, PT, R203, c[0x0][0x220], PT ;  /* 0x00008800cb007a0c */ /* 0x000fe20003f26270 */
[----:B------:R-:W-:-:S04]  /*e810*/  IMAD.WIDE.U32 R2, R6, c[0x0][0x1e8], R10 ;  /* 0x00007a0006027a25 */ /* 0x000fc800078e000a */
[----:B------:R-:W-:Y:S01]  /*e820*/  IMAD.IADD R0, R3, 0x1, R0 ;  /* 0x0000000103007824 */ /* 0x000fe200078e0200 */
[----:B------:R-:W-:-:S04]  /*e830*/  LEA R60, P0, R2, c[0x0][0x1d0], 0x1 ;  /* 0x00007400023c7a11 */ /* 0x000fc800078008ff */
[----:B------:R-:W-:-:S05]  /*e840*/  LEA.HI.X R61, R2, c[0x0][0x1d4], R0, 0x1, P0 ;  /* 0x00007500023d7a11 */ /* 0x000fca00000f0c00 */
[----:B------:R2:W-:Y:S04]  /*e850*/  @!P3 STG.E.128 [R60.64], R52 ;  /* 0x000000343c00b986 */ /* 0x0005e8000c101d0c */
[----:B-1----:R2:W-:Y:S04]  /*e860*/  @!P2 STG.E.128 [R60.64+0x80], R36 ;  /* 0x000080243c00a986 */ /* 0x0025e8000c101d0c */
[----:B---3--:R2:W-:Y:S02]  /*e870*/  @!P1 STG.E.128 [R60.64+0x100], R20 ;  /* 0x000100143c009986 */ /* 0x0085e4000c101d0c */
.L_x_101:
[----:B------:R-:W-:Y:S05]  /*e880*/  BSYNC B0 ;  /* 0x0000000000007941 */ /* 0x000fea0003800000 */
.L_x_100:
[----:B------:R-:W-:Y:S01]  /*e890*/  IADD3 R0, R4, 0x20, RZ ;  /* 0x0000002004007810 */ /* 0x000fe20007ffe0ff */
[----:B------:R-:W-:Y:S03]  /*e8a0*/  BSSY B0, `(.L_x_102) ;  /* 0x0000013000007945 */ /* 0x000fe60003800000 */
[----:B------:R-:W-:-:S13]  /*e8b0*/  ISETP.GE.AND P0, PT, R0, R199, PT ;  /* 0x000000c70000720c */ /* 0x000fda0003f06270 */
[----:B------:R-:W-:Y:S05]  /*e8c0*/  @P0 BRA `(.L_x_103) ;  /* 0x0000010000000947 */ /* 0x000fea0003800000 */
[----:B------:R-:W-:Y:S01]  /*e8d0*/  IADD3 R2, P0, R6, 0x20, RZ ;  /* 0x0000002006027810 */ /* 0x000fe20007f1e0ff */
[----:B--23--:R-:W-:Y:S01]  /*e8e0*/  IMAD.MOV.U32 R20, RZ, RZ, R8 ;  /* 0x000000ffff147224 */ /* 0x00cfe200078e0008 */
[----:B------:R-:W-:Y:S02]  /*e8f0*/  MOV R21, R11 ;  /* 0x0000000b00157202 */ /* 0x000fe40000000f00 */
[----:B------:R-:W-:Y:S01]  /*e900*/  ISETP.GE.AND P2, PT, R210, c[0x0][0x220], PT ;  /* 0x00008800d2007a0c */ /* 0x000fe20003f46270 */
[----:B------:R-:W-:Y:S01]  /*e910*/  IMAD.X R0, RZ, RZ, R7, P0 ;  /* 0x000000ffff007224 */ /* 0x000fe200000e0607 */
[----:B------:R-:W-:Y:S01]  /*e920*/  ISETP.GE.AND P1, PT, R204, c[0x0][0x220], PT ;  /* 0x00008800cc007a0c */ /* 0x000fe20003f26270 */
[----:B------:R-:W-:Y:S01]  /*e930*/  IMAD.WIDE.U32 R20, R2, c[0x0][0x1e8], R20 ;  /* 0x00007a0002147a25 */ /* 0x000fe200078e0014 */
[----:B------:R-:W-:-:S03]  /*e940*/  ISETP.GE.AND P0, PT, R203, c[0x0][0x220], PT ;  /* 0x00008800cb007a0c */ /* 0x000fc60003f06270 */
[----:B------:R-:W-:-:S04]  /*e950*/  IMAD R3, R0, c[0x0][0x1e8], RZ ;  /* 0x00007a0000037a24 */ /* 0x000fc800078e02ff */
[----:B------:R-:W-:Y:S01]  /*e960*/  IMAD R3, R2, c[0x0][0x1ec], R3 ;  /* 0x00007b0002037a24 */ /* 0x000fe200078e0203 */
[----:B------:R-:W-:-:S03]  /*e970*/  LEA R2, P3, R20, c[0x0][0x1d0], 0x1 ;  /* 0x0000740014027a11 */ /* 0x000fc600078608ff */
[----:B------:R-:W-:-:S05]  /*e980*/  IMAD.IADD R3, R21, 0x1, R3 ;  /* 0x0000000115037824 */ /* 0x000fca00078e0203 */
[----:B------:R-:W-:-:S05]  /*e990*/  LEA.HI.X R3, R20, c[0x0][0x1d4], R3, 0x1, P3 ;  /* 0x0000750014037a11 */ /* 0x000fca00018f0c03 */
[----:B------:R2:W-:Y:S04]  /*e9a0*/  @!P2 STG.E.128 [R2.64], R48 ;  /* 0x000000300200a986 */ /* 0x0005e8000c101d0c */
[----:B-1----:R2:W-:Y:S04]  /*e9b0*/  @!P1 STG.E.128 [R2.64+0x80], R32 ;  /* 0x0000802002009986 */ /* 0x0025e8000c101d0c */
[----:B------:R2:W-:Y:S02]  /*e9c0*/  @!P0 STG.E.128 [R2.64+0x100], R16 ;  /* 0x0001001002008986 */ /* 0x0005e4000c101d0c */
.L_x_103:
[----:B------:R-:W-:Y:S05]  /*e9d0*/  BSYNC B0 ;  /* 0x0000000000007941 */ /* 0x000fea0003800000 */
.L_x_102:
[----:B------:R-:W-:Y:S01]  /*e9e0*/  IADD3 R0, R4, 0x40, RZ ;  /* 0x0000004004007810 */ /* 0x000fe20007ffe0ff */
[----:B------:R-:W-:Y:S03]  /*e9f0*/  BSSY B0, `(.L_x_104) ;  /* 0x0000013000007945 */ /* 0x000fe60003800000 */
[----:B------:R-:W-:-:S13]  /*ea00*/  ISETP.GE.AND P0, PT, R0, R199, PT ;  /* 0x000000c70000720c */ /* 0x000fda0003f06270 */
[----:B------:R-:W-:Y:S05]  /*ea10*/  @P0 BRA `(.L_x_105) ;  /* 0x0000010000000947 */ /* 0x000fea0003800000 */
[----:B--2---:R-:W-:Y:S01]  /*ea20*/  IADD3 R2, P0, R6, 0x40, RZ ;  /* 0x0000004006027810 */ /* 0x004fe20007f1e0ff */
[----:B-1----:R-:W-:Y:S01]  /*ea30*/  IMAD.MOV.U32 R16, RZ, RZ, R8 ;  /* 0x000000ffff107224 */ /* 0x002fe200078e0008 */
        /* <DEDUP_REMOVED lines=12> */
[----:B------:R1:W-:Y:S04]  /*eb00*/  @!P1 STG.E.128 [R2.64+0x80], R28 ;  /* 0x0000801c02009986 */ /* 0x0003e8000c101d0c */
[----:B------:R1:W-:Y:S02]  /*eb10*/  @!P0 STG.E.128 [R2.64+0x100], R12 ;  /* 0x0001000c02008986 */ /* 0x0003e4000c101d0c */
.L_x_105:
[----:B------:R-:W-:Y:S05]  /*eb20*/  BSYNC B0 ;  /* 0x0000000000007941 */ /* 0x000fea0003800000 */
.L_x_104:
[----:B------:R-:W-:-:S04]  /*eb30*/  IADD3 R4, R4, 0x60, RZ ;  /* 0x0000006004047810 */ /* 0x000fc80007ffe0ff */
[----:B------:R-:W-:-:S13]  /*eb40*/  ISETP.GE.AND P0, PT, R4, R199, PT ;  /* 0x000000c70400720c */ /* 0x000fda0003f06270 */
[----:B------:R-:W-:Y:S05]  /*eb50*/  @P0 EXIT ;  /* 0x000000000000094d */ /* 0x000fea0003800000 */
[----:B------:R-:W-:Y:S01]  /*eb60*/  IADD3 R0, P0, R6, 0x60, RZ ;  /* 0x0000006006007810 */ /* 0x000fe20007f1e0ff */
[----:B------:R-:W-:Y:S01]  /*eb70*/  IMAD.MOV.U32 R4, RZ, RZ, R8 ;  /* 0x000000ffff047224 */ /* 0x000fe200078e0008 */
[----:B------:R-:W-:Y:S02]  /*eb80*/  MOV R5, R11 ;  /* 0x0000000b00057202 */ /* 0x000fe40000000f00 */
[----:B------:R-:W-:Y:S01]  /*eb90*/  ISETP.GE.AND P1, PT, R210, c[0x0][0x220], PT ;  /* 0x00008800d2007a0c */ /* 0x000fe20003f26270 */
[----:B------:R-:W-:Y:S01]  /*eba0*/  IMAD.X R6, RZ, RZ, R7, P0 ;  /* 0x000000ffff067224 */ /* 0x000fe200000e0607 */
[----:B------:R-:W-:Y:S01]  /*ebb0*/  ISETP.GE.AND P0, PT, R204, c[0x0][0x220], PT ;  /* 0x00008800cc007a0c */ /* 0x000fe20003f06270 */
[----:B------:R-:W-:-:S04]  /*ebc0*/  IMAD.WIDE.U32 R4, R0, c[0x0][0x1e8], R4 ;  /* 0x00007a0000047a25 */ /* 0x000fc800078e0004 */
[----:B-12---:R-:W-:Y:S01]  /*ebd0*/  IMAD R3, R6, c[0x0][0x1e8], RZ ;  /* 0x00007a0006037a24 */ /* 0x006fe200078e02ff */
[----:B------:R-:W-:-:S03]  /*ebe0*/  LEA R2, P2, R4, c[0x0][0x1d0], 0x1 ;  /* 0x0000740004027a11 */ /* 0x000fc600078408ff */
[----:B------:R-:W-:-:S04]  /*ebf0*/  IMAD R3, R0, c[0x0][0x1ec], R3 ;  /* 0x00007b0000037a24 */ /* 0x000fc800078e0203 */
[----:B------:R-:W-:-:S05]  /*ec00*/  IMAD.IADD R3, R5, 0x1, R3 ;  /* 0x0000000105037824 */ /* 0x000fca00078e0203 */
[----:B------:R-:W-:-:S05]  /*ec10*/  LEA.HI.X R3, R4, c[0x0][0x1d4], R3, 0x1, P2 ;  /* 0x0000750004037a11 */ /* 0x000fca00010f0c03 */
[----:B------:R1:W-:Y:S01]  /*ec20*/  @!P0 STG.E.128 [R2.64+0x80], R24 ;  /* 0x0000801802008986 */ /* 0x0003e2000c101d0c */
[----:B------:R-:W-:-:S03]  /*ec30*/  ISETP.GE.AND P0, PT, R203, c[0x0][0x220], PT ;  /* 0x00008800cb007a0c */ /* 0x000fc60003f06270 */
[----:B------:R1:W-:Y:S10]  /*ec40*/  @!P1 STG.E.128 [R2.64], R40 ;  /* 0x0000002802009986 */ /* 0x0003f4000c101d0c */
[----:B------:R-:W-:Y:S05]  /*ec50*/  @P0 EXIT ;  /* 0x000000000000094d */ /* 0x000fea0003800000 */
[----:B------:R-:W-:Y:S01]  /*ec60*/  STG.E.128 [R2.64+0x100], R56 ;  /* 0x0001003802007986 */ /* 0x000fe2000c101d0c */
[----:B------:R-:W-:Y:S05]  /*ec70*/  EXIT ;  /* 0x000000000000794d */ /* 0x000fea0003800000 */
.L_x_64:
[----:B------:R-:W2:Y:S01]  /*ec80*/  LDC.U8 R5, c[0x0][0x329] ;  /* 0x0000ca40ff057b82 */ /* 0x000ea20000000000 */
[----:B------:R-:W-:Y:S01]  /*ec90*/  ISETP.NE.AND P3, PT, R200, -0x1, PT ;  /* 0xffffffffc800780c */ /* 0x000fe20003f65270 */
[----:B------:R-:W-:Y:S01]  /*eca0*/  BSSY B0, `(.L_x_106) ;  /* 0x0000043000007945 */ /* 0x000fe20003800000 */
[----:B-1----:R-:W-:-:S02]  /*ecb0*/  SHF.R.S32.HI R8, RZ, 0x1f, R3 ;  /* 0x0000001fff087819 */ /* 0x002fc40000011403 */
[----:B------:R-:W-:Y:S02]  /*ecc0*/  IADD3 R205, -R6, R205, RZ ;  /* 0x000000cd06cd7210 */ /* 0x000fe40007ffe1ff */
[----:B------:R-:W-:Y:S01]  /*ecd0*/  LEA.HI R8, R8, R3, RZ, 0x3 ;  /* 0x0000000308087211 */ /* 0x000fe200078f18ff */
[----:B------:R-:W1:Y:S01]  /*ece0*/  LDC.U8 R2, c[0x0][0x328] ;  /* 0x0000ca00ff027b82 */ /* 0x000e620000000000 */
[----:B------:R-:W-:Y:S02]  /*ecf0*/  SHF.R.S32.HI R11, RZ, 0x1f, R14 ;  /* 0x0000001fff0b7819 */ /* 0x000fe4000001140e */
[----:B------:R-:W-:Y:S02]  /*ed00*/  LOP3.LUT R10, R8, 0xfffffff8, RZ, 0xc0, !PT ;  /* 0xfffffff8080a7812 */ /* 0x000fe400078ec0ff */
[----:B------:R-:W-:Y:S01]  /*ed10*/  SHF.R.S32.HI R8, RZ, 0x3, R8 ;  /* 0x00000003ff087819 */ /* 0x000fe20000011408 */
[----:B------:R-:W-:-:S04]  /*ed20*/  @P3 IMAD.WIDE.U32 R16, R200, c[0x0][0x1e8], RZ ;  /* 0x00007a00c8103a25 */ /* 0x000fc800078e00ff */
[----:B------:R-:W-:-:S04]  /*ed30*/  @!P3 IMAD.WIDE.U32 R12, R0, c[0x0][0x1e0], RZ ;  /* 0x00007800000cba25 */ /* 0x000fc800078e00ff */
[----:B------:R-:W-:Y:S01]  /*ed40*/  @P3 IMAD R9, R200, c[0x0][0x1ec], R17 ;  /* 0x00007b00c8093a24 */ /* 0x000fe200078e0211 */
[----:B------:R-:W-:Y:S01]  /*ed50*/  @!P3 MOV R16, R12 ;  /* 0x0000000c0010b202 */ /* 0x000fe20000000f00 */
[----:B------:R-:W-:Y:S01]  /*ed60*/  IMAD.IADD R3, R3, 0x1, -R10 ;  /* 0x0000000103037824 */ /* 0x000fe200078e0a0a */
[----:B--2---:R-:W-:Y:S01]  /*ed70*/  ISETP.NE.AND P1, PT, R5, RZ, PT ;  /* 0x000000ff0500720c */ /* 0x004fe20003f25270 */
[----:B------:R-:W-:Y:S01]  /*ed80*/  IMAD R11, R11, c[0x0][0x1f0], RZ ;  /* 0x00007c000b0b7a24 */ /* 0x000fe200078e02ff */
[----:B-1----:R-:W-:-:S04]  /*ed90*/  ISETP.NE.AND P0, PT, R2, RZ, PT ;  /* 0x000000ff0200720c */ /* 0x002fc80003f05270 */
[----:B------:R-:W-:-:S07]  /*eda0*/  ISETP.NE.OR P2, PT, R5, RZ, !P0 ;  /* 0x000000ff0500720c */ /* 0x000fce0004745670 */
[----:B------:R-:W-:Y:S01]  /*edb0*/  @P1 IMAD.MOV.U32 R4, RZ, RZ, c[0x0][0x210] ;  /* 0x00008400ff041624 */ /* 0x000fe200078e00ff */
[----:B------:R-:W-:Y:S01]  /*edc0*/  @!P3 SHF.R.S32.HI R5, RZ, 0x1f, R0 ;  /* 0x0000001fff05b819 */ /* 0x000fe20000011400 */
[----:B------:R-:W-:Y:S02]  /*edd0*/  @!P1 IMAD.MOV.U32 R2, RZ, RZ, c[0x0][0x214] ;  /* 0x00008500ff029624 */ /* 0x000fe400078e00ff */
[----:B------:R-:W-:Y:S02]  /*ede0*/  @P1 IMAD R4, R4, c[0x0][0x214], RZ ;  /* 0x0000850004041a24 */ /* 0x000fe400078e02ff */
[----:B------:R-:W-:Y:S01]  /*edf0*/  @P1 IMAD.MOV.U32 R7, RZ, RZ, 0x1 ;  /* 0x00000001ff071424 */ /* 0x000fe200078e00ff */
[----:B------:R-:W-:Y:S01]  /*ee00*/  @!P1 SEL R4, R2, c[0x0][0x234], !P0 ;  /* 0x00008d0002049a07 */ /* 0x000fe20004000000 */
[----:B------:R-:W-:Y:S01]  /*ee10*/  @!P3 IMAD R5, R5, c[0x0][0x1e0], RZ ;  /* 0x000078000505ba24 */ /* 0x000fe200078e02ff */
[----:B------:R-:W-:-:S03]  /*ee20*/  ISETP.NE.OR P0, PT, R200, -0x1, P2 ;  /* 0xffffffffc800780c */ /* 0x000fc60001705670 */
[----:B------:R-:W-:Y:S02]  /*ee30*/  @!P1 IMAD R7, R4, c[0x0][0x1c0], RZ ;  /* 0x0000700004079a24 */ /* 0x000fe400078e02ff */
[C---:B------:R-:W-:Y:S02]  /*ee40*/  @!P3 IMAD R2, R0.reuse, c[0x0][0x1e4], R5 ;  /* 0x000079000002ba24 */ /* 0x040fe400078e0205 */
[C---:B------:R-:W-:Y:S02]  /*ee50*/  IMAD R7, R0.reuse, R7, RZ ;  /* 0x0000000700077224 */ /* 0x040fe400078e02ff */
[----:B------:R-:W-:Y:S02]  /*ee60*/  @!P3 IMAD.IADD R9, R13, 0x1, R2 ;  /* 0x000000010d09b824 */ /* 0x000fe400078e0202 */
[----:B------:R-:W-:Y:S01]  /*ee70*/  CS2R R12, SRZ ;  /* 0x00000000000c7805 */ /* 0x000fe2000001ff00 */
[----:B------:R-:W-:Y:S01]  /*ee80*/  SEL R7, R7, RZ, P2 ;  /* 0x000000ff07077207 */ /* 0x000fe20001000000 */
[----:B------:R-:W-:-:S02]  /*ee90*/  @!P0 IMAD R200, R0, c[0x0][0x214], RZ ;  /* 0x0000850000c88a24 */ /* 0x000fc400078e02ff */
[----:B------:R-:W-:Y:S02]  /*eea0*/  IMAD.SHL.U32 R0, R3, 0x8, RZ ;  /* 0x0000000803007824 */ /* 0x000fe400078e00ff */
[----:B------:R-:W-:Y:S01]  /*eeb0*/  @P1 IMAD.MOV.U32 R5, RZ, RZ, c[0x0][0x210] ;  /* 0x00008400ff051624 */ /* 0x000fe200078e00ff */
[----:B------:R-:W-:Y:S01]  /*eec0*/  @!P2 SHF.R.S32.HI R13, RZ, 0x1f, R200 ;  /* 0x0000001fff0da819 */ /* 0x000fe200000114c8 */
[----:B------:R-:W-:Y:S01]  /*eed0*/  @!P1 IMAD.MOV.U32 R5, RZ, RZ, 0x1 ;  /* 0x00000001ff059424 */ /* 0x000fe200078e00ff */
[----:B------:R-:W-:Y:S01]  /*eee0*/  @!P2 MOV R12, R200 ;  /* 0x000000c8000ca202 */ /* 0x000fe20000000f00 */
[----:B------:R-:W-:Y:S01]  /*eef0*/  IMAD R7, R14, R4, R7 ;  /* 0x000000040e077224 */ /* 0x000fe200078e0207 */
[----:B------:R-:W-:Y:S01]  /*ef00*/  ISETP.GE.AND P2, PT, R8, R205, PT ;  /* 0x000000cd0800720c */ /* 0x000fe20003f46270 */
[----:B------:R-:W-:Y:S01]  /*ef10*/  IMAD R4, R6, R5, RZ ;  /* 0x0000000506047224 */ /* 0x000fe200078e02ff */
[----:B------:R-:W-:Y:S01]  /*ef20*/  IADD3 R16, P0, R0, R16, RZ ;  /* 0x0000001000107210 */ /* 0x000fe20007f1e0ff */
[----:B------:R-:W-:Y:S01]  /*ef30*/  IMAD R2, R14, c[0x0][0x1f4], R11 ;  /* 0x00007d000e027a24 */ /* 0x000fe200078e020b */
[----:B------:R-:W-:-:S02]  /*ef40*/  IADD3 R6, R0, 0x80, RZ ;  /* 0x0000008000067810 */ /* 0x000fc40007ffe0ff */
[----:B------:R-:W-:Y:S02]  /*ef50*/  LEA.HI.X.SX32 R17, R0, R9, 0x1, P0 ;  /* 0x0000000900117211 */ /* 0x000fe400000f0eff */
[----:B------:R-:W-:Y:S02]  /*ef60*/  SHF.R.S32.HI R10, RZ, 0x1f, R4 ;  /* 0x0000001fff0a7819 */ /* 0x000fe40000011404 */
[----:B------:R-:W-:Y:S01]  /*ef70*/  IADD3 R4, P1, P0, R4, R12, R7 ;  /* 0x0000000c04047210 */ /* 0x000fe2000783e007 */
[----:B------:R-:W-:Y:S01]  /*ef80*/  IMAD.WIDE.U32 R14, R14, c[0x0][0x1f0], R16 ;  /* 0x00007c000e0e7a25 */ /* 0x000fe200078e0010 */
[--C-:B------:R-:W-:Y:S02]  /*ef90*/  SHF.R.S32.HI R9, RZ, 0x1f, R8.reuse ;  /* 0x0000001fff097819 */ /* 0x100fe40000011408 */
[----:B------:R-:W-:Y:S01]  /*efa0*/  SHF.R.S32.HI R7, RZ, 0x1f, R7 ;  /* 0x0000001fff077819 */ /* 0x000fe20000011407 */
[----:B------:R-:W-:Y:S02]  /*efb0*/  IMAD.IADD R21, R2, 0x1, R15 ;  /* 0x0000000102157824 */ /* 0x000fe400078e020f */
[----:B------:R-:W-:Y:S01]  /*efc0*/  IMAD.WIDE R18, R201, 0x80, R8 ;  /* 0x00000080c9127825 */ /* 0x000fe200078e0208 */
[----:B------:R-:W-:-:S02]  /*efd0*/  IADD3.X R10, R10, R13, R7, P1, P0 ;  /* 0x0000000d0a0a7210 */ /* 0x000fc40000fe0407 */
[----:B------:R-:W-:Y:S01]  /*efe0*/  IADD3 R7, R0, 0x40, RZ ;  /* 0x0000004000077810 */ /* 0x000fe20007ffe0ff */
[----:B------:R-:W-:Y:S05]  /*eff0*/  @P2 BRA `(.L_x_107) ;  /* 0x000000d000002947 */ /* 0x000fea0003800000 */
[----:B------:R-:W-:Y:S01]  /*f000*/  IMAD R11, R19, c[0x0][0x1e8], RZ ;  /* 0x00007a00130b7a24 */ /* 0x000fe200078e02ff */
[----:B------:R-:W-:Y:S01]  /*f010*/  ISETP.GE.AND P2, PT, R0, c[0x0][0x220], PT ;  /* 0x0000880000007a0c */ /* 0x000fe20003f46270 */
[----:B------:R-:W-:Y:S01]  /*f020*/  IMAD.MOV.U32 R20, RZ, RZ, R14 ;  /* 0x000000ffff147224 */ /* 0x000fe200078e000e */
[----:B------:R-:W-:Y:S01]  /*f030*/  ISETP.GE.AND P1, PT, R7, c[0x0][0x220], PT ;  /* 0x0000880007007a0c */ /* 0x000fe20003f26270 */
[----:B------:R-:W-:Y:S01]  /*f040*/  IMAD R2, R18, c[0x0][0x1ec], R11 ;  /* 0x00007b0012027a24 */ /* 0x000fe200078e020b */
[----:B------:R-:W-:Y:S01]  /*f050*/  ISETP.GE.AND P0, PT, R6, c[0x0][0x220], PT ;  /* 0x0000880006007a0c */ /* 0x000fe20003f06270 */
[----:B------:R-:W-:-:S04]  /*f060*/  IMAD.WIDE.U32 R12, R18, c[0x0][0x1e8], R20 ;  /* 0x00007a00120c7a25 */ /* 0x000fc800078e0014 */
[----:B------:R-:W-:Y:S01]  /*f070*/  IMAD.IADD R2, R13, 0x1, R2 ;  /* 0x000000010d027824 */ /* 0x000fe200078e0202 */
[----:B------:R-:W-:-:S04]  /*f080*/  LEA R16, P3, R12, c[0x0][0x1d0], 0x1 ;  /* 0x000074000c107a11 */ /* 0x000fc800078608ff */
[----:B------:R-:W-:-:S05]  /*f090*/  LEA.HI.X R17, R12, c[0x0][0x1d4], R2, 0x1, P3 ;  /* 0x000075000c117a11 */ /* 0x000fca00018f0c02 */
[----:B------:R1:W-:Y:S04]  /*f0a0*/  @!P2 STG.E.128 [R16.64], RZ ;  /* 0x000000ff1000a986 */ /* 0x0003e8000c101d0c */
[----:B------:R1:W-:Y:S04]  /*f0b0*/  @!P1 STG.E.128 [R16.64+0x80], RZ ;  /* 0x000080ff10009986 */ /* 0x0003e8000c101d0c */
[----:B------:R1:W-:Y:S02]  /*f0c0*/  @!P0 STG.E.128 [R16.64+0x100], RZ ;  /* 0x000100ff10008986 */ /* 0x0003e4000c101d0c */
.L_x_107:
[----:B------:R-:W-:Y:S05]  /*f0d0*/  BSYNC B0 ;  /* 0x0000000000007941 */ /* 0x000fea0003800000 */
.L_x_106:
[----:B------:R-:W-:Y:S01]  /*f0e0*/  IADD3 R12, R8, 0x20, RZ ;  /* 0x00000020080c7810 */ /* 0x000fe20007ffe0ff */
[----:B------:R-:W-:Y:S03]  /*f0f0*/  BSSY B0, `(.L_x_108) ;  /* 0x0000013000007945 */ /* 0x000fe60003800000 */
[----:B------:R-:W-:-:S13]  /*f100*/  ISETP.GE.AND P0, PT, R12, R205, PT ;  /* 0x000000cd0c00720c */ /* 0x000fda0003f06270 */
[----:B------:R-:W-:Y:S05]  /*f110*/  @P0 BRA `(.L_x_109) ;  /* 0x0000010000000947 */ /* 0x000fea0003800000 */
[----:B------:R-:W-:Y:S01]  /*f120*/  IADD3 R11, P0, R18, 0x20, RZ ;  /* 0x00000020120b7810 */ /* 0x000fe20007f1e0ff */
[----:B-1----:R-:W-:Y:S01]  /*f130*/  IMAD.MOV.U32 R16, RZ, RZ, R14 ;  /* 0x000000ffff107224 */ /* 0x002fe200078e000e */
[----:B------:R-:W-:Y:S02]  /*f140*/  MOV R17, R21 ;  /* 0x0000001500117202 */ /* 0x000fe40000000f00 */
[----:B------:R-:W-:Y:S01]  /*f150*/  ISETP.GE.AND P2, PT, R0, c[0x0][0x220], PT ;  /* 0x0000880000007a0c */ /* 0x000fe20003f46270 */
[----:B------:R-:W-:Y:S01]  /*f160*/  IMAD.X R2, RZ, RZ, R19, P0 ;  /* 0x000000ffff027224 */ /* 0x000fe200000e0613 */
[----:B------:R-:W-:Y:S01]  /*f170*/  ISETP.GE.AND P1, PT, R7, c[0x0][0x220], PT ;  /* 0x0000880007007a0c */ /* 0x000fe20003f26270 */
[----:B------:R-:W-:Y:S01]  /*f180*/  IMAD.WIDE.U32 R16, R11, c[0x0][0x1e8], R16 ;  /* 0x00007a000b107a25 */ /* 0x000fe200078e0010 */
[----:B------:R-:W-:-:S03]  /*f190*/  ISETP.GE.AND P0, PT, R6, c[0x0][0x220], PT ;  /* 0x0000880006007a0c */ /* 0x000fc60003f06270 */
[----:B------:R-:W-:Y:S01]  /*f1a0*/  IMAD R2, R2, c[0x0][0x1e8], RZ ;  /* 0x00007a0002027a24 */ /* 0x000fe200078e02ff */
[----:B------:R-:W-:-:S03]  /*f1b0*/  LEA R22, P3, R16, c[0x0][0x1d0], 0x1 ;  /* 0x0000740010167a11 */ /* 0x000fc600078608ff */
[----:B------:R-:W-:-:S04]  /*f1c0*/  IMAD R2, R11, c[0x0][0x1ec], R2 ;  /* 0x00007b000b027a24 */ /* 0x000fc800078e0202 */
[----:B------:R-:W-:-:S05]  /*f1d0*/  IMAD.IADD R2, R17, 0x1, R2 ;  /* 0x0000000111027824 */ /* 0x000fca00078e0202 */
[----:B------:R-:W-:-:S05]  /*f1e0*/  LEA.HI.X R23, R16, c[0x0][0x1d4], R2, 0x1, P3 ;  /* 0x0000750010177a11 */ /* 0x000fca00018f0c02 */
[----:B------:R1:W-:Y:S04]  /*f1f0*/  @!P2 STG.E.128 [R22.64], RZ ;  /* 0x000000ff1600a986 */ /* 0x0003e8000c101d0c */
[----:B------:R1:W-:Y:S04]  /*f200*/  @!P1 STG.E.128 [R22.64+0x80], RZ ;  /* 0x000080ff16009986 */ /* 0x0003e8000c101d0c */
[----:B------:R1:W-:Y:S02]  /*f210*/  @!P0 STG.E.128 [R22.64+0x100], RZ ;  /* 0x000100ff16008986 */ /* 0x0003e4000c101d0c */
.L_x_109:
[----:B------:R-:W-:Y:S05]  /*f220*/  BSYNC B0 ;  /* 0x0000000000007941 */ /* 0x000fea0003800000 */
.L_x_108:
[----:B------:R-:W-:Y:S01]  /*f230*/  IADD3 R2, R8, 0x40, RZ ;  /* 0x0000004008027810 */ /* 0x000fe20007ffe0ff */
[----:B------:R-:W-:Y:S03]  /*f240*/  BSSY B0, `(.L_x_110) ;  /* 0x0000013000007945 */ /* 0x000fe60003800000 */
[----:B------:R-:W-:-:S13]  /*f250*/  ISETP.GE.AND P0, PT, R2, R205, PT ;  /* 0x000000cd0200720c */ /* 0x000fda0003f06270 */
[----:B------:R-:W-:Y:S05]  /*f260*/  @P0 BRA `(.L_x_111) ;  /* 0x0000010000000947 */ /* 0x000fea0003800000 */
[----:B-1----:R-:W-:Y:S01]  /*f270*/  IADD3 R16, P0, R18, 0x40, RZ ;  /* 0x0000004012107810 */ /* 0x002fe20007f1e0ff */
[----:B------:R-:W-:Y:S01]  /*f280*/  IMAD.MOV.U32 R22, RZ, RZ, R14 ;  /* 0x000000ffff167224 */ /* 0x000fe200078e000e */
        /* <DEDUP_REMOVED lines=11> */
[----:B------:R1:W-:Y:S04]  /*f340*/  @!P2 STG.E.128 [R16.64], RZ ;  /* 0x000000ff1000a986 */ /* 0x0003e8000c101d0c */
[----:B------:R1:W-:Y:S04]  /*f350*/  @!P1 STG.E.128 [R16.64+0x80], RZ ;  /* 0x000080ff10009986 */ /* 0x0003e8000c101d0c */
[----:B------:R1:W-:Y:S02]  /*f360*/  @!P0 STG.E.128 [R16.64+0x100], RZ ;  /* 0x000100ff10008986 */ /* 0x0003e4000c101d0c */
.L_x_111:
[----:B------:R-:W-:Y:S05]  /*f370*/  BSYNC B0 ;  /* 0x0000000000007941 */ /* 0x000fea0003800000 */
.L_x_110:
[----:B-1----:R-:W-:Y:S01]  /*f380*/  IADD3 R16, R8, 0x60, RZ ;  /* 0x0000006008107810 */ /* 0x002fe20007ffe0ff */
[----:B------:R-:W-:Y:S03]  /*f390*/  BSSY B0, `(.L_x_112) ;  /* 0x0000012000007945 */ /* 0x000fe60003800000 */
[----:B------:R-:W-:-:S13]  /*f3a0*/  ISETP.GE.AND P0, PT, R16, R205, PT ;  /* 0x000000cd1000720c */ /* 0x000fda0003f06270 */
        /* <DEDUP_REMOVED lines=16> */
.L_x_113:
[----:B------:R-:W-:Y:S05]  /*f4b0*/  BSYNC B0 ;  /* 0x0000000000007941 */ /* 0x000fea0003800000 */
.L_x_112:
[----:B------:R-:W-:-:S04]  /*f4c0*/  ISETP.NE.AND P6, PT, R3, RZ, PT ;  /* 0x000000ff0300720c */ /* 0x000fc80003fc5270 */
[-C--:B------:R-:W-:Y:S02]  /*f4d0*/  ISETP.GE.OR P5, PT, R8, R205.reuse, P6 ;  /* 0x000000cd0800720c */ /* 0x080fe400037a6670 */
[-C--:B------:R-:W-:Y:S02]  /*f4e0*/  ISETP.GE.OR P4, PT, R12, R205.reuse, P6 ;  /* 0x000000cd0c00720c */ /* 0x080fe40003786670 */
[-C--:B------:R-:W-:Y:S02]  /*f4f0*/  ISETP.GE.OR P3, PT, R2, R205.reuse, P6 ;  /* 0x000000cd0200720c */ /* 0x080fe40003766670 */
[----:B------:R-:W-:-:S07]  /*f500*/  ISETP.GE.OR P6, PT, R16, R205, P6 ;  /* 0x000000cd1000720c */ /* 0x000fce00037c6670 */
[-C--:B------:R-:W-:Y:S02]  /*f510*/  @!P5 IMAD R11, R8, R5.reuse, RZ ;  /* 0x00000005080bd224 */ /* 0x080fe400078e02ff */
[-C--:B------:R-:W-:Y:S02]  /*f520*/  @!P4 IMAD R13, R12, R5.reuse, RZ ;  /* 0x000000050c0dc224 */ /* 0x080fe400078e02ff */
[----:B------:R-:W-:Y:S01]  /*f530*/  @!P3 IMAD R9, R2, R5, RZ ;  /* 0x000000050209b224 */ /* 0x000fe200078e02ff */
[-C--:B-1----:R-:W-:Y:S02]  /*f540*/  @!P5 IADD3 R6, P0, R11, R4.reuse, RZ ;  /* 0x000000040b06d210 */ /* 0x082fe40007f1e0ff */
[----:B------:R-:W-:Y:S02]  /*f550*/  @!P4 IADD3 R3, P1, R13, R4, RZ ;  /* 0x000000040d03c210 */ /* 0x000fe40007f3e0ff */
[----:B------:R-:W-:Y:S02]  /*f560*/  @!P5 LEA.HI.X.SX32 R11, R11, R10, 0x1, P0 ;  /* 0x0000000a0b0bd211 */ /* 0x000fe400000f0eff */
[----:B------:R-:W-:-:S02]  /*f570*/  @!P5 LEA R12, P2, R6, c[0x0][0x200], 0x2 ;  /* 0x00008000060cda11 */ /* 0x000fc400078410ff */
[----:B------:R-:W-:Y:S02]  /*f580*/  @!P3 IADD3 R7, P0, R9, R4, RZ ;  /* 0x000000040907b210 */ /* 0x000fe40007f1e0ff */
[-C--:B------:R-:W-:Y:S02]  /*f590*/  @!P4 LEA.HI.X.SX32 R0, R13, R10.reuse, 0x1, P1 ;  /* 0x0000000a0d00c211 */ /* 0x080fe400008f0eff */
[----:B------:R-:W-:Y:S02]  /*f5a0*/  @!P4 LEA R8, P1, R3, c[0x0][0x200], 0x2 ;  /* 0x000080000308ca11 */ /* 0x000fe400078210ff */
[----:B------:R-:W-:Y:S01]  /*f5b0*/  @!P5 LEA.HI.X R13, R6, c[0x0][0x204], R11, 0x2, P2 ;  /* 0x00008100060dda11 */ /* 0x000fe200010f140b */
[----:B------:R-:W-:Y:S01]  /*f5c0*/  @!P4 IMAD.MOV.U32 R11, RZ, RZ, 0x7f800000 ;  /* 0x7f800000ff0bc424 */ /* 0x000fe200078e00ff */
        /* <DEDUP_REMOVED lines=10> */
[----:B------:R-:W-:-:S05]  /*f670*/  IMAD R5, R16, R5, RZ ;  /* 0x0000000510057224 */ /* 0x000fca00078e02ff */
[----:B------:R-:W-:-:S04]  /*f680*/  IADD3 R4, P0, R5, R4, RZ ;  /* 0x0000000405047210 */ /* 0x000fc80007f1e0ff */
[----:B------:R-:W-:Y:S02]  /*f690*/  LEA.HI.X.SX32 R5, R5, R10, 0x1, P0 ;  /* 0x0000000a05057211 */ /* 0x000fe400000f0eff */
[----:B------:R-:W-:-:S04]  /*f6a0*/  LEA R2, P0, R4, c[0x0][0x200], 0x2 ;  /* 0x0000800004027a11 */ /* 0x000fc800078010ff */
[----:B-1----:R-:W-:Y:S01]  /*f6b0*/  LEA.HI.X R3, R4, c[0x0][0x204], R5, 0x2, P0 ;  /* 0x0000810004037a11 */ /* 0x002fe200000f1405 */
[----:B------:R-:W-:-:S05]  /*f6c0*/  IMAD.MOV.U32 R5, RZ, RZ, 0x7f800000 ;  /* 0x7f800000ff057424 */ /* 0x000fca00078e00ff */
[----:B------:R-:W-:Y:S01]  /*f6d0*/  STG.E [R2.64], R5 ;  /* 0x0000000502007986 */ /* 0x000fe2000c10190c */
[----:B------:R-:W-:Y:S05]  /*f6e0*/  EXIT ;  /* 0x000000000000794d */ /* 0x000fea0003800000 */
.L_x_114:
        /* <DEDUP_REMOVED lines=9> */
.L_x_684:


//--------------------- .text._ZN5flash16flash_fwd_kernelI23Flash_fwd_kernel_traitsILi192ELi128ELi64ELi8ELb0ELb0EN7cutlass6half_tE19Flash_kernel_traitsILi192ELi128ELi64ELi8ES3_EELb0ELb1ELb0ELb0ELb0ELb0ELb1ELb0EEEvNS_16Flash_fwd_paramsE --------------------------
	.section	.text._ZN5flash16flash_fwd_kernelI23Flash_fwd_kernel_traitsILi192ELi128ELi64ELi8ELb0ELb0EN7cutlass6half_tE19Flash_kernel_traitsILi192ELi128ELi64ELi8ES3_EELb0ELb1ELb0ELb0ELb0ELb0ELb1ELb0EEEvNS_16Flash_fwd_paramsE,"ax",@progbits
	.sectioninfo	@"SHI_REGISTERS=255"
	.align	128
        .global         _ZN5flash16flash_fwd_kernelI23Flash_fwd_kernel_traitsILi192ELi128ELi64ELi8ELb0ELb0EN7cutlass6half_tE19Flash_kernel_traitsILi192ELi128ELi64ELi8ES3_EELb0ELb1ELb0ELb0ELb0ELb0ELb1ELb0EEEvNS_16Flash_fwd_paramsE
        .type           _ZN5flash16flash_fwd_kernelI23Flash_fwd_kernel_traitsILi192ELi128ELi64ELi8ELb0ELb0EN7cutlass6half_tE19Flash_kernel_traitsILi192ELi128ELi64ELi8ES3_EELb0ELb1ELb0ELb0ELb0ELb0ELb1ELb0EEEvNS_16Flash_fwd_paramsE,@function
        .size           _ZN5flash16flash_fwd_kernelI23Flash_fwd_kernel_traitsILi192ELi128ELi64ELi8ELb0ELb0EN7cutlass6half_tE19Flash_kernel_traitsILi192ELi128ELi64ELi8ES3_EELb0ELb1ELb0ELb0ELb0ELb0ELb1ELb0EEEvNS_16Flash_fwd_paramsE,(.L_x_685 - _ZN5flash16flash_fwd_kernelI23Flash_fwd_kernel_traitsILi192ELi128ELi64ELi8ELb0ELb0EN7cutlass6half_tE19Flash_kernel_traitsILi192ELi128ELi64ELi8ES3_EELb0ELb1ELb0ELb0ELb0ELb0ELb1ELb0EEEvNS_16Flash_fwd_paramsE)
        .other          _ZN5flash16flash_fwd_kernelI23Flash_fwd_kernel_traitsILi192ELi128ELi64ELi8ELb0ELb0EN7cutlass6half_tE19Flash_kernel_traitsILi192ELi128ELi64ELi8ES3_EELb0ELb1ELb0ELb0ELb0ELb0ELb1ELb0EEEvNS_16Flash_fwd_paramsE,@"STO_CUDA_ENTRY STV_DEFAULT"
_ZN5flash16flash_fwd_kernelI23Flash_fwd_kernel_traitsILi192ELi128ELi64ELi8ELb0ELb0EN7cutlass6half_tE19Flash_kernel_traitsILi192ELi128ELi64ELi8ES3_EELb0ELb1ELb0ELb0ELb0ELb0ELb1ELb0EEEvNS_16Flash_fwd_paramsE:
.text._ZN5flash16flash_fwd_kernelI23Flash_fwd_kernel_traitsILi192ELi128ELi64ELi8ELb0ELb0EN7cutlass6half_tE19Flash_kernel_traitsILi192ELi128ELi64ELi8ES3_EELb0ELb1ELb0ELb0ELb0ELb0ELb1ELb0EEEvNS_16Flash_fwd_paramsE:
        /* <DEDUP_REMOVED lines=33> */
.L_x_115:
[----:B-1-34-:R-:W-:Y:S02]  /*0210*/  MOV R5, c[0x0][0x218] ;  /* 0x0000860000057a02 */ /* 0x01afe40000000f00 */
.L_x_116:
        /* <DEDUP_REMOVED lines=49> */
.L_x_118:
        /* <DEDUP_REMOVED lines=40> */
.L_x_119:
        /* <DEDUP_REMOVED lines=108> */
.L_x_121:
[----:B------:R-:W-:Y:S05]  /*0e70*/  BSYNC B0 ;  /* 0x0000000000007941 */ /* 0x000fea0003800000 */
.L_x_120:
        /* <DEDUP_REMOVED lines=37> */
.L_x_123:
[----:B------:R-:W-:Y:S05]  /*10d0*/  BSYNC B0 ;  /* 0x0000000000007941 */ /* 0x000fea0003800000 */
.L_x_122:
        /* <DEDUP_REMOVED lines=37> */
.L_x_125:
[----:B------:R-:W-:Y:S05]  /*1330*/  BSYNC B0 ;  /* 0x0000000000007941 */ /* 0x000fea0003800000 */
.L_x_124:
        /* <DEDUP_REMOVED lines=40> */
.L_x_127:
[----:B------:R-:W-:Y:S05]  /*15c0*/  BSYNC B0 ;  /* 0x0000000000007941 */ /* 0x000fea0003800000 */
.L_x_126:
        /* <DEDUP_REMOVED lines=36> */
.L_x_129:
[----:B------:R-:W-:Y:S05]  /*1810*/  BSYNC B0 ;  /* 0x0000000000007941 */ /* 0x000fea0003800000 */
.L_x_128:
        /* <DEDUP_REMOVED lines=37> */
.L_x_131:
[----:B------:R-:W-:Y:S05]  /*1a70*/  BSYNC B0 ;  /* 0x0000000000007941 */ /* 0x000fea0003800000 */
.L_x_130:
        /* <DEDUP_REMOVED lines=44> */
.L_x_133:
[----:B------:R-:W-:Y:S05]  /*1d40*/  BSYNC B0 ;  /* 0x0000000000007941 */ /* 0x000fea0003800000 */
.L_x_132:
        /* <DEDUP_REMOVED lines=36> */
.L_x_135:
[----:B------:R-:W-:Y:S05]  /*1f90*/  BSYNC B0 ;  /* 0x0000000000007941 */ /* 0x000fea0003800000 */
.L_x_134:
        /* <DEDUP_REMOVED lines=20> */
[----:B------:R-:W-:Y:S02]  /*20e0*/  IMAD.SHL.U32 R205, R205, 0x2, RZ ;  /* 0x00000002cdcd7824 */ /* 0x000fe400078e00ff */
[----:B------:R-:W-:Y:S01]  /*20f0*/  IADD3 R135, R3, c[0x0][0x2e8], RZ ;  /* 0x0000ba0003877a10 */ /* 0x000fe20007ffe0ff */
[----:B------:R-:W-:Y:S02]  /*2100*/  IMAD R3, R233, 0x40, R134 ;  /* 0x00000040e9037824 */ /* 0x000fe400078e0286 */
[----:B------:R-:W1:Y:S01]  /*2110*/  LDSM.16.M88.4 R64, [R205+0xc000] ;  /* 0x00c00000cd40783b */ /* 0x000e620000000200 */
[----:B------:R-:W-:-:S02]  /*2120*/  IADD3 R2, R205, 0xc000, RZ ;  /* 0x0000c000cd027810 */ /* 0x000fc40007ffe0ff */
[----:B------:R-:W-:Y:S01]  /*2130*/  IADD3 R203, R205, 0xc020, RZ ;  /* 0x0000c020cdcb7810 */ /* 0x000fe20007ffe0ff */
[----:B------:R-:W5:Y:S01]  /*2140*/  LDSM.16.M88.4 R56, [R205+0xc800] ;  /* 0x00c80000cd38783b */ /* 0x000f620000000200 */
[----:B------:R-:W-:Y:S01]  /*2150*/  @P1 IADD3 R203, R2, -0x20, RZ ;  /* 0xffffffe002cb1810 */ /* 0x000fe20007ffe0ff */
[----:B------:R-:W-:Y:S01]  /*2160*/  IMAD.MOV.U32 R2, RZ, RZ, 0x40 ;  /* 0x00000040ff027424 */ /* 0x000fe200078e00ff */
[----:B------:R-:W-:Y:S01]  /*2170*/  IADD3 R6, R3, 0x8, RZ ;  /* 0x0000000803067810 */ /* 0x000fe20007ffe0ff */
[----:B------:R-:W-:Y:S01]  /*2180*/  LDSM.16.M88.4 R48, [R205+0xd000] ;  /* 0x00d00000cd30783b */ /* 0x000fe20000000200 */
[C---:B------:R-:W-:Y:S02]  /*2190*/  IADD3 R195, R203.reuse, 0x800, RZ ;  /* 0x00000800cbc37810 */ /* 0x040fe40007ffe0ff */
[----:B------:R-:W-:Y:S01]  /*21a0*/  SEL R2, R2, 0xffffffc0, !P2 ;  /* 0xffffffc002027807 */ /* 0x000fe20005000000 */
[----:B------:R-:W2:Y:S01]  /*21b0*/  LDSM.16.M88.4 R84, [R203] ;  /* 0x00000000cb54783b */ /* 0x000ea20000000200 */
[----:B------:R-:W-:-:S02]  /*21c0*/  IADD3 R194, R203, 0x1000, RZ ;  /* 0x00001000cbc27810 */ /* 0x000fc40007ffe0ff */
[----:B------:R-:W-:Y:S01]  /*21d0*/  IADD3 R193, R203, 0x1800, RZ ;  /* 0x00001800cbc17810 */ /* 0x000fe20007ffe0ff */
[----:B------:R-:W3:Y:S01]  /*21e0*/  LDSM.16.M88.4 R8, [R205+0xd800] ;  /* 0x00d80000cd08783b */ /* 0x000ee20000000200 */
[----:B------:R-:W-:Y:S01]  /*21f0*/  IMAD.IADD R199, R205, 0x1, R2 ;  /* 0x00000001cdc77824 */ /* 0x000fe200078e0202 */
[C---:B------:R-:W-:Y:S01]  /*2200*/  IADD3 R191, R203.reuse, 0x2000, RZ ;  /* 0x00002000cbbf7810 */ /* 0x040fe20007ffe0ff */
[----:B------:R-:W-:Y:S01]  /*2210*/  IMAD.IADD R192, R2, 0x1, R203 ;  /* 0x0000000102c07824 */ /* 0x000fe200078e02cb */
[----:B------:R-:W4:Y:S01]  /*2220*/  LDSM.16.M88.4 R24, [R203+0x800] ;  /* 0x00080000cb18783b */ /* 0x000f220000000200 */
[C---:B------:R-:W-:Y:S02]  /*2230*/  IADD3 R190, R203.reuse, 0x2800, RZ ;  /* 0x00002800cbbe7810 */ /* 0x040fe40007ffe0ff */
[C---:B------:R-:W-:Y:S01]  /*2240*/  IADD3 R189, R203.reuse, 0x3000, RZ ;  /* 0x00003000cbbd7810 */ /* 0x040fe20007ffe0ff */
[----:B------:R-:W2:Y:S01]  /*2250*/  LDSM.16.M88.4 R76, [R199+0xc000] ;  /* 0x00c00000c74c783b */ /* 0x000ea20000000200 */
[----:B------:R-:W-:-:S02]  /*2260*/  IADD3 R188, R203, 0x3800, RZ ;  /* 0x00003800cbbc7810 */ /* 0x000fc40007ffe0ff */
[C---:B------:R-:W-:Y:S01]  /*2270*/  IADD3 R187, R203.reuse, 0x4000, RZ ;  /* 0x00004000cbbb7810 */ /* 0x040fe20007ffe0ff */
[----:B---3--:R-:W3:Y:S01]  /*2280*/  LDSM.16.M88.4 R20, [R203+0x1000] ;  /* 0x00100000cb14783b */ /* 0x008ee20000000200 */
[C---:B------:R-:W-:Y:S02]  /*2290*/  IADD3 R186, R203.reuse, 0x4800, RZ ;  /* 0x00004800cbba7810 */ /* 0x040fe40007ffe0ff */
[C---:B------:R-:W-:Y:S01]  /*22a0*/  IADD3 R185, R203.reuse, 0x5000, RZ ;  /* 0x00005000cbb97810 */ /* 0x040fe20007ffe0ff */
[----:B------:R-:W2:Y:S01]  /*22b0*/  LDSM.16.M88.4 R80, [R203+0x1800] ;  /* 0x00180000cb50783b */ /* 0x000ea20000000200 */
[----:B------:R-:W-:-:S03]  /*22c0*/  IADD3 R184, R203, 0x5800, RZ ;  /* 0x00005800cbb87810 */ /* 0x000fc60007ffe0ff */
[----:B------:R-:W3:Y:S01]  /*22d0*/  LDSM.16.M88.4 R72, [R199+0xc800] ;  /* 0x00c80000c748783b */ /* 0x000ee20000000200 */
[C---:B-1----:R-:W-:Y:S03]  /*22e0*/  HMMA.16816.F32 R16, R12.reuse, R64, RZ ;  /* 0x000000400c10723c */ /* 0x042fe600000018ff */
[----:B------:R-:W-:Y:S04]  /*22f0*/  LDSM.16.M88.4 R28, [R192] ;  /* 0x00000000c01c783b */ /* 0x000fe80000000200 */
[----:B------:R-:W-:Y:S01]  /*2300*/  LDSM.16.M88.4 R68, [R199+0xd000] ;  /* 0x00d00000c744783b */ /* 0x000fe20000000200 */
[C---:B------:R-:W-:Y:S03]  /*2310*/  HMMA.16816.F32 R64, R12.reuse, R66, RZ ;  /* 0x000000420c40723c */ /* 0x040fe600000018ff */
[----:B------:R-:W-:Y:S05]  /*2320*/  LDSM.16.M88.4 R36, [R199+0xd800] ;  /* 0x00d80000c724783b */ /* 0x000fea0000000200 */
[C---:B-----5:R-:W-:Y:S08]  /*2330*/  HMMA.16816.F32 R60, R12.reuse, R56, RZ ;  /* 0x000000380c3c723c */ /* 0x060ff000000018ff */
[----:B------:R-:W-:Y:S08]  /*2340*/  HMMA.16816.F32 R56, R12, R58, RZ ;  /* 0x0000003a0c38723c */ /* 0x000ff000000018ff */
[C---:B--2---:R-:W-:Y:S08]  /*2350*/  HMMA.16816.F32 R16, R32.reuse, R84, R16 ;  /* 0x000000542010723c */ /* 0x044ff00000001810 */
[----:B------:R-:W-:Y:S01]  /*2360*/  HMMA.16816.F32 R64, R32, R86, R64 ;  /* 0x000000562040723c */ /* 0x000fe20000001840 */
[----:B------:R-:W-:Y:S07]  /*2370*/  LDSM.16.M88.4 R84, [R205+0xe000] ;  /* 0x00e00000cd54783b */ /* 0x000fee0000000200 */
[C---:B------:R-:W-:Y:S08]  /*2380*/  HMMA.16816.F32 R52, R12.reuse, R48, RZ ;  /* 0x000000300c34723c */ /* 0x040ff000000018ff */
[C---:B------:R-:W-:Y:S08]  /*2390*/  HMMA.16816.F32 R48, R12.reuse, R50, RZ ;  /* 0x000000320c30723c */ /* 0x040ff000000018ff */
[C---:B------:R-:W-:Y:S08]  /*23a0*/  HMMA.16816.F32 R44, R12.reuse, R8, RZ ;  /* 0x000000080c2c723c */ /* 0x040ff000000018ff */
[----:B------:R-:W-:Y:S01]  /*23b0*/  HMMA.16816.F32 R12, R12, R10, RZ ;  /* 0x0000000a0c0c723c */ /* 0x000fe200000018ff */
[----:B------:R-:W1:Y:S07]  /*23c0*/  LDSM.16.M88.4 R8, [R201] ;  /* 0x00000000c908783b */ /* 0x000e6e0000000200 */
[C---:B----4-:R-:W-:Y:S08]  /*23d0*/  HMMA.16816.F32 R60, R32.reuse, R24, R60 ;  /* 0x00000018203c723c */ /* 0x050ff0000000183c */
[----:B------:R-:W-:Y:S01]  /*23e0*/  HMMA.16816.F32 R56, R32, R26, R56 ;  /* 0x0000001a2038723c */ /* 0x000fe20000001838 */
[----:B------:R-:W2:Y:S07]  /*23f0*/  LDSM.16.M88.4 R24, [R192+0x800] ;  /* 0x00080000c018783b */ /* 0x000eae0000000200 */
[C---:B------:R-:W-:Y:S08]  /*2400*/  HMMA.16816.F32 R16, R40.reuse, R76, R16 ;  /* 0x0000004c2810723c */ /* 0x040ff00000001810 */
[----:B------:R-:W-:Y:S01]  /*2410*/  HMMA.16816.F32 R64, R40, R78, R64 ;  /* 0x0000004e2840723c */ /* 0x000fe20000001840 */
[----:B------:R-:W-:Y:S07]  /*2420*/  LDSM.16.M88.4 R76, [R205+0xe800] ;  /* 0x00e80000cd4c783b */ /* 0x000fee0000000200 */
[C---:B---3--:R-:W-:Y:S08]  /*2430*/  HMMA.16816.F32 R52, R32.reuse, R20, R52 ;  /* 0x000000142034723c */ /* 0x048ff00000001834 */
[C---:B------:R-:W-:Y:S01]  /*2440*/  HMMA.16816.F32 R48, R32.reuse, R22, R48 ;  /* 0x000000162030723c */ /* 0x040fe20000001830 */
[----:B------:R-:W-:Y:S07]  /*2450*/  LDSM.16.M88.4 R20, [R192+0x1000] ;  /* 0x00100000c014783b */ /* 0x000fee0000000200 */
[C---:B------:R-:W-:Y:S08]  /*2460*/  HMMA.16816.F32 R44, R32.reuse, R80, R44 ;  /* 0x00000050202c723c */ /* 0x040ff0000000182c */
[----:B------:R-:W-:Y:S01]  /*2470*/  HMMA.16816.F32 R32, R32, R82, R12 ;  /* 0x000000522020723c */ /* 0x000fe2000000180c */
[----:B------:R-:W3:Y:S04]  /*2480*/  LDSM.16.M88.4 R80, [R206+0x4000] ;  /* 0x00400000ce50783b */ /* 0x000ee80000000200 */
[----:B------:R-:W4:Y:S03]  /*2490*/  LDSM.16.M88.4 R12, [R192+0x1800] ;  /* 0x00180000c00c783b */ /* 0x000f260000000200 */
[C---:B------:R-:W-:Y:S08]  /*24a0*/  HMMA.16816.F32 R60, R40.reuse, R72, R60 ;  /* 0x00000048283c723c */ /* 0x040ff0000000183c */
[----:B------:R-:W-:Y:S01]  /*24b0*/  HMMA.16816.F32 R56, R40, R74, R56 ;  /* 0x0000004a2838723c */ /* 0x000fe20000001838 */
[----:B------:R-:W-:Y:S07]  /*24c0*/  LDSM.16.M88.4 R72, [R205+0xf000] ;  /* 0x00f00000cd48783b */ /* 0x000fee0000000200 */
[C---:B-1----:R-:W-:Y:S08]  /*24d0*/  HMMA.16816.F32 R16, R8.reuse, R28, R16 ;  /* 0x0000001c0810723c */ /* 0x042ff00000001810 */
[----:B------:R-:W-:Y:S01]  /*24e0*/  HMMA.16816.F32 R64, R8, R30, R64 ;  /* 0x0000001e0840723c */ /* 0x000fe20000001840 */
[----:B------:R-:W-:Y:S07]  /*24f0*/  LDSM.16.M88.4 R28, [R203+0x2800] ;  /* 0x00280000cb1c783b */ /* 0x000fee0000000200 */
[C---:B------:R-:W-:Y:S08]  /*2500*/  HMMA.16816.F32 R52, R40.reuse, R68, R52 ;  /* 0x000000442834723c */ /* 0x040ff00000001834 */
[C---:B------:R-:W-:Y:S01]  /*2510*/  HMMA.16816.F32 R48, R40.reuse, R70, R48 ;  /* 0x000000462830723c */ /* 0x040fe20000001830 */
[----:B------:R-:W-:Y:S07]  /*2520*/  LDSM.16.M88.4 R68, [R205+0xf800] ;  /* 0x00f80000cd44783b */ /* 0x000fee0000000200 */
[C---:B------:R-:W-:Y:S08]  /*2530*/  HMMA.16816.F32 R44, R40.reuse, R36, R44 ;  /* 0x00000024282c723c */ /* 0x040ff0000000182c */
[----:B------:R-:W-:Y:S01]  /*2540*/  HMMA.16816.F32 R40, R40, R38, R32 ;  /* 0x000000262828723c */ /* 0x000fe20000001820 */
[----:B------:R-:W-:Y:S04]  /*2550*/  LDSM.16.M88.4 R36, [R204+0x4000] ;  /* 0x00400000cc24783b */ /* 0x000fe80000000200 */
[----:B------:R-:W1:Y:S03]  /*2560*/  LDSM.16.M88.4 R32, [R203+0x2000] ;  /* 0x00200000cb20783b */ /* 0x000e660000000200 */
[C---:B--2---:R-:W-:Y:S08]  /*2570*/  HMMA.16816.F32 R60, R8.reuse, R24, R60 ;  /* 0x00000018083c723c */ /* 0x044ff0000000183c */
[----:B------:R-:W-:Y:S01]  /*2580*/  HMMA.16816.F32 R56, R8, R26, R56 ;  /* 0x0000001a0838723c */ /* 0x000fe20000001838 */
[----:B------:R-:W-:Y:S07]  /*2590*/  LDSM.16.M88.4 R24, [R203+0x3000] ;  /* 0x00300000cb18783b */ /* 0x000fee0000000200 */
[C---:B---3--:R-:W-:Y:S08]  /*25a0*/  HMMA.16816.F32 R16, R80.reuse, R84, R16 ;  /* 0x000000545010723c */ /* 0x048ff00000001810 */
[----:B------:R-:W-:Y:S08]  /*25b0*/  HMMA.16816.F32 R64, R80, R86, R64 ;  /* 0x000000565040723c */ /* 0x000ff00000001840 */
[C---:B------:R-:W-:Y:S08]  /*25c0*/  HMMA.16816.F32 R52, R8.reuse, R20, R52 ;  /* 0x000000140834723c */ /* 0x040ff00000001834 */
[C---:B------:R-:W-:Y:S01]  /*25d0*/  HMMA.16816.F32 R48, R8.reuse, R22, R48 ;  /* 0x000000160830723c */ /* 0x040fe20000001830 */
[----:B------:R-:W-:Y:S07]  /*25e0*/  LDSM.16.M88.4 R20, [R203+0x3800] ;  /* 0x00380000cb14783b */ /* 0x000fee0000000200 */
[C---:B----4-:R-:W-:Y:S08]  /*25f0*/  HMMA.16816.F32 R44, R8.reuse, R12, R44 ;  /* 0x0000000c082c723c */ /* 0x050ff0000000182c */
[----:B------:R-:W-:Y:S01]  /*2600*/  HMMA.16816.F32 R40, R8, R14, R40 ;  /* 0x0000000e0828723c */ /* 0x000fe20000001828 */
[----:B------:R-:W-:Y:S04]  /*2610*/  LDSM.16.M88.4 R12, [R202+0x4000] ;  /* 0x00400000ca0c783b */ /* 0x000fe80000000200 */
[----:B------:R-:W2:Y:S03]  /*2620*/  LDSM.16.M88.4 R8, [R199+0xe000] ;  /* 0x00e00000c708783b */ /* 0x000ea60000000200 */
        /* <DEDUP_REMOVED lines=13> */
[C---:B------:R-:W-:Y:S08]  /*2700*/  HMMA.16816.F32 R60, R36.reuse, R28, R60 ;  /* 0x0000001c243c723c */ /* 0x040ff0000000183c */
[----:B------:R-:W-:Y:S01]  /*2710*/  HMMA.16816.F32 R56, R36, R30, R56 ;  /* 0x0000001e2438723c */ /* 0x000fe20000001838 */
[----:B------:R-:W3:Y:S07]  /*2720*/  LDSM.16.M88.4 R28, [R199+0xf800] ;  /* 0x00f80000c71c783b */ /* 0x000eee0000000200 */
[C---:B--2---:R-:W-:Y:S08]  /*2730*/  HMMA.16816.F32 R16, R12.reuse, R8, R16 ;  /* 0x000000080c10723c */ /* 0x044ff00000001810 */
[----:B------:R-:W-:Y:S01]  /*2740*/  HMMA.16816.F32 R64, R12, R10, R64 ;  /* 0x0000000a0c40723c */ /* 0x000fe20000001840 */
[----:B------:R-:W-:Y:S07]  /*2750*/  LDSM.16.M88.4 R8, [R192+0x3000] ;  /* 0x00300000c008783b */ /* 0x000fee0000000200 */
[C---:B------:R-:W-:Y:S08]  /*2760*/  HMMA.16816.F32 R52, R36.reuse, R24, R52 ;  /* 0x000000182434723c */ /* 0x040ff00000001834 */
[C---:B------:R-:W-:Y:S01]  /*2770*/  HMMA.16816.F32 R48, R36.reuse, R26, R48 ;  /* 0x0000001a2430723c */ /* 0x040fe20000001830 */
[----:B------:R-:W-:Y:S07]  /*2780*/  LDSM.16.M88.4 R24, [R192+0x2800] ;  /* 0x00280000c018783b */ /* 0x000fee0000000200 */
[C---:B------:R-:W-:Y:S08]  /*2790*/  HMMA.16816.F32 R44, R36.reuse, R20, R44 ;  /* 0x00000014242c723c */ /* 0x040ff0000000182c */
[----:B------:R-:W-:Y:S01]  /*27a0*/  HMMA.16816.F32 R80, R36, R22, R80 ;  /* 0x000000162450723c */ /* 0x000fe20000001850 */
[----:B------:R-:W2:Y:S04]  /*27b0*/  LDSM.16.M88.4 R20, [R205+0x10000] ;  /* 0x01000000cd14783b */ /* 0x000ea80000000200 */
[----:B------:R-:W-:Y:S03]  /*27c0*/  LDSM.16.M88.4 R36, [R204+0x8000] ;  /* 0x00800000cc24783b */ /* 0x000fe60000000200 */
[C---:B-1----:R-:W-:Y:S08]  /*27d0*/  HMMA.16816.F32 R16, R68.reuse, R40, R16 ;  /* 0x000000284410723c */ /* 0x042ff00000001810 */
[----:B------:R-:W-:Y:S01]  /*27e0*/  HMMA.16816.F32 R64, R68, R42, R64 ;  /* 0x0000002a4440723c */ /* 0x000fe20000001840 */
[----:B------:R-:W-:Y:S07]  /*27f0*/  LDSM.16.M88.4 R40, [R205+0x10800] ;  /* 0x01080000cd28783b */ /* 0x000fee0000000200 */
[C---:B------:R-:W-:Y:S08]  /*2800*/  HMMA.16816.F32 R52, R12.reuse, R72, R52 ;  /* 0x000000480c34723c */ /* 0x040ff00000001834 */
[C---:B------:R-:W-:Y:S08]  /*2810*/  HMMA.16816.F32 R60, R12.reuse, R76, R60 ;  /* 0x0000004c0c3c723c */ /* 0x040ff0000000183c */
[C---:B------:R-:W-:Y:S08]  /*2820*/  HMMA.16816.F32 R56, R12.reuse, R78, R56 ;  /* 0x0000004e0c38723c */ /* 0x040ff00000001838 */
[C---:B------:R-:W-:Y:S01]  /*2830*/  HMMA.16816.F32 R72, R12.reuse, R74, R48 ;  /* 0x0000004a0c48723c */ /* 0x040fe20000001830 */
[----:B------:R-:W1:Y:S07]  /*2840*/  LDSM.16.M88.4 R48, [R203+0x4000] ;  /* 0x00400000cb30783b */ /* 0x000e6e0000000200 */
[C---:B---3--:R-:W-:Y:S08]  /*2850*/  HMMA.16816.F32 R44, R12.reuse, R28, R44 ;  /* 0x0000001c0c2c723c */ /* 0x048ff0000000182c */
[----:B------:R-:W-:Y:S01]  /*2860*/  HMMA.16816.F32 R80, R12, R30, R80 ;  /* 0x0000001e0c50723c */ /* 0x000fe20000001850 */
[----:B------:R-:W3:Y:S04]  /*2870*/  LDSM.16.M88.4 R12, [R192+0x3800] ;  /* 0x00380000c00c783b */ /* 0x000ee80000000200 */
[----:B------:R-:W-:Y:S03]  /*2880*/  LDSM.16.M88.4 R28, [R199+0x10000] ;  /* 0x01000000c71c783b */ /* 0x000fe60000000200 */
[C---:B--2---:R-:W-:Y:S08]  /*2890*/  HMMA.16816.F32 R16, R32.reuse, R20, R16 ;  /* 0x000000142010723c */ /* 0x044ff00000001810 */
[----:B------:R-:W-:Y:S01]  /*28a0*/  HMMA.16816.F32 R64, R32, R22, R64 ;  /* 0x000000162040723c */ /* 0x000fe20000001840 */
[----:B------:R-:W-:Y:S07]  /*28b0*/  LDSM.16.M88.4 R20, [R192+0x4000] ;  /* 0x00400000c014783b */ /* 0x000fee0000000200 */
[C---:B------:R-:W-:Y:S08]  /*28c0*/  HMMA.16816.F32 R60, R68.reuse, R24, R60 ;  /* 0x00000018443c723c */ /* 0x040ff0000000183c */
[----:B------:R-:W-:Y:S01]  /*28d0*/  HMMA.16816.F32 R56, R68, R26, R56 ;  /* 0x0000001a4438723c */ /* 0x000fe20000001838 */
[----:B------:R-:W2:Y:S07]  /*28e0*/  LDSM.16.M88.4 R24, [R202+0x8000] ;  /* 0x00800000ca18783b */ /* 0x000eae0000000200 */
[----:B-1----:R-:W-:Y:S08]  /*28f0*/  HMMA.16816.F32 R16, R36, R48, R16 ;  /* 0x000000302410723c */ /* 0x002ff00000001810 */
[----:B---3--:R-:W-:Y:S01]  /*2900*/  HMMA.16816.F32 R76, R68, R12, R44 ;  /* 0x0000000c444c723c */ /* 0x008fe2000000182c */
[----:B------:R-:W1:Y:S07]  /*2910*/  LDSM.16.M88.4 R44, [R203+0x4800] ;  /* 0x00480000cb2c783b */ /* 0x000e6e0000000200 */
[----:B------:R-:W-:Y:S08]  /*2920*/  HMMA.16816.F32 R64, R36, R50, R64 ;  /* 0x000000322440723c */ /* 0x000ff00000001840 */
[C---:B------:R-:W-:Y:S08]  /*2930*/  HMMA.16816.F32 R52, R68.reuse, R8, R52 ;  /* 0x000000084434723c */ /* 0x040ff00000001834 */
[----:B------:R-:W-:Y:S01]  /*2940*/  HMMA.16816.F32 R72, R68, R10, R72 ;  /* 0x0000000a4448723c */ /* 0x000fe20000001848 */
[----:B------:R-:W3:Y:S07]  /*2950*/  LDSM.16.M88.4 R8, [R201+0x8000] ;  /* 0x00800000c908783b */ /* 0x000eee0000000200 */
[C---:B------:R-:W-:Y:S08]  /*2960*/  HMMA.16816.F32 R60, R32.reuse, R40, R60 ;  /* 0x00000028203c723c */ /* 0x040ff0000000183c */
[----:B------:R-:W-:Y:S01]  /*2970*/  HMMA.16816.F32 R56, R32, R42, R56 ;  /* 0x0000002a2038723c */ /* 0x000fe20000001838 */
[----:B------:R-:W4:Y:S07]  /*2980*/  LDSM.16.M88.4 R40, [R199+0x10800] ;  /* 0x01080000c728783b */ /* 0x000f2e0000000200 */
[C---:B--2---:R-:W-:Y:S08]  /*2990*/  HMMA.16816.F32 R16, R24.reuse, R28, R16 ;  /* 0x0000001c1810723c */ /* 0x044ff00000001810 */
[----:B------:R-:W-:Y:S01]  /*29a0*/  HMMA.16816.F32 R64, R24, R30, R64 ;  /* 0x0000001e1840723c */ /* 0x000fe20000001840 */
[----:B------:R-:W2:Y:S07]  /*29b0*/  LDSM.16.M88.4 R28, [R205+0x11000] ;  /* 0x01100000cd1c783b */ /* 0x000eae0000000200 */
[C---:B-1----:R-:W-:Y:S08]  /*29c0*/  HMMA.16816.F32 R60, R36.reuse, R44, R60 ;  /* 0x0000002c243c723c */ /* 0x042ff0000000183c */
[----:B------:R-:W-:Y:S01]  /*29d0*/  HMMA.16816.F32 R56, R36, R46, R56 ;  /* 0x0000002e2438723c */ /* 0x000fe20000001838 */
[----:B------:R-:W-:Y:S07]  /*29e0*/  LDSM.16.M88.4 R44, [R203+0x5000] ;  /* 0x00500000cb2c783b */ /* 0x000fee0000000200 */
[----:B---3--:R-:W-:Y:S08]  /*29f0*/  HMMA.16816.F32 R16, R8, R20, R16 ;  /* 0x000000140810723c */ /* 0x008ff00000001810 */
[----:B------:R-:W-:Y:S01]  /*2a00*/  HMMA.16816.F32 R80, R68, R14, R80 ;  /* 0x0000000e4450723c */ /* 0x000fe20000001850 */
[----:B------:R-:W1:Y:S07]  /*2a10*/  LDSM.16.M88.4 R12, [R192+0x4800] ;  /* 0x00480000c00c783b */ /* 0x000e6e0000000200 */
[----:B------:R-:W-:Y:S01]  /*2a20*/  HMMA.16816.F32 R64, R8, R22, R64 ;  /* 0x000000160840723c */ /* 0x000fe20000001840 */
[----:B------:R-:W3:Y:S07]  /*2a30*/  LDSM.16.M88.4 R20, [R205+0x11800] ;  /* 0x01180000cd14783b */ /* 0x000eee0000000200 */
[----:B----4-:R-:W-:Y:S01]  /*2a40*/  HMMA.16816.F32 R60, R24, R40, R60 ;  /* 0x00000028183c723c */ /* 0x010fe2000000183c */
[----:B------:R-:W-:-:S02]  /*2a50*/  FMUL.FTZ R48, R16, c[0x0][0x2ec] ;  /* 0x0000bb0010307a20 */ /* 0x000fc40000410000 */
[----:B------:R-:W-:-:S04]  /*2a60*/  FMUL.FTZ R49, R19, c[0x0][0x2ec] ;  /* 0x0000bb0013317a20 */ /* 0x000fc80000410000 */
[----:B------:R-:W-:Y:S01]  /*2a70*/  FMUL.FTZ R41, R17, c[0x0][0x2ec] ;  /* 0x0000bb0011297a20 */ /* 0x000fe20000410000 */
[C---:B--2---:R-:W-:Y:S01]  /*2a80*/  HMMA.16816.F32 R52, R32.reuse, R28, R52 ;  /* 0x0000001c2034723c */ /* 0x044fe20000001834 */
[----:B------:R-:W-:Y:S01]  /*2a90*/  FMUL.FTZ R40, R18, c[0x0][0x2ec] ;  /* 0x0000bb0012287a20 */ /* 0x000fe20000410000 */
[----:B------:R-:W-:Y:S01]  /*2aa0*/  MUFU.TANH R49, R49 ;  /* 0x0000003100317308 */ /* 0x000fe20000002400 */
[----:B------:R-:W2:Y:S05]  /*2ab0*/  LDSM.16.M88.4 R16, [R199+0x11000] ;  /* 0x01100000c710783b */ /* 0x000eaa0000000200 */
[----:B------:R-:W-:Y:S01]  /*2ac0*/  HMMA.16816.F32 R72, R32, R30, R72 ;  /* 0x0000001e2048723c */ /* 0x000fe20000001848 */
[----:B------:R-:W4:Y:S01]  /*2ad0*/  LDSM.16.M88.4 R28, [R192+0x5000] ;  /* 0x00500000c01c783b */ /* 0x000f220000000200 */
[----:B------:R-:W5:Y:S06]  /*2ae0*/  MUFU.TANH R41, R41 ;  /* 0x0000002900297308 */ /* 0x000f6c0000002400 */
[----:B------:R-:W-:Y:S02]  /*2af0*/  HMMA.16816.F32 R56, R24, R42, R56 ;  /* 0x0000002a1838723c */ /* 0x000fe40000001838 */
[----:B------:R-:W-:Y:S05]  /*2b00*/  MUFU.TANH R48, R48 ;  /* 0x0000003000307308 */ /* 0x000fea0000002400 */
[----:B------:R-:W-:Y:S01]  /*2b10*/  FMUL.FTZ R42, R64, c[0x0][0x2ec] ;  /* 0x0000bb00402a7a20 */ /* 0x000fe20000410000 */
[----:B-1----:R-:W-:Y:S01]  /*2b20*/  HMMA.16816.F32 R60, R8, R12, R60 ;  /* 0x0000000c083c723c */ /* 0x002fe2000000183c */
[----:B------:R-:W-:Y:S01]  /*2b30*/  FMUL.FTZ R43, R65, c[0x0][0x2ec] ;  /* 0x0000bb00412b7a20 */ /* 0x000fe20000410000 */
[----:B------:R-:W-:Y:S06]  /*2b40*/  MUFU.TANH R40, R40 ;  /* 0x0000002800287308 */ /* 0x000fec0000002400 */
[C---:B------:R-:W-:Y:S02]  /*2b50*/  HMMA.16816.F32 R52, R36.reuse, R44, R52 ;  /* 0x0000002c2434723c */ /* 0x040fe40000001834 */
[----:B------:R-:W1:Y:S05]  /*2b60*/  MUFU.TANH R42, R42 ;  /* 0x0000002a002a7308 */ /* 0x000e6a0000002400 */
[----:B------:R-:W-:Y:S01]  /*2b70*/  FMUL.FTZ R44, R66, c[0x0][0x2ec] ;  /* 0x0000bb00422c7a20 */ /* 0x000fe20000410000 */
[----:B------:R-:W-:Y:S01]  /*2b80*/  HMMA.16816.F32 R72, R36, R46, R72 ;  /* 0x0000002e2448723c */ /* 0x000fe20000001848 */
[----:B------:R-:W-:Y:S01]  /*2b90*/  FMUL.FTZ R45, R67, c[0x0][0x2ec] ;  /* 0x0000bb00432d7a20 */ /* 0x000fe20000410000 */
[----:B------:R-:W-:Y:S06]  /*2ba0*/  MUFU.TANH R43, R43 ;  /* 0x0000002b002b7308 */ /* 0x000fec0000002400 */
[----:B------:R-:W-:Y:S01]  /*2bb0*/  HMMA.16816.F32 R56, R8, R14, R56 ;  /* 0x0000000e0838723c */ /* 0x000fe20000001838 */
[----:B------:R-:W1:Y:S01]  /*2bc0*/  LDSM.16.M88.4 R12, [R203+0x5800] ;  /* 0x00580000cb0c783b */ /* 0x000e620000000200 */
[----:B------:R-:W-:Y:S01]  /*2bd0*/  FMUL.FTZ R46, R60, c[0x0][0x2ec] ;  /* 0x0000bb003c2e7a20 */ /* 0x000fe20000410000 */
[----:B------:R-:W1:Y:S01]  /*2be0*/  MUFU.TANH R44, R44 ;  /* 0x0000002c002c7308 */ /* 0x000e620000002400 */
[----:B------:R-:W-:-:S02]  /*2bf0*/  FMUL.FTZ R50, R62, c[0x0][0x2ec] ;  /* 0x0000bb003e327a20 */ /* 0x000fc40000410000 */
[----:B------:R-:W-:Y:S02]  /*2c00*/  FMUL.FTZ R47, R61, c[0x0][0x2ec] ;  /* 0x0000bb003d2f7a20 */ /* 0x000fe40000410000 */
[----:B---3--:R-:W-:Y:S01]  /*2c10*/  HMMA.16816.F32 R76, R32, R20, R76 ;  /* 0x00000014204c723c */ /* 0x008fe2000000184c */
[----:B------:R-:W-:Y:S02]  /*2c20*/  FMUL.FTZ R60, R63, c[0x0][0x2ec] ;  /* 0x0000bb003f3c7a20 */ /* 0x000fe40000410000 */
[----:B------:R-:W3:Y:S05]  /*2c30*/  MUFU.TANH R45, R45 ;  /* 0x0000002d002d7308 */ /* 0x000eea0000002400 */
[C---:B--2---:R-:W-:Y:S03]  /*2c40*/  HMMA.16816.F32 R52, R24.reuse, R16, R52 ;  /* 0x000000101834723c */ /* 0x044fe60000001834 */
[----:B------:R-:W2:Y:S05]  /*2c50*/  MUFU.TANH R46, R46 ;  /* 0x0000002e002e7308 */ /* 0x000eaa0000002400 */
[----:B------:R-:W-:Y:S01]  /*2c60*/  HMMA.16816.F32 R72, R24, R18, R72 ;  /* 0x000000121848723c */ /* 0x000fe20000001848 */
[----:B------:R-:W2:Y:S01]  /*2c70*/  LDSM.16.M88.4 R16, [R199+0x11800] ;  /* 0x01180000c710783b */ /* 0x000ea20000000200 */
[----:B------:R-:W-:Y:S01]  /*2c80*/  FMUL.FTZ R51, R56, c[0x0][0x2ec] ;  /* 0x0000bb0038337a20 */ /* 0x000fe20000410000 */
[----:B------:R-:W1:Y:S05]  /*2c90*/  MUFU.TANH R50, R50 ;  /* 0x0000003200327308 */ /* 0x000e6a0000002400 */
[----:B------:R-:W-:Y:S01]  /*2ca0*/  HMMA.16816.F32 R80, R32, R22, R80 ;  /* 0x000000162050723c */ /* 0x000fe20000001850 */
[----:B------:R-:W3:Y:S01]  /*2cb0*/  LDSM.16.M88.4 R20, [R192+0x5800] ;  /* 0x00580000c014783b */ /* 0x000ee20000000200 */
[----:B------:R-:W-:-:S04]  /*2cc0*/  DEPBAR.LE SB0, 0x0 ;  /* 0x000080000000791a */ /* 0x000fc80000000000 */
[----:B------:R-:W-:Y:S01]  /*2cd0*/  MUFU.TANH R51, R51 ;  /* 0x0000003300337308 */ /* 0x000fe20000002400 */
[----:B------:R-:W-:Y:S01]  /*2ce0*/  FMUL.FTZ R32, R59, c[0x0][0x2ec] ;  /* 0x0000bb003b207a20 */ /* 0x000fe20000410000 */
[----:B----4-:R-:W-:Y:S06]  /*2cf0*/  HMMA.16816.F32 R52, R8, R28, R52 ;  /* 0x0000001c0834723c */ /* 0x010fec0000001834 */
[----:B------:R-:W-:Y:S01]  /*2d00*/  MUFU.TANH R32, R32 ;  /* 0x0000002000207308 */ /* 0x000fe20000002400 */
[----:B------:R-:W-:Y:S01]  /*2d10*/  FMUL.FTZ R28, R57, c[0x0][0x2ec] ;  /* 0x0000bb00391c7a20 */ /* 0x000fe20000410000 */
[----:B-1----:R-:W-:Y:S01]  /*2d20*/  HMMA.16816.F32 R76, R36, R12, R76 ;  /* 0x0000000c244c723c */ /* 0x002fe2000000184c */
[----:B------:R-:W-:-:S05]  /*2d30*/  FMUL.FTZ R29, R58, c[0x0][0x2ec] ;  /* 0x0000bb003a1d7a20 */ /* 0x000fca0000410000 */
[----:B------:R-:W-:Y:S01]  /*2d40*/  MUFU.TANH R28, R28 ;  /* 0x0000001c001c7308 */ /* 0x000fe20000002400 */
[C---:B------:R-:W-:Y:S01]  /*2d50*/  IADD3 R13, R135.reuse, 0x8, RZ ;  /* 0x00000008870d7810 */ /* 0x040fe20007ffe0ff */
[----:B------:R-:W-:Y:S01]  /*2d60*/  HMMA.16816.F32 R80, R36, R14, R80 ;  /* 0x0000000e2450723c */ /* 0x000fe20000001850 */
[-C--:B------:R-:W-:Y:S02]  /*2d70*/  IMNMX R135, R135, R4.reuse, PT ;  /* 0x0000000487877217 */ /* 0x080fe40003800200 */
[----:B------:R-:W-:Y:S02]  /*2d80*/  IMNMX R2, R13, R4, PT ;  /* 0x000000040d027217 */ /* 0x000fe40003800200 */
[----:B------:R-:W-:Y:S01]  /*2d90*/  IADD3 R4, R3, 0x1, RZ ;  /* 0x0000000103047810 */ /* 0x000fe20007ffe0ff */
[----:B------:R-:W1:Y:S01]  /*2da0*/  MUFU.TANH R29, R29 ;  /* 0x0000001d001d7308 */ /* 0x000e620000002400 */
[-C--:B------:R-:W-:Y:S01]  /*2db0*/  ISETP.GE.AND P3, PT, R6, R135.reuse, PT ;  /* 0x000000870600720c */ /* 0x080fe20003f66270 */
[----:B------:R-:W-:Y:S01]  /*2dc0*/  HMMA.16816.F32 R72, R8, R30, R72 ;  /* 0x0000001e0848723c */ /* 0x000fe20000001848 */
[-C--:B------:R-:W-:Y:S01]  /*2dd0*/  ISETP.GE.AND P6, PT, R4, R135.reuse, PT ;  /* 0x000000870400720c */ /* 0x080fe20003fc6270 */
[----:B------:R-:W-:Y:S01]  /*2de0*/  FMUL.FTZ R52, R52, c[0x0][0x2ec] ;  /* 0x0000bb0034347a20 */ /* 0x000fe20000410000 */
[-C--:B------:R-:W-:Y:S01]  /*2df0*/  ISETP.GE.AND P2, PT, R4, R2.reuse, PT ;  /* 0x000000020400720c */ /* 0x080fe20003f46270 */
[----:B------:R-:W-:Y:S01]  /*2e00*/  FMUL.FTZ R55, R55, c[0x0][0x2ec] ;  /* 0x0000bb0037377a20 */ /* 0x000fe20000410000 */
[----:B------:R-:W-:Y:S01]  /*2e10*/  IADD3 R4, R3, 0x10, RZ ;  /* 0x0000001003047810 */ /* 0x000fe20007ffe0ff */
[----:B------:R-:W4:Y:S01]  /*2e20*/  MUFU.TANH R169, R52 ;  /* 0x0000003400a97308 */ /* 0x000f220000002400 */
[----:B-----5:R-:W-:Y:S01]  /*2e30*/  FSEL R41, R41, -INF , !P6 ;  /* 0xff80000029297808 */ /* 0x020fe20007000000 */
[C---:B--2---:R-:W-:Y:S01]  /*2e40*/  HMMA.16816.F32 R76, R24.reuse, R16, R76 ;  /* 0x00000010184c723c */ /* 0x044fe2000000184c */
[C---:B------:R-:W-:Y:S01]  /*2e50*/  ISETP.GE.AND P1, PT, R4.reuse, R135, PT ;  /* 0x000000870400720c */ /* 0x040fe20003f26270 */
[----:B------:R-:W-:Y:S01]  /*2e60*/  FMUL.FTZ R53, R53, c[0x0][0x2ec] ;  /* 0x0000bb0035357a20 */ /* 0x000fe20000410000 */
[-C--:B------:R-:W-:Y:S01]  /*2e70*/  ISETP.GE.AND P6, PT, R4, R2.reuse, PT ;  /* 0x000000020400720c */ /* 0x080fe20003fc6270 */
[----:B------:R-:W-:Y:S01]  /*2e80*/  FMUL.FTZ R54, R54, c[0x0][0x2ec] ;  /* 0x0000bb0036367a20 */ /* 0x000fe20000410000 */
[C---:B------:R-:W-:Y:S01]  /*2e90*/  IADD3 R12, R3.reuse, 0x9, RZ ;  /* 0x00000009030c7810 */ /* 0x040fe20007ffe0ff */
[----:B------:R-:W-:Y:S01]  /*2ea0*/  MUFU.TANH R47, R47 ;  /* 0x0000002f002f7308 */ /* 0x000fe20000002400 */
[----:B------:R-:W-:Y:S01]  /*2eb0*/  IADD3 R4, R3, 0x11, RZ ;  /* 0x0000001103047810 */ /* 0x000fe20007ffe0ff */
[----:B------:R-:W-:Y:S01]  /*2ec0*/  HMMA.16816.F32 R80, R24, R18, R80 ;  /* 0x000000121850723c */ /* 0x000fe20000001850 */
[----:B------:R-:W-:-:S02]  /*2ed0*/  ISETP.GE.AND P0, PT, R6, R2, PT ;  /* 0x000000020600720c */ /* 0x000fc40003f06270 */
[----:B------:R-:W-:Y:S02]  /*2ee0*/  FSEL R6, R49, -INF , !P2 ;  /* 0xff80000031067808 */ /* 0x000fe40005000000 */
[----:B------:R-:W-:Y:S01]  /*2ef0*/  FSEL R31, R42, -INF , !P3 ;  /* 0xff8000002a1f7808 */ /* 0x000fe20005800000 */
[----:B------:R-:W-:Y:S01]  /*2f00*/  MUFU.TANH R60, R60 ;  /* 0x0000003c003c7308 */ /* 0x000fe20000002400 */
[-C--:B------:R-:W-:Y:S01]  /*2f10*/  ISETP.GE.AND P5, PT, R12, R135.reuse, PT ;  /* 0x000000870c00720c */ /* 0x080fe20003fa6270 */
[----:B------:R-:W-:Y:S01]  /*2f20*/  FMUL.FTZ R72, R72, c[0x0][0x2ec] ;  /* 0x0000bb0048487a20 */ /* 0x000fe20000410000 */
[C---:B------:R-:W-:Y:S01]  /*2f30*/  ISETP.GE.AND P2, PT, R4.reuse, R135, PT ;  /* 0x000000870400720c */ /* 0x040fe20003f46270 */
[----:B------:R-:W-:Y:S01]  /*2f40*/  FMUL.FTZ R73, R73, c[0x0][0x2ec] ;  /* 0x0000bb0049497a20 */ /* 0x000fe20000410000 */
[-C--:B------:R-:W-:Y:S01]  /*2f50*/  ISETP.GE.AND P3, PT, R4, R2.reuse, PT ;  /* 0x000000020400720c */ /* 0x080fe20003f66270 */
[----:B------:R-:W-:Y:S01]  /*2f60*/  FMUL.FTZ R74, R74, c[0x0][0x2ec] ;  /* 0x0000bb004a4a7a20 */ /* 0x000fe20000410000 */
[C---:B------:R-:W-:Y:S01]  /*2f70*/  IADD3 R4, R3.reuse, 0x18, RZ ;  /* 0x0000001803047810 */ /* 0x040fe20007ffe0ff */
[----:B------:R-:W2:Y:S01]  /*2f80*/  MUFU.TANH R167, R72 ;  /* 0x0000004800a77308 */ /* 0x000ea20000002400 */
[----:B------:R-:W-:Y:S01]  /*2f90*/  ISETP.GE.AND P4, PT, R12, R2, PT ;  /* 0x000000020c00720c */ /* 0x000fe20003f86270 */
[----:B---3--:R-:W-:Y:S01]  /*2fa0*/  HMMA.16816.F32 R76, R8, R20, R76 ;  /* 0x00000014084c723c */ /* 0x008fe2000000184c */
[----:B------:R-:W-:Y:S01]  /*2fb0*/  IADD3 R12, R3, 0x19, RZ ;  /* 0x00000019030c7810 */ /* 0x000fe20007ffe0ff */
[----:B------:R-:W-:Y:S01]  /*2fc0*/  FMUL.FTZ R75, R75, c[0x0][0x2ec] ;  /* 0x0000bb004b4b7a20 */ /* 0x000fe20000410000 */
[----:B------:R-:W-:-:S02]  /*2fd0*/  FSEL R44, R44, -INF , !P0 ;  /* 0xff8000002c2c7808 */ /* 0x000fc40004000000 */
[----:B------:R-:W-:Y:S01]  /*2fe0*/  FSEL R43, R43, -INF , !P5 ;  /* 0xff8000002b2b7808 */ /* 0x000fe20006800000 */
[----:B------:R-:W-:Y:S01]  /*2ff0*/  MUFU.TANH R174, R55 ;  /* 0x0000003700ae7308 */ /* 0x000fe20000002400 */
[CC--:B------:R-:W-:Y:S01]  /*3000*/  ISETP.GE.AND P0, PT, R4.reuse, R135.reuse, PT ;  /* 0x000000870400720c */ /* 0x0c0fe20003f06270 */
[----:B------:R-:W-:Y:S01]  /*3010*/  HMMA.16816.F32 R20, R8, R22, R80 ;  /* 0x000000160814723c */ /* 0x000fe20000001850 */
[----:B------:R-:W-:Y:S02]  /*3020*/  ISETP.GE.AND P5, PT, R4, R2, PT ;  /* 0x000000020400720c */ /* 0x000fe40003fa6270 */
[----:B------:R-:W-:Y:S02]  /*3030*/  FSEL R4, R45, -INF , !P4 ;  /* 0xff8000002d047808 */ /* 0x000fe40006000000 */
[----:B------:R-:W-:Y:S01]  /*3040*/  FSEL R17, R46, -INF , !P1 ;  /* 0xff8000002e117808 */ /* 0x000fe20004800000 */
[----:B------:R-:W-:Y:S01]  /*3050*/  MUFU.TANH R161, R53 ;  /* 0x0000003500a17308 */ /* 0x000fe20000002400 */
[----:B------:R-:W-:-:S02]  /*3060*/  ISETP.GE.AND P4, PT, R12, R135, PT ;  /* 0x000000870c00720c */ /* 0x000fc40003f86270 */
[-C--:B------:R-:W-:Y:S02]  /*3070*/  ISETP.GE.AND P1, PT, R12, R2.reuse, PT ;  /* 0x000000020c00720c */ /* 0x080fe40003f26270 */
[C---:B------:R-:W-:Y:S02]  /*3080*/  IADD3 R12, R3.reuse, 0x20, RZ ;  /* 0x00000020030c7810 */ /* 0x040fe40007ffe0ff */
[----:B------:R-:W-:Y:S01]  /*3090*/  FSEL R14, R50, -INF , !P6 ;  /* 0xff800000320e7808 */ /* 0x000fe20007000000 */
[----:B------:R-:W-:Y:S01]  /*30a0*/  MUFU.TANH R164, R54 ;  /* 0x0000003600a47308 */ /* 0x000fe20000002400 */
[----:B------:R-:W-:Y:S01]  /*30b0*/  IADD3 R8, R3, 0x28, RZ ;  /* 0x0000002803087810 */ /* 0x000fe20007ffe0ff */
[----:B------:R-:W-:Y:S01]  /*30c0*/  FMUL.FTZ R79, R79, c[0x0][0x2ec] ;  /* 0x0000bb004f4f7a20 */ /* 0x000fe20000410000 */
[-C--:B------:R-:W-:Y:S01]  /*30d0*/  ISETP.GE.AND P6, PT, R12, R135.reuse, PT ;  /* 0x000000870c00720c */ /* 0x080fe20003fc6270 */
[----:B------:R-:W-:Y:S01]  /*30e0*/  FMUL.FTZ R76, R76, c[0x0][0x2ec] ;  /* 0x0000bb004c4c7a20 */ /* 0x000fe20000410000 */
[----:B------:R-:W-:Y:S01]  /*30f0*/  IADD3 R11, R3, 0x29, RZ ;  /* 0x00000029030b7810 */ /* 0x000fe20007ffe0ff */
[----:B------:R-:W-:Y:S01]  /*3100*/  FMUL.FTZ R77, R77, c[0x0][0x2ec] ;  /* 0x0000bb004d4d7a20 */ /* 0x000fe20000410000 */
[----:B-1----:R-:W-:Y:S01]  /*3110*/  FSEL R10, R29, -INF , !P5 ;  /* 0xff8000001d0a7808 */ /* 0x002fe20006800000 */
[----:B------:R-:W1:Y:S01]  /*3120*/  MUFU.TANH R142, R79 ;  /* 0x0000004f008e7308 */ /* 0x000e620000002400 */
[----:B------:R-:W-:Y:S01]  /*3130*/  FSEL R9, R28, -INF , !P4 ;  /* 0xff8000001c097808 */ /* 0x000fe20006000000 */
[----:B------:R-:W-:Y:S01]  /*3140*/  FMUL.FTZ R78, R78, c[0x0][0x2ec] ;  /* 0x0000bb004e4e7a20 */ /* 0x000fe20000410000 */
[-C--:B------:R-:W-:Y:S01]  /*3150*/  ISETP.GE.AND P5, PT, R8, R135.reuse, PT ;  /* 0x000000870800720c */ /* 0x080fe20003fa6270 */
[----:B------:R-:W-:Y:S01]  /*3160*/  FMUL.FTZ R20, R20, c[0x0][0x2ec] ;  /* 0x0000bb0014147a20 */ /* 0x000fe20000410000 */
[-C--:B------:R-:W-:Y:S01]  /*3170*/  ISETP.GE.AND P4, PT, R8, R2.reuse, PT ;  /* 0x000000020800720c */ /* 0x080fe20003f86270 */
[----:B------:R-:W-:Y:S01]  /*3180*/  FMUL.FTZ R21, R21, c[0x0][0x2ec] ;  /* 0x0000bb0015157a20 */ /* 0x000fe20000410000 */
[----:B------:R-:W-:Y:S01]  /*3190*/  FSEL R8, R32, -INF , !P1 ;  /* 0xff80000020087808 */ /* 0x000fe20004800000 */
[----:B------:R-:W-:Y:S01]  /*31a0*/  MUFU.TANH R163, R73 ;  /* 0x0000004900a37308 */ /* 0x000fe20000002400 */
[----:B----4-:R-:W-:Y:S01]  /*31b0*/  FSEL R169, R169, -INF , !P6 ;  /* 0xff800000a9a97808 */ /* 0x010fe20007000000 */
[----:B------:R-:W-:Y:S01]  /*31c0*/  FMUL.FTZ R22, R22, c[0x0][0x2ec] ;  /* 0x0000bb0016167a20 */ /* 0x000fe20000410000 */
[----:B------:R-:W-:Y:S01]  /*31d0*/  ISETP.GE.AND P1, PT, R11, R135, PT ;  /* 0x000000870b00720c */ /* 0x000fe20003f26270 */
[----:B------:R-:W-:Y:S01]  /*31e0*/  FMUL.FTZ R23, R23, c[0x0][0x2ec] ;  /* 0x0000bb0017177a20 */ /* 0x000fe20000410000 */
[----:B------:R-:W-:-:S02]  /*31f0*/  ISETP.GE.AND P6, PT, R11, R2, PT ;  /* 0x000000020b00720c */ /* 0x000fc40003fc6270 */
[C---:B------:R-:W-:Y:S01]  /*3200*/  IADD3 R11, R3.reuse, 0x31, RZ ;  /* 0x00000031030b7810 */ /* 0x040fe20007ffe0ff */
[----:B------:R-:W3:Y:S01]  /*3210*/  MUFU.TANH R168, R74 ;  /* 0x0000004a00a87308 */ /* 0x000ee20000002400 */
[----:B------:R-:W-:Y:S02]  /*3220*/  IADD3 R16, R3, 0x21, RZ ;  /* 0x0000002103107810 */ /* 0x000fe40007ffe0ff */
[----:B--2---:R-:W-:Y:S02]  /*3230*/  FSEL R167, R167, -INF , !P5 ;  /* 0xff800000a7a77808 */ /* 0x004fe40006800000 */
[----:B------:R-:W-:Y:S02]  /*3240*/  FSEL R13, R51, -INF , !P0 ;  /* 0xff800000330d7808 */ /* 0x000fe40004000000 */
[-C--:B------:R-:W-:Y:S01]  /*3250*/  ISETP.GE.AND P5, PT, R11, R2.reuse, PT ;  /* 0x000000020b00720c */ /* 0x080fe20003fa6270 */
[----:B------:R-:W2:Y:S01]  /*3260*/  MUFU.TANH R172, R75 ;  /* 0x0000004b00ac7308 */ /* 0x000ea20000002400 */
[----:B------:R-:W-:-:S02]  /*3270*/  ISETP.GE.AND P0, PT, R16, R2, PT ;  /* 0x000000021000720c */ /* 0x000fc40003f06270 */
[----:B------:R-:W-:Y:S02]  /*3280*/  FSEL R15, R47, -INF , !P2 ;  /* 0xff8000002f0f7808 */ /* 0x000fe40005000000 */
[----:B------:R-:W-:Y:S02]  /*3290*/  ISETP.GE.AND P2, PT, R12, R2, PT ;  /* 0x000000020c00720c */ /* 0x000fe40003f46270 */
[----:B-1----:R-:W-:Y:S01]  /*32a0*/  FSEL R142, R142, -INF , !P5 ;  /* 0xff8000008e8e7808 */ /* 0x002fe20006800000 */
[----:B------:R-:W1:Y:S01]  /*32b0*/  MUFU.TANH R173, R76 ;  /* 0x0000004c00ad7308 */ /* 0x000e620000002400 */
[----:B------:R-:W-:Y:S02]  /*32c0*/  FSEL R12, R60, -INF , !P3 ;  /* 0xff8000003c0c7808 */ /* 0x000fe40005800000 */
[----:B------:R-:W-:Y:S02]  /*32d0*/  FSEL R174, R174, -INF , !P0 ;  /* 0xff800000aeae7808 */ /* 0x000fe40004000000 */
[----:B------:R-:W-:-:S02]  /*32e0*/  ISETP.GE.AND P5, PT, R133, 0x2, PT ;  /* 0x000000028500780c */ /* 0x000fc40003fa6270 */
[-C--:B------:R-:W-:Y:S01]  /*32f0*/  ISETP.GE.AND P3, PT, R16, R135.reuse, PT ;  /* 0x000000871000720c */ /* 0x080fe20003f66270 */
[----:B------:R-:W-:Y:S01]  /*3300*/  MUFU.TANH R171, R77 ;  /* 0x0000004d00ab7308 */ /* 0x000fe20000002400 */
[----:B------:R-:W-:Y:S02]  /*3310*/  ISETP.GE.AND P0, PT, R11, R135, PT ;  /* 0x000000870b00720c */ /* 0x000fe40003f06270 */
[C---:B------:R-:W-:Y:S02]  /*3320*/  IADD3 R16, R3.reuse, 0x30, RZ ;  /* 0x0000003003107810 */ /* 0x040fe40007ffe0ff */
[----:B------:R-:W-:Y:S02]  /*3330*/  IADD3 R11, R3, 0x38, RZ ;  /* 0x00000038030b7810 */ /* 0x000fe40007ffe0ff */
[----:B------:R-:W-:Y:S01]  /*3340*/  FSEL R164, R164, -INF , !P2 ;  /* 0xff800000a4a47808 */ /* 0x000fe20005000000 */
[----:B------:R-:W4:Y:S01]  /*3350*/  MUFU.TANH R166, R78 ;  /* 0x0000004e00a67308 */ /* 0x000f220000002400 */
[----:B------:R-:W-:-:S02]  /*3360*/  FSEL R161, R161, -INF , !P3 ;  /* 0xff800000a1a17808 */ /* 0x000fc40005800000 */
[----:B---3--:R-:W-:Y:S02]  /*3370*/  FSEL R168, R168, -INF , !P4 ;  /* 0xff800000a8a87808 */ /* 0x008fe40006000000 */
[----:B------:R-:W-:Y:S02]  /*3380*/  FSEL R163, R163, -INF , !P1 ;  /* 0xff800000a3a37808 */ /* 0x000fe40004800000 */
[CC--:B------:R-:W-:Y:S01]  /*3390*/  ISETP.GE.AND P2, PT, R16.reuse, R135.reuse, PT ;  /* 0x000000871000720c */ /* 0x0c0fe20003f46270 */
[----:B------:R-:W3:Y:S01]  /*33a0*/  MUFU.TANH R143, R20 ;  /* 0x00000014008f7308 */ /* 0x000ee20000002400 */
[-C--:B------:R-:W-:Y:S02]  /*33b0*/  ISETP.GE.AND P3, PT, R16, R2.reuse, PT ;  /* 0x000000021000720c */ /* 0x080fe40003f66270 */
[C---:B------:R-:W-:Y:S02]  /*33c0*/  ISETP.GE.AND P4, PT, R11.reuse, R135, PT ;  /* 0x000000870b00720c */ /* 0x040fe40003f86270 */
[----:B------:R-:W-:-:S02]  /*33d0*/  ISETP.GE.AND P1, PT, R11, R2, PT ;  /* 0x000000020b00720c */ /* 0x000fc40003f26270 */
[----:B------:R-:W-:Y:S01]  /*33e0*/  IADD3 R11, R3, 0x39, RZ ;  /* 0x00000039030b7810 */ /* 0x000fe20007ffe0ff */
[----:B------:R-:W-:Y:S01]  /*33f0*/  MUFU.TANH R141, R21 ;  /* 0x00000015008d7308 */ /* 0x000fe20000002400 */
[----:B--2---:R-:W-:Y:S02]  /*3400*/  FSEL R172, R172, -INF , !P6 ;  /* 0xff800000acac7808 */ /* 0x004fe40007000000 */
[----:B-1----:R-:W-:Y:S02]  /*3410*/  FSEL R173, R173, -INF , !P2 ;  /* 0xff800000adad7808 */ /* 0x002fe40005000000 */
[----:B----4-:R-:W-:Y:S02]  /*3420*/  FSEL R166, R166, -INF , !P3 ;  /* 0xff800000a6a67808 */ /* 0x010fe40005800000 */
[----:B------:R-:W-:Y:S01]  /*3430*/  FSEL R171, R171, -INF , !P0 ;  /* 0xff800000abab7808 */ /* 0x000fe20004000000 */
[----:B------:R-:W1:Y:S01]  /*3440*/  MUFU.TANH R140, R22 ;  /* 0x00000016008c7308 */ /* 0x000e620000002400 */
[----:B------:R-:W-:Y:S01]  /*3450*/  BAR.SYNC.DEFER_BLOCKING 0x0 ;  /* 0x0000000000007b1d */ /* 0x000fe20000010000 */
[----:B------:R-:W-:-:S02]  /*3460*/  ISETP.GE.AND P6, PT, R3, R135, PT ;  /* 0x000000870300720c */ /* 0x000fc40003fc6270 */
[-C--:B------:R-:W-:Y:S02]  /*3470*/  ISETP.GE.AND P2, PT, R3, R2.reuse, PT ;  /* 0x000000020300720c */ /* 0x080fe40003f46270 */
[C---:B------:R-:W-:Y:S02]  /*3480*/  ISETP.GE.AND P3, PT, R11.reuse, R135, PT ;  /* 0x000000870b00720c */ /* 0x040fe40003f66270 */
[----:B------:R-:W2:Y:S01]  /*3490*/  MUFU.TANH R162, R23 ;  /* 0x0000001700a27308 */ /* 0x000ea20000002400 */
[----:B------:R-:W-:Y:S02]  /*34a0*/  ISETP.GE.AND P0, PT, R11, R2, PT ;  /* 0x000000020b00720c */ /* 0x000fe40003f06270 */
[----:B---3--:R-:W-:Y:S02]  /*34b0*/  FSEL R143, R143, -INF , !P4 ;  /* 0xff8000008f8f7808 */ /* 0x008fe40006000000 */
[----:B------:R-:W-:Y:S02]  /*34c0*/  FSEL R48, R48, -INF , !P6 ;  /* 0xff80000030307808 */ /* 0x000fe40007000000 */
[----:B------:R-:W-:-:S02]  /*34d0*/  FSEL R40, R40, -INF , !P2 ;  /* 0xff80000028287808 */ /* 0x000fc40005000000 */
[----:B-1----:R-:W-:Y:S02]  /*34e0*/  FSEL R140, R140, -INF , !P1 ;  /* 0xff8000008c8c7808 */ /* 0x002fe40004800000 */
[----:B------:R-:W-:Y:S02]  /*34f0*/  FSEL R141, R141, -INF , !P3 ;  /* 0xff8000008d8d7808 */ /* 0x000fe40005800000 */
[----:B--2---:R-:W-:Y:S01]  /*3500*/  FSEL R162, R162, -INF , !P0 ;  /* 0xff800000a2a27808 */ /* 0x004fe20004000000 */
        /* <DEDUP_REMOVED lines=56> */
.L_x_138:
[----:B------:R-:W-:Y:S05]  /*3890*/  BSYNC B0 ;  /* 0x0000000000007941 */ /* 0x000fea0003800000 */
.L_x_137:
[----:B------:R-:W0:Y:S02]  /*38a0*/  LDGDEPBAR ;  /* 0x00000000000079af */ /* 0x000e240000000000 */
.L_x_136:
        /* <DEDUP_REMOVED lines=45> */
[----:B------:R-:W-:Y:S04]  /*3b80*/  LDSM.16.MT88.4 R64, [R196+0x14000] ;  /* 0x01400000c440783b */ /* 0x000fe80000004200 */
[----:B------:R-:W-:Y:S04]  /*3b90*/  LDSM.16.MT88.4 R72, [R200+0x16000] ;  /* 0x01600000c848783b */ /* 0x000fe80000004200 */
[----:B------:R-:W-:Y:S04]  /*3ba0*/  LDSM.16.MT88.4 R80, [R198+0x16000] ;  /* 0x01600000c650783b */ /* 0x000fe80000004200 */
[----:B------:R-:W-:Y:S01]  /*3bb0*/  LDSM.16.MT88.4 R88, [R197+0x16000] ;  /* 0x01600000c558783b */ /* 0x000fe20000004200 */
[----:B-1----:R-:W-:-:S03]  /*3bc0*/  FMNMX.FTZ R132, R11, R132, !PT ;  /* 0x000000840b847209 */ /* 0x002fc60007810000 */
[----:B------:R-:W-:Y:S01]  /*3bd0*/  LDSM.16.MT88.4 R20, [R200+0x12800] ;  /* 0x01280000c814783b */ /* 0x000fe20000004200 */
[----:B--2---:R-:W-:Y:S01]  /*3be0*/  FMNMX.FTZ R3, R16, R3, !PT ;  /* 0x0000000310037209 */ /* 0x004fe20007810000 */
[C---:B------:R-:W-:Y:S01]  /*3bf0*/  FMUL.FTZ R170, R132.reuse, c[0x0][0x23c] ;  /* 0x00008f0084aa7a20 */ /* 0x040fe20000410000 */
[----:B------:R-:W-:Y:S01]  /*3c00*/  FSETP.NEU.FTZ.AND P0, PT, R132, -INF , PT ;  /* 0xff8000008400780b */ /* 0x000fe20003f1d000 */
[----:B------:R-:W-:Y:S02]  /*3c10*/  LDSM.16.MT88.4 R136, [R198+0x12800] ;  /* 0x01280000c688783b */ /* 0x000fe40000004200 */
        /* <DEDUP_REMOVED lines=9> */
[--C-:B------:R-:W-:Y:S01]  /*3cb0*/  FFMA.FTZ R154, R40, c[0x0][0x23c], -R165.reuse ;  /* 0x00008f00289a7a23 */ /* 0x100fe200000108a5 */
[----:B------:R-:W-:Y:S01]  /*3cc0*/  LDSM.16.MT88.4 R48, [R198+0x14000] ;  /* 0x01400000c630783b */ /* 0x000fe20000004200 */
[----:B------:R-:W-:Y:S01]  /*3cd0*/  FFMA.FTZ R155, R31, c[0x0][0x23c], -R170 ;  /* 0x00008f001f9b7a23 */ /* 0x000fe200000108aa */
[----:B------:R-:W-:Y:S01]  /*3ce0*/  MUFU.EX2 R152, R152 ;  /* 0x0000009800987308 */ /* 0x000fe20000000800 */
[--C-:B------:R-:W-:Y:S01]  /*3cf0*/  FFMA.FTZ R159, R6, c[0x0][0x23c], -R165.reuse ;  /* 0x00008f00069f7a23 */ /* 0x100fe200000108a5 */
[----:B------:R-:W1:Y:S01]  /*3d00*/  LDSM.16.MT88.4 R40, [R200+0x14000] ;  /* 0x01400000c828783b */ /* 0x000e620000004200 */
[----:B------:R-:W-:-:S02]  /*3d10*/  FFMA.FTZ R156, R44, c[0x0][0x23c], -R165 ;  /* 0x00008f002c9c7a23 */ /* 0x000fc400000108a5 */
[--C-:B------:R-:W-:Y:S01]  /*3d20*/  FFMA.FTZ R151, R4, c[0x0][0x23c], -R165.reuse ;  /* 0x00008f0004977a23 */ /* 0x100fe200000108a5 */
[----:B------:R-:W-:Y:S01]  /*3d30*/  LDSM.16.MT88.4 R28, [R196+0x12800] ;  /* 0x01280000c41c783b */ /* 0x000fe20000004200 */
[--C-:B------:R-:W-:Y:S01]  /*3d40*/  FFMA.FTZ R153, R17, c[0x0][0x23c], -R170.reuse ;  /* 0x00008f0011997a23 */ /* 0x100fe200000108aa */
[----:B------:R-:W2:Y:S01]  /*3d50*/  MUFU.EX2 R157, R157 ;  /* 0x0000009d009d7308 */ /* 0x000ea20000000800 */
[--C-:B------:R-:W-:Y:S01]  /*3d60*/  FFMA.FTZ R144, R9, c[0x0][0x23c], -R170.reuse ;  /* 0x00008f0009907a23 */ /* 0x100fe200000108aa */
[----:B------:R-:W3:Y:S01]  /*3d70*/  LDSM.16.MT88.4 R4, [R196+0x16000] ;  /* 0x01600000c404783b */ /* 0x000ee20000004200 */
[--C-:B------:R-:W-:Y:S02]  /*3d80*/  FFMA.FTZ R149, R10, c[0x0][0x23c], -R165.reuse ;  /* 0x00008f000a957a23 */ /* 0x100fe400000108a5 */
[--C-:B------:R-:W-:Y:S01]  /*3d90*/  FFMA.FTZ R0, R8, c[0x0][0x23c], -R165.reuse ;  /* 0x00008f0008007a23 */ /* 0x100fe200000108a5 */
[----:B------:R-:W-:Y:S01]  /*3da0*/  LDSM.16.MT88.4 R16, [R197+0x14800] ;  /* 0x01480000c510783b */ /* 0x000fe20000004200 */
[--C-:B------:R-:W-:Y:S01]  /*3db0*/  FFMA.FTZ R146, R15, c[0x0][0x23c], -R170.reuse ;  /* 0x00008f000f927a23 */ /* 0x100fe200000108aa */
[----:B------:R-:W-:Y:S01]  /*3dc0*/  MUFU.EX2 R155, R155 ;  /* 0x0000009b009b7308 */ /* 0x000fe20000000800 */
[----:B------:R-:W-:Y:S01]  /*3dd0*/  FFMA.FTZ R147, R13, c[0x0][0x23c], -R170 ;  /* 0x00008f000d937a23 */ /* 0x000fe200000108aa */
[----:B------:R-:W4:Y:S01]  /*3de0*/  LDSM.16.MT88.4 R8, [R200+0x14800] ;  /* 0x01480000c808783b */ /* 0x000f220000004200 */
[----:B------:R-:W-:-:S02]  /*3df0*/  FFMA.FTZ R150, R14, c[0x0][0x23c], -R165 ;  /* 0x00008f000e967a23 */ /* 0x000fc400000108a5 */
[----:B------:R-:W-:Y:S02]  /*3e00*/  FFMA.FTZ R145, R12, c[0x0][0x23c], -R165 ;  /* 0x00008f000c917a23 */ /* 0x000fe400000108a5 */
[----:B------:R-:W5:Y:S01]  /*3e10*/  LDSM.16.MT88.4 R12, [R196+0x14800] ;  /* 0x01480000c40c783b */ /* 0x000f620000004200 */
[----:B------:R-:W1:Y:S01]  /*3e20*/  MUFU.EX2 R148, R148 ;  /* 0x0000009400947308 */ /* 0x000e620000000800 */
[----:B--2---:R-:W-:Y:S01]  /*3e30*/  F2FP.PACK_AB R96, R152, R157 ;  /* 0x0000009d9860723e */ /* 0x004fe200000000ff */
[--C-:B------:R-:W-:Y:S02]  /*3e40*/  FFMA.FTZ R158, R169, c[0x0][0x23c], -R170.reuse ;  /* 0x00008f00a99e7a23 */ /* 0x100fe400000108aa */
[--C-:B------:R-:W-:Y:S02]  /*3e50*/  FFMA.FTZ R160, R167, c[0x0][0x23c], -R170.reuse ;  /* 0x00008f00a7a07a23 */ /* 0x100fe400000108aa */
[--C-:B------:R-:W-:Y:S02]  /*3e60*/  FFMA.FTZ R161, R161, c[0x0][0x23c], -R170.reuse ;  /* 0x00008f00a1a17a23 */ /* 0x100fe400000108aa */
[----:B------:R-:W-:Y:S01]  /*3e70*/  MUFU.EX2 R154, R154 ;  /* 0x0000009a009a7308 */ /* 0x000fe20000000800 */
[----:B------:R-:W-:-:S02]  /*3e80*/  FFMA.FTZ R163, R163, c[0x0][0x23c], -R170 ;  /* 0x00008f00a3a37a23 */ /* 0x000fc400000108aa */
[--C-:B------:R-:W-:Y:S02]  /*3e90*/  FFMA.FTZ R164, R164, c[0x0][0x23c], -R165.reuse ;  /* 0x00008f00a4a47a23 */ /* 0x100fe400000108a5 */
[--C-:B------:R-:W-:Y:S02]  /*3ea0*/  FFMA.FTZ R167, R174, c[0x0][0x23c], -R165.reuse ;  /* 0x00008f00aea77a23 */ /* 0x100fe400000108a5 */
[--C-:B------:R-:W-:Y:S01]  /*3eb0*/  FFMA.FTZ R168, R168, c[0x0][0x23c], -R165.reuse ;  /* 0x00008f00a8a87a23 */ /* 0x100fe200000108a5 */
[----:B------:R-:W2:Y:S01]  /*3ec0*/  MUFU.EX2 R159, R159 ;  /* 0x0000009f009f7308 */ /* 0x000ea20000000800 */
[----:B-1----:R-:W-:Y:S01]  /*3ed0*/  F2FP.PACK_AB R98, R148, R155 ;  /* 0x0000009b9462723e */ /* 0x002fe200000000ff */
        /* <DEDUP_REMOVED lines=8> */
[----:B------:R-:W1:Y:S01]  /*3f60*/  MUFU.EX2 R151, R151 ;  /* 0x0000009700977308 */ /* 0x000e620000000800 */
[----:B--2---:R-:W-:Y:S01]  /*3f70*/  F2FP.PACK_AB R97, R159, R154 ;  /* 0x0000009a9f61723e */ /* 0x004fe200000000ff */
        /* <DEDUP_REMOVED lines=8> */
[----:B-1----:R-:W-:Y:S01]  /*4000*/  F2FP.PACK_AB R99, R151, R156 ;  /* 0x0000009c9763723e */ /* 0x002fe200000000ff */
[----:B------:R-:W1:Y:S01]  /*4010*/  MUFU.EX2 R146, R146 ;  /* 0x0000009200927308 */ /* 0x000e620000000800 */
        /* <DEDUP_REMOVED lines=45> */
[----:B------:R-:W4:Y:S06]  /*42f0*/  MUFU.EX2 R221, R221 ;  /* 0x000000dd00dd7308 */ /* 0x000f2c0000000800 */
[C---:B---3--:R-:W-:Y:S07]  /*4300*/  HMMA.16816.F32 R92, R96.reuse, R4, RZ ;  /* 0x00000004605c723c */ /* 0x048fee00000018ff */
[----:B-1----:R-:W-:Y:S01]  /*4310*/  F2FP.PACK_AB R4, R146, R153 ;  /* 0x000000999204723e */ /* 0x002fe200000000ff */
[----:B------:R-:W-:Y:S01]  /*4320*/  HMMA.16816.F32 R96, R96, R6, RZ ;  /* 0x000000066060723c */ /* 0x000fe200000018ff */
[----:B--2---:R-:W-:Y:S01]  /*4330*/  F2FP.PACK_AB R5, R145, R150 ;  /* 0x000000969105723e */ /* 0x004fe200000000ff */
[----:B------:R-:W-:-:S02]  /*4340*/  FADD.FTZ R153, R153, R148 ;  /* 0x0000009499997221 */ /* 0x000fc40000010000 */
[----:B------:R-:W-:Y:S02]  /*4350*/  FADD.FTZ R150, R150, R151 ;  /* 0x0000009796967221 */ /* 0x000fe40000010000 */
[----:B------:R-:W-:Y:S01]  /*4360*/  FADD.FTZ R146, R146, R153 ;  /* 0x0000009992927221 */ /* 0x000fe20000010000 */
[----:B------:R-:W-:Y:S01]  /*4370*/  F2FP.PACK_AB R6, R144, R147 ;  /* 0x000000939006723e */ /* 0x000fe200000000ff */
[----:B------:R-:W-:Y:S01]  /*4380*/  FADD.FTZ R150, R145, R150 ;  /* 0x0000009691967221 */ /* 0x000fe20000010000 */
[----:B------:R-:W-:Y:S01]  /*4390*/  F2FP.PACK_AB R7, R0, R149 ;  /* 0x000000950007723e */ /* 0x000fe200000000ff */
[----:B------:R-:W-:Y:S02]  /*43a0*/  FADD.FTZ R147, R147, R146 ;  /* 0x0000009293937221 */ /* 0x000fe40000010000 */
[----:B------:R-:W-:Y:S02]  /*43b0*/  FADD.FTZ R149, R149, R150 ;  /* 0x0000009695957221 */ /* 0x000fe40000010000 */
[----:B------:R-:W-:-:S02]  /*43c0*/  FADD.FTZ R147, R144, R147 ;  /* 0x0000009390937221 */ /* 0x000fc40000010000 */
[----:B----4-:R-:W-:Y:S01]  /*43d0*/  HMMA.16816.F32 R36, R4, R8, R36 ;  /* 0x000000080424723c */ /* 0x010fe20000001824 */
        /* <DEDUP_REMOVED lines=9> */
[C---:B-----5:R-:W-:Y:S08]  /*4470*/  HMMA.16816.F32 R60, R4.reuse, R12, R60 ;  /* 0x0000000c043c723c */ /* 0x060ff0000000183c */
[C---:B------:R-:W-:Y:S01]  /*4480*/  HMMA.16816.F32 R64, R4.reuse, R14, R64 ;  /* 0x0000000e0440723c */ /* 0x040fe20000001840 */
[----:B------:R-:W4:Y:S07]  /*4490*/  LDSM.16.MT88.4 R12, [R196+0x16800] ;  /* 0x01680000c40c783b */ /* 0x000f2e0000004200 */
[C---:B-1----:R-:W-:Y:S08]  /*44a0*/  HMMA.16816.F32 R76, R4.reuse, R8, R76 ;  /* 0x00000008044c723c */ /* 0x042ff0000000184c */
[C---:B------:R-:W-:Y:S01]  /*44b0*/  HMMA.16816.F32 R80, R4.reuse, R10, R80 ;  /* 0x0000000a0450723c */ /* 0x040fe20000001850 */
[----:B------:R-:W1:Y:S07]  /*44c0*/  LDSM.16.MT88.4 R8, [R200+0x13000] ;  /* 0x01300000c808783b */ /* 0x000e6e0000004200 */
[C---:B--2---:R-:W-:Y:S08]  /*44d0*/  HMMA.16816.F32 R84, R4.reuse, R16, R84 ;  /* 0x000000100454723c */ /* 0x044ff00000001854 */
[C---:B------:R-:W-:Y:S01]  /*44e0*/  HMMA.16816.F32 R88, R4.reuse, R18, R88 ;  /* 0x000000120458723c */ /* 0x040fe20000001858 */
[----:B------:R-:W2:Y:S07]  /*44f0*/  LDSM.16.MT88.4 R16, [R198+0x13000] ;  /* 0x01300000c610783b */ /* 0x000eae0000004200 */
        /* <DEDUP_REMOVED lines=33> */
[C---:B--2---:R-:W-:Y:S08]  /*4710*/  HMMA.16816.F32 R120, R4.reuse, R16, R120 ;  /* 0x000000100478723c */ /* 0x044ff00000001878 */
[C---:B------:R-:W-:Y:S01]  /*4720*/  HMMA.16816.F32 R116, R4.reuse, R18, R116 ;  /* 0x000000120474723c */ /* 0x040fe20000001874 */
[----:B------:R-:W2:Y:S07]  /*4730*/  LDSM.16.MT88.4 R16, [R196+0x15000] ;  /* 0x01500000c410783b */ /* 0x000eae0000004200 */
[C---:B---3--:R-:W-:Y:S08]  /*4740*/  HMMA.16816.F32 R36, R4.reuse, R12, R36 ;  /* 0x0000000c0424723c */ /* 0x048ff00000001824 */
[C---:B------:R-:W-:Y:S01]  /*4750*/  HMMA.16816.F32 R40, R4.reuse, R14, R40 ;  /* 0x0000000e0428723c */ /* 0x040fe20000001828 */
[----:B------:R-:W3:Y:S07]  /*4760*/  LDSM.16.MT88.4 R12, [R198+0x17000] ;  /* 0x01700000c60c783b */ /* 0x000eee0000004200 */
[C---:B------:R-:W-:Y:S08]  /*4770*/  HMMA.16816.F32 R68, R4.reuse, R20, R68 ;  /* 0x000000140444723c */ /* 0x040ff00000001844 */
[C---:B-1----:R-:W-:Y:S08]  /*4780*/  HMMA.16816.F32 R52, R4.reuse, R8, R52 ;  /* 0x000000080434723c */ /* 0x042ff00000001834 */
        /* <DEDUP_REMOVED lines=8> */
[C---:B------:R-:W-:Y:S01]  /*4810*/  HMMA.16816.F32 R72, R4.reuse, R22, R72 ;  /* 0x000000160448723c */ /* 0x040fe20000001848 */
[----:B------:R-:W-:Y:S07]  /*4820*/  LDSM.16.MT88.4 R20, [R196+0x15800] ;  /* 0x01580000c414783b */ /* 0x000fee0000004200 */
        /* <DEDUP_REMOVED lines=14> */
[----:B------:R-:W2:Y:S06]  /*4910*/  LDSM.16.MT88.4 R24, [R197+0x15800] ;  /* 0x01580000c518783b */ /* 0x000eac0000004200 */
        /* <DEDUP_REMOVED lines=10> */
[----:B---3--:R-:W-:Y:S01]  /*49c0*/  HMMA.16816.F32 R128, R4, R12, R128 ;  /* 0x0000000c0480723c */ /* 0x008fe20000001880 */
[----:B------:R-:W-:Y:S02]  /*49d0*/  FADD.FTZ R225, R170, R173 ;  /* 0x000000adaae17221 */ /* 0x000fe40000010000 */
[----:B------:R-:W-:-:S05]  /*49e0*/  FADD.FTZ R221, R221, R174 ;  /* 0x000000aedddd7221 */ /* 0x000fca0000010000 */
[C---:B------:R-:W-:Y:S01]  /*49f0*/  HMMA.16816.F32 R124, R4.reuse, R14, R124 ;  /* 0x0000000e047c723c */ /* 0x040fe2000000187c */
[----:B------:R-:W3:Y:S07]  /*4a00*/  LDSM.16.MT88.4 R12, [R198+0x17800] ;  /* 0x01780000c60c783b */ /* 0x000eee0000004200 */
[C---:B-1----:R-:W-:Y:S08]  /*4a10*/  HMMA.16816.F32 R36, R4.reuse, R8, R36 ;  /* 0x000000080424723c */ /* 0x042ff00000001824 */
[C---:B------:R-:W-:Y:S01]  /*4a20*/  HMMA.16816.F32 R40, R4.reuse, R10, R40 ;  /* 0x0000000a0428723c */ /* 0x040fe20000001828 */
[----:B------:R-:W1:Y:S07]  /*4a30*/  LDSM.16.MT88.4 R8, [R197+0x17800] ;  /* 0x01780000c508783b */ /* 0x000e6e0000004200 */
[C---:B--2---:R-:W-:Y:S08]  /*4a40*/  HMMA.16816.F32 R68, R4.reuse, R16, R68 ;  /* 0x000000100444723c */ /* 0x044ff00000001844 */
[C---:B------:R-:W-:Y:S01]  /*4a50*/  HMMA.16816.F32 R72, R4.reuse, R18, R72 ;  /* 0x000000120448723c */ /* 0x040fe20000001848 */
[----:B------:R-:W2:Y:S07]  /*4a60*/  LDSM.16.MT88.4 R16, [R196+0x17800] ;  /* 0x01780000c410783b */ /* 0x000eae0000004200 */
        /* <DEDUP_REMOVED lines=15> */
[C---:B------:R-:W-:Y:S08]  /*4b60*/  HMMA.16816.F32 R88, R4.reuse, R10, R88 ;  /* 0x0000000a0458723c */ /* 0x040ff00000001858 */
[C---:B--2---:R-:W-:Y:S08]  /*4b70*/  HMMA.16816.F32 R92, R4.reuse, R16, R92 ;  /* 0x00000010045c723c */ /* 0x044ff0000000185c */
        /* <DEDUP_REMOVED lines=60> */
[----:B------:R-:W-:Y:S04]  /*4f40*/  LDSM.16.M88.4 R32, [R204] ;  /* 0x00000000cc20783b */ /* 0x000fe80000000200 */
[----:B--2---:R-:W-:Y:S04]  /*4f50*/  LDSM.16.M88.4 R12, [R203] ;  /* 0x00000000cb0c783b */ /* 0x004fe80000000200 */
[----:B------:R-:W2:Y:S04]  /*4f60*/  LDSM.16.M88.4 R140, [R205+0xc800] ;  /* 0x00c80000cd8c783b */ /* 0x000ea80000000200 */
[----:B------:R-:W5:Y:S04]  /*4f70*/  LDSM.16.M88.4 R152, [R205+0xd000] ;  /* 0x00d00000cd98783b */ /* 0x000f680000000200 */
[----:B------:R-:W5:Y:S04]  /*4f80*/  LDSM.16.M88.4 R24, [R205+0xd800] ;  /* 0x00d80000cd18783b */ /* 0x000f680000000200 */
[----:B-1----:R-:W-:Y:S04]  /*4f90*/  LDSM.16.M88.4 R8, [R202] ;  /* 0x00000000ca08783b */ /* 0x002fe80000000200 */
[----:B----4-:R-:W1:Y:S04]  /*4fa0*/  LDSM.16.M88.4 R20, [R199+0xc000] ;  /* 0x00c00000c714783b */ /* 0x010e680000000200 */
[----:B------:R-:W4:Y:S04]  /*4fb0*/  LDSM.16.M88.4 R148, [R195] ;  /* 0x00000000c394783b */ /* 0x000f280000000200 */
[----:B------:R-:W1:Y:S01]  /*4fc0*/  LDSM.16.M88.4 R144, [R194] ;  /* 0x00000000c290783b */ /* 0x000e620000000200 */
[C---:B---3--:R-:W-:Y:S03]  /*4fd0*/  HMMA.16816.F32 R4, R168.reuse, R16, RZ ;  /* 0x00000010a804723c */ /* 0x048fe600000018ff */
[----:B------:R-:W3:Y:S04]  /*4fe0*/  LDSM.16.M88.4 R136, [R193] ;  /* 0x00000000c188783b */ /* 0x000ee80000000200 */
[----:B------:R-:W-:Y:S01]  /*4ff0*/  LDSM.16.M88.4 R160, [R199+0xd800] ;  /* 0x00d80000c7a0783b */ /* 0x000fe20000000200 */
[C---:B------:R-:W-:Y:S03]  /*5000*/  HMMA.16816.F32 R16, R168.reuse, R18, RZ ;  /* 0x00000012a810723c */ /* 0x040fe600000018ff */
[----:B------:R-:W-:Y:S04]  /*5010*/  LDSM.16.M88.4 R176, [R199+0xc800] ;  /* 0x00c80000c7b0783b */ /* 0x000fe80000000200 */
[----:B------:R-:W-:Y:S01]  /*5020*/  LDSM.16.M88.4 R164, [R199+0xd000] ;  /* 0x00d00000c7a4783b */ /* 0x000fe20000000200 */
[----:B--2---:R-:W-:Y:S03]  /*5030*/  HMMA.16816.F32 R28, R168, R140, RZ ;  /* 0x0000008ca81c723c */ /* 0x004fe600000018ff */
[----:B------:R-:W-:Y:S04]  /*5040*/  LDSM.16.M88.4 R180, [R202+0x4000] ;  /* 0x00400000cab4783b */ /* 0x000fe80000000200 */
[----:B------:R-:W-:Y:S01]  /*5050*/  LDSM.16.M88.4 R232, [R205+0x10800] ;  /* 0x01080000cde8783b */ /* 0x000fe20000000200 */
[----:B------:R-:W-:Y:S03]  /*5060*/  HMMA.16816.F32 R4, R32, R12, R4 ;  /* 0x0000000c2004723c */ /* 0x000fe60000001804 */
[----:B------:R-:W-:Y:S04]  /*5070*/  LDSM.16.M88.4 R228, [R199+0x10000] ;  /* 0x01000000c7e4783b */ /* 0x000fe80000000200 */
[----:B------:R-:W0:Y:S01]  /*5080*/  LDGDEPBAR ;  /* 0x00000000000079af */ /* 0x000e220000000000 */
[C---:B-----5:R-:W-:Y:S08]  /*5090*/  HMMA.16816.F32 R156, R168.reuse, R152, RZ ;  /* 0x00000098a89c723c */ /* 0x060ff000000018ff */
[C---:B------:R-:W-:Y:S08]  /*50a0*/  HMMA.16816.F32 R140, R168.reuse, R142, RZ ;  /* 0x0000008ea88c723c */ /* 0x040ff000000018ff */
[C---:B------:R-:W-:Y:S08]  /*50b0*/  HMMA.16816.F32 R152, R168.reuse, R154, RZ ;  /* 0x0000009aa898723c */ /* 0x040ff000000018ff */
[----:B------:R-:W-:Y:S08]  /*50c0*/  HMMA.16816.F32 R172, R168, R24, RZ ;  /* 0x00000018a8ac723c */ /* 0x000ff000000018ff */
[----:B------:R-:W-:Y:S01]  /*50d0*/  HMMA.16816.F32 R16, R32, R14, R16 ;  /* 0x0000000e2010723c */ /* 0x000fe20000001810 */
[----:B------:R-:W-:Y:S07]  /*50e0*/  LDSM.16.M88.4 R12, [R192] ;  /* 0x00000000c00c783b */ /* 0x000fee0000000200 */
[----:B------:R-:W-:Y:S01]  /*50f0*/  HMMA.16816.F32 R168, R168, R26, RZ ;  /* 0x0000001aa8a8723c */ /* 0x000fe200000018ff */
[----:B------:R-:W2:Y:S07]  /*5100*/  LDSM.16.M88.4 R24, [R201] ;  /* 0x00000000c918783b */ /* 0x000eae0000000200 */
[C---:B-1----:R-:W-:Y:S08]  /*5110*/  HMMA.16816.F32 R4, R8.reuse, R20, R4 ;  /* 0x000000140804723c */ /* 0x042ff00000001804 */
[----:B------:R-:W-:Y:S01]  /*5120*/  HMMA.16816.F32 R16, R8, R22, R16 ;  /* 0x000000160810723c */ /* 0x000fe20000001810 */
[----:B------:R-:W-:Y:S07]  /*5130*/  LDSM.16.M88.4 R20, [R205+0xe000] ;  /* 0x00e00000cd14783b */ /* 0x000fee0000000200 */
[C---:B----4-:R-:W-:Y:S08]  /*5140*/  HMMA.16816.F32 R28, R32.reuse, R148, R28 ;  /* 0x00000094201c723c */ /* 0x050ff0000000181c */
[C---:B------:R-:W-:Y:S01]  /*5150*/  HMMA.16816.F32 R140, R32.reuse, R150, R140 ;  /* 0x00000096208c723c */ /* 0x040fe2000000188c */
[----:B------:R-:W-:Y:S07]  /*5160*/  LDSM.16.M88.4 R148, [R192+0x800] ;  /* 0x00080000c094783b */ /* 0x000fee0000000200 */
[C---:B------:R-:W-:Y:S08]  /*5170*/  HMMA.16816.F32 R156, R32.reuse, R144, R156 ;  /* 0x00000090209c723c */ /* 0x040ff0000000189c */
[C---:B------:R-:W-:Y:S01]  /*5180*/  HMMA.16816.F32 R152, R32.reuse, R146, R152 ;  /* 0x000000922098723c */ /* 0x040fe20000001898 */
[----:B------:R-:W-:Y:S07]  /*5190*/  LDSM.16.M88.4 R144, [R192+0x1000] ;  /* 0x00100000c090783b */ /* 0x000fee0000000200 */
[C---:B---3--:R-:W-:Y:S08]  /*51a0*/  HMMA.16816.F32 R172, R32.reuse, R136, R172 ;  /* 0x0000008820ac723c */ /* 0x048ff000000018ac */
[----:B------:R-:W-:Y:S01]  /*51b0*/  HMMA.16816.F32 R168, R32, R138, R168 ;  /* 0x0000008a20a8723c */ /* 0x000fe200000018a8 */
[----:B------:R-:W1:Y:S04]  /*51c0*/  LDSM.16.M88.4 R32, [R206+0x4000] ;  /* 0x00400000ce20783b */ /* 0x000e680000000200 */
[----:B------:R-:W-:Y:S03]  /*51d0*/  LDSM.16.M88.4 R136, [R192+0x1800] ;  /* 0x00180000c088783b */ /* 0x000fe60000000200 */
[C---:B--2---:R-:W-:Y:S08]  /*51e0*/  HMMA.16816.F32 R4, R24.reuse, R12, R4 ;  /* 0x0000000c1804723c */ /* 0x044ff00000001804 */
[----:B------:R-:W-:Y:S01]  /*51f0*/  HMMA.16816.F32 R16, R24, R14, R16 ;  /* 0x0000000e1810723c */ /* 0x000fe20000001810 */
[----:B------:R-:W-:Y:S07]  /*5200*/  LDSM.16.M88.4 R12, [R204+0x4000] ;  /* 0x00400000cc0c783b */ /* 0x000fee0000000200 */
[C---:B------:R-:W-:Y:S08]  /*5210*/  HMMA.16816.F32 R172, R8.reuse, R160, R172 ;  /* 0x000000a008ac723c */ /* 0x040ff000000018ac */
[C---:B------:R-:W-:Y:S01]  /*5220*/  HMMA.16816.F32 R168, R8.reuse, R162, R168 ;  /* 0x000000a208a8723c */ /* 0x040fe200000018a8 */
[----:B------:R-:W2:Y:S07]  /*5230*/  LDSM.16.M88.4 R160, [R191] ;  /* 0x00000000bfa0783b */ /* 0x000eae0000000200 */
[C---:B------:R-:W-:Y:S08]  /*5240*/  HMMA.16816.F32 R28, R8.reuse, R176, R28 ;  /* 0x000000b0081c723c */ /* 0x040ff0000000181c */
[C---:B------:R-:W-:Y:S01]  /*5250*/  HMMA.16816.F32 R140, R8.reuse, R178, R140 ;  /* 0x000000b2088c723c */ /* 0x040fe2000000188c */
[----:B------:R-:W-:Y:S07]  /*5260*/  LDSM.16.M88.4 R176, [R199+0xe800] ;  /* 0x00e80000c7b0783b */ /* 0x000fee0000000200 */
[C---:B------:R-:W-:Y:S08]  /*5270*/  HMMA.16816.F32 R156, R8.reuse, R164, R156 ;  /* 0x000000a4089c723c */ /* 0x040ff0000000189c */
[----:B------:R-:W-:Y:S01]  /*5280*/  HMMA.16816.F32 R152, R8, R166, R152 ;  /* 0x000000a60898723c */ /* 0x000fe20000001898 */
[----:B------:R-:W3:Y:S04]  /*5290*/  LDSM.16.M88.4 R8, [R205+0xe800] ;  /* 0x00e80000cd08783b */ /* 0x000ee80000000200 */
[----:B------:R-:W-:Y:S03]  /*52a0*/  LDSM.16.M88.4 R164, [R201+0x4000] ;  /* 0x00400000c9a4783b */ /* 0x000fe60000000200 */
[C---:B-1----:R-:W-:Y:S08]  /*52b0*/  HMMA.16816.F32 R4, R32.reuse, R20, R4 ;  /* 0x000000142004723c */ /* 0x042ff00000001804 */
[----:B------:R-:W-:Y:S01]  /*52c0*/  HMMA.16816.F32 R16, R32, R22, R16 ;  /* 0x000000162010723c */ /* 0x000fe20000001810 */
[----:B------:R-:W1:Y:S07]  /*52d0*/  LDSM.16.M88.4 R20, [R199+0xe000] ;  /* 0x00e00000c714783b */ /* 0x000e6e0000000200 */
[C---:B------:R-:W-:Y:S08]  /*52e0*/  HMMA.16816.F32 R28, R24.reuse, R148, R28 ;  /* 0x00000094181c723c */ /* 0x040ff0000000181c */
[C---:B------:R-:W-:Y:S01]  /*52f0*/  HMMA.16816.F32 R140, R24.reuse, R150, R140 ;  /* 0x00000096188c723c */ /* 0x040fe2000000188c */
[----:B------:R-:W4:Y:S07]  /*5300*/  LDSM.16.M88.4 R148, [R205+0xf000] ;  /* 0x00f00000cd94783b */ /* 0x000f2e0000000200 */
[C---:B------:R-:W-:Y:S08]  /*5310*/  HMMA.16816.F32 R156, R24.reuse, R144, R156 ;  /* 0x00000090189c723c */ /* 0x040ff0000000189c */
[----:B------:R-:W-:Y:S01]  /*5320*/  HMMA.16816.F32 R152, R24, R146, R152 ;  /* 0x000000921898723c */ /* 0x000fe20000001898 */
[----:B------:R-:W5:Y:S07]  /*5330*/  LDSM.16.M88.4 R144, [R205+0xf800] ;  /* 0x00f80000cd90783b */ /* 0x000f6e0000000200 */
[C---:B--2---:R-:W-:Y:S08]  /*5340*/  HMMA.16816.F32 R4, R12.reuse, R160, R4 ;  /* 0x000000a00c04723c */ /* 0x044ff00000001804 */
[----:B------:R-:W-:Y:S01]  /*5350*/  HMMA.16816.F32 R16, R12, R162, R16 ;  /* 0x000000a20c10723c */ /* 0x000fe20000001810 */
[----:B------:R-:W-:Y:S07]  /*5360*/  LDSM.16.M88.4 R160, [R188] ;  /* 0x00000000bca0783b */ /* 0x000fee0000000200 */
[C---:B------:R-:W-:Y:S08]  /*5370*/  HMMA.16816.F32 R172, R24.reuse, R136, R172 ;  /* 0x0000008818ac723c */ /* 0x040ff000000018ac */
[----:B------:R-:W-:Y:S01]  /*5380*/  HMMA.16816.F32 R168, R24, R138, R168 ;  /* 0x0000008a18a8723c */ /* 0x000fe200000018a8 */
[----:B------:R-:W2:Y:S04]  /*5390*/  LDSM.16.M88.4 R136, [R190] ;  /* 0x00000000be88783b */ /* 0x000ea80000000200 */
[----:B------:R-:W2:Y:S03]  /*53a0*/  LDSM.16.M88.4 R24, [R192+0x2000] ;  /* 0x00200000c018783b */ /* 0x000ea60000000200 */
[C---:B---3--:R-:W-:Y:S08]  /*53b0*/  HMMA.16816.F32 R28, R32.reuse, R8, R28 ;  /* 0x00000008201c723c */ /* 0x048ff0000000181c */
[----:B------:R-:W-:Y:S01]  /*53c0*/  HMMA.16816.F32 R140, R32, R10, R140 ;  /* 0x0000000a208c723c */ /* 0x000fe2000000188c */
[----:B------:R-:W3:Y:S07]  /*53d0*/  LDSM.16.M88.4 R8, [R189] ;  /* 0x00000000bd08783b */ /* 0x000eee0000000200 */
[C---:B-1----:R-:W-:Y:S08]  /*53e0*/  HMMA.16816.F32 R4, R180.reuse, R20, R4 ;  /* 0x00000014b404723c */ /* 0x042ff00000001804 */
[----:B------:R-:W-:Y:S01]  /*53f0*/  HMMA.16816.F32 R16, R180, R22, R16 ;  /* 0x00000016b410723c */ /* 0x000fe20000001810 */
[----:B------:R-:W-:Y:S07]  /*5400*/  LDSM.16.M88.4 R20, [R199+0xf000] ;  /* 0x00f00000c714783b */ /* 0x000fee0000000200 */
[C---:B----4-:R-:W-:Y:S08]  /*5410*/  HMMA.16816.F32 R156, R32.reuse, R148, R156 ;  /* 0x00000094209c723c */ /* 0x050ff0000000189c */
[C---:B------:R-:W-:Y:S01]  /*5420*/  HMMA.16816.F32 R152, R32.reuse, R150, R152 ;  /* 0x000000962098723c */ /* 0x040fe20000001898 */
[----:B------:R-:W-:Y:S07]  /*5430*/  LDSM.16.M88.4 R148, [R206+0x8000] ;  /* 0x00800000ce94783b */ /* 0x000fee0000000200 */
[C---:B-----5:R-:W-:Y:S08]  /*5440*/  HMMA.16816.F32 R172, R32.reuse, R144, R172 ;  /* 0x0000009020ac723c */ /* 0x060ff000000018ac */
[----:B------:R-:W-:Y:S01]  /*5450*/  HMMA.16816.F32 R168, R32, R146, R168 ;  /* 0x0000009220a8723c */ /* 0x000fe200000018a8 */
[----:B------:R-:W1:Y:S04]  /*5460*/  LDSM.16.M88.4 R32, [R205+0x10000] ;  /* 0x01000000cd20783b */ /* 0x000e680000000200 */
[----:B------:R-:W-:Y:S03]  /*5470*/  LDSM.16.M88.4 R144, [R187] ;  /* 0x00000000bb90783b */ /* 0x000fe60000000200 */
[C---:B--2---:R-:W-:Y:S08]  /*5480*/  HMMA.16816.F32 R28, R12.reuse, R136, R28 ;  /* 0x000000880c1c723c */ /* 0x044ff0000000181c */
[----:B------:R-:W-:Y:S01]  /*5490*/  HMMA.16816.F32 R140, R12, R138, R140 ;  /* 0x0000008a0c8c723c */ /* 0x000fe2000000188c */
[----:B------:R-:W-:Y:S07]  /*54a0*/  LDSM.16.M88.4 R136, [R204+0x8000] ;  /* 0x00800000cc88783b */ /* 0x000fee0000000200 */
[C---:B------:R-:W-:Y:S08]  /*54b0*/  HMMA.16816.F32 R4, R164.reuse, R24, R4 ;  /* 0x00000018a404723c */ /* 0x040ff00000001804 */
[----:B------:R-:W-:Y:S01]  /*54c0*/  HMMA.16816.F32 R16, R164, R26, R16 ;  /* 0x0000001aa410723c */ /* 0x000fe20000001810 */
[----:B------:R-:W-:Y:S07]  /*54d0*/  LDSM.16.M88.4 R24, [R202+0x8000] ;  /* 0x00800000ca18783b */ /* 0x000fee0000000200 */
[C---:B---3--:R-:W-:Y:S08]  /*54e0*/  HMMA.16816.F32 R156, R12.reuse, R8, R156 ;  /* 0x000000080c9c723c */ /* 0x048ff0000000189c */
[----:B------:R-:W-:Y:S01]  /*54f0*/  HMMA.16816.F32 R152, R12, R10, R152 ;  /* 0x0000000a0c98723c */ /* 0x000fe20000001898 */
[----:B------:R-:W2:Y:S07]  /*5500*/  LDSM.16.M88.4 R8, [R192+0x2800] ;  /* 0x00280000c008783b */ /* 0x000eae0000000200 */
[----:B------:R-:W-:Y:S08]  /*5510*/  HMMA.16816.F32 R28, R180, R176, R28 ;  /* 0x000000b0b41c723c */ /* 0x000ff0000000181c */
[----:B-1----:R-:W-:Y:S08]  /*5520*/  HMMA.16816.F32 R4, R148, R32, R4 ;  /* 0x000000209404723c */ /* 0x002ff00000001804 */
[----:B------:R-:W-:Y:S01]  /*5530*/  HMMA.16816.F32 R140, R180, R178, R140 ;  /* 0x000000b2b48c723c */ /* 0x000fe2000000188c */
[----:B------:R-:W-:Y:S07]  /*5540*/  LDSM.16.M88.4 R176, [R199+0xf800] ;  /* 0x00f80000c7b0783b */ /* 0x000fee0000000200 */
[C---:B------:R-:W-:Y:S08]  /*5550*/  HMMA.16816.F32 R172, R12.reuse, R160, R172 ;  /* 0x000000a00cac723c */ /* 0x040ff000000018ac */
[----:B------:R-:W-:Y:S01]  /*5560*/  HMMA.16816.F32 R168, R12, R162, R168 ;  /* 0x000000a20ca8723c */ /* 0x000fe200000018a8 */
[----:B------:R-:W1:Y:S04]  /*5570*/  LDSM.16.M88.4 R160, [R192+0x3000] ;  /* 0x00300000c0a0783b */ /* 0x000e680000000200 */
[----:B------:R-:W-:Y:S03]  /*5580*/  LDSM.16.M88.4 R12, [R201+0x8000] ;  /* 0x00800000c90c783b */ /* 0x000fe60000000200 */
[----:B------:R-:W-:Y:S01]  /*5590*/  HMMA.16816.F32 R16, R148, R34, R16 ;  /* 0x000000229410723c */ /* 0x000fe20000001810 */
[----:B------:R-:W-:Y:S07]  /*55a0*/  LDSM.16.M88.4 R32, [R186] ;  /* 0x00000000ba20783b */ /* 0x000fee0000000200 */
[----:B------:R-:W-:Y:S08]  /*55b0*/  HMMA.16816.F32 R156, R180, R20, R156 ;  /* 0x00000014b49c723c */ /* 0x000ff0000000189c */
[----:B--2---:R-:W-:Y:S08]  /*55c0*/  HMMA.16816.F32 R28, R164, R8, R28 ;  /* 0x00000008a41c723c */ /* 0x004ff0000000181c */
[----:B------:R-:W-:Y:S08]  /*55d0*/  HMMA.16816.F32 R4, R136, R144, R4 ;  /* 0x000000908804723c */ /* 0x000ff00000001804 */
[----:B------:R-:W-:Y:S01]  /*55e0*/  HMMA.16816.F32 R140, R164, R10, R140 ;  /* 0x0000000aa48c723c */ /* 0x000fe2000000188c */
[----:B------:R-:W-:Y:S07]  /*55f0*/  LDSM.16.M88.4 R8, [R192+0x4000] ;  /* 0x00400000c008783b */ /* 0x000fee0000000200 */
[----:B------:R-:W-:Y:S01]  /*5600*/  HMMA.16816.F32 R16, R136, R146, R16 ;  /* 0x000000928810723c */ /* 0x000fe20000001810 */
[----:B------:R-:W2:Y:S07]  /*5610*/  LDSM.16.M88.4 R144, [R205+0x11000] ;  /* 0x01100000cd90783b */ /* 0x000eae0000000200 */
[----:B-1----:R-:W-:Y:S08]  /*5620*/  HMMA.16816.F32 R156, R164, R160, R156 ;  /* 0x000000a0a49c723c */ /* 0x002ff0000000189c */
[----:B------:R-:W-:Y:S08]  /*5630*/  HMMA.16816.F32 R28, R148, R232, R28 ;  /* 0x000000e8941c723c */ /* 0x000ff0000000181c */
[----:B------:R-:W-:Y:S08]  /*5640*/  HMMA.16816.F32 R4, R24, R228, R4 ;  /* 0x000000e41804723c */ /* 0x000ff00000001804 */
[----:B------:R-:W-:Y:S08]  /*5650*/  HMMA.16816.F32 R140, R148, R234, R140 ;  /* 0x000000ea948c723c */ /* 0x000ff0000000188c */
[----:B------:R-:W-:Y:S01]  /*5660*/  HMMA.16816.F32 R16, R24, R230, R16 ;  /* 0x000000e61810723c */ /* 0x000fe20000001810 */
[----:B------:R-:W1:Y:S07]  /*5670*/  LDSM.16.M88.4 R228, [R185] ;  /* 0x00000000b9e4783b */ /* 0x000e6e0000000200 */
[----:B------:R-:W-:Y:S01]  /*5680*/  HMMA.16816.F32 R152, R180, R22, R152 ;  /* 0x00000016b498723c */ /* 0x000fe20000001898 */
[----:B------:R-:W3:Y:S07]  /*5690*/  LDSM.16.M88.4 R20, [R199+0x10800] ;  /* 0x01080000c714783b */ /* 0x000eee0000000200 */
[----:B--2---:R-:W-:Y:S08]  /*56a0*/  HMMA.16816.F32 R156, R148, R144, R156 ;  /* 0x00000090949c723c */ /* 0x004ff0000000189c */
[----:B------:R-:W-:Y:S08]  /*56b0*/  HMMA.16816.F32 R28, R136, R32, R28 ;  /* 0x00000020881c723c */ /* 0x000ff0000000181c */
[----:B------:R-:W-:Y:S08]  /*56c0*/  HMMA.16816.F32 R4, R12, R8, R4 ;  /* 0x000000080c04723c */ /* 0x000ff00000001804 */
[----:B------:R-:W-:Y:S01]  /*56d0*/  HMMA.16816.F32 R140, R136, R34, R140 ;  /* 0x00000022888c723c */ /* 0x000fe2000000188c */
[----:B------:R-:W2:Y:S07]  /*56e0*/  LDSM.16.M88.4 R32, [R192+0x3800] ;  /* 0x00380000c020783b */ /* 0x000eae0000000200 */
[----:B------:R-:W-:Y:S08]  /*56f0*/  HMMA.16816.F32 R172, R180, R176, R172 ;  /* 0x000000b0b4ac723c */ /* 0x000ff000000018ac */
[----:B------:R-:W-:Y:S01]  /*5700*/  HMMA.16816.F32 R16, R12, R10, R16 ;  /* 0x0000000a0c10723c */ /* 0x000fe20000001810 */
[----:B------:R-:W4:Y:S01]  /*5710*/  LDSM.16.M88.4 R8, [R199+0x11000] ;  /* 0x01100000c708783b */ /* 0x000f220000000200 */
[----:B------:R-:W-:-:S02]  /*5720*/  FMUL.FTZ R0, R4, c[0x0][0x2ec] ;  /* 0x0000bb0004007a20 */ /* 0x000fc40000410000 */
[----:B------:R-:W-:Y:S02]  /*5730*/  FMUL.FTZ R145, R5, c[0x0][0x2ec] ;  /* 0x0000bb0005917a20 */ /* 0x000fe40000410000 */
[----:B------:R-:W-:Y:S02]  /*5740*/  FMUL.FTZ R144, R6, c[0x0][0x2ec] ;  /* 0x0000bb0006907a20 */ /* 0x000fe40000410000 */
[----:B------:R-:W-:Y:S01]  /*5750*/  HMMA.16816.F32 R176, R180, R178, R168 ;  /* 0x000000b2b4b0723c */ /* 0x000fe200000018a8 */
[----:B------:R-:W5:Y:S01]  /*5760*/  LDSM.16.M88.4 R168, [R192+0x4800] ;  /* 0x00480000c0a8783b */ /* 0x000f620000000200 */
[----:B------:R-:W-:Y:S01]  /*5770*/  FMUL.FTZ R160, R7, c[0x0][0x2ec] ;  /* 0x0000bb0007a07a20 */ /* 0x000fe20000410000 */
[----:B------:R-:W2:Y:S02]  /*5780*/  MUFU.TANH R145, R145 ;  /* 0x0000009100917308 */ /* 0x000ea40000002400 */
[----:B------:R-:W4:Y:S03]  /*5790*/  LDSM.16.M88.4 R4, [R205+0x11800] ;  /* 0x01180000cd04783b */ /* 0x000f260000000200 */
[----:B------:R-:W-:Y:S03]  /*57a0*/  HMMA.16816.F32 R152, R164, R162, R152 ;  /* 0x000000a2a498723c */ /* 0x000fe60000001898 */
[----:B------:R-:W2:Y:S05]  /*57b0*/  MUFU.TANH R160, R160 ;  /* 0x000000a000a07308 */ /* 0x000eaa0000002400 */
[----:B-1----:R-:W-:Y:S01]  /*57c0*/  HMMA.16816.F32 R156, R136, R228, R156 ;  /* 0x000000e4889c723c */ /* 0x002fe2000000189c */
[----:B------:R-:W-:-:S02]  /*57d0*/  FMUL.FTZ R161, R16, c[0x0][0x2ec] ;  /* 0x0000bb0010a17a20 */ /* 0x000fc40000410000 */
[----:B------:R-:W-:Y:S05]  /*57e0*/  MUFU.TANH R0, R0 ;  /* 0x0000000000007308 */ /* 0x000fea0000002400 */
[----:B---3--:R-:W-:Y:S03]  /*57f0*/  HMMA.16816.F32 R28, R24, R20, R28 ;  /* 0x00000014181c723c */ /* 0x008fe6000000181c */
[----:B------:R-:W1:Y:S05]  /*5800*/  MUFU.TANH R161, R161 ;  /* 0x000000a100a17308 */ /* 0x000e6a0000002400 */
[----:B--2---:R-:W-:Y:S03]  /*5810*/  HMMA.16816.F32 R172, R164, R32, R172 ;  /* 0x00000020a4ac723c */ /* 0x004fe600000018ac */
[----:B------:R-:W-:Y:S04]  /*5820*/  MUFU.TANH R144, R144 ;  /* 0x0000009000907308 */ /* 0x000fe80000002400 */
[----:B------:R-:W-:Y:S01]  /*5830*/  FMUL.FTZ R32, R18, c[0x0][0x2ec] ;  /* 0x0000bb0012207a20 */ /* 0x000fe20000410000 */
[----:B------:R-:W-:Y:S05]  /*5840*/  HMMA.16816.F32 R152, R148, R146, R152 ;  /* 0x000000929498723c */ /* 0x000fea0000001898 */
[----:B------:R-:W2:Y:S02]  /*5850*/  MUFU.TANH R32, R32 ;  /* 0x0000002000207308 */ /* 0x000ea40000002400 */
[----:B------:R-:W-:Y:S01]  /*5860*/  FMUL.FTZ R146, R17, c[0x0][0x2ec] ;  /* 0x0000bb0011927a20 */ /* 0x000fe20000410000 */
[----:B----4-:R-:W-:Y:S05]  /*5870*/  HMMA.16816.F32 R156, R24, R8, R156 ;  /* 0x00000008189c723c */ /* 0x010fea000000189c */
[----:B------:R-:W-:Y:S02]  /*5880*/  MUFU.TANH R146, R146 ;  /* 0x0000009200927308 */ /* 0x000fe40000002400 */
[----:B------:R-:W-:Y:S01]  /*5890*/  FMUL.FTZ R8, R19, c[0x0][0x2ec] ;  /* 0x0000bb0013087a20 */ /* 0x000fe20000410000 */
[----:B-----5:R-:W-:Y:S01]  /*58a0*/  HMMA.16816.F32 R28, R12, R168, R28 ;  /* 0x000000a80c1c723c */ /* 0x020fe2000000181c */
[----:B------:R-:W3:Y:S04]  /*58b0*/  LDSM.16.M88.4 R16, [R184] ;  /* 0x00000000b810783b */ /* 0x000ee80000000200 */
[----:B------:R-:W4:Y:S03]  /*58c0*/  MUFU.TANH R8, R8 ;  /* 0x0000000800087308 */ /* 0x000f260000002400 */
[----:B------:R-:W-:Y:S08]  /*58d0*/  HMMA.16816.F32 R176, R164, R34, R176 ;  /* 0x00000022a4b0723c */ /* 0x000ff000000018b0 */
[----:B------:R-:W-:Y:S08]  /*58e0*/  HMMA.16816.F32 R172, R148, R4, R172 ;  /* 0x0000000494ac723c */ /* 0x000ff000000018ac */
[----:B------:R-:W-:Y:S01]  /*58f0*/  FMUL.FTZ R9, R28, c[0x0][0x2ec] ;  /* 0x0000bb001c097a20 */ /* 0x000fe20000410000 */
[----:B------:R-:W-:Y:S01]  /*5900*/  HMMA.16816.F32 R152, R136, R230, R152 ;  /* 0x000000e68898723c */ /* 0x000fe20000001898 */
[----:B------:R-:W-:-:S02]  /*5910*/  FMUL.FTZ R33, R29, c[0x0][0x2ec] ;  /* 0x0000bb001d217a20 */ /* 0x000fc40000410000 */
[----:B------:R-:W-:Y:S02]  /*5920*/  FMUL.FTZ R147, R30, c[0x0][0x2ec] ;  /* 0x0000bb001e937a20 */ /* 0x000fe40000410000 */
[----:B------:R-:W-:Y:S01]  /*5930*/  FMUL.FTZ R34, R31, c[0x0][0x2ec] ;  /* 0x0000bb001f227a20 */ /* 0x000fe20000410000 */
[----:B------:R-:W5:Y:S01]  /*5940*/  MUFU.TANH R9, R9 ;  /* 0x0000000900097308 */ /* 0x000f620000002400 */
[----:B------:R-:W1:Y:S01]  /*5950*/  LDSM.16.M88.4 R28, [R199+0x11800] ;  /* 0x01180000c71c783b */ /* 0x000e620000000200 */
[----:B------:R-:W-:Y:S03]  /*5960*/  HMMA.16816.F32 R176, R148, R6, R176 ;  /* 0x0000000694b0723c */ /* 0x000fe600000018b0 */
[----:B------:R-:W-:Y:S03]  /*5970*/  LDSM.16.M88.4 R4, [R192+0x5800] ;  /* 0x00580000c004783b */ /* 0x000fe60000000200 */
[----:B------:R-:W-:Y:S02]  /*5980*/  MUFU.TANH R33, R33 ;  /* 0x0000002100217308 */ /* 0x000fe40000002400 */
[----:B------:R-:W-:Y:S01]  /*5990*/  HMMA.16816.F32 R140, R24, R22, R140 ;  /* 0x00000016188c723c */ /* 0x000fe2000000188c */
[----:B------:R-:W2:Y:S01]  /*59a0*/  LDSM.16.M88.4 R20, [R192+0x5000] ;  /* 0x00500000c014783b */ /* 0x000ea20000000200 */
[----:B------:R-:W-:-:S04]  /*59b0*/  DEPBAR.LE SB0, 0x0 ;  /* 0x000080000000791a */ /* 0x000fc80000000000 */
[----:B------:R-:W1:Y:S02]  /*59c0*/  MUFU.TANH R147, R147 ;  /* 0x0000009300937308 */ /* 0x000e640000002400 */
[C---:B---3--:R-:W-:Y:S06]  /*59d0*/  HMMA.16816.F32 R172, R136.reuse, R16, R172 ;  /* 0x0000001088ac723c */ /* 0x048fec00000018ac */
[----:B------:R-:W3:Y:S01]  /*59e0*/  MUFU.TANH R34, R34 ;  /* 0x0000002200227308 */ /* 0x000ee20000002400 */
[----:B------:R-:W-:Y:S01]  /*59f0*/  IMAD R17, R237, 0x40, R134 ;  /* 0x00000040ed117824 */ /* 0x000fe200078e0286 */
[----:B------:R-:W-:Y:S07]  /*5a00*/  HMMA.16816.F32 R176, R136, R18, R176 ;  /* 0x0000001288b0723c */ /* 0x000fee00000018b0 */
[C---:B------:R-:W-:Y:S01]  /*5a10*/  IADD3 R19, R17.reuse, 0x1, RZ ;  /* 0x0000000111137810 */ /* 0x040fe20007ffe0ff */
[----:B------:R-:W-:Y:S01]  /*5a20*/  HMMA.16816.F32 R152, R24, R10, R152 ;  /* 0x0000000a1898723c */ /* 0x000fe20000001898 */
[----:B------:R-:W-:-:S02]  /*5a30*/  IADD3 R18, R17, 0x8, RZ ;  /* 0x0000000811127810 */ /* 0x000fc40007ffe0ff */
[CC--:B------:R-:W-:Y:S02]  /*5a40*/  ISETP.GE.AND P4, PT, R19.reuse, R135.reuse, PT ;  /* 0x000000871300720c */ /* 0x0c0fe40003f86270 */
[-C--:B------:R-:W-:Y:S02]  /*5a50*/  ISETP.GE.AND P5, PT, R19, R2.reuse, PT ;  /* 0x000000021300720c */ /* 0x080fe40003fa6270 */
[C---:B------:R-:W-:Y:S01]  /*5a60*/  ISETP.GE.AND P6, PT, R18.reuse, R135, PT ;  /* 0x000000871200720c */ /* 0x040fe20003fc6270 */
[----:B-1----:R-:W-:Y:S01]  /*5a70*/  HMMA.16816.F32 R172, R24, R28, R172 ;  /* 0x0000001c18ac723c */ /* 0x002fe200000018ac */
[----:B------:R-:W-:Y:S02]  /*5a80*/  ISETP.GE.AND P0, PT, R18, R2, PT ;  /* 0x000000021200720c */ /* 0x000fe40003f06270 */
[----:B------:R-:W-:Y:S02]  /*5a90*/  IADD3 R18, R17, 0x9, RZ ;  /* 0x0000000911127810 */ /* 0x000fe40007ffe0ff */
[----:B------:R-:W-:-:S02]  /*5aa0*/  FSEL R145, R145, -INF , !P4 ;  /* 0xff80000091917808 */ /* 0x000fc40006000000 */
[----:B------:R-:W-:Y:S01]  /*5ab0*/  FSEL R160, R160, -INF , !P5 ;  /* 0xff800000a0a07808 */ /* 0x000fe20006800000 */
[C---:B------:R-:W-:Y:S01]  /*5ac0*/  HMMA.16816.F32 R140, R12.reuse, R170, R140 ;  /* 0x000000aa0c8c723c */ /* 0x040fe2000000188c */
[----:B------:R-:W-:Y:S02]  /*5ad0*/  FSEL R161, R161, -INF , !P6 ;  /* 0xff800000a1a17808 */ /* 0x000fe40007000000 */
[----:B--2---:R-:W-:Y:S02]  /*5ae0*/  FSEL R32, R32, -INF , !P0 ;  /* 0xff80000020207808 */ /* 0x004fe40004000000 */
[C---:B------:R-:W-:Y:S01]  /*5af0*/  ISETP.GE.AND P4, PT, R18.reuse, R135, PT ;  /* 0x000000871200720c */ /* 0x040fe20003f86270 */
[----:B------:R-:W-:Y:S01]  /*5b00*/  BAR.SYNC.DEFER_BLOCKING 0x0 ;  /* 0x0000000000007b1d */ /* 0x000fe20000010000 */
[----:B------:R-:W-:Y:S01]  /*5b10*/  ISETP.GE.AND P5, PT, R18, R2, PT ;  /* 0x000000021200720c */ /* 0x000fe20003fa6270 */
[----:B------:R-:W-:Y:S01]  /*5b20*/  HMMA.16816.F32 R156, R12, R20, R156 ;  /* 0x000000140c9c723c */ /* 0x000fe2000000189c */
[----:B------:R-:W-:-:S02]  /*5b30*/  IADD3 R18, R17, 0x18, RZ ;  /* 0x0000001811127810 */ /* 0x000fc40007ffe0ff */
[----:B----4-:R-:W-:-:S05]  /*5b40*/  FSEL R8, R8, -INF , !P5 ;  /* 0xff80000008087808 */ /* 0x010fca0006800000 */
[----:B------:R-:W-:Y:S08]  /*5b50*/  HMMA.16816.F32 R176, R24, R30, R176 ;  /* 0x0000001e18b0723c */ /* 0x000ff000000018b0 */
[----:B------:R-:W-:Y:S01]  /*5b60*/  HMMA.16816.F32 R152, R12, R22, R152 ;  /* 0x000000160c98723c */ /* 0x000fe20000001898 */
[----:B------:R-:W-:Y:S02]  /*5b70*/  FMUL.FTZ R20, R140, c[0x0][0x2ec] ;  /* 0x0000bb008c147a20 */ /* 0x000fe40000410000 */
[----:B------:R-:W-:-:S02]  /*5b80*/  FMUL.FTZ R21, R141, c[0x0][0x2ec] ;  /* 0x0000bb008d157a20 */ /* 0x000fc40000410000 */
[----:B------:R-:W-:Y:S02]  /*5b90*/  FMUL.FTZ R10, R142, c[0x0][0x2ec] ;  /* 0x0000bb008e0a7a20 */ /* 0x000fe40000410000 */
[----:B------:R-:W-:Y:S01]  /*5ba0*/  FMUL.FTZ R16, R143, c[0x0][0x2ec] ;  /* 0x0000bb008f107a20 */ /* 0x000fe20000410000 */
[C---:B------:R-:W-:Y:S01]  /*5bb0*/  HMMA.16816.F32 R172, R12.reuse, R4, R172 ;  /* 0x000000040cac723c */ /* 0x040fe200000018ac */
[----:B------:R-:W1:Y:S01]  /*5bc0*/  MUFU.TANH R20, R20 ;  /* 0x0000001400147308 */ /* 0x000e620000002400 */
[----:B------:R-:W-:Y:S02]  /*5bd0*/  FMUL.FTZ R11, R156, c[0x0][0x2ec] ;  /* 0x0000bb009c0b7a20 */ /* 0x000fe40000410000 */
[----:B------:R-:W-:Y:S02]  /*5be0*/  FMUL.FTZ R28, R158, c[0x0][0x2ec] ;  /* 0x0000bb009e1c7a20 */ /* 0x000fe40000410000 */
[----:B------:R-:W-:Y:S01]  /*5bf0*/  FMUL.FTZ R157, R157, c[0x0][0x2ec] ;  /* 0x0000bb009d9d7a20 */ /* 0x000fe20000410000 */
[----:B------:R-:W-:Y:S01]  /*5c00*/  IADD3 R4, R17, 0x10, RZ ;  /* 0x0000001011047810 */ /* 0x000fe20007ffe0ff */
[----:B------:R-:W-:Y:S01]  /*5c10*/  HMMA.16816.F32 R176, R12, R6, R176 ;  /* 0x000000060cb0723c */ /* 0x000fe200000018b0 */
[----:B------:R-:W-:Y:S01]  /*5c20*/  MUFU.TANH R21, R21 ;  /* 0x0000001500157308 */ /* 0x000fe20000002400 */
[----:B------:R-:W-:Y:S01]  /*5c30*/  FSEL R5, R146, -INF , !P4 ;  /* 0xff80000092057808 */ /* 0x000fe20006000000 */
[----:B------:R-:W-:Y:S01]  /*5c40*/  FMUL.FTZ R159, R159, c[0x0][0x2ec] ;  /* 0x0000bb009f9f7a20 */ /* 0x000fe20000410000 */
[----:B------:R-:W-:-:S02]  /*5c50*/  ISETP.GE.AND P6, PT, R4, R135, PT ;  /* 0x000000870400720c */ /* 0x000fc40003fc6270 */
[-C--:B------:R-:W-:Y:S02]  /*5c60*/  ISETP.GE.AND P0, PT, R4, R2.reuse, PT ;  /* 0x000000020400720c */ /* 0x080fe40003f06270 */
[----:B------:R-:W-:Y:S01]  /*5c70*/  IADD3 R4, R17, 0x11, RZ ;  /* 0x0000001111047810 */ /* 0x000fe20007ffe0ff */
[----:B------:R-:W2:Y:S01]  /*5c80*/  MUFU.TANH R10, R10 ;  /* 0x0000000a000a7308 */ /* 0x000ea20000002400 */
[----:B------:R-:W-:Y:S01]  /*5c90*/  FMUL.FTZ R155, R155, c[0x0][0x2ec] ;  /* 0x0000bb009b9b7a20 */ /* 0x000fe20000410000 */
[----:B-----5:R-:W-:Y:S01]  /*5ca0*/  FSEL R27, R9, -INF , !P6 ;  /* 0xff800000091b7808 */ /* 0x020fe20007000000 */
[----:B------:R-:W-:Y:S01]  /*5cb0*/  FMUL.FTZ R153, R153, c[0x0][0x2ec] ;  /* 0x0000bb0099997a20 */ /* 0x000fe20000410000 */
[-C--:B------:R-:W-:Y:S01]  /*5cc0*/  ISETP.GE.AND P4, PT, R4, R135.reuse, PT ;  /* 0x000000870400720c */ /* 0x080fe20003f86270 */
[----:B------:R-:W-:Y:S01]  /*5cd0*/  FMUL.FTZ R154, R154, c[0x0][0x2ec] ;  /* 0x0000bb009a9a7a20 */ /* 0x000fe20000410000 */
[----:B------:R-:W-:Y:S01]  /*5ce0*/  ISETP.GE.AND P5, PT, R4, R2, PT ;  /* 0x000000020400720c */ /* 0x000fe20003fa6270 */
[----:B------:R-:W-:Y:S01]  /*5cf0*/  FMUL.FTZ R152, R152, c[0x0][0x2ec] ;  /* 0x0000bb0098987a20 */ /* 0x000fe20000410000 */
[----:B------:R-:W4:Y:S01]  /*5d00*/  MUFU.TANH R16, R16 ;  /* 0x0000001000107308 */ /* 0x000f220000002400 */
[----:B------:R-:W-:Y:S01]  /*5d10*/  IADD3 R4, R17, 0x19, RZ ;  /* 0x0000001911047810 */ /* 0x000fe20007ffe0ff */
[----:B------:R-:W-:Y:S01]  /*5d20*/  FMUL.FTZ R142, R175, c[0x0][0x2ec] ;  /* 0x0000bb00af8e7a20 */ /* 0x000fe20000410000 */
[----:B------:R-:W-:-:S02]  /*5d30*/  ISETP.GE.AND P6, PT, R18, R135, PT ;  /* 0x000000871200720c */ /* 0x000fc40003fc6270 */
[----:B------:R-:W-:Y:S02]  /*5d40*/  FSEL R26, R147, -INF , !P0 ;  /* 0xff800000931a7808 */ /* 0x000fe40004000000 */
[----:B------:R-:W-:Y:S01]  /*5d50*/  FSEL R23, R33, -INF , !P4 ;  /* 0xff80000021177808 */ /* 0x000fe20006000000 */
[----:B------:R-:W-:Y:S01]  /*5d60*/  MUFU.TANH R11, R11 ;  /* 0x0000000b000b7308 */ /* 0x000fe20000002400 */
[----:B---3--:R-:W-:Y:S01]  /*5d70*/  FSEL R24, R34, -INF , !P5 ;  /* 0xff80000022187808 */ /* 0x008fe20006800000 */
[----:B------:R-:W-:Y:S01]  /*5d80*/  FMUL.FTZ R143, R176, c[0x0][0x2ec] ;  /* 0x0000bb00b08f7a20 */ /* 0x000fe20000410000 */
[-C--:B------:R-:W-:Y:S01]  /*5d90*/  ISETP.GE.AND P0, PT, R18, R2.reuse, PT ;  /* 0x000000021200720c */ /* 0x080fe20003f06270 */
[----:B------:R-:W-:Y:S01]  /*5da0*/  FMUL.FTZ R140, R178, c[0x0][0x2ec] ;  /* 0x0000bb00b28c7a20 */ /* 0x000fe20000410000 */
[C---:B------:R-:W-:Y:S01]  /*5db0*/  ISETP.GE.AND P4, PT, R4.reuse, R135, PT ;  /* 0x000000870400720c */ /* 0x040fe20003f86270 */
[----:B------:R-:W-:Y:S01]  /*5dc0*/  FMUL.FTZ R141, R177, c[0x0][0x2ec] ;  /* 0x0000bb00b18d7a20 */ /* 0x000fe20000410000 */
[----:B------:R-:W-:Y:S01]  /*5dd0*/  ISETP.GE.AND P5, PT, R4, R2, PT ;  /* 0x000000020400720c */ /* 0x000fe20003fa6270 */
[----:B------:R3:W-:Y:S01]  /*5de0*/  MUFU.TANH R171, R157 ;  /* 0x0000009d00ab7308 */ /* 0x0007e20000002400 */
[----:B------:R-:W-:-:S02]  /*5df0*/  IADD3 R6, R17, 0x20, RZ ;  /* 0x0000002011067810 */ /* 0x000fc40007ffe0ff */
[----:B------:R-:W-:Y:S02]  /*5e00*/  IADD3 R4, R17, 0x21, RZ ;  /* 0x0000002111047810 */ /* 0x000fe40007ffe0ff */
[----:B-1----:R-:W-:Y:S02]  /*5e10*/  FSEL R25, R20, -INF , !P6 ;  /* 0xff80000014197808 */ /* 0x002fe40007000000 */
[----:B--2---:R-:W-:Y:S01]  /*5e20*/  FSEL R22, R10, -INF , !P0 ;  /* 0xff8000000a167808 */ /* 0x004fe20004000000 */
[----:B------:R-:W1:Y:S01]  /*5e30*/  MUFU.TANH R28, R28 ;  /* 0x0000001c001c7308 */ /* 0x000e620000002400 */
[----:B------:R-:W-:Y:S02]  /*5e40*/  FSEL R21, R21, -INF , !P4 ;  /* 0xff80000015157808 */ /* 0x000fe40006000000 */
[----:B----4-:R-:W-:Y:S02]  /*5e50*/  FSEL R20, R16, -INF , !P5 ;  /* 0xff80000010147808 */ /* 0x010fe40006800000 */
[----:B------:R-:W-:-:S02]  /*5e60*/  ISETP.GE.AND P6, PT, R6, R135, PT ;  /* 0x000000870600720c */ /* 0x000fc40003fc6270 */
[-C--:B------:R-:W-:Y:S01]  /*5e70*/  ISETP.GE.AND P0, PT, R6, R2.reuse, PT ;  /* 0x000000020600720c */ /* 0x080fe20003f06270 */
[----:B------:R2:W-:Y:S01]  /*5e80*/  MUFU.TANH R166, R155 ;  /* 0x0000009b00a67308 */ /* 0x0005e20000002400 */
[----:B------:R-:W-:Y:S01]  /*5e90*/  ISETP.GE.AND P4, PT, R4, R135, PT ;  /* 0x000000870400720c */ /* 0x000fe20003f86270 */
[----:B---3--:R-:W-:Y:S01]  /*5ea0*/  FMUL.FTZ R157, R172, c[0x0][0x2ec] ;  /* 0x0000bb00ac9d7a20 */ /* 0x008fe20000410000 */
[----:B------:R-:W-:Y:S02]  /*5eb0*/  ISETP.GE.AND P5, PT, R4, R2, PT ;  /* 0x000000020400720c */ /* 0x000fe40003fa6270 */
[C---:B------:R-:W-:Y:S02]  /*5ec0*/  IADD3 R6, R17.reuse, 0x28, RZ ;  /* 0x0000002811067810 */ /* 0x040fe40007ffe0ff */
[----:B------:R-:W-:Y:S01]  /*5ed0*/  IADD3 R4, R17, 0x29, RZ ;  /* 0x0000002911047810 */ /* 0x000fe20007ffe0ff */
[----:B------:R-:W3:Y:S01]  /*5ee0*/  MUFU.TANH R167, R153 ;  /* 0x0000009900a77308 */ /* 0x000ee20000002400 */
[----:B-1----:R-:W-:-:S02]  /*5ef0*/  FSEL R172, R28, -INF , !P0 ;  /* 0xff8000001cac7808 */ /* 0x002fc40004000000 */
[----:B------:R-:W-:Y:S02]  /*5f00*/  FSEL R171, R171, -INF , !P4 ;  /* 0xff800000abab7808 */ /* 0x000fe40006000000 */
[----:B------:R-:W-:Y:S02]  /*5f10*/  ISETP.GE.AND P0, PT, R6, R2, PT ;  /* 0x000000020600720c */ /* 0x000fe40003f06270 */
[-C--:B------:R-:W-:Y:S01]  /*5f20*/  ISETP.GE.AND P4, PT, R4, R135.reuse, PT ;  /* 0x000000870400720c */ /* 0x080fe20003f86270 */
[----:B--2---:R-:W-:Y:S01]  /*5f30*/  FMUL.FTZ R155, R173, c[0x0][0x2ec] ;  /* 0x0000bb00ad9b7a20 */ /* 0x004fe20000410000 */
[----:B------:R-:W1:Y:S01]  /*5f40*/  MUFU.TANH R170, R159 ;  /* 0x0000009f00aa7308 */ /* 0x000e620000002400 */
[----:B------:R-:W-:Y:S02]  /*5f50*/  FSEL R173, R11, -INF , !P6 ;  /* 0xff8000000bad7808 */ /* 0x000fe40007000000 */
[----:B------:R-:W-:Y:S02]  /*5f60*/  ISETP.GE.AND P6, PT, R6, R135, PT ;  /* 0x000000870600720c */ /* 0x000fe40003fc6270 */
[----:B------:R-:W-:-:S02]  /*5f70*/  IADD3 R6, R17, 0x31, RZ ;  /* 0x0000003111067810 */ /* 0x000fc40007ffe0ff */
[----:B---3--:R-:W-:Y:S01]  /*5f80*/  FSEL R167, R167, -INF , !P4 ;  /* 0xff800000a7a77808 */ /* 0x008fe20006000000 */
[----:B------:R-:W2:Y:S01]  /*5f90*/  MUFU.TANH R155, R155 ;  /* 0x0000009b009b7308 */ /* 0x000ea20000002400 */
[----:B------:R-:W-:-:S07]  /*5fa0*/  ISETP.GE.AND P4, PT, R6, R135, PT ;  /* 0x000000870600720c */ /* 0x000fce0003f86270 */
[----:B------:R3:W4:Y:S01]  /*5fb0*/  MUFU.TANH R168, R154 ;  /* 0x0000009a00a87308 */ /* 0x0007220000002400 */
[----:B-1----:R-:W-:Y:S02]  /*5fc0*/  FSEL R170, R170, -INF , !P5 ;  /* 0xff800000aaaa7808 */ /* 0x002fe40006800000 */
[----:B------:R-:W-:Y:S02]  /*5fd0*/  ISETP.GE.AND P5, PT, R4, R2, PT ;  /* 0x000000020400720c */ /* 0x000fe40003fa6270 */
[----:B------:R-:W-:Y:S02]  /*5fe0*/  IADD3 R4, R17, 0x30, RZ ;  /* 0x0000003011047810 */ /* 0x000fe40007ffe0ff */
[----:B------:R-:W-:Y:S01]  /*5ff0*/  FSEL R166, R166, -INF , !P5 ;  /* 0xff800000a6a67808 */ /* 0x000fe20006800000 */
[----:B------:R1:W5:Y:S01]  /*6000*/  MUFU.TANH R169, R152 ;  /* 0x0000009800a97308 */ /* 0x0003620000002400 */
[----:B--2---:R-:W-:Y:S02]  /*6010*/  FSEL R155, R155, -INF , !P4 ;  /* 0xff8000009b9b7808 */ /* 0x004fe40006000000 */
[----:B------:R-:W-:-:S02]  /*6020*/  ISETP.GE.AND P4, PT, R17, R135, PT ;  /* 0x000000871100720c */ /* 0x000fc40003f86270 */
[-C--:B------:R-:W-:Y:S02]  /*6030*/  ISETP.GE.AND P5, PT, R6, R2.reuse, PT ;  /* 0x000000020600720c */ /* 0x080fe40003fa6270 */
[----:B------:R-:W-:Y:S01]  /*6040*/  FSEL R7, R0, -INF , !P4 ;  /* 0xff80000000077808 */ /* 0x000fe20006000000 */
[----:B---3--:R-:W-:Y:S01]  /*6050*/  FMUL.FTZ R154, R174, c[0x0][0x2ec] ;  /* 0x0000bb00ae9a7a20 */ /* 0x008fe20000410000 */
[----:B------:R-:W2:Y:S01]  /*6060*/  MUFU.TANH R157, R157 ;  /* 0x0000009d009d7308 */ /* 0x000ea20000002400 */
[----:B----4-:R-:W-:Y:S02]  /*6070*/  FSEL R168, R168, -INF , !P0 ;  /* 0xff800000a8a87808 */ /* 0x010fe40004000000 */
[----:B------:R-:W-:Y:S02]  /*6080*/  ISETP.GE.AND P4, PT, R133, 0x3, PT ;  /* 0x000000038500780c */ /* 0x000fe40003f86270 */
[----:B------:R-:W-:Y:S01]  /*6090*/  ISETP.GE.AND P0, PT, R4, R2, PT ;  /* 0x000000020400720c */ /* 0x000fe20003f06270 */
[----:B-1----:R-:W-:-:S02]  /*60a0*/  FMUL.FTZ R152, R179, c[0x0][0x2ec] ;  /* 0x0000bb00b3987a20 */ /* 0x002fc40000410000 */
[----:B------:R-:W1:Y:S01]  /*60b0*/  MUFU.TANH R154, R154 ;  /* 0x0000009a009a7308 */ /* 0x000e620000002400 */
[----:B-----5:R-:W-:Y:S02]  /*60c0*/  FSEL R169, R169, -INF , !P6 ;  /* 0xff800000a9a97808 */ /* 0x020fe40007000000 */
[----:B------:R-:W-:Y:S02]  /*60d0*/  ISETP.GE.AND P6, PT, R4, R135, PT ;  /* 0x000000870400720c */ /* 0x000fe40003fc6270 */
[----:B------:R-:W-:-:S03]  /*60e0*/  IADD3 R4, R17, 0x38, RZ ;  /* 0x0000003811047810 */ /* 0x000fc60007ffe0ff */
[----:B------:R-:W3:Y:S01]  /*60f0*/  MUFU.TANH R142, R142 ;  /* 0x0000008e008e7308 */ /* 0x000ee20000002400 */
[----:B--2---:R-:W-:Y:S02]  /*6100*/  FSEL R157, R157, -INF , !P6 ;  /* 0xff8000009d9d7808 */ /* 0x004fe40007000000 */
[----:B------:R-:W-:-:S05]  /*6110*/  ISETP.GE.AND P6, PT, R4, R135, PT ;  /* 0x000000870400720c */ /* 0x000fca0003fc6270 */
[----:B------:R-:W2:Y:S01]  /*6120*/  MUFU.TANH R143, R143 ;  /* 0x0000008f008f7308 */ /* 0x000ea20000002400 */
[----:B-1----:R-:W-:Y:S02]  /*6130*/  FSEL R154, R154, -INF , !P0 ;  /* 0xff8000009a9a7808 */ /* 0x002fe40004000000 */
[----:B------:R-:W-:Y:S02]  /*6140*/  ISETP.GE.AND P0, PT, R4, R2, PT ;  /* 0x000000020400720c */ /* 0x000fe40003f06270 */
[----:B------:R-:W-:-:S03]  /*6150*/  IADD3 R4, R17, 0x39, RZ ;  /* 0x0000003911047810 */ /* 0x000fc60007ffe0ff */
[----:B------:R-:W1:Y:S01]  /*6160*/  MUFU.TANH R140, R140 ;  /* 0x0000008c008c7308 */ /* 0x000e620000002400 */
[----:B---3--:R-:W-:Y:S02]  /*6170*/  FSEL R142, R142, -INF , !P5 ;  /* 0xff8000008e8e7808 */ /* 0x008fe40006800000 */
[----:B------:R-:W-:-:S04]  /*6180*/  ISETP.GE.AND P5, PT, R17, R2, PT ;  /* 0x000000021100720c */ /* 0x000fc80003fa6270 */
[----:B------:R-:W-:Y:S01]  /*6190*/  FSEL R144, R144, -INF , !P5 ;  /* 0xff80000090907808 */ /* 0x000fe20006800000 */
[----:B------:R-:W3:Y:S01]  /*61a0*/  MUFU.TANH R141, R141 ;  /* 0x0000008d008d7308 */ /* 0x000ee20000002400 */
[----:B--2---:R-:W-:Y:S02]  /*61b0*/  FSEL R143, R143, -INF , !P6 ;  /* 0xff8000008f8f7808 */ /* 0x004fe40007000000 */
[----:B------:R-:W-:-:S05]  /*61c0*/  ISETP.GE.AND P6, PT, R4, R135, PT ;  /* 0x000000870400720c */ /* 0x000fca0003fc6270 */
[----:B------:R-:W2:Y:S01]  /*61d0*/  MUFU.TANH R152, R152 ;  /* 0x0000009800987308 */ /* 0x000ea20000002400 */
[----:B-1----:R-:W-:Y:S02]  /*61e0*/  FSEL R140, R140, -INF , !P0 ;  /* 0xff8000008c8c7808 */ /* 0x002fe40004000000 */
[----:B------:R-:W-:Y:S02]  /*61f0*/  ISETP.GE.AND P0, PT, R4, R2, PT ;  /* 0x000000020400720c */ /* 0x000fe40003f06270 */
[----:B---3--:R-:W-:Y:S02]  /*6200*/  FSEL R141, R141, -INF , !P6 ;  /* 0xff8000008d8d7808 */ /* 0x008fe40007000000 */
[----:B--2---:R-:W-:Y:S01]  /*6210*/  FSEL R152, R152, -INF , !P0 ;  /* 0xff80000098987808 */ /* 0x004fe20004000000 */
        /* <DEDUP_REMOVED lines=22> */
[----:B------:R-:W-:Y:S01]  /*6380*/  @!P3 LEA R16, P5, R0, c[0x0][0x168], 0x1 ;  /* 0x00005a000010ba11 */ /* 0x000fe200078a08ff */
        /* <DEDUP_REMOVED lines=32> */
.L_x_142:
[----:B------:R-:W-:Y:S05]  /*6590*/  BSYNC B0 ;  /* 0x0000000000007941 */ /* 0x000fea0003800000 */
.L_x_141:
[----:B------:R-:W0:Y:S02]  /*65a0*/  LDGDEPBAR ;  /* 0x00000000000079af */ /* 0x000e240000000000 */
.L_x_140:
        /* <DEDUP_REMOVED lines=9> */
[----:B------:R-:W-:Y:S01]  /*6640*/  FMNMX.FTZ R6, R5, R6, !PT ;  /* 0x0000000605067209 */ /* 0x000fe20007810000 */
[----:B------:R-:W-:Y:S01]  /*6650*/  LDSM.16.MT88.4 R28, [R196+0x12800] ;  /* 0x01280000c41c783b */ /* 0x000fe20000004200 */
        /* <DEDUP_REMOVED lines=25> */
[----:B------:R-:W-:Y:S01]  /*67f0*/  MOV R233, R237 ;  /* 0x000000ed00e97202 */ /* 0x000fe20000000f00 */
[----:B------:R-:W1:Y:S04]  /*6800*/  SHFL.BFLY PT, R11, R6, 0x2, 0x1f ;  /* 0x0c401f00060b7f89 */ /* 0x000e6800000e0000 */
[----:B------:R-:W2:Y:S01]  /*6810*/  SHFL.BFLY PT, R9, R4, 0x2, 0x1f ;  /* 0x0c401f0004097f89 */ /* 0x000ea200000e0000 */
[----:B-1----:R-:W-:-:S02]  /*6820*/  FMNMX.FTZ R11, R6, R11, !PT ;  /* 0x0000000b060b7209 */ /* 0x002fc40007810000 */
[----:B--2---:R-:W-:-:S03]  /*6830*/  FMNMX.FTZ R9, R4, R9, !PT ;  /* 0x0000000904097209 */ /* 0x004fc60007810000 */
[----:B------:R-:W1:Y:S04]  /*6840*/  SHFL.BFLY PT, R220, R11, 0x1, 0x1f ;  /* 0x0c201f000bdc7f89 */ /* 0x000e6800000e0000 */
[----:B------:R-:W2:Y:S01]  /*6850*/  SHFL.BFLY PT, R0, R9, 0x1, 0x1f ;  /* 0x0c201f0009007f89 */ /* 0x000ea200000e0000 */
[----:B-1----:R-:W-:-:S04]  /*6860*/  FMNMX.FTZ R220, R11, R220, !PT ;  /* 0x000000dc0bdc7209 */ /* 0x002fc80007810000 */
[C---:B------:R-:W-:Y:S01]  /*6870*/  FSETP.NEU.FTZ.AND P5, PT, R220.reuse, -INF , PT ;  /* 0xff800000dc00780b */ /* 0x040fe20003fbd000 */
[----:B------:R-:W-:Y:S01]  /*6880*/  FMUL.FTZ R156, R220, c[0x0][0x23c] ;  /* 0x00008f00dc9c7a20 */ /* 0x000fe20000410000 */
[----:B--2---:R-:W-:-:S04]  /*6890*/  FMNMX.FTZ R0, R9, R0, !PT ;  /* 0x0000000009007209 */ /* 0x004fc80007810000 */
[----:B------:R-:W-:Y:S01]  /*68a0*/  FSEL R156, R156, RZ, P5 ;  /* 0x000000ff9c9c7208 */ /* 0x000fe20002800000 */
[C---:B------:R-:W-:Y:S01]  /*68b0*/  FMUL.FTZ R153, R0.reuse, c[0x0][0x23c] ;  /* 0x00008f0000997a20 */ /* 0x040fe20000410000 */
[----:B------:R-:W-:-:S03]  /*68c0*/  FSETP.NEU.FTZ.AND P0, PT, R0, -INF , PT ;  /* 0xff8000000000780b */ /* 0x000fc60003f1d000 */
[--C-:B------:R-:W-:Y:S01]  /*68d0*/  FFMA.FTZ R147, R5, c[0x0][0x23c], -R156.reuse ;  /* 0x00008f0005937a23 */ /* 0x100fe2000001089c */
[----:B------:R-:W-:Y:S01]  /*68e0*/  FSEL R5, R220, RZ, P5 ;  /* 0x000000ffdc057208 */ /* 0x000fe20002800000 */
[--C-:B------:R-:W-:Y:S01]  /*68f0*/  FFMA.FTZ R149, R145, c[0x0][0x23c], -R156.reuse ;  /* 0x00008f0091957a23 */ /* 0x100fe2000001089c */
[----:B------:R-:W-:Y:S01]  /*6900*/  FSEL R6, R0, RZ, P0 ;  /* 0x000000ff00067208 */ /* 0x000fe20000000000 */
[----:B------:R-:W-:Y:S01]  /*6910*/  FFMA.FTZ R150, R7, c[0x0][0x23c], -R156 ;  /* 0x00008f0007967a23 */ /* 0x000fe2000001089c */
[----:B------:R-:W-:Y:S01]  /*6920*/  FSEL R153, R153, RZ, P0 ;  /* 0x000000ff99997208 */ /* 0x000fe20000000000 */
[----:B------:R-:W-:Y:S01]  /*6930*/  FADD.FTZ R4, R132, -R5 ;  /* 0x8000000584047221 */ /* 0x000fe20000010000 */
[----:B------:R-:W-:Y:S01]  /*6940*/  MUFU.EX2 R147, R147 ;  /* 0x0000009300937308 */ /* 0x000fe20000000800 */
[----:B------:R-:W-:Y:S02]  /*6950*/  FADD.FTZ R6, R3, -R6 ;  /* 0x8000000603067221 */ /* 0x000fe40000010000 */
[----:B------:R-:W-:-:S02]  /*6960*/  FFMA.FTZ R146, R144, c[0x0][0x23c], -R153 ;  /* 0x00008f0090927a23 */ /* 0x000fc40000010899 */
[--C-:B------:R-:W-:Y:S02]  /*6970*/  FFMA.FTZ R148, R161, c[0x0][0x23c], -R156.reuse ;  /* 0x00008f00a1947a23 */ /* 0x100fe4000001089c */
[--C-:B------:R-:W-:Y:S01]  /*6980*/  FFMA.FTZ R145, R160, c[0x0][0x23c], -R153.reuse ;  /* 0x00008f00a0917a23 */ /* 0x100fe20000010899 */
[----:B------:R-:W-:Y:S01]  /*6990*/  MUFU.EX2 R150, R150 ;  /* 0x0000009600967308 */ /* 0x000fe20000000800 */
[--C-:B------:R-:W-:Y:S02]  /*69a0*/  FFMA.FTZ R144, R32, c[0x0][0x23c], -R153.reuse ;  /* 0x00008f0020907a23 */ /* 0x100fe40000010899 */
[----:B------:R-:W-:Y:S01]  /*69b0*/  FFMA.FTZ R151, R8, c[0x0][0x23c], -R153 ;  /* 0x00008f0008977a23 */ /* 0x000fe20000010899 */
[----:B------:R-:W-:Y:S01]  /*69c0*/  LDSM.16.MT88.4 R32, [R197+0x12800] ;  /* 0x01280000c520783b */ /* 0x000fe20000004200 */
[----:B------:R-:W-:Y:S02]  /*69d0*/  FMUL.FTZ R132, R4, c[0x0][0x23c] ;  /* 0x00008f0004847a20 */ /* 0x000fe40000410000 */
[----:B------:R-:W-:Y:S01]  /*69e0*/  FMUL.FTZ R3, R6, c[0x0][0x23c] ;  /* 0x00008f0006037a20 */ /* 0x000fe20000410000 */
[----:B------:R-:W1:Y:S01]  /*69f0*/  MUFU.EX2 R149, R149 ;  /* 0x0000009500957308 */ /* 0x000e620000000800 */
[----:B------:R-:W2:Y:S01]  /*6a00*/  LDSM.16.MT88.4 R8, [R197+0x12000] ;  /* 0x01200000c508783b */ /* 0x000ea20000004200 */
[----:B------:R-:W-:-:S02]  /*6a10*/  FFMA.FTZ R158, R27, c[0x0][0x23c], -R156 ;  /* 0x00008f001b9e7a23 */ /* 0x000fc4000001089c */
[--C-:B------:R-:W-:Y:S02]  /*6a20*/  FFMA.FTZ R159, R23, c[0x0][0x23c], -R156.reuse ;  /* 0x00008f00179f7a23 */ /* 0x100fe4000001089c */
[--C-:B------:R-:W-:Y:S02]  /*6a30*/  FFMA.FTZ R160, R25, c[0x0][0x23c], -R156.reuse ;  /* 0x00008f0019a07a23 */ /* 0x100fe4000001089c */
[----:B------:R-:W3:Y:S01]  /*6a40*/  MUFU.EX2 R148, R148 ;  /* 0x0000009400947308 */ /* 0x000ee20000000800 */
[--C-:B------:R-:W-:Y:S02]  /*6a50*/  FFMA.FTZ R161, R21, c[0x0][0x23c], -R156.reuse ;  /* 0x00008f0015a17a23 */ /* 0x100fe4000001089c */
[--C-:B------:R-:W-:Y:S02]  /*6a60*/  FFMA.FTZ R162, R26, c[0x0][0x23c], -R153.reuse ;  /* 0x00008f001aa27a23 */ /* 0x100fe40000010899 */
[--C-:B------:R-:W-:Y:S02]  /*6a70*/  FFMA.FTZ R165, R24, c[0x0][0x23c], -R153.reuse ;  /* 0x00008f0018a57a23 */ /* 0x100fe40000010899 */
[--C-:B------:R-:W-:Y:S01]  /*6a80*/  FFMA.FTZ R163, R22, c[0x0][0x23c], -R153.reuse ;  /* 0x00008f0016a37a23 */ /* 0x100fe20000010899 */
[----:B------:R-:W-:Y:S01]  /*6a90*/  MUFU.EX2 R146, R146 ;  /* 0x0000009200927308 */ /* 0x000fe20000000800 */
[----:B-1----:R-:W-:Y:S01]  /*6aa0*/  F2FP.PACK_AB R4, R149, R150 ;  /* 0x000000969504723e */ /* 0x002fe200000000ff */
[----:B------:R-:W-:Y:S01]  /*6ab0*/  FFMA.FTZ R164, R20, c[0x0][0x23c], -R153 ;  /* 0x00008f0014a47a23 */ /* 0x000fe20000010899 */
[----:B------:R-:W-:Y:S01]  /*6ac0*/  LDSM.16.MT88.4 R24, [R200+0x14800] ;  /* 0x01480000c818783b */ /* 0x000fe20000004200 */
[----:B------:R-:W-:-:S02]  /*6ad0*/  FFMA.FTZ R174, R171, c[0x0][0x23c], -R156 ;  /* 0x00008f00abae7a23 */ /* 0x000fc4000001089c */
[--C-:B------:R-:W-:Y:S01]  /*6ae0*/  FFMA.FTZ R176, R167, c[0x0][0x23c], -R156.reuse ;  /* 0x00008f00a7b07a23 */ /* 0x100fe2000001089c */
[----:B------:R-:W-:Y:S01]  /*6af0*/  LDSM.16.MT88.4 R20, [R198+0x14800] ;  /* 0x01480000c614783b */ /* 0x000fe20000004200 */
[----:B------:R-:W1:Y:S01]  /*6b00*/  MUFU.EX2 R145, R145 ;  /* 0x0000009100917308 */ /* 0x000e620000000800 */
[----:B---3--:R-:W-:Y:S01]  /*6b10*/  F2FP.PACK_AB R6, R147, R148 ;  /* 0x000000949306723e */ /* 0x008fe200000000ff */
[--C-:B------:R-:W-:Y:S02]  /*6b20*/  FFMA.FTZ R173, R173, c[0x0][0x23c], -R156.reuse ;  /* 0x00008f00adad7a23 */ /* 0x100fe4000001089c */
[----:B------:R-:W-:Y:S02]  /*6b30*/  FFMA.FTZ R169, R169, c[0x0][0x23c], -R156 ;  /* 0x00008f00a9a97a23 */ /* 0x000fe4000001089c */
[--C-:B------:R-:W-:Y:S02]  /*6b40*/  FFMA.FTZ R167, R172, c[0x0][0x23c], -R153.reuse ;  /* 0x00008f00aca77a23 */ /* 0x100fe40000010899 */
[----:B------:R-:W-:Y:S01]  /*6b50*/  MUFU.EX2 R144, R144 ;  /* 0x0000009000907308 */ /* 0x000fe20000000800 */
[----:B------:R-:W-:-:S02]  /*6b60*/  FFMA.FTZ R170, R170, c[0x0][0x23c], -R153 ;  /* 0x00008f00aaaa7a23 */ /* 0x000fc40000010899 */
[--C-:B------:R-:W-:Y:S02]  /*6b70*/  FFMA.FTZ R168, R168, c[0x0][0x23c], -R153.reuse ;  /* 0x00008f00a8a87a23 */ /* 0x100fe40000010899 */
[--C-:B------:R-:W-:Y:S02]  /*6b80*/  FFMA.FTZ R171, R166, c[0x0][0x23c], -R153.reuse ;  /* 0x00008f00a6ab7a23 */ /* 0x100fe40000010899 */
[--C-:B------:R-:W-:Y:S01]  /*6b90*/  FFMA.FTZ R166, R155, c[0x0][0x23c], -R156.reuse ;  /* 0x00008f009ba67a23 */ /* 0x100fe2000001089c */
[----:B------:R-:W3:Y:S01]  /*6ba0*/  MUFU.EX2 R151, R151 ;  /* 0x0000009700977308 */ /* 0x000ee20000000800 */
[----:B-1----:R-:W-:Y:S01]  /*6bb0*/  F2FP.PACK_AB R5, R145, R146 ;  /* 0x000000929105723e */ /* 0x002fe200000000ff */
[--C-:B------:R-:W-:Y:S02]  /*6bc0*/  FFMA.FTZ R157, R157, c[0x0][0x23c], -R156.reuse ;  /* 0x00008f009d9d7a23 */ /* 0x100fe4000001089c */
[----:B------:R-:W-:Y:S02]  /*6bd0*/  FFMA.FTZ R155, R143, c[0x0][0x23c], -R156 ;  /* 0x00008f008f9b7a23 */ /* 0x000fe4000001089c */
[----:B------:R-:W-:-:S02]  /*6be0*/  FFMA.FTZ R154, R154, c[0x0][0x23c], -R153 ;  /* 0x00008f009a9a7a23 */ /* 0x000fc40000010899 */
[----:B------:R-:W1:Y:S01]  /*6bf0*/  MUFU.EX2 R132, R132 ;  /* 0x0000008400847308 */ /* 0x000e620000000800 */
[--C-:B------:R-:W-:Y:S02]  /*6c00*/  FFMA.FTZ R175, R142, c[0x0][0x23c], -R153.reuse ;  /* 0x00008f008eaf7a23 */ /* 0x100fe40000010899 */
[--C-:B------:R-:W-:Y:S02]  /*6c10*/  FFMA.FTZ R172, R140, c[0x0][0x23c], -R153.reuse ;  /* 0x00008f008cac7a23 */ /* 0x100fe40000010899 */
[----:B------:R-:W-:Y:S02]  /*6c20*/  FFMA.FTZ R156, R141, c[0x0][0x23c], -R156 ;  /* 0x00008f008d9c7a23 */ /* 0x000fe4000001089c */
[----:B------:R-:W-:Y:S01]  /*6c30*/  FFMA.FTZ R153, R152, c[0x0][0x23c], -R153 ;  /* 0x00008f0098997a23 */ /* 0x000fe20000010899 */
[----:B------:R-:W4:Y:S01]  /*6c40*/  MUFU.EX2 R3, R3 ;  /* 0x0000000300037308 */ /* 0x000f220000000800 */
[----:B---3--:R-:W-:Y:S01]  /*6c50*/  F2FP.PACK_AB R7, R151, R144 ;  /* 0x000000909707723e */ /* 0x008fe200000000ff */
[----:B------:R-:W-:Y:S01]  /*6c60*/  LDSM.16.MT88.4 R140, [R198+0x13800] ;  /* 0x01380000c68c783b */ /* 0x000fe20000004200 */
[----:B-1----:R-:W-:-:S05]  /*6c70*/  FMUL.FTZ R120, R120, R132 ;  /* 0x0000008478787220 */ /* 0x002fca0000410000 */
        /* <DEDUP_REMOVED lines=37> */
[-C--:B------:R-:W-:Y:S02]  /*6ed0*/  FMUL.FTZ R37, R37, R132.reuse ;  /* 0x0000008425257220 */ /* 0x080fe40000410000 */
        /* <DEDUP_REMOVED lines=41> */
[-C--:B------:R-:W-:Y:S02]  /*7170*/  FMUL.FTZ R63, R63, R3.reuse ;  /* 0x000000033f3f7220 */ /* 0x080fe40000410000 */
        /* <DEDUP_REMOVED lines=73> */
[----:B--2---:R-:W-:Y:S01]  /*7610*/  HMMA.16816.F32 R92, R4, R8, R92 ;  /* 0x00000008045c723c */ /* 0x004fe2000000185c */
        /* <DEDUP_REMOVED lines=12> */
[----:B-----5:R-:W-:-:S02]  /*76e0*/  F2FP.PACK_AB R5, R165, R162 ;  /* 0x000000a2a505723e */ /* 0x020fc400000000ff */
[----:B------:R-:W-:Y:S01]  /*76f0*/  F2FP.PACK_AB R6, R161, R160 ;  /* 0x000000a0a106723e */ /* 0x000fe200000000ff */
[----:B------:R-:W-:Y:S01]  /*7700*/  FADD.FTZ R159, R159, R158 ;  /* 0x0000009e9f9f7221 */ /* 0x000fe20000010000 */
[----:B------:R-:W-:-:S03]  /*7710*/  F2FP.PACK_AB R7, R164, R163 ;  /* 0x000000a3a407723e */ /* 0x000fc600000000ff */
[----:B------:R-:W-:-:S04]  /*7720*/  FADD.FTZ R160, R160, R159 ;  /* 0x0000009fa0a07221 */ /* 0x000fc80000010000 */
[C---:B---3--:R-:W-:Y:S08]  /*7730*/  HMMA.16816.F32 R128, R4.reuse, R12, R128 ;  /* 0x0000000c0480723c */ /* 0x048ff00000001880 */
        /* <DEDUP_REMOVED lines=136> */
[----:B------:R-:W-:Y:S01]  /*7fc0*/  LEA R5, P0, R8, R222, 0x6 ;  /* 0x000000de08057211 */ /* 0x000fe200078030ff */
[C---:B------:R-:W-:Y:S02]  /*7fd0*/  IMAD R134, R233.reuse, 0x40, R134 ;  /* 0x00000040e9867824 */ /* 0x040fe400078e0286 */
        /* <DEDUP_REMOVED lines=27> */
[----:B------:R-:W-:-:S02]  /*8190*/  @!P1 LEA.HI.X R17, R3, c[0x0][0x174], R4, 0x1, P0 ;  /* 0x00005d0003119a11 */ /* 0x000fc400000f0c04 */
[----:B------:R-:W-:Y:S01]  /*81a0*/  ISETP.GE.AND P4, PT, R134, R135, PT ;  /* 0x000000878600720c */ /* 0x000fe20003f86270 */
        /* <DEDUP_REMOVED lines=22> */
[----:B------:R-:W5:Y:S04]  /*8310*/  LDSM.16.M88.4 R140, [R205+0xd000] ;  /* 0x00d00000cd8c783b */ /* 0x000f680000000200 */
[----:B--2---:R-:W2:Y:S04]  /*8320*/  LDSM.16.M88.4 R8, [R205+0xd800] ;  /* 0x00d80000cd08783b */ /* 0x004ea80000000200 */
[----:B-1----:R-:W-:Y:S04]  /*8330*/  LDSM.16.M88.4 R4, [R204] ;  /* 0x00000000cc04783b */ /* 0x002fe80000000200 */
[----:B------:R-:W1:Y:S04]  /*8340*/  LDSM.16.M88.4 R20, [R203] ;  /* 0x00000000cb14783b */ /* 0x000e680000000200 */
[----:B------:R-:W1:Y:S04]  /*8350*/  LDSM.16.M88.4 R156, [R195] ;  /* 0x00000000c39c783b */ /* 0x000e680000000200 */
[----:B----4-:R-:W4:Y:S04]  /*8360*/  LDSM.16.M88.4 R16, [R194] ;  /* 0x00000000c210783b */ /* 0x010f280000000200 */
[----:B------:R-:W1:Y:S04]  /*8370*/  LDSM.16.M88.4 R152, [R193] ;  /* 0x00000000c198783b */ /* 0x000e680000000200 */
[----:B------:R-:W-:Y:S01]  /*8380*/  LDSM.16.M88.4 R168, [R199+0xc000] ;  /* 0x00c00000c7a8783b */ /* 0x000fe20000000200 */
[C---:B---3--:R-:W-:Y:S03]  /*8390*/  HMMA.16816.F32 R12, R160.reuse, R28, RZ ;  /* 0x0000001ca00c723c */ /* 0x048fe600000018ff */
[----:B------:R-:W-:Y:S04]  /*83a0*/  LDSM.16.M88.4 R136, [R199+0xc800] ;  /* 0x00c80000c788783b */ /* 0x000fe80000000200 */
[----:B------:R-:W-:Y:S01]  /*83b0*/  LDSM.16.M88.4 R32, [R199+0xd000] ;  /* 0x00d00000c720783b */ /* 0x000fe20000000200 */
[C---:B------:R-:W-:Y:S03]  /*83c0*/  HMMA.16816.F32 R28, R160.reuse, R30, RZ ;  /* 0x0000001ea01c723c */ /* 0x040fe600000018ff */
[----:B------:R-:W-:Y:S04]  /*83d0*/  LDSM.16.M88.4 R228, [R191] ;  /* 0x00000000bfe4783b */ /* 0x000fe80000000200 */
[----:B------:R-:W-:Y:S01]  /*83e0*/  LDSM.16.M88.4 R180, [R199+0xe000] ;  /* 0x00e00000c7b4783b */ /* 0x000fe20000000200 */
[C---:B-----5:R-:W-:Y:S03]  /*83f0*/  HMMA.16816.F32 R24, R160.reuse, R148, RZ ;  /* 0x00000094a018723c */ /* 0x060fe600000018ff */
[----:B------:R-:W-:Y:S04]  /*8400*/  LDSM.16.M88.4 R172, [R201+0x4000] ;  /* 0x00400000c9ac783b */ /* 0x000fe80000000200 */
[----:B------:R-:W-:Y:S01]  /*8410*/  LDSM.16.M88.4 R176, [R188] ;  /* 0x00000000bcb0783b */ /* 0x000fe20000000200 */
[C---:B------:R-:W-:Y:S03]  /*8420*/  HMMA.16816.F32 R144, R160.reuse, R140, RZ ;  /* 0x0000008ca090723c */ /* 0x040fe600000018ff */
[----:B------:R-:W0:Y:S05]  /*8430*/  LDGDEPBAR ;  /* 0x00000000000079af */ /* 0x000e2a0000000000 */
[C---:B------:R-:W-:Y:S08]  /*8440*/  HMMA.16816.F32 R148, R160.reuse, R150, RZ ;  /* 0x00000096a094723c */ /* 0x040ff000000018ff */
[C---:B------:R-:W-:Y:S08]  /*8450*/  HMMA.16816.F32 R140, R160.reuse, R142, RZ ;  /* 0x0000008ea08c723c */ /* 0x040ff000000018ff */
[C---:B--2---:R-:W-:Y:S08]  /*8460*/  HMMA.16816.F32 R164, R160.reuse, R8, RZ ;  /* 0x00000008a0a4723c */ /* 0x044ff000000018ff */
[----:B------:R-:W-:Y:S01]  /*8470*/  HMMA.16816.F32 R160, R160, R10, RZ ;  /* 0x0000000aa0a0723c */ /* 0x000fe200000018ff */
[----:B------:R-:W2:Y:S07]  /*8480*/  LDSM.16.M88.4 R8, [R202] ;  /* 0x00000000ca08783b */ /* 0x000eae0000000200 */
[C---:B-1----:R-:W-:Y:S08]  /*8490*/  HMMA.16816.F32 R12, R4.reuse, R20, R12 ;  /* 0x00000014040c723c */ /* 0x042ff0000000180c */
[C---:B------:R-:W-:Y:S01]  /*84a0*/  HMMA.16816.F32 R28, R4.reuse, R22, R28 ;  /* 0x00000016041c723c */ /* 0x040fe2000000181c */
[----:B------:R-:W1:Y:S07]  /*84b0*/  LDSM.16.M88.4 R20, [R199+0xd800] ;  /* 0x00d80000c714783b */ /* 0x000e6e0000000200 */
[C---:B------:R-:W-:Y:S08]  /*84c0*/  HMMA.16816.F32 R24, R4.reuse, R156, R24 ;  /* 0x0000009c0418723c */ /* 0x040ff00000001818 */
[C---:B------:R-:W-:Y:S01]  /*84d0*/  HMMA.16816.F32 R148, R4.reuse, R158, R148 ;  /* 0x0000009e0494723c */ /* 0x040fe20000001894 */
[----:B------:R-:W-:Y:S07]  /*84e0*/  LDSM.16.M88.4 R156, [R192] ;  /* 0x00000000c09c783b */ /* 0x000fee0000000200 */
[C---:B----4-:R-:W-:Y:S08]  /*84f0*/  HMMA.16816.F32 R144, R4.reuse, R16, R144 ;  /* 0x000000100490723c */ /* 0x050ff00000001890 */
[C---:B------:R-:W-:Y:S01]  /*8500*/  HMMA.16816.F32 R140, R4.reuse, R18, R140 ;  /* 0x00000012048c723c */ /* 0x040fe2000000188c */
[----:B------:R-:W3:Y:S07]  /*8510*/  LDSM.16.M88.4 R16, [R201] ;  /* 0x00000000c910783b */ /* 0x000eee0000000200 */
[C---:B------:R-:W-:Y:S08]  /*8520*/  HMMA.16816.F32 R164, R4.reuse, R152, R164 ;  /* 0x0000009804a4723c */ /* 0x040ff000000018a4 */
[----:B------:R-:W-:Y:S01]  /*8530*/  HMMA.16816.F32 R160, R4, R154, R160 ;  /* 0x0000009a04a0723c */ /* 0x000fe200000018a0 */
[----:B------:R-:W4:Y:S04]  /*8540*/  LDSM.16.M88.4 R4, [R192+0x800] ;  /* 0x00080000c004783b */ /* 0x000f280000000200 */
[----:B------:R-:W5:Y:S03]  /*8550*/  LDSM.16.M88.4 R152, [R192+0x1000] ;  /* 0x00100000c098783b */ /* 0x000f660000000200 */
[C---:B--2---:R-:W-:Y:S08]  /*8560*/  HMMA.16816.F32 R12, R8.reuse, R168, R12 ;  /* 0x000000a8080c723c */ /* 0x044ff0000000180c */
[C---:B------:R-:W-:Y:S01]  /*8570*/  HMMA.16816.F32 R28, R8.reuse, R170, R28 ;  /* 0x000000aa081c723c */ /* 0x040fe2000000181c */
[----:B------:R-:W-:Y:S07]  /*8580*/  LDSM.16.M88.4 R168, [R204+0x4000] ;  /* 0x00400000cca8783b */ /* 0x000fee0000000200 */
[C---:B------:R-:W-:Y:S08]  /*8590*/  HMMA.16816.F32 R24, R8.reuse, R136, R24 ;  /* 0x000000880818723c */ /* 0x040ff00000001818 */
[C---:B------:R-:W-:Y:S01]  /*85a0*/  HMMA.16816.F32 R148, R8.reuse, R138, R148 ;  /* 0x0000008a0894723c */ /* 0x040fe20000001894 */
[----:B------:R-:W-:Y:S07]  /*85b0*/  LDSM.16.M88.4 R136, [R192+0x1800] ;  /* 0x00180000c088783b */ /* 0x000fee0000000200 */
[C---:B------:R-:W-:Y:S08]  /*85c0*/  HMMA.16816.F32 R144, R8.reuse, R32, R144 ;  /* 0x000000200890723c */ /* 0x040ff00000001890 */
[C---:B------:R-:W-:Y:S01]  /*85d0*/  HMMA.16816.F32 R140, R8.reuse, R34, R140 ;  /* 0x00000022088c723c */ /* 0x040fe2000000188c */
[----:B------:R-:W-:Y:S07]  /*85e0*/  LDSM.16.M88.4 R32, [R206+0x4000] ;  /* 0x00400000ce20783b */ /* 0x000fee0000000200 */
[C---:B-1----:R-:W-:Y:S08]  /*85f0*/  HMMA.16816.F32 R164, R8.reuse, R20, R164 ;  /* 0x0000001408a4723c */ /* 0x042ff000000018a4 */
[----:B------:R-:W-:Y:S01]  /*8600*/  HMMA.16816.F32 R160, R8, R22, R160 ;  /* 0x0000001608a0723c */ /* 0x000fe200000018a0 */
[----:B------:R-:W1:Y:S04]  /*8610*/  LDSM.16.M88.4 R8, [R205+0xe000] ;  /* 0x00e00000cd08783b */ /* 0x000e680000000200 */
[----:B------:R-:W2:Y:S03]  /*8620*/  LDSM.16.M88.4 R20, [R205+0xe800] ;  /* 0x00e80000cd14783b */ /* 0x000ea60000000200 */
[C---:B---3--:R-:W-:Y:S08]  /*8630*/  HMMA.16816.F32 R12, R16.reuse, R156, R12 ;  /* 0x0000009c100c723c */ /* 0x048ff0000000180c */
[C---:B------:R-:W-:Y:S01]  /*8640*/  HMMA.16816.F32 R28, R16.reuse, R158, R28 ;  /* 0x0000009e101c723c */ /* 0x040fe2000000181c */
[----:B------:R-:W-:Y:S07]  /*8650*/  LDSM.16.M88.4 R156, [R205+0xf800] ;  /* 0x00f80000cd9c783b */ /* 0x000fee0000000200 */
[C---:B----4-:R-:W-:Y:S08]  /*8660*/  HMMA.16816.F32 R24, R16.reuse, R4, R24 ;  /* 0x000000041018723c */ /* 0x050ff00000001818 */
[C---:B------:R-:W-:Y:S01]  /*8670*/  HMMA.16816.F32 R148, R16.reuse, R6, R148 ;  /* 0x000000061094723c */ /* 0x040fe20000001894 */
[----:B------:R-:W3:Y:S07]  /*8680*/  LDSM.16.M88.4 R4, [R205+0xf000] ;  /* 0x00f00000cd04783b */ /* 0x000eee0000000200 */
[----:B-----5:R-:W-:Y:S08]  /*8690*/  HMMA.16816.F32 R144, R16, R152, R144 ;  /* 0x000000981090723c */ /* 0x020ff00000001890 */
[C---:B-1----:R-:W-:Y:S08]  /*86a0*/  HMMA.16816.F32 R12, R32.reuse, R8, R12 ;  /* 0x00000008200c723c */ /* 0x042ff0000000180c */
[----:B------:R-:W-:Y:S01]  /*86b0*/  HMMA.16816.F32 R28, R32, R10, R28 ;  /* 0x0000000a201c723c */ /* 0x000fe2000000181c */
[----:B------:R-:W-:Y:S07]  /*86c0*/  LDSM.16.M88.4 R8, [R189] ;  /* 0x00000000bd08783b */ /* 0x000fee0000000200 */
[----:B------:R-:W-:Y:S01]  /*86d0*/  HMMA.16816.F32 R140, R16, R154, R140 ;  /* 0x0000009a108c723c */ /* 0x000fe2000000188c */
[----:B------:R-:W-:Y:S07]  /*86e0*/  LDSM.16.M88.4 R152, [R192+0x2000] ;  /* 0x00200000c098783b */ /* 0x000fee0000000200 */
[C---:B--2---:R-:W-:Y:S08]  /*86f0*/  HMMA.16816.F32 R24, R32.reuse, R20, R24 ;  /* 0x000000142018723c */ /* 0x044ff00000001818 */
[----:B------:R-:W-:Y:S01]  /*8700*/  HMMA.16816.F32 R148, R32, R22, R148 ;  /* 0x000000162094723c */ /* 0x000fe20000001894 */
[----:B------:R-:W1:Y:S07]  /*8710*/  LDSM.16.M88.4 R20, [R202+0x4000] ;  /* 0x00400000ca14783b */ /* 0x000e6e0000000200 */
[C---:B------:R-:W-:Y:S08]  /*8720*/  HMMA.16816.F32 R164, R16.reuse, R136, R164 ;  /* 0x0000008810a4723c */ /* 0x040ff000000018a4 */
[----:B------:R-:W-:Y:S01]  /*8730*/  HMMA.16816.F32 R160, R16, R138, R160 ;  /* 0x0000008a10a0723c */ /* 0x000fe200000018a0 */
[----:B------:R-:W2:Y:S04]  /*8740*/  LDSM.16.M88.4 R16, [R190] ;  /* 0x00000000be10783b */ /* 0x000ea80000000200 */
[----:B------:R-:W-:Y:S03]  /*8750*/  LDSM.16.M88.4 R136, [R199+0xf000] ;  /* 0x00f00000c788783b */ /* 0x000fe60000000200 */
[C---:B------:R-:W-:Y:S08]  /*8760*/  HMMA.16816.F32 R12, R168.reuse, R228, R12 ;  /* 0x000000e4a80c723c */ /* 0x040ff0000000180c */
[----:B------:R-:W-:Y:S08]  /*8770*/  HMMA.16816.F32 R28, R168, R230, R28 ;  /* 0x000000e6a81c723c */ /* 0x000ff0000000181c */
[C---:B---3--:R-:W-:Y:S08]  /*8780*/  HMMA.16816.F32 R144, R32.reuse, R4, R144 ;  /* 0x000000042090723c */ /* 0x048ff00000001890 */
[----:B------:R-:W-:Y:S01]  /*8790*/  HMMA.16816.F32 R140, R32, R6, R140 ;  /* 0x00000006208c723c */ /* 0x000fe2000000188c */
[----:B------:R-:W3:Y:S07]  /*87a0*/  LDSM.16.M88.4 R4, [R199+0xe800] ;  /* 0x00e80000c704783b */ /* 0x000eee0000000200 */
[----:B-1----:R-:W-:Y:S08]  /*87b0*/  HMMA.16816.F32 R12, R20, R180, R12 ;  /* 0x000000b4140c723c */ /* 0x002ff0000000180c */
[----:B--2---:R-:W-:Y:S08]  /*87c0*/  HMMA.16816.F32 R24, R168, R16, R24 ;  /* 0x00000010a818723c */ /* 0x004ff00000001818 */
[----:B------:R-:W-:Y:S01]  /*87d0*/  HMMA.16816.F32 R28, R20, R182, R28 ;  /* 0x000000b6141c723c */ /* 0x000fe2000000181c */
[----:B------:R-:W-:Y:S07]  /*87e0*/  LDSM.16.M88.4 R180, [R187] ;  /* 0x00000000bbb4783b */ /* 0x000fee0000000200 */
[C---:B------:R-:W-:Y:S08]  /*87f0*/  HMMA.16816.F32 R164, R32.reuse, R156, R164 ;  /* 0x0000009c20a4723c */ /* 0x040ff000000018a4 */
[----:B------:R-:W-:Y:S01]  /*8800*/  HMMA.16816.F32 R160, R32, R158, R160 ;  /* 0x0000009e20a0723c */ /* 0x000fe200000018a0 */
[----:B------:R-:W-:Y:S04]  /*8810*/  LDSM.16.M88.4 R156, [R206+0x8000] ;  /* 0x00800000ce9c783b */ /* 0x000fe80000000200 */
[----:B------:R-:W-:Y:S03]  /*8820*/  LDSM.16.M88.4 R32, [R199+0xf800] ;  /* 0x00f80000c720783b */ /* 0x000fe60000000200 */
[C---:B------:R-:W-:Y:S01]  /*8830*/  HMMA.16816.F32 R148, R168.reuse, R18, R148 ;  /* 0x00000012a894723c */ /* 0x040fe20000001894 */
[----:B------:R-:W-:Y:S07]  /*8840*/  LDSM.16.M88.4 R16, [R192+0x2800] ;  /* 0x00280000c010783b */ /* 0x000fee0000000200 */
[C---:B------:R-:W-:Y:S08]  /*8850*/  HMMA.16816.F32 R144, R168.reuse, R8, R144 ;  /* 0x00000008a890723c */ /* 0x040ff00000001890 */
[----:B------:R-:W-:Y:S01]  /*8860*/  HMMA.16816.F32 R140, R168, R10, R140 ;  /* 0x0000000aa88c723c */ /* 0x000fe2000000188c */
[----:B------:R-:W1:Y:S07]  /*8870*/  LDSM.16.M88.4 R8, [R205+0x10000] ;  /* 0x01000000cd08783b */ /* 0x000e6e0000000200 */
[----:B------:R-:W-:Y:S08]  /*8880*/  HMMA.16816.F32 R12, R172, R152, R12 ;  /* 0x00000098ac0c723c */ /* 0x000ff0000000180c */
[----:B---3--:R-:W-:Y:S08]  /*8890*/  HMMA.16816.F32 R24, R20, R4, R24 ;  /* 0x000000041418723c */ /* 0x008ff00000001818 */
[----:B------:R-:W-:Y:S01]  /*88a0*/  HMMA.16816.F32 R28, R172, R154, R28 ;  /* 0x0000009aac1c723c */ /* 0x000fe2000000181c */
[----:B------:R-:W-:Y:S07]  /*88b0*/  LDSM.16.M88.4 R152, [R205+0x11000] ;  /* 0x01100000cd98783b */ /* 0x000fee0000000200 */
        /* <DEDUP_REMOVED lines=8> */
[----:B------:R-:W2:Y:S07]  /*8940*/  LDSM.16.M88.4 R136, [R204+0x8000] ;  /* 0x00800000cc88783b */ /* 0x000eae0000000200 */
[----:B-1----:R-:W-:Y:S08]  /*8950*/  HMMA.16816.F32 R12, R156, R8, R12 ;  /* 0x000000089c0c723c */ /* 0x002ff0000000180c */
[----:B------:R-:W-:Y:S08]  /*8960*/  HMMA.16816.F32 R24, R172, R16, R24 ;  /* 0x00000010ac18723c */ /* 0x000ff00000001818 */
[----:B------:R-:W-:Y:S01]  /*8970*/  HMMA.16816.F32 R28, R156, R10, R28 ;  /* 0x0000000a9c1c723c */ /* 0x000fe2000000181c */
[----:B------:R-:W-:Y:S07]  /*8980*/  LDSM.16.M88.4 R8, [R201+0x8000] ;  /* 0x00800000c908783b */ /* 0x000fee0000000200 */
[C---:B------:R-:W-:Y:S08]  /*8990*/  HMMA.16816.F32 R164, R20.reuse, R32, R164 ;  /* 0x0000002014a4723c */ /* 0x040ff000000018a4 */
[----:B------:R-:W-:Y:S01]  /*89a0*/  HMMA.16816.F32 R160, R20, R34, R160 ;  /* 0x0000002214a0723c */ /* 0x000fe200000018a0 */
[----:B------:R-:W-:Y:S04]  /*89b0*/  LDSM.16.M88.4 R20, [R202+0x8000] ;  /* 0x00800000ca14783b */ /* 0x000fe80000000200 */
[----:B------:R-:W-:Y:S03]  /*89c0*/  LDSM.16.M88.4 R32, [R186] ;  /* 0x00000000ba20783b */ /* 0x000fe60000000200 */
[----:B------:R-:W-:Y:S01]  /*89d0*/  HMMA.16816.F32 R148, R172, R18, R148 ;  /* 0x00000012ac94723c */ /* 0x000fe20000001894 */
[----:B------:R-:W1:Y:S07]  /*89e0*/  LDSM.16.M88.4 R16, [R199+0x10000] ;  /* 0x01000000c710783b */ /* 0x000e6e0000000200 */
[----:B--2---:R-:W-:Y:S08]  /*89f0*/  HMMA.16816.F32 R12, R136, R180, R12 ;  /* 0x000000b4880c723c */ /* 0x004ff0000000180c */
[----:B------:R-:W-:Y:S08]  /*8a00*/  HMMA.16816.F32 R24, R156, R176, R24 ;  /* 0x000000b09c18723c */ /* 0x000ff00000001818 */
[----:B------:R-:W-:Y:S08]  /*8a10*/  HMMA.16816.F32 R28, R136, R182, R28 ;  /* 0x000000b6881c723c */ /* 0x000ff0000000181c */
[C---:B------:R-:W-:Y:S08]  /*8a20*/  HMMA.16816.F32 R144, R172.reuse, R4, R144 ;  /* 0x00000004ac90723c */ /* 0x040ff00000001890 */
[C---:B------:R-:W-:Y:S01]  /*8a30*/  HMMA.16816.F32 R140, R172.reuse, R6, R140 ;  /* 0x00000006ac8c723c */ /* 0x040fe2000000188c */
[----:B------:R-:W2:Y:S07]  /*8a40*/  LDSM.16.M88.4 R4, [R192+0x4000] ;  /* 0x00400000c004783b */ /* 0x000eae0000000200 */
[----:B------:R-:W-:Y:S01]  /*8a50*/  HMMA.16816.F32 R180, R172, R168, R164 ;  /* 0x000000a8acb4723c */ /* 0x000fe200000018a4 */
[----:B------:R-:W3:Y:S07]  /*8a60*/  LDSM.16.M88.4 R164, [R199+0x10800] ;  /* 0x01080000c7a4783b */ /* 0x000eee0000000200 */
[----:B------:R-:W-:Y:S08]  /*8a70*/  HMMA.16816.F32 R148, R156, R178, R148 ;  /* 0x000000b29c94723c */ /* 0x000ff00000001894 */
[----:B-1----:R-:W-:Y:S08]  /*8a80*/  HMMA.16816.F32 R12, R20, R16, R12 ;  /* 0x00000010140c723c */ /* 0x002ff0000000180c */
[----:B------:R-:W-:Y:S08]  /*8a90*/  HMMA.16816.F32 R24, R136, R32, R24 ;  /* 0x000000208818723c */ /* 0x000ff00000001818 */
[----:B------:R-:W-:Y:S01]  /*8aa0*/  HMMA.16816.F32 R28, R20, R18, R28 ;  /* 0x00000012141c723c */ /* 0x000fe2000000181c */
[----:B------:R-:W1:Y:S07]  /*8ab0*/  LDSM.16.M88.4 R16, [R185] ;  /* 0x00000000b910783b */ /* 0x000e6e0000000200 */
[----:B------:R-:W-:Y:S01]  /*8ac0*/  HMMA.16816.F32 R176, R156, R152, R144 ;  /* 0x000000989cb0723c */ /* 0x000fe20000001890 */
[----:B------:R-:W4:Y:S07]  /*8ad0*/  LDSM.16.M88.4 R144, [R192+0x4800] ;  /* 0x00480000c090783b */ /* 0x000f2e0000000200 */
[----:B------:R-:W-:Y:S01]  /*8ae0*/  HMMA.16816.F32 R148, R136, R34, R148 ;  /* 0x000000228894723c */ /* 0x000fe20000001894 */
[----:B------:R-:W5:Y:S07]  /*8af0*/  LDSM.16.M88.4 R32, [R205+0x11800] ;  /* 0x01180000cd20783b */ /* 0x000f6e0000000200 */
[----:B------:R-:W-:Y:S08]  /*8b00*/  HMMA.16816.F32 R140, R156, R154, R140 ;  /* 0x0000009a9c8c723c */ /* 0x000ff0000000188c */
[----:B--2---:R-:W-:Y:S08]  /*8b10*/  HMMA.16816.F32 R12, R8, R4, R12 ;  /* 0x00000004080c723c */ /* 0x004ff0000000180c */
[----:B---3--:R-:W-:Y:S08]  /*8b20*/  HMMA.16816.F32 R24, R20, R164, R24 ;  /* 0x000000a41418723c */ /* 0x008ff00000001818 */
[----:B------:R-:W-:Y:S01]  /*8b30*/  HMMA.16816.F32 R28, R8, R6, R28 ;  /* 0x00000006081c723c */ /* 0x000fe2000000181c */
[----:B------:R-:W2:Y:S07]  /*8b40*/  LDSM.16.M88.4 R4, [R199+0x11000] ;  /* 0x01100000c704783b */ /* 0x000eae0000000200 */
[----:B-1----:R-:W-:Y:S01]  /*8b50*/  HMMA.16816.F32 R176, R136, R16, R176 ;  /* 0x0000001088b0723c */ /* 0x002fe200000018b0 */
[----:B------:R-:W-:-:S02]  /*8b60*/  FMUL.FTZ R13, R13, c[0x0][0x2ec] ;  /* 0x0000bb000d0d7a20 */ /* 0x000fc40000410000 */
[----:B------:R-:W-:Y:S02]  /*8b70*/  FMUL.FTZ R3, R12, c[0x0][0x2ec] ;  /* 0x0000bb000c037a20 */ /* 0x000fe40000410000 */
[----:B------:R-:W-:Y:S01]  /*8b80*/  MUFU.TANH R132, R13 ;  /* 0x0000000d00847308 */ /* 0x000fe20000002400 */
[----:B------:R-:W-:Y:S02]  /*8b90*/  FMUL.FTZ R152, R14, c[0x0][0x2ec] ;  /* 0x0000bb000e987a20 */ /* 0x000fe40000410000 */
[----:B------:R-:W-:Y:S01]  /*8ba0*/  HMMA.16816.F32 R140, R136, R18, R140 ;  /* 0x00000012888c723c */ /* 0x000fe2000000188c */
[----:B------:R-:W1:Y:S04]  /*8bb0*/  LDSM.16.M88.4 R16, [R184] ;  /* 0x00000000b810783b */ /* 0x000e680000000200 */
[----:B------:R-:W3:Y:S03]  /*8bc0*/  MUFU.TANH R3, R3 ;  /* 0x0000000300037308 */ /* 0x000ee60000002400 */
[----:B------:R-:W-:Y:S01]  /*8bd0*/  HMMA.16816.F32 R160, R172, R170, R160 ;  /* 0x000000aaaca0723c */ /* 0x000fe200000018a0 */
[----:B------:R-:W-:-:S02]  /*8be0*/  FMUL.FTZ R28, R28, c[0x0][0x2ec] ;  /* 0x0000bb001c1c7a20 */ /* 0x000fc40000410000 */
[----:B------:R-:W-:Y:S02]  /*8bf0*/  FMUL.FTZ R30, R30, c[0x0][0x2ec] ;  /* 0x0000bb001e1e7a20 */ /* 0x000fe40000410000 */
[----:B------:R-:W-:Y:S01]  /*8c00*/  FMUL.FTZ R29, R29, c[0x0][0x2ec] ;  /* 0x0000bb001d1d7a20 */ /* 0x000fe20000410000 */
[----:B------:R-:W-:Y:S01]  /*8c10*/  MUFU.TANH R152, R152 ;  /* 0x0000009800987308 */ /* 0x000fe20000002400 */
[----:B------:R-:W-:Y:S01]  /*8c20*/  FMUL.FTZ R31, R31, c[0x0][0x2ec] ;  /* 0x0000bb001f1f7a20 */ /* 0x000fe20000410000 */
[----:B----4-:R-:W-:Y:S01]  /*8c30*/  HMMA.16816.F32 R24, R8, R144, R24 ;  /* 0x000000900818723c */ /* 0x010fe20000001818 */
[----:B---3--:R-:W-:-:S05]  /*8c40*/  FSEL R3, R3, -INF , !P4 ;  /* 0xff80000003037808 */ /* 0x008fca0006000000 */
[----:B------:R-:W-:Y:S01]  /*8c50*/  MUFU.TANH R28, R28 ;  /* 0x0000001c001c7308 */ /* 0x000fe20000002400 */
[----:B------:R-:W-:Y:S01]  /*8c60*/  FMUL.FTZ R144, R15, c[0x0][0x2ec] ;  /* 0x0000bb000f907a20 */ /* 0x000fe20000410000 */
[----:B-----5:R-:W-:Y:S01]  /*8c70*/  HMMA.16816.F32 R180, R156, R32, R180 ;  /* 0x000000209cb4723c */ /* 0x020fe200000018b4 */
[----:B------:R-:W3:Y:S05]  /*8c80*/  LDSM.16.M88.4 R12, [R192+0x5000] ;  /* 0x00500000c00c783b */ /* 0x000eea0000000200 */
[----:B------:R-:W4:Y:S02]  /*8c90*/  MUFU.TANH R30, R30 ;  /* 0x0000001e001e7308 */ /* 0x000f240000002400 */
[C---:B--2---:R-:W-:Y:S06]  /*8ca0*/  HMMA.16816.F32 R176, R20.reuse, R4, R176 ;  /* 0x0000000414b0723c */ /* 0x044fec00000018b0 */
[----:B------:R-:W2:Y:S02]  /*8cb0*/  MUFU.TANH R29, R29 ;  /* 0x0000001d001d7308 */ /* 0x000ea40000002400 */
[----:B------:R-:W-:Y:S01]  /*8cc0*/  HMMA.16816.F32 R140, R20, R6, R140 ;  /* 0x00000006148c723c */ /* 0x000fe2000000188c */
[----:B------:R-:W5:Y:S01]  /*8cd0*/  LDSM.16.M88.4 R4, [R199+0x11800] ;  /* 0x01180000c704783b */ /* 0x000f620000000200 */
[----:B------:R-:W-:-:S02]  /*8ce0*/  FMUL.FTZ R24, R24, c[0x0][0x2ec] ;  /* 0x0000bb0018187a20 */ /* 0x000fc40000410000 */
[----:B------:R-:W-:Y:S02]  /*8cf0*/  FMUL.FTZ R25, R25, c[0x0][0x2ec] ;  /* 0x0000bb0019197a20 */ /* 0x000fe40000410000 */
[----:B------:R-:W-:Y:S01]  /*8d00*/  MUFU.TANH R144, R144 ;  /* 0x0000009000907308 */ /* 0x000fe20000002400 */
[----:B------:R-:W-:Y:S01]  /*8d10*/  FMUL.FTZ R26, R26, c[0x0][0x2ec] ;  /* 0x0000bb001a1a7a20 */ /* 0x000fe20000410000 */
[----:B------:R-:W-:Y:S06]  /*8d20*/  HMMA.16816.F32 R160, R156, R34, R160 ;  /* 0x000000229ca0723c */ /* 0x000fec00000018a0 */
[----:B------:R-:W2:Y:S02]  /*8d30*/  MUFU.TANH R24, R24 ;  /* 0x0000001800187308 */ /* 0x000ea40000002400 */
[----:B-1----:R-:W-:Y:S06]  /*8d40*/  HMMA.16816.F32 R180, R136, R16, R180 ;  /* 0x0000001088b4723c */ /* 0x002fec00000018b4 */
[----:B------:R-:W1:Y:S01]  /*8d50*/  MUFU.TANH R25, R25 ;  /* 0x0000001900197308 */ /* 0x000e620000002400 */
[----:B------:R-:W-:Y:S01]  /*8d60*/  FMUL.FTZ R16, R27, c[0x0][0x2ec] ;  /* 0x0000bb001b107a20 */ /* 0x000fe20000410000 */
[----:B------:R-:W-:Y:S06]  /*8d70*/  HMMA.16816.F32 R148, R20, R166, R148 ;  /* 0x000000a61494723c */ /* 0x000fec0000001894 */
[----:B------:R-:W1:Y:S02]  /*8d80*/  MUFU.TANH R31, R31 ;  /* 0x0000001f001f7308 */ /* 0x000e640000002400 */
[C---:B---3--:R-:W-:Y:S06]  /*8d90*/  HMMA.16816.F32 R176, R8.reuse, R12, R176 ;  /* 0x0000000c08b0723c */ /* 0x048fec00000018b0 */
[----:B------:R-:W-:Y:S02]  /*8da0*/  MUFU.TANH R26, R26 ;  /* 0x0000001a001a7308 */ /* 0x000fe40000002400 */
[----:B------:R-:W-:Y:S01]  /*8db0*/  HMMA.16816.F32 R140, R8, R14, R140 ;  /* 0x0000000e088c723c */ /* 0x000fe2000000188c */
[----:B------:R-:W3:Y:S01]  /*8dc0*/  LDSM.16.M88.4 R12, [R192+0x5800] ;  /* 0x00580000c00c783b */ /* 0x000ee20000000200 */
[----:B------:R-:W-:-:S04]  /*8dd0*/  DEPBAR.LE SB0, 0x0 ;  /* 0x000080000000791a */ /* 0x000fc80000000000 */
[----:B------:R-:W-:Y:S02]  /*8de0*/  MUFU.TANH R16, R16 ;  /* 0x0000001000107308 */ /* 0x000fe40000002400 */
[----:B------:R-:W-:Y:S08]  /*8df0*/  HMMA.16816.F32 R160, R136, R18, R160 ;  /* 0x0000001288a0723c */ /* 0x000ff000000018a0 */
[----:B-----5:R-:W-:Y:S01]  /*8e00*/  HMMA.16816.F32 R180, R20, R4, R180 ;  /* 0x0000000414b4723c */ /* 0x020fe200000018b4 */
[----:B------:R-:W-:-:S02]  /*8e10*/  FMUL.FTZ R171, R176, c[0x0][0x2ec] ;  /* 0x0000bb00b0ab7a20 */ /* 0x000fc40000410000 */
[----:B------:R-:W-:Y:S02]  /*8e20*/  FMUL.FTZ R169, R177, c[0x0][0x2ec] ;  /* 0x0000bb00b1a97a20 */ /* 0x000fe40000410000 */
[----:B------:R-:W-:Y:S02]  /*8e30*/  FMUL.FTZ R168, R179, c[0x0][0x2ec] ;  /* 0x0000bb00b3a87a20 */ /* 0x000fe40000410000 */
[C---:B------:R-:W-:Y:S01]  /*8e40*/  IADD3 R4, R134.reuse, 0x8, RZ ;  /* 0x0000000886047810 */ /* 0x040fe20007ffe0ff */
[----:B------:R-:W-:Y:S01]  /*8e50*/  HMMA.16816.F32 R148, R8, R146, R148 ;  /* 0x000000920894723c */ /* 0x000fe20000001894 */
[----:B------:R-:W-:Y:S01]  /*8e60*/  IADD3 R5, R134, 0x1, RZ ;  /* 0x0000000186057810 */ /* 0x000fe20007ffe0ff */
[----:B------:R-:W-:Y:S01]  /*8e70*/  MUFU.TANH R171, R171 ;  /* 0x000000ab00ab7308 */ /* 0x000fe20000002400 */
[-C--:B------:R-:W-:Y:S01]  /*8e80*/  ISETP.GE.AND P6, PT, R4, R135.reuse, PT ;  /* 0x000000870400720c */ /* 0x080fe20003fc6270 */
[----:B------:R-:W-:Y:S01]  /*8e90*/  FMUL.FTZ R140, R140, c[0x0][0x2ec] ;  /* 0x0000bb008c8c7a20 */ /* 0x000fe20000410000 */
[C---:B------:R-:W-:Y:S01]  /*8ea0*/  ISETP.GE.AND P0, PT, R5.reuse, R135, PT ;  /* 0x000000870500720c */ /* 0x040fe20003f06270 */
[----:B------:R-:W-:Y:S01]  /*8eb0*/  FMUL.FTZ R170, R178, c[0x0][0x2ec] ;  /* 0x0000bb00b2aa7a20 */ /* 0x000fe20000410000 */
[-C--:B------:R-:W-:Y:S01]  /*8ec0*/  ISETP.GE.AND P4, PT, R4, R2.reuse, PT ;  /* 0x000000020400720c */ /* 0x080fe20003f86270 */
[----:B------:R-:W-:Y:S01]  /*8ed0*/  HMMA.16816.F32 R160, R20, R6, R160 ;  /* 0x0000000614a0723c */ /* 0x000fe200000018a0 */
[----:B------:R-:W-:Y:S01]  /*8ee0*/  IADD3 R4, R134, 0x9, RZ ;  /* 0x0000000986047810 */ /* 0x000fe20007ffe0ff */
[----:B------:R-:W-:Y:S01]  /*8ef0*/  MUFU.TANH R169, R169 ;  /* 0x000000a900a97308 */ /* 0x000fe20000002400 */
[-C--:B------:R-:W-:Y:S01]  /*8f00*/  ISETP.GE.AND P5, PT, R5, R2.reuse, PT ;  /* 0x000000020500720c */ /* 0x080fe20003fa6270 */
[----:B------:R-:W-:Y:S01]  /*8f10*/  FMUL.FTZ R141, R141, c[0x0][0x2ec] ;  /* 0x0000bb008d8d7a20 */ /* 0x000fe20000410000 */
[----:B----4-:R-:W-:Y:S01]  /*8f20*/  FSEL R30, R30, -INF , !P4 ;  /* 0xff8000001e1e7808 */ /* 0x010fe20006000000 */
[----:B------:R-:W-:Y:S01]  /*8f30*/  FMUL.FTZ R143, R143, c[0x0][0x2ec] ;  /* 0x0000bb008f8f7a20 */ /* 0x000fe20000410000 */
[----:B------:R-:W-:Y:S01]  /*8f40*/  FSEL R7, R28, -INF , !P6 ;  /* 0xff8000001c077808 */ /* 0x000fe20007000000 */
[----:B------:R-:W-:Y:S01]  /*8f50*/  FMUL.FTZ R142, R142, c[0x0][0x2ec] ;  /* 0x0000bb008e8e7a20 */ /* 0x000fe20000410000 */
[----:B---3--:R-:W-:Y:S01]  /*8f60*/  HMMA.16816.F32 R180, R8, R12, R180 ;  /* 0x0000000c08b4723c */ /* 0x008fe200000018b4 */
[C---:B------:R-:W-:Y:S01]  /*8f70*/  ISETP.GE.AND P6, PT, R134.reuse, R2, PT ;  /* 0x000000028600720c */ /* 0x040fe20003fc6270 */
[----:B------:R3:W-:Y:S01]  /*8f80*/  MUFU.TANH R167, R140 ;  /* 0x0000008c00a77308 */ /* 0x0007e20000002400 */
[----:B------:R-:W-:-:S02]  /*8f90*/  IADD3 R6, R134, 0x10, RZ ;  /* 0x0000001086067810 */ /* 0x000fc40007ffe0ff */
[----:B------:R-:W-:Y:S02]  /*8fa0*/  FSEL R5, R152, -INF , !P6 ;  /* 0xff80000098057808 */ /* 0x000fe40007000000 */
[----:B------:R-:W-:Y:S01]  /*8fb0*/  FMUL.FTZ R32, R148, c[0x0][0x2ec] ;  /* 0x0000bb0094207a20 */ /* 0x000fe20000410000 */
[----:B------:R-:W-:Y:S01]  /*8fc0*/  IADD3 R12, R134, 0x11, RZ ;  /* 0x00000011860c7810 */ /* 0x000fe20007ffe0ff */
[----:B------:R-:W-:Y:S01]  /*8fd0*/  FMUL.FTZ R33, R149, c[0x0][0x2ec] ;  /* 0x0000bb0095217a20 */ /* 0x000fe20000410000 */
[----:B------:R-:W-:Y:S01]  /*8fe0*/  FSEL R13, R132, -INF , !P0 ;  /* 0xff800000840d7808 */ /* 0x000fe20004000000 */
[----:B------:R-:W-:Y:S01]  /*8ff0*/  FMUL.FTZ R17, R150, c[0x0][0x2ec] ;  /* 0x0000bb0096117a20 */ /* 0x000fe20000410000 */
[-C--:B------:R-:W-:Y:S01]  /*9000*/  ISETP.GE.AND P0, PT, R4, R135.reuse, PT ;  /* 0x000000870400720c */ /* 0x080fe20003f06270 */
[----:B------:R-:W4:Y:S01]  /*9010*/  MUFU.TANH R32, R32 ;  /* 0x0000002000207308 */ /* 0x000f220000002400 */
[----:B------:R-:W-:Y:S01]  /*9020*/  FMUL.FTZ R151, R151, c[0x0][0x2ec] ;  /* 0x0000bb0097977a20 */ /* 0x000fe20000410000 */
[----:B------:R-:W-:Y:S01]  /*9030*/  HMMA.16816.F32 R160, R8, R14, R160 ;  /* 0x0000000e08a0723c */ /* 0x000fe200000018a0 */
[----:B------:R-:W-:-:S02]  /*9040*/  ISETP.GE.AND P6, PT, R6, R135, PT ;  /* 0x000000870600720c */ /* 0x000fc40003fc6270 */
[-C--:B------:R-:W-:Y:S02]  /*9050*/  ISETP.GE.AND P4, PT, R12, R135.reuse, PT ;  /* 0x000000870c00720c */ /* 0x080fe40003f86270 */
[----:B--2---:R-:W-:Y:S01]  /*9060*/  FSEL R29, R29, -INF , !P0 ;  /* 0xff8000001d1d7808 */ /* 0x004fe20004000000 */
[----:B------:R-:W2:Y:S01]  /*9070*/  MUFU.TANH R33, R33 ;  /* 0x0000002100217308 */ /* 0x000ea20000002400 */
[C---:B------:R-:W-:Y:S02]  /*9080*/  IADD3 R9, R134.reuse, 0x18, RZ ;  /* 0x0000001886097810 */ /* 0x040fe40007ffe0ff */
[----:B------:R-:W-:Y:S01]  /*9090*/  IADD3 R8, R134, 0x19, RZ ;  /* 0x0000001986087810 */ /* 0x000fe20007ffe0ff */
[----:B------:R-:W-:Y:S01]  /*90a0*/  FMUL.FTZ R152, R182, c[0x0][0x2ec] ;  /* 0x0000bb00b6987a20 */ /* 0x000fe20000410000 */
[----:B------:R-:W-:Y:S01]  /*90b0*/  FSEL R27, R24, -INF , !P6 ;  /* 0xff800000181b7808 */ /* 0x000fe20007000000 */
[----:B------:R-:W-:Y:S01]  /*90c0*/  FMUL.FTZ R155, R180, c[0x0][0x2ec] ;  /* 0x0000bb00b49b7a20 */ /* 0x000fe20000410000 */
[----:B-1----:R-:W-:Y:S01]  /*90d0*/  FSEL R25, R25, -INF , !P4 ;  /* 0xff80000019197808 */ /* 0x002fe20006000000 */
[----:B------:R-:W1:Y:S01]  /*90e0*/  MUFU.TANH R17, R17 ;  /* 0x0000001100117308 */ /* 0x000e620000002400 */
[----:B------:R-:W-:Y:S01]  /*90f0*/  ISETP.GE.AND P0, PT, R4, R2, PT ;  /* 0x000000020400720c */ /* 0x000fe20003f06270 */
[----:B------:R-:W-:Y:S01]  /*9100*/  FMUL.FTZ R153, R181, c[0x0][0x2ec] ;  /* 0x0000bb00b5997a20 */ /* 0x000fe20000410000 */
[----:B------:R-:W-:-:S02]  /*9110*/  ISETP.GE.AND P6, PT, R9, R135, PT ;  /* 0x000000870900720c */ /* 0x000fc40003fc6270 */
[----:B------:R-:W-:Y:S02]  /*9120*/  ISETP.GE.AND P4, PT, R8, R135, PT ;  /* 0x000000870800720c */ /* 0x000fe40003f86270 */
[----:B------:R-:W-:Y:S01]  /*9130*/  FSEL R4, R144, -INF , !P5 ;  /* 0xff80000090047808 */ /* 0x000fe20006800000 */
[----:B------:R-:W5:Y:S01]  /*9140*/  MUFU.TANH R18, R151 ;  /* 0x0000009700127308 */ /* 0x000f620000002400 */
[-C--:B------:R-:W-:Y:S01]  /*9150*/  ISETP.GE.AND P5, PT, R6, R2.reuse, PT ;  /* 0x000000020600720c */ /* 0x080fe20003fa6270 */
[----:B---3--:R-:W-:Y:S01]  /*9160*/  FMUL.FTZ R140, R162, c[0x0][0x2ec] ;  /* 0x0000bb00a28c7a20 */ /* 0x008fe20000410000 */
[----:B------:R-:W-:Y:S01]  /*9170*/  FSEL R6, R31, -INF , !P0 ;  /* 0xff8000001f067808 */ /* 0x000fe20004000000 */
[----:B------:R-:W-:Y:S01]  /*9180*/  FMUL.FTZ R150, R163, c[0x0][0x2ec] ;  /* 0x0000bb00a3967a20 */ /* 0x000fe20000410000 */
[----:B----4-:R-:W-:Y:S02]  /*9190*/  FSEL R23, R32, -INF , !P6 ;  /* 0xff80000020177808 */ /* 0x010fe40007000000 */
[----:B--2---:R-:W-:Y:S01]  /*91a0*/  FSEL R21, R33, -INF , !P4 ;  /* 0xff80000021157808 */ /* 0x004fe20006000000 */
[----:B------:R-:W2:Y:S01]  /*91b0*/  MUFU.TANH R168, R168 ;  /* 0x000000a800a87308 */ /* 0x000ea20000002400 */
[----:B------:R-:W-:-:S02]  /*91c0*/  ISETP.GE.AND P0, PT, R12, R2, PT ;  /* 0x000000020c00720c */ /* 0x000fc40003f06270 */
[-C--:B------:R-:W-:Y:S02]  /*91d0*/  ISETP.GE.AND P6, PT, R9, R2.reuse, PT ;  /* 0x000000020900720c */ /* 0x080fe40003fc6270 */
[----:B------:R-:W-:Y:S02]  /*91e0*/  ISETP.GE.AND P4, PT, R8, R2, PT ;  /* 0x000000020800720c */ /* 0x000fe40003f86270 */
[C---:B------:R-:W-:Y:S01]  /*91f0*/  IADD3 R9, R134.reuse, 0x20, RZ ;  /* 0x0000002086097810 */ /* 0x040fe20007ffe0ff */
[----:B------:R3:W4:Y:S01]  /*9200*/  MUFU.TANH R165, R141 ;  /* 0x0000008d00a57308 */ /* 0x0007220000002400 */
[----:B------:R-:W-:Y:S02]  /*9210*/  IADD3 R8, R134, 0x21, RZ ;  /* 0x0000002186087810 */ /* 0x000fe40007ffe0ff */
[----:B------:R-:W-:Y:S02]  /*9220*/  FSEL R26, R26, -INF , !P5 ;  /* 0xff8000001a1a7808 */ /* 0x000fe40006800000 */
[----:B------:R-:W-:-:S02]  /*9230*/  FSEL R24, R16, -INF , !P0 ;  /* 0xff80000010187808 */ /* 0x000fc40004000000 */
[----:B-1----:R-:W-:Y:S01]  /*9240*/  FSEL R22, R17, -INF , !P6 ;  /* 0xff80000011167808 */ /* 0x002fe20007000000 */
[----:B------:R-:W1:Y:S01]  /*9250*/  MUFU.TANH R170, R170 ;  /* 0x000000aa00aa7308 */ /* 0x000e620000002400 */
[CC--:B------:R-:W-:Y:S02]  /*9260*/  ISETP.GE.AND P5, PT, R9.reuse, R135.reuse, PT ;  /* 0x000000870900720c */ /* 0x0c0fe40003fa6270 */
[----:B------:R-:W-:Y:S02]  /*9270*/  ISETP.GE.AND P0, PT, R9, R2, PT ;  /* 0x000000020900720c */ /* 0x000fe40003f06270 */
[----:B------:R-:W-:Y:S02]  /*9280*/  ISETP.GE.AND P6, PT, R8, R135, PT ;  /* 0x000000870800720c */ /* 0x000fe40003fc6270 */
[----:B------:R-:W-:Y:S01]  /*9290*/  IADD3 R9, R134, 0x28, RZ ;  /* 0x0000002886097810 */ /* 0x000fe20007ffe0ff */
[----:B------:R-:W1:Y:S01]  /*92a0*/  MUFU.TANH R152, R152 ;  /* 0x0000009800987308 */ /* 0x000e620000002400 */
[----:B---3--:R-:W-:Y:S01]  /*92b0*/  FMUL.FTZ R141, R161, c[0x0][0x2ec] ;  /* 0x0000bb00a18d7a20 */ /* 0x008fe20000410000 */
[----:B-----5:R-:W-:-:S02]  /*92c0*/  FSEL R20, R18, -INF , !P4 ;  /* 0xff80000012147808 */ /* 0x020fc40006000000 */
[----:B------:R-:W-:Y:S02]  /*92d0*/  FSEL R171, R171, -INF , !P5 ;  /* 0xff800000abab7808 */ /* 0x000fe40006800000 */
[----:B------:R-:W-:Y:S02]  /*92e0*/  FSEL R169, R169, -INF , !P6 ;  /* 0xff800000a9a97808 */ /* 0x000fe40007000000 */
[----:B------:R3:W-:Y:S01]  /*92f0*/  MUFU.TANH R164, R143 ;  /* 0x0000008f00a47308 */ /* 0x0007e20000002400 */
[-C--:B------:R-:W-:Y:S02]  /*9300*/  ISETP.GE.AND P4, PT, R8, R2.reuse, PT ;  /* 0x000000020800720c */ /* 0x080fe40003f86270 */
[C---:B------:R-:W-:Y:S02]  /*9310*/  ISETP.GE.AND P5, PT, R9.reuse, R135, PT ;  /* 0x000000870900720c */ /* 0x040fe40003fa6270 */
[----:B------:R-:W-:Y:S02]  /*9320*/  ISETP.GE.AND P6, PT, R9, R2, PT ;  /* 0x000000020900720c */ /* 0x000fe40003fc6270 */
[C---:B------:R-:W-:Y:S01]  /*9330*/  IADD3 R8, R134.reuse, 0x29, RZ ;  /* 0x0000002986087810 */ /* 0x040fe20007ffe0ff */
[----:B------:R5:W5:Y:S01]  /*9340*/  MUFU.TANH R166, R142 ;  /* 0x0000008e00a67308 */ /* 0x000b620000002400 */
[----:B------:R-:W-:-:S02]  /*9350*/  IADD3 R9, R134, 0x30, RZ ;  /* 0x0000003086097810 */ /* 0x000fc40007ffe0ff */
[----:B------:R-:W-:Y:S02]  /*9360*/  FSEL R167, R167, -INF , !P5 ;  /* 0xff800000a7a77808 */ /* 0x000fe40006800000 */
[----:B--2---:R-:W-:Y:S02]  /*9370*/  FSEL R168, R168, -INF , !P4 ;  /* 0xff800000a8a87808 */ /* 0x004fe40006000000 */
[----:B------:R-:W-:Y:S01]  /*9380*/  ISETP.GE.AND P5, PT, R8, R135, PT ;  /* 0x000000870800720c */ /* 0x000fe20003fa6270 */
[----:B---3--:R-:W-:Y:S01]  /*9390*/  FMUL.FTZ R143, R160, c[0x0][0x2ec] ;  /* 0x0000bb00a08f7a20 */ /* 0x008fe20000410000 */
[----:B------:R-:W2:Y:S01]  /*93a0*/  MUFU.TANH R155, R155 ;  /* 0x0000009b009b7308 */ /* 0x000ea20000002400 */
[----:B------:R-:W-:Y:S02]  /*93b0*/  ISETP.GE.AND P4, PT, R9, R2, PT ;  /* 0x000000020900720c */ /* 0x000fe40003f86270 */
[----:B----4-:R-:W-:Y:S02]  /*93c0*/  FSEL R165, R165, -INF , !P5 ;  /* 0xff800000a5a57808 */ /* 0x010fe40006800000 */
[----:B-1----:R-:W-:Y:S01]  /*93d0*/  FSEL R170, R170, -INF , !P0 ;  /* 0xff800000aaaa7808 */ /* 0x002fe20004000000 */
[----:B-----5:R-:W-:-:S02]  /*93e0*/  FMUL.FTZ R142, R183, c[0x0][0x2ec] ;  /* 0x0000bb00b78e7a20 */ /* 0x020fc40000410000 */
[----:B------:R-:W1:Y:S01]  /*93f0*/  MUFU.TANH R153, R153 ;  /* 0x0000009900997308 */ /* 0x000e620000002400 */
[----:B------:R-:W-:Y:S02]  /*9400*/  FSEL R152, R152, -INF , !P4 ;  /* 0xff80000098987808 */ /* 0x000fe40006000000 */
[----:B------:R-:W-:Y:S02]  /*9410*/  ISETP.GE.AND P5, PT, R8, R2, PT ;  /* 0x000000020800720c */ /* 0x000fe40003fa6270 */
[----:B------:R-:W-:Y:S02]  /*9420*/  ISETP.GE.AND P0, PT, R9, R135, PT ;  /* 0x000000870900720c */ /* 0x000fe40003f06270 */
[----:B------:R-:W-:Y:S01]  /*9430*/  ISETP.GE.AND P4, PT, R133, 0x4, PT ;  /* 0x000000048500780c */ /* 0x000fe20003f86270 */
[----:B------:R-:W3:Y:S01]  /*9440*/  MUFU.TANH R143, R143 ;  /* 0x0000008f008f7308 */ /* 0x000ee20000002400 */
[C---:B------:R-:W-:Y:S02]  /*9450*/  IADD3 R9, R134.reuse, 0x31, RZ ;  /* 0x0000003186097810 */ /* 0x040fe40007ffe0ff */
[----:B------:R-:W-:-:S02]  /*9460*/  IADD3 R8, R134, 0x38, RZ ;  /* 0x0000003886087810 */ /* 0x000fc40007ffe0ff */
[----:B------:R-:W-:Y:S02]  /*9470*/  IADD3 R134, R134, 0x39, RZ ;  /* 0x0000003986867810 */ /* 0x000fe40007ffe0ff */
[----:B------:R-:W-:Y:S01]  /*9480*/  FSEL R166, R166, -INF , !P6 ;  /* 0xff800000a6a67808 */ /* 0x000fe20007000000 */
[----:B------:R-:W4:Y:S01]  /*9490*/  MUFU.TANH R141, R141 ;  /* 0x0000008d008d7308 */ /* 0x000f220000002400 */
[----:B------:R-:W-:Y:S02]  /*94a0*/  FSEL R164, R164, -INF , !P5 ;  /* 0xff800000a4a47808 */ /* 0x000fe40006800000 */
[----:B--2---:R-:W-:Y:S01]  /*94b0*/  FSEL R155, R155, -INF , !P0 ;  /* 0xff8000009b9b7808 */ /* 0x004fe20004000000 */
[----:B------:R-:W-:Y:S01]  /*94c0*/  BAR.SYNC.DEFER_BLOCKING 0x0 ;  /* 0x0000000000007b1d */ /* 0x000fe20000010000 */
[-C--:B------:R-:W-:Y:S02]  /*94d0*/  ISETP.GE.AND P6, PT, R9, R135.reuse, PT ;  /* 0x000000870900720c */ /* 0x080fe40003fc6270 */
[----:B------:R-:W-:-:S02]  /*94e0*/  ISETP.GE.AND P5, PT, R8, R135, PT ;  /* 0x000000870800720c */ /* 0x000fc40003fa6270 */
[----:B------:R-:W-:Y:S01]  /*94f0*/  ISETP.GE.AND P0, PT, R134, R135, PT ;  /* 0x000000878600720c */ /* 0x000fe20003f06270 */
[----:B------:R-:W2:Y:S01]  /*9500*/  MUFU.TANH R142, R142 ;  /* 0x0000008e008e7308 */ /* 0x000ea20000002400 */
[----:B-1----:R-:W-:Y:S02]  /*9510*/  FSEL R153, R153, -INF , !P6 ;  /* 0xff80000099997808 */ /* 0x002fe40007000000 */
[----:B---3--:R-:W-:Y:S02]  /*9520*/  FSEL R143, R143, -INF , !P5 ;  /* 0xff8000008f8f7808 */ /* 0x008fe40006800000 */
[-C--:B------:R-:W-:Y:S02]  /*9530*/  ISETP.GE.AND P6, PT, R9, R2.reuse, PT ;  /* 0x000000020900720c */ /* 0x080fe40003fc6270 */
[----:B----4-:R-:W-:Y:S01]  /*9540*/  FSEL R141, R141, -INF , !P0 ;  /* 0xff8000008d8d7808 */ /* 0x010fe20004000000 */
[----:B------:R-:W1:Y:S01]  /*9550*/  MUFU.TANH R140, R140 ;  /* 0x0000008c008c7308 */ /* 0x000e620000002400 */
[----:B------:R-:W-:-:S02]  /*9560*/  ISETP.GE.AND P5, PT, R8, R2, PT ;  /* 0x000000020800720c */ /* 0x000fc40003fa6270 */
[----:B------:R-:W-:-:S05]  /*9570*/  ISETP.GE.AND P0, PT, R134, R2, PT ;  /* 0x000000028600720c */ /* 0x000fca0003f06270 */
[----:B------:R-:W3:Y:S01]  /*9580*/  MUFU.TANH R150, R150 ;  /* 0x0000009600967308 */ /* 0x000ee20000002400 */
[----:B--2---:R-:W-:Y:S02]  /*9590*/  FSEL R142, R142, -INF , !P6 ;  /* 0xff8000008e8e7808 */ /* 0x004fe40007000000 */
[----:B-1----:R-:W-:Y:S02]  /*95a0*/  FSEL R140, R140, -INF , !P5 ;  /* 0xff8000008c8c7808 */ /* 0x002fe40006800000 */
[----:B---3--:R-:W-:Y:S01]  /*95b0*/  FSEL R150, R150, -INF , !P0 ;  /* 0xff80000096967808 */ /* 0x008fe20004000000 */
        /* <DEDUP_REMOVED lines=49> */
[----:B------:R-:W-:-:S04]  /*98d0*/  LEA R8, P0, R2, c[0x0][0x168], 0x1 ;  /* 0x00005a0002087a11 */ /* 0x000fc800078008ff */
[----:B------:R-:W-:-:S05]  /*98e0*/  LEA.HI.X R9, R2, c[0x0][0x16c], R9, 0x1, P0 ;  /* 0x00005b0002097a11 */ /* 0x000fca00000f0c09 */
[----:B------:R-:W-:Y:S01]  /*98f0*/  @!PT LDS RZ, [RZ] ;  /* 0x00000000fffff984 */ /* 0x000fe20000000800 */
[----:B------:R-:W-:Y:S01]  /*9900*/  @!PT LDS RZ, [RZ] ;  /* 0x00000000fffff984 */ /* 0x000fe20000000800 */
[----:B------:R-:W-:Y:S01]  /*9910*/  @!PT LDS RZ, [RZ] ;  /* 0x00000000fffff984 */ /* 0x000fe20000000800 */
[----:B------:R2:W-:Y:S04]  /*9920*/  LDGSTS.E.BYPASS.LTC128B.128 [R210+0x11000], [R8.64+0x100] ;  /* 0x1100010008d27fae */ /* 0x0005e8000b901d4c */
.L_x_145:
[----:B------:R-:W-:Y:S05]  /*9930*/  BSYNC B0 ;  /* 0x0000000000007941 */ /* 0x000fea0003800000 */
.L_x_144:
[----:B------:R-:W0:Y:S02]  /*9940*/  LDGDEPBAR ;  /* 0x00000000000079af */ /* 0x000e240000000000 */
.L_x_143:
[----:B-1----:R-:W-:Y:S01]  /*9950*/  FMNMX.FTZ R10, R220, R3, !PT ;  /* 0x00000003dc0a7209 */ /* 0x002fe20007810000 */
[----:B------:R-:W-:Y:S01]  /*9960*/  LDSM.16.MT88.4 R16, [R200+0x12000] ;  /* 0x01200000c810783b */ /* 0x000fe20000004200 */
[----:B--2---:R-:W-:Y:S02]  /*9970*/  FMNMX.FTZ R9, R0, R5, !PT ;  /* 0x0000000500097209 */ /* 0x004fe40007810000 */
        /* <DEDUP_REMOVED lines=45> */
[----:B------:R-:W-:Y:S01]  /*9c50*/  LDSM.16.MT88.4 R8, [R197+0x12000] ;  /* 0x01200000c508783b */ /* 0x000fe20000004200 */
[--C-:B------:R-:W-:Y:S01]  /*9c60*/  FFMA.FTZ R145, R7, c[0x0][0x23c], -R154.reuse ;  /* 0x00008f0007917a23 */ /* 0x100fe2000001089a */
[C---:B------:R-:W-:Y:S01]  /*9c70*/  FSETP.NEU.FTZ.AND P0, PT, R3.reuse, -INF , PT ;  /* 0xff8000000300780b */ /* 0x040fe20003f1d000 */
[----:B------:R-:W-:Y:S01]  /*9c80*/  FMUL.FTZ R151, R3, c[0x0][0x23c] ;  /* 0x00008f0003977a20 */ /* 0x000fe20000410000 */
[----:B------:R-:W1:Y:S01]  /*9c90*/  LDSM.16.MT88.4 R12, [R198+0x12000] ;  /* 0x01200000c60c783b */ /* 0x000e620000004200 */
[--C-:B------:R-:W-:Y:S01]  /*9ca0*/  FFMA.FTZ R144, R29, c[0x0][0x23c], -R154.reuse ;  /* 0x00008f001d907a23 */ /* 0x100fe2000001089a */
[----:B------:R-:W-:Y:S01]  /*9cb0*/  MUFU.EX2 R147, R147 ;  /* 0x0000009300937308 */ /* 0x000fe20000000800 */
[--C-:B------:R-:W-:Y:S01]  /*9cc0*/  FFMA.FTZ R156, R27, c[0x0][0x23c], -R154.reuse ;  /* 0x00008f001b9c7a23 */ /* 0x100fe2000001089a */
[----:B------:R-:W-:Y:S01]  /*9cd0*/  FSEL R151, R151, RZ, P0 ;  /* 0x000000ff97977208 */ /* 0x000fe20000000000 */
[----:B------:R-:W-:-:S02]  /*9ce0*/  FFMA.FTZ R157, R25, c[0x0][0x23c], -R154 ;  /* 0x00008f00199d7a23 */ /* 0x000fc4000001089a */
[--C-:B------:R-:W-:Y:S02]  /*9cf0*/  FFMA.FTZ R158, R23, c[0x0][0x23c], -R154.reuse ;  /* 0x00008f00179e7a23 */ /* 0x100fe4000001089a */
[--C-:B------:R-:W-:Y:S01]  /*9d00*/  FFMA.FTZ R135, R5, c[0x0][0x23c], -R151.reuse ;  /* 0x00008f0005877a23 */ /* 0x100fe20000010897 */
[----:B------:R-:W-:Y:S01]  /*9d10*/  FSEL R5, R132, RZ, P1 ;  /* 0x000000ff84057208 */ /* 0x000fe20000800000 */
[--C-:B------:R-:W-:Y:S01]  /*9d20*/  FFMA.FTZ R134, R4, c[0x0][0x23c], -R151.reuse ;  /* 0x00008f0004867a23 */ /* 0x100fe20000010897 */
[----:B------:R-:W2:Y:S01]  /*9d30*/  MUFU.EX2 R146, R146 ;  /* 0x0000009200927308 */ /* 0x000ea20000000800 */
[----:B------:R-:W-:Y:S02]  /*9d40*/  FFMA.FTZ R2, R30, c[0x0][0x23c], -R151 ;  /* 0x00008f001e027a23 */ /* 0x000fe40000010897 */
[----:B------:R-:W-:Y:S01]  /*9d50*/  FADD.FTZ R4, R220, -R5 ;  /* 0x80000005dc047221 */ /* 0x000fe20000010000 */
[----:B------:R-:W-:Y:S01]  /*9d60*/  FSEL R5, R3, RZ, P0 ;  /* 0x000000ff03057208 */ /* 0x000fe20000000000 */
[----:B------:R-:W-:Y:S01]  /*9d70*/  FFMA.FTZ R149, R6, c[0x0][0x23c], -R151 ;  /* 0x00008f0006957a23 */ /* 0x000fe20000010897 */
[----:B------:R-:W-:Y:S01]  /*9d80*/  LDSM.16.MT88.4 R28, [R196+0x12800] ;  /* 0x01280000c41c783b */ /* 0x000fe20000004200 */
[----:B------:R-:W-:Y:S01]  /*9d90*/  FMUL.FTZ R148, R4, c[0x0][0x23c] ;  /* 0x00008f0004947a20 */ /* 0x000fe20000410000 */
[----:B------:R-:W-:Y:S01]  /*9da0*/  MUFU.EX2 R145, R145 ;  /* 0x0000009100917308 */ /* 0x000fe20000000800 */
[----:B------:R-:W-:Y:S01]  /*9db0*/  FADD.FTZ R5, R0, -R5 ;  /* 0x8000000500057221 */ /* 0x000fe20000010000 */
[----:B------:R-:W-:Y:S01]  /*9dc0*/  @P4 IADD3 R220, R133, -0x4, RZ ;  /* 0xfffffffc85dc4810 */ /* 0x000fe20007ffe0ff */
[----:B------:R-:W-:-:S02]  /*9dd0*/  FFMA.FTZ R159, R21, c[0x0][0x23c], -R154 ;  /* 0x00008f00159f7a23 */ /* 0x000fc4000001089a */
[----:B------:R-:W-:Y:S02]  /*9de0*/  FMUL.FTZ R0, R5, c[0x0][0x23c] ;  /* 0x00008f0005007a20 */ /* 0x000fe40000410000 */
[--C-:B------:R-:W-:Y:S01]  /*9df0*/  FFMA.FTZ R160, R26, c[0x0][0x23c], -R151.reuse ;  /* 0x00008f001aa07a23 */ /* 0x100fe20000010897 */
[----:B------:R-:W3:Y:S01]  /*9e00*/  MUFU.EX2 R144, R144 ;  /* 0x0000009000907308 */ /* 0x000ee20000000800 */
[----:B--2---:R-:W-:Y:S01]  /*9e10*/  F2FP.PACK_AB R4, R146, R147 ;  /* 0x000000939204723e */ /* 0x004fe200000000ff */
[--C-:B------:R-:W-:Y:S02]  /*9e20*/  FFMA.FTZ R163, R24, c[0x0][0x23c], -R151.reuse ;  /* 0x00008f0018a37a23 */ /* 0x100fe40000010897 */
[--C-:B------:R-:W-:Y:S01]  /*9e30*/  FFMA.FTZ R161, R22, c[0x0][0x23c], -R151.reuse ;  /* 0x00008f0016a17a23 */ /* 0x100fe20000010897 */
[----:B------:R-:W-:Y:S01]  /*9e40*/  LDSM.16.MT88.4 R24, [R200+0x14800] ;  /* 0x01480000c818783b */ /* 0x000fe20000004200 */
[----:B------:R-:W-:Y:S02]  /*9e50*/  FFMA.FTZ R162, R20, c[0x0][0x23c], -R151 ;  /* 0x00008f0014a27a23 */ /* 0x000fe40000010897 */
[----:B------:R-:W-:Y:S01]  /*9e60*/  MUFU.EX2 R135, R135 ;  /* 0x0000008700877308 */ /* 0x000fe20000000800 */
[----:B------:R-:W-:Y:S01]  /*9e70*/  LDSM.16.MT88.4 R20, [R198+0x14800] ;  /* 0x01480000c614783b */ /* 0x000fe20000004200 */
[----:B------:R-:W-:-:S02]  /*9e80*/  FFMA.FTZ R172, R169, c[0x0][0x23c], -R154 ;  /* 0x00008f00a9ac7a23 */ /* 0x000fc4000001089a */
[--C-:B------:R-:W-:Y:S02]  /*9e90*/  FFMA.FTZ R174, R165, c[0x0][0x23c], -R154.reuse ;  /* 0x00008f00a5ae7a23 */ /* 0x100fe4000001089a */
[--C-:B------:R-:W-:Y:S02]  /*9ea0*/  FFMA.FTZ R171, R171, c[0x0][0x23c], -R154.reuse ;  /* 0x00008f00abab7a23 */ /* 0x100fe4000001089a */
[----:B------:R-:W2:Y:S01]  /*9eb0*/  MUFU.EX2 R134, R134 ;  /* 0x0000008600867308 */ /* 0x000ea20000000800 */
        /* <DEDUP_REMOVED lines=10> */
[----:B--2---:R-:W-:Y:S01]  /*9f60*/  F2FP.PACK_AB R5, R134, R135 ;  /* 0x000000878605723e */ /* 0x004fe200000000ff */
[----:B------:R-:W-:-:S02]  /*9f70*/  FFMA.FTZ R153, R143, c[0x0][0x23c], -R154 ;  /* 0x00008f008f997a23 */ /* 0x000fc4000001089a */
[--C-:B------:R-:W-:Y:S02]  /*9f80*/  FFMA.FTZ R152, R152, c[0x0][0x23c], -R151.reuse ;  /* 0x00008f0098987a23 */ /* 0x100fe40000010897 */
[--C-:B------:R-:W-:Y:S02]  /*9f90*/  FFMA.FTZ R173, R142, c[0x0][0x23c], -R151.reuse ;  /* 0x00008f008ead7a23 */ /* 0x100fe40000010897 */
[----:B------:R-:W2:Y:S01]  /*9fa0*/  MUFU.EX2 R148, R148 ;  /* 0x0000009400947308 */ /* 0x000ea20000000800 */
[--C-:B------:R-:W-:Y:S02]  /*9fb0*/  FFMA.FTZ R170, R140, c[0x0][0x23c], -R151.reuse ;  /* 0x00008f008caa7a23 */ /* 0x100fe40000010897 */
[----:B------:R-:W-:Y:S02]  /*9fc0*/  FFMA.FTZ R154, R141, c[0x0][0x23c], -R154 ;  /* 0x00008f008d9a7a23 */ /* 0x000fe4000001089a */
[----:B------:R-:W-:Y:S01]  /*9fd0*/  FFMA.FTZ R151, R150, c[0x0][0x23c], -R151 ;  /* 0x00008f0096977a23 */ /* 0x000fe20000010897 */
[----:B------:R-:W-:Y:S02]  /*9fe0*/  LDSM.16.MT88.4 R140, [R198+0x13800] ;  /* 0x01380000c68c783b */ /* 0x000fe40000004200 */
        /* <DEDUP_REMOVED lines=72> */
[----:B------:R-:W-:Y:S01]  /*a470*/  FMUL.FTZ R49, R49, R148 ;  /* 0x0000009431317220 */ /* 0x000fe20000410000 */
        /* <DEDUP_REMOVED lines=82> */
[----:B------:R-:W-:Y:S01]  /*a9a0*/  FFMA.FTZ R147, R225, R148, R147 ;  /* 0x00000094e1937223 */ /* 0x000fe20000010093 */
[----:B-----5:R-:W-:Y:S03]  /*a9b0*/  HMMA.16816.F32 R92, R4, R8, R92 ;  /* 0x00000008045c723c */ /* 0x020fe6000000185c */
[----:B------:R-:W-:-:S05]  /*a9c0*/  FADD.FTZ R146, R146, R147 ;  /* 0x0000009392927221 */ /* 0x000fca0000010000 */
[----:B------:R-:W-:Y:S01]  /*a9d0*/  HMMA.16816.F32 R96, R4, R10, R96 ;  /* 0x0000000a0460723c */ /* 0x000fe20000001860 */
[----:B------:R-:W-:Y:S06]  /*a9e0*/  LDSM.16.MT88.4 R8, [R196+0x14800] ;  /* 0x01480000c408783b */ /* 0x000fec0000004200 */
[----:B--2---:R-:W-:Y:S02]  /*a9f0*/  F2FP.PACK_AB R4, R157, R156 ;  /* 0x0000009c9d04723e */ /* 0x004fe400000000ff */
[----:B----4-:R-:W-:Y:S02]  /*aa00*/  F2FP.PACK_AB R5, R163, R160 ;  /* 0x000000a0a305723e */ /* 0x010fe400000000ff */
[----:B------:R-:W-:-:S02]  /*aa10*/  F2FP.PACK_AB R6, R159, R158 ;  /* 0x0000009e9f06723e */ /* 0x000fc400000000ff */
[----:B------:R-:W-:-:S07]  /*aa20*/  F2FP.PACK_AB R7, R162, R161 ;  /* 0x000000a1a207723e */ /* 0x000fce00000000ff */
        /* <DEDUP_REMOVED lines=84> */
[----:B------:R-:W-:Y:S01]  /*af70*/  FFMA.FTZ R17, R221, R0, R135 ;  /* 0x00000000dd117223 */ /* 0x000fe20000010087 */
        /* <DEDUP_REMOVED lines=54> */
.L_x_139:
[----:B------:R-:W-:-:S07]  /*b2e0*/  IADD3 R220, R233, -0x1, RZ ;  /* 0xffffffffe9dc7810 */ /* 0x000fce0007ffe0ff */
.L_x_146:
        /* <DEDUP_REMOVED lines=9> */
.L_x_150:
        /* <DEDUP_REMOVED lines=54> */
.L_x_148:
[----:B------:R-:W-:Y:S04]  /*b6e0*/  DEPBAR.LE SB0, 0x0 ;  /* 0x000080000000791a */ /* 0x000fe80000000000 */
[----:B------:R-:W-:Y:S01]  /*b6f0*/  BAR.SYNC.DEFER_BLOCKING 0x0 ;  /* 0x0000000000007b1d */ /* 0x000fe20000010000 */
[----:B------:R-:W-:Y:S01]  /*b700*/  SHF.R.S32.HI R2, RZ, 0x1f, R220 ;  /* 0x0000001fff027819 */ /* 0x000fe200000114dc */
[C---:B------:R-:W-:Y:S02]  /*b710*/  IMAD R133, R220.reuse, UR8, RZ ;  /* 0x00000008dc857c24 */ /* 0x040fe4000f8e02ff */
[----:B------:R-:W-:Y:S04]  /*b720*/  IMAD.WIDE.U32 R234, R220, UR14, R222 ;  /* 0x0000000edcea7c25 */ /* 0x000fe8000f8e00de */
[----:B------:R-:W-:Y:S01]  /*b730*/  IMAD R133, R2, UR14, R133 ;  /* 0x0000000e02857c24 */ /* 0x000fe2000f8e0285 */
[C---:B------:R-:W-:Y:S02]  /*b740*/  @!P4 LEA R238, P1, R234.reuse, c[0x0][0x170], 0x1 ;  /* 0x00005c00eaeeca11 */ /* 0x040fe400078208ff */
[C---:B------:R-:W-:Y:S02]  /*b750*/  @!P3 LEA R232, P0, R234.reuse, c[0x0][0x170], 0x1 ;  /* 0x00005c00eae8ba11 */ /* 0x040fe400078008ff */
[----:B------:R-:W-:Y:S02]  /*b760*/  IADD3 R132, R235, R133, RZ ;  /* 0x00000085eb847210 */ /* 0x000fe40007ffe0ff */
[C---:B------:R-:W-:Y:S02]  /*b770*/  @!P2 LEA R230, P5, R234.reuse, c[0x0][0x170], 0x1 ;  /* 0x00005c00eae6aa11 */ /* 0x040fe400078a08ff */
[C-C-:B------:R-:W-:Y:S02]  /*b780*/  @!P4 LEA.HI.X R239, R234.reuse, c[0x0][0x174], R132.reuse, 0x1, P1 ;  /* 0x00005d00eaefca11 */ /* 0x140fe400008f0c84 */
[C-C-:B------:R-:W-:Y:S02]  /*b790*/  @!P3 LEA.HI.X R233, R234.reuse, c[0x0][0x174], R132.reuse, 0x1, P0 ;  /* 0x00005d00eae9ba11 */ /* 0x140fe400000f0c84 */
[C---:B------:R-:W-:Y:S02]  /*b7a0*/  @!P2 LEA.HI.X R231, R234.reuse, c[0x0][0x174], R132, 0x1, P5 ;  /* 0x00005d00eae7aa11 */ /* 0x040fe400028f0c84 */
[----:B------:R-:W-:Y:S01]  /*b7b0*/  IADD3 R3, P6, R234, UR15, RZ ;  /* 0x0000000fea037c10 */ /* 0x000fe2000ffde0ff */
[----:B------:R-:W-:Y:S01]  /*b7c0*/  @P4 STS.128 [R210+0x12000], RZ ;  /* 0x012000ffd2004388 */ /* 0x000fe20000000c00 */
[----:B------:R-:W-:Y:S02]  /*b7d0*/  ISETP.GT.AND P5, PT, R220, RZ, PT ;  /* 0x000000ffdc00720c */ /* 0x000fe40003fa4270 */
[----:B------:R-:W-:Y:S02]  /*b7e0*/  IADD3.X R2, R132, UR5, RZ, P6, !PT ;  /* 0x0000000584027c10 */ /* 0x000fe4000b7fe4ff */
[C---:B------:R-:W-:Y:S01]  /*b7f0*/  @!P4 LEA R236, P6, R3.reuse, c[0x0][0x170], 0x1 ;  /* 0x00005c0003ecca11 */ /* 0x040fe200078c08ff */
[----:B------:R-:W-:Y:S01]  /*b800*/  @!PT LDS RZ, [RZ] ;  /* 0x00000000fffff984 */ /* 0x000fe20000000800 */
[----:B------:R-:W-:Y:S01]  /*b810*/  @!PT LDS RZ, [RZ] ;  /* 0x00000000fffff984 */ /* 0x000fe20000000800 */
[----:B------:R-:W-:Y:S01]  /*b820*/  @!PT LDS RZ, [RZ] ;  /* 0x00000000fffff984 */ /* 0x000fe20000000800 */
[----:B------:R1:W-:Y:S01]  /*b830*/  @!P4 LDGSTS.E.BYPASS.LTC128B.128 [R210+0x12000], [R238.64] ;  /* 0x12000000eed2cfae */ /* 0x0003e2000b901d4c */
[C---:B------:R-:W-:Y:S02]  /*b840*/  @!P3 LEA R228, P1, R3.reuse, c[0x0][0x170], 0x1 ;  /* 0x00005c0003e4ba11 */ /* 0x040fe400078208ff */
[C-C-:B------:R-:W-:Y:S02]  /*b850*/  @!P4 LEA.HI.X R237, R3.reuse, c[0x0][0x174], R2.reuse, 0x1, P6 ;  /* 0x00005d0003edca11 */ /* 0x140fe400030f0c02 */
[C-C-:B------:R-:W-:Y:S01]  /*b860*/  @!P3 LEA.HI.X R229, R3.reuse, c[0x0][0x174], R2.reuse, 0x1, P1 ;  /* 0x00005d0003e5ba11 */ /* 0x140fe200008f0c02 */
[----:B------:R-:W-:Y:S01]  /*b870*/  @P3 STS.128 [R210+0x14000], RZ ;  /* 0x014000ffd2003388 */ /* 0x000fe20000000c00 */
[C---:B------:R-:W-:Y:S04]  /*b880*/  @!P2 LEA R226, P0, R3.reuse, c[0x0][0x170], 0x1 ;  /* 0x00005c0003e2aa11 */ /* 0x040fe800078008ff */
[----:B------:R-:W-:Y:S01]  /*b890*/  @!P2 LEA.HI.X R227, R3, c[0x0][0x174], R2, 0x1, P0 ;  /* 0x00005d0003e3aa11 */ /* 0x000fe200000f0c02 */
[----:B------:R-:W-:Y:S01]  /*b8a0*/  @!PT LDS RZ, [RZ] ;  /* 0x00000000fffff984 */ /* 0x000fe20000000800 */
[----:B------:R-:W-:Y:S01]  /*b8b0*/  @!PT LDS RZ, [RZ] ;  /* 0x00000000fffff984 */ /* 0x000fe20000000800 */
[----:B------:R-:W-:Y:S01]  /*b8c0*/  @!PT LDS RZ, [RZ] ;  /* 0x00000000fffff984 */ /* 0x000fe20000000800 */
[----:B------:R2:W-:Y:S06]  /*b8d0*/  @!P3 LDGSTS.E.BYPASS.LTC128B.128 [R210+0x14000], [R232.64+0x80] ;  /* 0x14000080e8d2bfae */ /* 0x0005ec000b901d4c */
[----:B------:R-:W-:Y:S06]  /*b8e0*/  @P2 STS.128 [R210+0x16000], RZ ;  /* 0x016000ffd2002388 */ /* 0x000fec0000000c00 */
        /* <DEDUP_REMOVED lines=8> */
[----:B------:R4:W-:Y:S06]  /*b970*/  @!P4 LDGSTS.E.BYPASS.LTC128B.128 [R210+0x13000], [R236.64] ;  /* 0x13000000ecd2cfae */ /* 0x0009ec000b901d4c */
        /* <DEDUP_REMOVED lines=10> */
[----:B------:R-:W-:Y:S06]  /*ba20*/  LDSM.16.M88.4 R136, [R206] ;  /* 0x00000000ce88783b */ /* 0x000fec0000000200 */
[----:B------:R-:W1:Y:S06]  /*ba30*/  LDSM.16.M88.4 R140, [R205+0xc000] ;  /* 0x00c00000cd8c783b */ /* 0x000e6c0000000200 */
[----:B------:R-:W2:Y:S06]  /*ba40*/  LDSM.16.M88.4 R144, [R205+0xc800] ;  /* 0x00c80000cd90783b */ /* 0x000eac0000000200 */
[----:B------:R-:W2:Y:S06]  /*ba50*/  LDSM.16.M88.4 R148, [R205+0xd000] ;  /* 0x00d00000cd94783b */ /* 0x000eac0000000200 */
[----:B------:R-:W0:Y:S06]  /*ba60*/  LDGDEPBAR ;  /* 0x00000000000079af */ /* 0x000e2c0000000000 */
[----:B------:R-:W3:Y:S06]  /*ba70*/  LDSM.16.M88.4 R152, [R205+0xd800] ;  /* 0x00d80000cd98783b */ /* 0x000eec0000000200 */
[----:B------:R-:W-:Y:S06]  /*ba80*/  LDSM.16.M88.4 R156, [R204] ;  /* 0x00000000cc9c783b */ /* 0x000fec0000000200 */
[----:B------:R-:W3:Y:S01]  /*ba90*/  LDSM.16.M88.4 R160, [R203] ;  /* 0x00000000cba0783b */ /* 0x000ee20000000200 */
[C---:B-1----:R-:W-:Y:S05]  /*baa0*/  HMMA.16816.F32 R4, R136.reuse, R140, RZ ;  /* 0x0000008c8804723c */ /* 0x042fea00000018ff */
[----:B------:R-:W1:Y:S03]  /*bab0*/  LDSM.16.M88.4 R164, [R195] ;  /* 0x00000000c3a4783b */ /* 0x000e660000000200 */
[C---:B------:R-:W-:Y:S03]  /*bac0*/  HMMA.16816.F32 R8, R136.reuse, R142, RZ ;  /* 0x0000008e8808723c */ /* 0x040fe600000018ff */
[----:B------:R-:W1:Y:S06]  /*bad0*/  LDSM.16.M88.4 R168, [R194] ;  /* 0x00000000c2a8783b */ /* 0x000e6c0000000200 */
[----:B------:R-:W1:Y:S01]  /*bae0*/  LDSM.16.M88.4 R172, [R193] ;  /* 0x00000000c1ac783b */ /* 0x000e620000000200 */
[C---:B--2---:R-:W-:Y:S05]  /*baf0*/  HMMA.16816.F32 R12, R136.reuse, R144, RZ ;  /* 0x00000090880c723c */ /* 0x044fea00000018ff */
[----:B------:R-:W-:Y:S03]  /*bb00*/  LDSM.16.M88.4 R176, [R202] ;  /* 0x00000000cab0783b */ /* 0x000fe60000000200 */
[C---:B------:R-:W-:Y:S03]  /*bb10*/  HMMA.16816.F32 R16, R136.reuse, R146, RZ ;  /* 0x000000928810723c */ /* 0x040fe600000018ff */
[----:B------:R-:W2:Y:S05]  /*bb20*/  LDSM.16.M88.4 R180, [R199+0xc000] ;  /* 0x00c00000c7b4783b */ /* 0x000eaa0000000200 */
[C---:B------:R-:W-:Y:S01]  /*bb30*/  HMMA.16816.F32 R20, R136.reuse, R148, RZ ;  /* 0x000000948814723c */ /* 0x040fe200000018ff */
[----:B------:R-:W-:Y:S06]  /*bb40*/  LDSM.16.M88.4 R140, [R199+0xd000] ;  /* 0x00d00000c78c783b */ /* 0x000fec0000000200 */
[----:B------:R-:W-:Y:S01]  /*bb50*/  LDSM.16.M88.4 R144, [R199+0xd800] ;  /* 0x00d80000c790783b */ /* 0x000fe20000000200 */
[C---:B------:R-:W-:Y:S05]  /*bb60*/  HMMA.16816.F32 R24, R136.reuse, R150, RZ ;  /* 0x000000968818723c */ /* 0x040fea00000018ff */
[----:B------:R-:W-:Y:S03]  /*bb70*/  LDSM.16.M88.4 R148, [R201] ;  /* 0x00000000c994783b */ /* 0x000fe60000000200 */
[C---:B---3--:R-:W-:Y:S08]  /*bb80*/  HMMA.16816.F32 R28, R136.reuse, R152, RZ ;  /* 0x00000098881c723c */ /* 0x048ff000000018ff */
[----:B------:R-:W-:Y:S01]  /*bb90*/  HMMA.16816.F32 R32, R136, R154, RZ ;  /* 0x0000009a8820723c */ /* 0x000fe200000018ff */
[----:B------:R-:W3:Y:S06]  /*bba0*/  LDSM.16.M88.4 R136, [R199+0xc800] ;  /* 0x00c80000c788783b */ /* 0x000eec0000000200 */
[----:B------:R-:W2:Y:S01]  /*bbb0*/  LDSM.16.M88.4 R152, [R192] ;  /* 0x00000000c098783b */ /* 0x000ea20000000200 */
[C---:B------:R-:W-:Y:S08]  /*bbc0*/  HMMA.16816.F32 R4, R156.reuse, R160, R4 ;  /* 0x000000a09c04723c */ /* 0x040ff00000001804 */
[C---:B------:R-:W-:Y:S01]  /*bbd0*/  HMMA.16816.F32 R8, R156.reuse, R162, R8 ;  /* 0x000000a29c08723c */ /* 0x040fe20000001808 */
[----:B------:R-:W-:Y:S07]  /*bbe0*/  LDSM.16.M88.4 R160, [R192+0x1000] ;  /* 0x00100000c0a0783b */ /* 0x000fee0000000200 */
[C---:B-1----:R-:W-:Y:S08]  /*bbf0*/  HMMA.16816.F32 R12, R156.reuse, R164, R12 ;  /* 0x000000a49c0c723c */ /* 0x042ff0000000180c */
[C---:B------:R-:W-:Y:S01]  /*bc00*/  HMMA.16816.F32 R16, R156.reuse, R166, R16 ;  /* 0x000000a69c10723c */ /* 0x040fe20000001810 */
[----:B------:R-:W-:Y:S07]  /*bc10*/  LDSM.16.M88.4 R164, [R192+0x1800] ;  /* 0x00180000c0a4783b */ /* 0x000fee0000000200 */
[C---:B------:R-:W-:Y:S08]  /*bc20*/  HMMA.16816.F32 R20, R156.reuse, R168, R20 ;  /* 0x000000a89c14723c */ /* 0x040ff00000001814 */
[C---:B------:R-:W-:Y:S01]  /*bc30*/  HMMA.16816.F32 R24, R156.reuse, R170, R24 ;  /* 0x000000aa9c18723c */ /* 0x040fe20000001818 */
[----:B------:R-:W-:Y:S07]  /*bc40*/  LDSM.16.M88.4 R168, [R206+0x4000] ;  /* 0x00400000cea8783b */ /* 0x000fee0000000200 */
[C---:B------:R-:W-:Y:S08]  /*bc50*/  HMMA.16816.F32 R28, R156.reuse, R172, R28 ;  /* 0x000000ac9c1c723c */ /* 0x040ff0000000181c */
[----:B------:R-:W-:Y:S01]  /*bc60*/  HMMA.16816.F32 R32, R156, R174, R32 ;  /* 0x000000ae9c20723c */ /* 0x000fe20000001820 */
[----:B------:R-:W1:Y:S06]  /*bc70*/  LDSM.16.M88.4 R156, [R192+0x800] ;  /* 0x00080000c09c783b */ /* 0x000e6c0000000200 */
[----:B------:R-:W1:Y:S01]  /*bc80*/  LDSM.16.M88.4 R172, [R205+0xe000] ;  /* 0x00e00000cdac783b */ /* 0x000e620000000200 */
[C---:B--2---:R-:W-:Y:S08]  /*bc90*/  HMMA.16816.F32 R4, R176.reuse, R180, R4 ;  /* 0x000000b4b004723c */ /* 0x044ff00000001804 */
[C---:B------:R-:W-:Y:S01]  /*bca0*/  HMMA.16816.F32 R8, R176.reuse, R182, R8 ;  /* 0x000000b6b008723c */ /* 0x040fe20000001808 */
[----:B------:R-:W-:Y:S07]  /*bcb0*/  LDSM.16.M88.4 R180, [R191] ;  /* 0x00000000bfb4783b */ /* 0x000fee0000000200 */
[C---:B---3--:R-:W-:Y:S08]  /*bcc0*/  HMMA.16816.F32 R12, R176.reuse, R136, R12 ;  /* 0x00000088b00c723c */ /* 0x048ff0000000180c */
[C---:B------:R-:W-:Y:S01]  /*bcd0*/  HMMA.16816.F32 R16, R176.reuse, R138, R16 ;  /* 0x0000008ab010723c */ /* 0x040fe20000001810 */
[----:B------:R-:W2:Y:S07]  /*bce0*/  LDSM.16.M88.4 R136, [R205+0xe800] ;  /* 0x00e80000cd88783b */ /* 0x000eae0000000200 */
[C---:B------:R-:W-:Y:S08]  /*bcf0*/  HMMA.16816.F32 R20, R176.reuse, R140, R20 ;  /* 0x0000008cb014723c */ /* 0x040ff00000001814 */
[C---:B------:R-:W-:Y:S01]  /*bd00*/  HMMA.16816.F32 R24, R176.reuse, R142, R24 ;  /* 0x0000008eb018723c */ /* 0x040fe20000001818 */
[----:B------:R-:W3:Y:S07]  /*bd10*/  LDSM.16.M88.4 R140, [R205+0xf000] ;  /* 0x00f00000cd8c783b */ /* 0x000eee0000000200 */
[C---:B------:R-:W-:Y:S08]  /*bd20*/  HMMA.16816.F32 R28, R176.reuse, R144, R28 ;  /* 0x00000090b01c723c */ /* 0x040ff0000000181c */
[----:B------:R-:W-:Y:S01]  /*bd30*/  HMMA.16816.F32 R32, R176, R146, R32 ;  /* 0x00000092b020723c */ /* 0x000fe20000001820 */
[----:B------:R-:W2:Y:S06]  /*bd40*/  LDSM.16.M88.4 R144, [R205+0xf800] ;  /* 0x00f80000cd90783b */ /* 0x000eac0000000200 */
[----:B------:R-:W2:Y:S01]  /*bd50*/  LDSM.16.M88.4 R176, [R204+0x4000] ;  /* 0x00400000ccb0783b */ /* 0x000ea20000000200 */
[C---:B------:R-:W-:Y:S08]  /*bd60*/  HMMA.16816.F32 R4, R148.reuse, R152, R4 ;  /* 0x000000989404723c */ /* 0x040ff00000001804 */
[C---:B------:R-:W-:Y:S01]  /*bd70*/  HMMA.16816.F32 R8, R148.reuse, R154, R8 ;  /* 0x0000009a9408723c */ /* 0x040fe20000001808 */
[----:B------:R-:W-:Y:S07]  /*bd80*/  LDSM.16.M88.4 R152, [R189] ;  /* 0x00000000bd98783b */ /* 0x000fee0000000200 */
[C---:B-1----:R-:W-:Y:S08]  /*bd90*/  HMMA.16816.F32 R12, R148.reuse, R156, R12 ;  /* 0x0000009c940c723c */ /* 0x042ff0000000180c */
[C---:B------:R-:W-:Y:S01]  /*bda0*/  HMMA.16816.F32 R16, R148.reuse, R158, R16 ;  /* 0x0000009e9410723c */ /* 0x040fe20000001810 */
[----:B------:R-:W-:Y:S07]  /*bdb0*/  LDSM.16.M88.4 R156, [R188] ;  /* 0x00000000bc9c783b */ /* 0x000fee0000000200 */
[C---:B------:R-:W-:Y:S08]  /*bdc0*/  HMMA.16816.F32 R20, R148.reuse, R160, R20 ;  /* 0x000000a09414723c */ /* 0x040ff00000001814 */
[C---:B------:R-:W-:Y:S01]  /*bdd0*/  HMMA.16816.F32 R24, R148.reuse, R162, R24 ;  /* 0x000000a29418723c */ /* 0x040fe20000001818 */
[----:B------:R-:W-:Y:S07]  /*bde0*/  LDSM.16.M88.4 R160, [R202+0x4000] ;  /* 0x00400000caa0783b */ /* 0x000fee0000000200 */
[C---:B------:R-:W-:Y:S08]  /*bdf0*/  HMMA.16816.F32 R28, R148.reuse, R164, R28 ;  /* 0x000000a4941c723c */ /* 0x040ff0000000181c */
[----:B------:R-:W-:Y:S01]  /*be00*/  HMMA.16816.F32 R32, R148, R166, R32 ;  /* 0x000000a69420723c */ /* 0x000fe20000001820 */
[----:B------:R-:W1:Y:S06]  /*be10*/  LDSM.16.M88.4 R148, [R190] ;  /* 0x00000000be94783b */ /* 0x000e6c0000000200 */
[----:B------:R-:W1:Y:S01]  /*be20*/  LDSM.16.M88.4 R164, [R199+0xe000] ;  /* 0x00e00000c7a4783b */ /* 0x000e620000000200 */
[C---:B------:R-:W-:Y:S08]  /*be30*/  HMMA.16816.F32 R4, R168.reuse, R172, R4 ;  /* 0x000000aca804723c */ /* 0x040ff00000001804 */
[C---:B------:R-:W-:Y:S01]  /*be40*/  HMMA.16816.F32 R8, R168.reuse, R174, R8 ;  /* 0x000000aea808723c */ /* 0x040fe20000001808 */
[----:B------:R-:W-:Y:S07]  /*be50*/  LDSM.16.M88.4 R172, [R192+0x2000] ;  /* 0x00200000c0ac783b */ /* 0x000fee0000000200 */
[C---:B--2---:R-:W-:Y:S08]  /*be60*/  HMMA.16816.F32 R12, R168.reuse, R136, R12 ;  /* 0x00000088a80c723c */ /* 0x044ff0000000180c */
[C---:B------:R-:W-:Y:S01]  /*be70*/  HMMA.16816.F32 R16, R168.reuse, R138, R16 ;  /* 0x0000008aa810723c */ /* 0x040fe20000001810 */
[----:B------:R-:W2:Y:S07]  /*be80*/  LDSM.16.M88.4 R136, [R199+0xe800] ;  /* 0x00e80000c788783b */ /* 0x000eae0000000200 */
[C---:B---3--:R-:W-:Y:S08]  /*be90*/  HMMA.16816.F32 R20, R168.reuse, R140, R20 ;  /* 0x0000008ca814723c */ /* 0x048ff00000001814 */
        /* <DEDUP_REMOVED lines=15> */
[C---:B------:R-:W-:Y:S08]  /*bf90*/  HMMA.16816.F32 R28, R176.reuse, R156, R28 ;  /* 0x0000009cb01c723c */ /* 0x040ff0000000181c */
[----:B------:R-:W-:Y:S01]  /*bfa0*/  HMMA.16816.F32 R32, R176, R158, R32 ;  /* 0x0000009eb020723c */ /* 0x000fe20000001820 */
[----:B------:R-:W1:Y:S06]  /*bfb0*/  LDSM.16.M88.4 R156, [R192+0x3800] ;  /* 0x00380000c09c783b */ /* 0x000e6c0000000200 */
[----:B------:R-:W1:Y:S01]  /*bfc0*/  LDSM.16.M88.4 R176, [R206+0x8000] ;  /* 0x00800000ceb0783b */ /* 0x000e620000000200 */
[C---:B------:R-:W-:Y:S08]  /*bfd0*/  HMMA.16816.F32 R4, R160.reuse, R164, R4 ;  /* 0x000000a4a004723c */ /* 0x040ff00000001804 */
[C---:B------:R-:W-:Y:S01]  /*bfe0*/  HMMA.16816.F32 R8, R160.reuse, R166, R8 ;  /* 0x000000a6a008723c */ /* 0x040fe20000001808 */
[----:B------:R-:W-:Y:S07]  /*bff0*/  LDSM.16.M88.4 R164, [R187] ;  /* 0x00000000bba4783b */ /* 0x000fee0000000200 */
        /* <DEDUP_REMOVED lines=15> */
[----:B------:R-:W1:Y:S07]  /*c0f0*/  LDSM.16.M88.4 R148, [R186] ;  /* 0x00000000ba94783b */ /* 0x000e6e0000000200 */
[C---:B------:R-:W-:Y:S08]  /*c100*/  HMMA.16816.F32 R20, R168.reuse, R152, R20 ;  /* 0x00000098a814723c */ /* 0x040ff00000001814 */
[C---:B------:R-:W-:Y:S01]  /*c110*/  HMMA.16816.F32 R24, R168.reuse, R154, R24 ;  /* 0x0000009aa818723c */ /* 0x040fe20000001818 */
[----:B------:R-:W1:Y:S07]  /*c120*/  LDSM.16.M88.4 R152, [R185] ;  /* 0x00000000b998783b */ /* 0x000e6e0000000200 */
        /* <DEDUP_REMOVED lines=18> */
[C---:B------:R-:W-:Y:S08]  /*c250*/  HMMA.16816.F32 R8, R160.reuse, R166, R8 ;  /* 0x000000a6a008723c */ /* 0x040ff00000001808 */
[C---:B-1----:R-:W-:Y:S08]  /*c260*/  HMMA.16816.F32 R12, R160.reuse, R148, R12 ;  /* 0x00000094a00c723c */ /* 0x042ff0000000180c */
[C---:B------:R-:W-:Y:S08]  /*c270*/  HMMA.16816.F32 R16, R160.reuse, R150, R16 ;  /* 0x00000096a010723c */ /* 0x040ff00000001810 */
[C---:B------:R-:W-:Y:S08]  /*c280*/  HMMA.16816.F32 R20, R160.reuse, R152, R20 ;  /* 0x00000098a014723c */ /* 0x040ff00000001814 */
[C---:B------:R-:W-:Y:S08]  /*c290*/  HMMA.16816.F32 R24, R160.reuse, R154, R24 ;  /* 0x0000009aa018723c */ /* 0x040ff00000001818 */
[C---:B------:R-:W-:Y:S08]  /*c2a0*/  HMMA.16816.F32 R28, R160.reuse, R156, R28 ;  /* 0x0000009ca01c723c */ /* 0x040ff0000000181c */
[----:B------:R-:W-:Y:S08]  /*c2b0*/  HMMA.16816.F32 R32, R160, R158, R32 ;  /* 0x0000009ea020723c */ /* 0x000ff00000001820 */
[C---:B------:R-:W-:Y:S08]  /*c2c0*/  HMMA.16816.F32 R4, R168.reuse, R172, R4 ;  /* 0x000000aca804723c */ /* 0x040ff00000001804 */
[C---:B------:R-:W-:Y:S08]  /*c2d0*/  HMMA.16816.F32 R8, R168.reuse, R174, R8 ;  /* 0x000000aea808723c */ /* 0x040ff00000001808 */
[C---:B--2---:R-:W-:Y:S08]  /*c2e0*/  HMMA.16816.F32 R12, R168.reuse, R136, R12 ;  /* 0x00000088a80c723c */ /* 0x044ff0000000180c */
[C---:B------:R-:W-:Y:S01]  /*c2f0*/  HMMA.16816.F32 R16, R168.reuse, R138, R16 ;  /* 0x0000008aa810723c */ /* 0x040fe20000001810 */
[----:B------:R-:W1:Y:S07]  /*c300*/  LDSM.16.M88.4 R136, [R192+0x4800] ;  /* 0x00480000c088783b */ /* 0x000e6e0000000200 */
[C---:B---3--:R-:W-:Y:S08]  /*c310*/  HMMA.16816.F32 R20, R168.reuse, R140, R20 ;  /* 0x0000008ca814723c */ /* 0x048ff00000001814 */
[C---:B------:R-:W-:Y:S01]  /*c320*/  HMMA.16816.F32 R24, R168.reuse, R142, R24 ;  /* 0x0000008ea818723c */ /* 0x040fe20000001818 */
[----:B------:R-:W2:Y:S07]  /*c330*/  LDSM.16.M88.4 R140, [R192+0x5000] ;  /* 0x00500000c08c783b */ /* 0x000eae0000000200 */
[C---:B------:R-:W-:Y:S08]  /*c340*/  HMMA.16816.F32 R28, R168.reuse, R144, R28 ;  /* 0x00000090a81c723c */ /* 0x040ff0000000181c */
        /* <DEDUP_REMOVED lines=8> */
[C---:B--2---:R-:W-:Y:S04]  /*c3d0*/  HMMA.16816.F32 R20, R176.reuse, R140, R20 ;  /* 0x0000008cb014723c */ /* 0x044fe80000001814 */
[----:B------:R-:W2:Y:S01]  /*c3e0*/  MUFU.TANH R252, R252 ;  /* 0x000000fc00fc7308 */ /* 0x000ea20000002400 */
[----:B------:R-:W-:Y:S01]  /*c3f0*/  BAR.SYNC.DEFER_BLOCKING 0x0 ;  /* 0x0000000000007b1d */ /* 0x000fe20000010000 */
[----:B------:R-:W-:Y:S02]  /*c400*/  FMUL.FTZ R250, R5, c[0x0][0x2ec] ;  /* 0x0000bb0005fa7a20 */ /* 0x000fe40000410000 */
[C---:B------:R-:W-:Y:S04]  /*c410*/  HMMA.16816.F32 R24, R176.reuse, R142, R24 ;  /* 0x0000008eb018723c */ /* 0x040fe80000001818 */
[----:B------:R-:W-:Y:S02]  /*c420*/  FMUL.FTZ R249, R6, c[0x0][0x2ec] ;  /* 0x0000bb0006f97a20 */ /* 0x000fe40000410000 */
[----:B------:R-:W3:Y:S01]  /*c430*/  MUFU.TANH R250, R250 ;  /* 0x000000fa00fa7308 */ /* 0x000ee20000002400 */
[----:B------:R-:W-:Y:S02]  /*c440*/  FMUL.FTZ R247, R7, c[0x0][0x2ec] ;  /* 0x0000bb0007f77a20 */ /* 0x000fe40000410000 */
[----:B------:R-:W-:Y:S03]  /*c450*/  FMUL.FTZ R248, R8, c[0x0][0x2ec] ;  /* 0x0000bb0008f87a20 */ /* 0x000fe60000410000 */
[----:B------:R-:W-:Y:S02]  /*c460*/  FMUL.FTZ R251, R11, c[0x0][0x2ec] ;  /* 0x0000bb000bfb7a20 */ /* 0x000fe40000410000 */
[----:B------:R-:W-:Y:S02]  /*c470*/  FMUL.FTZ R246, R12, c[0x0][0x2ec] ;  /* 0x0000bb000cf67a20 */ /* 0x000fe40000410000 */
[----:B------:R-:W2:Y:S01]  /*c480*/  MUFU.TANH R249, R249 ;  /* 0x000000f900f97308 */ /* 0x000ea20000002400 */
[----:B------:R-:W-:Y:S02]  /*c490*/  FMUL.FTZ R244, R13, c[0x0][0x2ec] ;  /* 0x0000bb000df47a20 */ /* 0x000fe40000410000 */
[----:B------:R-:W-:Y:S02]  /*c4a0*/  FMUL.FTZ R245, R14, c[0x0][0x2ec] ;  /* 0x0000bb000ef57a20 */ /* 0x000fe40000410000 */
[----:B------:R-:W-:Y:S02]  /*c4b0*/  FMUL.FTZ R243, R15, c[0x0][0x2ec] ;  /* 0x0000bb000ff37a20 */ /* 0x000fe40000410000 */
[----:B------:R-:W-:Y:S01]  /*c4c0*/  FMUL.FTZ R242, R16, c[0x0][0x2ec] ;  /* 0x0000bb0010f27a20 */ /* 0x000fe20000410000 */
[C---:B-1----:R-:W-:Y:S02]  /*c4d0*/  HMMA.16816.F32 R28, R176.reuse, R136, R28 ;  /* 0x00000088b01c723c */ /* 0x042fe4000000181c */
[----:B------:R-:W1:Y:S01]  /*c4e0*/  MUFU.TANH R247, R247 ;  /* 0x000000f700f77308 */ /* 0x000e620000002400 */
[----:B------:R-:W-:Y:S02]  /*c4f0*/  FMUL.FTZ R240, R17, c[0x0][0x2ec] ;  /* 0x0000bb0011f07a20 */ /* 0x000fe40000410000 */
[----:B------:R-:W-:Y:S02]  /*c500*/  FMUL.FTZ R241, R18, c[0x0][0x2ec] ;  /* 0x0000bb0012f17a20 */ /* 0x000fe40000410000 */
[----:B------:R-:W-:Y:S01]  /*c510*/  FMUL.FTZ R239, R19, c[0x0][0x2ec] ;  /* 0x0000bb0013ef7a20 */ /* 0x000fe20000410000 */
[----:B------:R-:W-:Y:S04]  /*c520*/  HMMA.16816.F32 R32, R176, R138, R32 ;  /* 0x0000008ab020723c */ /* 0x000fe80000001820 */
[----:B------:R-:W1:Y:S01]  /*c530*/  MUFU.TANH R248, R248 ;  /* 0x000000f800f87308 */ /* 0x000e620000002400 */
[----:B------:R-:W-:Y:S02]  /*c540*/  FMUL.FTZ R238, R20, c[0x0][0x2ec] ;  /* 0x0000bb0014ee7a20 */ /* 0x000fe40000410000 */
[----:B----4-:R-:W-:Y:S02]  /*c550*/  FMUL.FTZ R236, R21, c[0x0][0x2ec] ;  /* 0x0000bb0015ec7a20 */ /* 0x010fe40000410000 */
[----:B------:R-:W-:Y:S03]  /*c560*/  FMUL.FTZ R237, R22, c[0x0][0x2ec] ;  /* 0x0000bb0016ed7a20 */ /* 0x000fe60000410000 */
[----:B------:R-:W-:Y:S02]  /*c570*/  FMUL.FTZ R235, R23, c[0x0][0x2ec] ;  /* 0x0000bb0017eb7a20 */ /* 0x000fe40000410000 */
[----:B------:R-:W4:Y:S01]  /*c580*/  MUFU.TANH R251, R251 ;  /* 0x000000fb00fb7308 */ /* 0x000f220000002400 */
[----:B------:R-:W-:Y:S02]  /*c590*/  FMUL.FTZ R234, R24, c[0x0][0x2ec] ;  /* 0x0000bb0018ea7a20 */ /* 0x000fe40000410000 */
[----:B------:R-:W-:Y:S02]  /*c5a0*/  FMUL.FTZ R232, R25, c[0x0][0x2ec] ;  /* 0x0000bb0019e87a20 */ /* 0x000fe40000410000 */
[----:B------:R-:W-:Y:S02]  /*c5b0*/  FMUL.FTZ R233, R26, c[0x0][0x2ec] ;  /* 0x0000bb001ae97a20 */ /* 0x000fe40000410000 */
[----:B------:R-:W-:Y:S02]  /*c5c0*/  FMUL.FTZ R231, R27, c[0x0][0x2ec] ;  /* 0x0000bb001be77a20 */ /* 0x000fe40000410000 */
[----:B-----5:R-:W-:Y:S01]  /*c5d0*/  FMUL.FTZ R228, R28, c[0x0][0x2ec] ;  /* 0x0000bb001ce47a20 */ /* 0x020fe20000410000 */
        /* <DEDUP_REMOVED lines=10> */
[----:B------:R-:W-:Y:S03]  /*c680*/  FMUL.FTZ R35, R35, c[0x0][0x2ec] ;  /* 0x0000bb0023237a20 */ /* 0x000fe60000410000 */
        /* <DEDUP_REMOVED lines=25> */
.L_x_149:
[----:B-1----:R-:W-:Y:S01]  /*c820*/  FMNMX.FTZ R11, R252, R135, !PT ;  /* 0x00000087fc0b7209 */ /* 0x002fe20007810000 */
        /* <DEDUP_REMOVED lines=265> */
[----:B------:R-:W-:Y:S02]  /*d8c0*/  FFMA.FTZ R171, R0, R221, R171 ;  /* 0x000000dd00ab7223 */ /* 0x000fe400000100ab */
        /* <DEDUP_REMOVED lines=135> */
[----:B------:R-:W-:Y:S01]  /*e140*/  FADD.FTZ R229, R229, R0 ;  /* 0x00000000e5e57221 */ /* 0x000fe20000010000 */
[----:B------:R-:W-:Y:S03]  /*e150*/  MOV R0, R3 ;  /* 0x0000000300007202 */ /* 0x000fe60000000f00 */
[----:B------:R-:W-:Y:S04]  /*e160*/  FADD.FTZ R229, R230, R229 ;  /* 0x000000e5e6e57221 */ /* 0x000fe80000010000 */
[----:B------:R-:W-:Y:S04]  /*e170*/  FADD.FTZ R134, R134, R229 ;  /* 0x000000e586867221 */ /* 0x000fe80000010000 */
[----:B------:R-:W-:Y:S01]  /*e180*/  FADD.FTZ R221, R133, R134 ;  /* 0x0000008685dd7221 */ /* 0x000fe20000010000 */
[----:B------:R-:W-:-:S05]  /*e190*/  @P5 BRA `(.L_x_148) ;  /* 0xffffd54000005947 */ /* 0x000fca000383ffff */
.L_x_147:
        /* <DEDUP_REMOVED lines=264> */
[----:B-1----:R-:W-:-:S02]  /*f220*/  CS2R R72, SRZ ;  /* 0x0000000000487805 */ /* 0x002fc4000001ff00 */
[----:B------:R-:W-:Y:S01]  /*f230*/  @!P3 SHF.R.S32.HI R73, RZ, 0x1f, R67 ;  /* 0x0000001fff49b819 */ /* 0x000fe20000011443 */
[----:B------:R1:W-:Y:S01]  /*f240*/  STS [R19+0x8400], R86 ;  /* 0x0084005613007388 */ /* 0x0003e20000000800 */
[----:B---3--:R-:W-:Y:S02]  /*f250*/  @!P1 MOV R9, c[0x0][0x214] ;  /* 0x0000850000099a02 */ /* 0x008fe40000000f00 */
[----:B------:R-:W-:Y:S01]  /*f260*/  @!P3 MOV R72, R67 ;  /* 0x000000430048b202 */ /* 0x000fe20000000f00 */
[----:B------:R1:W-:Y:S01]  /*f270*/  STS [R23+0x8000], R88 ;  /* 0x0080005817007388 */ /* 0x0003e20000000800 */
[----:B------:R-:W-:Y:S01]  /*f280*/  @!P1 SEL R63, R9, c[0x0][0x234], !P2 ;  /* 0x00008d00093f9a07 */ /* 0x000fe20005000000 */
[----:B--2---:R-:W-:Y:S02]  /*f290*/  @P5 FMUL.FTZ R67, R8, 0.69314718246459960938 ;  /* 0x3f31721808435820 */ /* 0x004fe40000410000 */
[----:B------:R1:W-:Y:S01]  /*f2a0*/  STS [R23+0x8400], R90 ;  /* 0x0084005a17007388 */ /* 0x0003e20000000800 */
[----:B----4-:R-:W-:-:S02]  /*f2b0*/  @P4 FMUL.FTZ R8, R7, 0.69314718246459960938 ;  /* 0x3f31721807084820 */ /* 0x010fc40000410000 */
[----:B------:R-:W-:Y:S01]  /*f2c0*/  @!P1 IMAD R65, R63, c[0x0][0x1c0], RZ ;  /* 0x000070003f419a24 */ /* 0x000fe200078e02ff */
[----:B------:R1:W-:Y:S01]  /*f2d0*/  STS [R21+0x8000], R92 ;  /* 0x0080005c15007388 */ /* 0x0003e20000000800 */
[----:B------:R-:W-:Y:S02]  /*f2e0*/  @P5 FFMA.FTZ R0, R132, c[0x0][0x238], R67 ;  /* 0x00008e0084005a23 */ /* 0x000fe40000010043 */
[----:B------:R-:W-:Y:S01]  /*f2f0*/  IMAD R65, R2, R65, RZ ;  /* 0x0000004102417224 */ /* 0x000fe200078e02ff */
[----:B------:R1:W-:Y:S04]  /*f300*/  STS [R21+0x8400], R94 ;  /* 0x0084005e15007388 */ /* 0x0003e80000000800 */
[----:B------:R1:W-:Y:S01]  /*f310*/  STS [R25+0x8000], R96 ;  /* 0x0080006019007388 */ /* 0x0003e20000000800 */
[----:B------:R-:W-:-:S03]  /*f320*/  SEL R65, R65, RZ, P3 ;  /* 0x000000ff41417207 */ /* 0x000fc60001800000 */
[----:B------:R1:W-:Y:S04]  /*f330*/  STS [R25+0x8400], R98 ;  /* 0x0084006219007388 */ /* 0x0003e80000000800 */
[----:B------:R-:W-:Y:S06]  /*f340*/  BAR.SYNC.DEFER_BLOCKING 0x0 ;  /* 0x0000000000007b1d */ /* 0x000fec0000010000 */
[----:B------:R-:W2:Y:S04]  /*f350*/  S2R R4, SR_TID.X ;  /* 0x0000000000047919 */ /* 0x000ea80000002100 */
[----:B------:R-:W3:Y:S04]  /*f360*/  S2R R60, SR_CTAID.X ;  /* 0x00000000003c7919 */ /* 0x000ee80000002500 */
[----:B------:R-:W4:Y:S04]  /*f370*/  S2R R62, SR_CTAID.Z ;  /* 0x00000000003e7919 */ /* 0x000f280000002700 */
[----:B------:R1:W1:Y:S04]  /*f380*/  LDS.128 R52, [R210] ;  /* 0x00000000d2347984 */ /* 0x0002680000000c00 */
[----:B------:R1:W1:Y:S01]  /*f390*/  LDS.128 R48, [R210+0x1000] ;  /* 0x00100000d2307984 */ /* 0x0002620000000c00 */
[----:B--2---:R-:W-:-:S03]  /*f3a0*/  SHF.R.S32.HI R61, RZ, 0x1f, R4 ;  /* 0x0000001fff3d7819 */ /* 0x004fc60000011404 */
[----:B------:R2:W1:Y:S01]  /*f3b0*/  LDS.128 R44, [R210+0x2000] ;  /* 0x00200000d22c7984 */ /* 0x0004620000000c00 */
[----:B------:R-:W-:-:S03]  /*f3c0*/  LEA.HI R9, R61, R4, RZ, 0x5 ;  /* 0x000000043d097211 */ /* 0x000fc600078f28ff */
[----:B------:R2:W1:Y:S01]  /*f3d0*/  LDS.128 R40, [R210+0x3000] ;  /* 0x00300000d2287984 */ /* 0x0004620000000c00 */
[----:B------:R-:W-:Y:S01]  /*f3e0*/  LOP3.LUT R69, R9, 0xffffffe0, RZ, 0xc0, !PT ;  /* 0xffffffe009457812 */ /* 0x000fe200078ec0ff */
[----:B----4-:R-:W-:Y:S02]  /*f3f0*/  IMAD R65, R62, R63, R65 ;  /* 0x0000003f3e417224 */ /* 0x010fe400078e0241 */
[----:B------:R2:W4:Y:S01]  /*f400*/  LDS.128 R36, [R210+0x4000] ;  /* 0x00400000d2247984 */ /* 0x0005220000000c00 */
        /* <DEDUP_REMOVED lines=23> */
[----:B------:R-:W-:Y:S01]  /*f580*/  IMAD R3, R60, -0x80, R213 ;  /* 0xffffff803c037824 */ /* 0x000fe200078e02d5 */
        /* <DEDUP_REMOVED lines=15> */
.L_x_152:
[----:B------:R-:W-:Y:S05]  /*f680*/  BSYNC B0 ;  /* 0x0000000000007941 */ /* 0x000fea0003800000 */
.L_x_151:
[----:B------:R-:W-:Y:S01]  /*f690*/  LEA.HI R5, R5, R6, RZ, 0x3 ;  /* 0x0000000605057211 */ /* 0x000fe200078f18ff */
[----:B------:R-:W-:Y:S01]  /*f6a0*/  IMAD R60, R60, -0x80, R213 ;  /* 0xffffff803c3c7824 */ /* 0x000fe200078e02d5 */
[----:B--2---:R-:W-:Y:S01]  /*f6b0*/  IADD3 R8, P0, R218, R11, RZ ;  /* 0x0000000bda087210 */ /* 0x004fe20007f1e0ff */
        /* <DEDUP_REMOVED lines=25> */
[----:B-1----:R1:W-:Y:S04]  /*f850*/  @!P3 STG.E.128 [R60.64], R52 ;  /* 0x000000343c00b986 */ /* 0x0023e8000c101d0c */
[----:B----4-:R1:W-:Y:S04]  /*f860*/  @!P2 STG.E.128 [R60.64+0x80], R36 ;  /* 0x000080243c00a986 */ /* 0x0103e8000c101d0c */
[----:B---3--:R1:W-:Y:S02]  /*f870*/  @!P1 STG.E.128 [R60.64+0x100], R20 ;  /* 0x000100143c009986 */ /* 0x0083e4000c101d0c */
.L_x_154:
[----:B------:R-:W-:Y:S05]  /*f880*/  BSYNC B0 ;  /* 0x0000000000007941 */ /* 0x000fea0003800000 */
.L_x_153:
[----:B------:R-:W-:Y:S01]  /*f890*/  IADD3 R0, R4, 0x20, RZ ;  /* 0x0000002004007810 */ /* 0x000fe20007ffe0ff */
[----:B------:R-:W-:Y:S03]  /*f8a0*/  BSSY B0, `(.L_x_155) ;  /* 0x0000013000007945 */ /* 0x000fe60003800000 */
[----:B------:R-:W-:-:S13]  /*f8b0*/  ISETP.GE.AND P0, PT, R0, R207, PT ;  /* 0x000000cf0000720c */ /* 0x000fda0003f06270 */
[----:B------:R-:W-:Y:S05]  /*f8c0*/  @P0 BRA `(.L_x_156) ;  /* 0x0000010000000947 */ /* 0x000fea0003800000 */
[----:B------:R-:W-:Y:S01]  /*f8d0*/  IADD3 R2, P0, R6, 0x20, RZ ;  /* 0x0000002006027810 */ /* 0x000fe20007f1e0ff */
[----:B-1-3--:R-:W-:Y:S01]  /*f8e0*/  IMAD.MOV.U32 R20, RZ, RZ, R8 ;  /* 0x000000ffff147224 */ /* 0x00afe200078e0008 */
        /* <DEDUP_REMOVED lines=14> */
.L_x_156:
[----:B------:R-:W-:Y:S05]  /*f9d0*/  BSYNC B0 ;  /* 0x0000000000007941 */ /* 0x000fea0003800000 */
.L_x_155:
        /* <DEDUP_REMOVED lines=20> */
.L_x_158:
[----:B------:R-:W-:Y:S05]  /*fb20*/  BSYNC B0 ;  /* 0x0000000000007941 */ /* 0x000fea0003800000 */
.L_x_157:
        /* <DEDUP_REMOVED lines=10> */
[----:B-1----:R-:W-:Y:S01]  /*fbd0*/  IMAD R3, R6, c[0x0][0x1e8], RZ ;  /* 0x00007a0006037a24 */ /* 0x002fe200078e02ff */
        /* <DEDUP_REMOVED lines=10> */
.L_x_117:
        /* <DEDUP_REMOVED lines=69> */
.L_x_160:
[----:B------:R-:W-:Y:S05]  /*100d0*/  BSYNC B0 ;  /* 0x0000000000007941 */ /* 0x000fea0003800000 */
.L_x_159:
        /* <DEDUP_REMOVED lines=20> */
.L_x_162:
[----:B------:R-:W-:Y:S05]  /*10220*/  BSYNC B0 ;  /* 0x0000000000007941 */ /* 0x000fea0003800000 */
.L_x_161:
        /* <DEDUP_REMOVED lines=20> */
.L_x_164:
[----:B------:R-:W-:Y:S05]  /*10370*/  BSYNC B0 ;  /* 0x0000000000007941 */ /* 0x000fea0003800000 */
.L_x_163:
        /* <DEDUP_REMOVED lines=19> */
.L_x_166:
[----:B------:R-:W-:Y:S05]  /*104b0*/  BSYNC B0 ;  /* 0x0000000000007941 */ /* 0x000fea0003800000 */
.L_x_165:
        /* <DEDUP_REMOVED lines=35> */
.L_x_167:
        /* <DEDUP_REMOVED lines=9> */
.L_x_685:


//--------------------- .text._ZN5flash16flash_fwd_kernelI23Flash_fwd_kernel_traitsILi192ELi128ELi64ELi8ELb0ELb0EN7cutlass6half_tE19Flash_kernel_traitsILi192ELi128ELi64ELi8ES3_EELb0ELb1ELb0ELb1ELb0ELb0ELb0ELb0EEEvNS_16Flash_fwd_paramsE --------------------------
	.section	.text._ZN5flash16flash_fwd_kernelI23Flash_fwd_kernel_traitsILi192ELi128ELi64ELi8ELb0ELb0EN7cutlass6half_tE19Flash_kernel_traitsILi192ELi128ELi64ELi8ES3_EELb0ELb1ELb0ELb1ELb0ELb0ELb0ELb0EEEvNS_16Flash_fwd_paramsE,"ax",@progbits
	.sectioninfo	@"SHI_REGISTERS=234"
	.align	128
        .global         _ZN5flash16flash_fwd_kernelI23Flash_fwd_kernel_traitsILi192ELi128ELi64ELi8ELb0ELb0EN7cutlass6half_tE19Flash_kernel_traitsILi192ELi128ELi64ELi8ES3_EELb0ELb1ELb0ELb1ELb0ELb0ELb0ELb0EEEvNS_16Flash_fwd_paramsE
        .type           _ZN5flash16flash_fwd_kernelI23Flash_fwd_kernel_traitsILi192ELi128ELi64ELi8ELb0ELb0EN7cutlass6half_tE19Flash_kernel_traitsILi192ELi128ELi64ELi8ES3_EELb0ELb1ELb0ELb1ELb0ELb0ELb0ELb0EEEvNS_16Flash_fwd_paramsE,@function
        .size           _ZN5flash16flash_fwd_kernelI23Flash_fwd_kernel_traitsILi192ELi128ELi64ELi8ELb0ELb0EN7cutlass6half_tE19Flash_kernel_traitsILi192ELi128ELi64ELi8ES3_EELb0ELb1ELb0ELb1ELb0ELb0ELb0ELb0EEEvNS_16Flash_fwd_paramsE,(.L_x_686 - _ZN5flash16flash_fwd_kernelI23Flash_fwd_kernel_traitsILi192ELi128ELi64ELi8ELb0ELb0EN7cutlass6half_tE19Flash_kernel_traitsILi192ELi128ELi64ELi8ES3_EELb0ELb1ELb0ELb1ELb0ELb0ELb0ELb0EEEvNS_16Flash_fwd_paramsE)
        .other          _ZN5flash16flash_fwd_kernelI23Flash_fwd_kernel_traitsILi192ELi128ELi64ELi8ELb0ELb0EN7cutlass6half_tE19Flash_kernel_traitsILi192ELi128ELi64ELi8ES3_EELb0ELb1ELb0ELb1ELb0ELb0ELb0ELb0EEEvNS_16Flash_fwd_paramsE,@"STO_CUDA_ENTRY STV_DEFAULT"
_ZN5flash16flash_fwd_kernelI23Flash_fwd_kernel_traitsILi192ELi128ELi64ELi8ELb0ELb0EN7cutlass6half_tE19Flash_kernel_traitsILi192ELi128ELi64ELi8ES3_EELb0ELb1ELb0ELb1ELb0ELb0ELb0ELb0EEEvNS_16Flash_fwd_paramsE:
.text._ZN5flash16flash_fwd_kernelI23Flash_fwd_kernel_traitsILi192ELi128ELi64ELi8ELb0ELb0EN7cutlass6half_tE19Flash_kernel_traitsILi192ELi128ELi64ELi8ES3_EELb0ELb1ELb0ELb1ELb0ELb0ELb0ELb0EEEvNS_16Flash_fwd_paramsE:
        /* <DEDUP_REMOVED lines=33> */
.L_x_168:
[----:B-1-34-:R-:W-:Y:S02]  /*0210*/  MOV R4, c[0x0][0x218] ;  /* 0x0000860000047a02 */ /* 0x01afe40000000f00 */
.L_x_169:
        /* <DEDUP_REMOVED lines=18> */
[----:B------:R-:W-:Y:S01]  /*0340*/  LEA.HI R4, R4, R5, RZ, 0x6 ;  /* 0x0000000504047211 */ /* 0x000fe200078f30ff */
[----:B------:R-:W1:Y:S01]  /*0350*/  S2R R6, SR_TID.X ;  /* 0x0000000000067919 */ /* 0x000e620000002100 */
[----:B------:R-:W-:Y:S02]  /*0360*/  SHF.R.S32.HI R3, RZ, 0x6, R3 ;  /* 0x00000006ff037819 */ /* 0x000fe40000011403 */
[----:B------:R-:W-:-:S04]  /*0370*/  SHF.R.S32.HI R4, RZ, 0x6, R4 ;  /* 0x00000006ff047819 */ /* 0x000fc80000011404 */
[----:B------:R-:W-:-:S04]  /*0380*/  IMNMX R134, R3, R4, PT ;  /* 0x0000000403867217 */ /* 0x000fc80003800200 */
[----:B------:R-:W-:-:S13]  /*0390*/  ISETP.GE.AND P0, PT, R134, 0x1, PT ;  /* 0x000000018600780c */ /* 0x000fda0003f06270 */
[----:B------:R-:W-:Y:S05]  /*03a0*/  @!P0 BRA `(.L_x_170) ;  /* 0x0000f6a000008947 */ /* 0x000fea0003800000 */
[----:B-1----:R-:W-:Y:S02]  /*03b0*/  ISETP.NE.AND P1, PT, R200, -0x1, PT ;  /* 0xffffffffc800780c */ /* 0x002fe40003f25270 */
[----:B------:R-:W-:Y:S02]  /*03c0*/  ISETP.NE.AND P0, PT, R13, -0x1, PT ;  /* 0xffffffff0d00780c */ /* 0x000fe40003f05270 */
[----:B------:R-:W-:-:S09]  /*03d0*/  SHF.R.S32.HI R15, RZ, 0x1f, R14 ;  /* 0x0000001fff0f7819 */ /* 0x000fd2000001140e */
        /* <DEDUP_REMOVED lines=22> */
.L_x_171:
        /* <DEDUP_REMOVED lines=15> */
[----:B------:R-:W-:-:S11]  /*0630*/  ISETP.GE.AND P1, PT, R3, RZ, PT ;  /* 0x000000ff0300720c */ /* 0x000fd60003f26270 */
[-C--:B------:R-:W-:Y:S02]  /*0640*/  @!P2 IADD3 R4, R4, -R5.reuse, RZ ;  /* 0x800000050404a210 */ /* 0x080fe40007ffe0ff */
[----:B------:R-:W-:Y:S02]  /*0650*/  @!P2 IADD3 R220, R220, 0x1, RZ ;  /* 0x00000001dcdca810 */ /* 0x000fe40007ffe0ff */
[----:B------:R-:W-:Y:S01]  /*0660*/  ISETP.GE.U32.AND P3, PT, R4, R5, PT ;  /* 0x000000050400720c */ /* 0x000fe20003f66070 */
[----:B------:R-:W-:Y:S01]  /*0670*/  @P0 IMAD.IADD R5, R2, 0x1, R13 ;  /* 0x0000000102050824 */ /* 0x000fe200078e020d */
[----:B------:R-:W-:-:S03]  /*0680*/  ISETP.NE.AND P2, PT, RZ, c[0x0][0x1c8], PT ;  /* 0x00007200ff007a0c */ /* 0x000fc60003f45270 */
[----:B------:R-:W-:-:S04]  /*0690*/  @P0 IMAD.WIDE.U32 R12, R5, c[0x0][0x1a0], RZ ;  /* 0x00006800050c0a25 */ /* 0x000fc800078e00ff */
[----:B------:R-:W-:Y:S01]  /*06a0*/  @P0 IMAD R5, R5, c[0x0][0x1a4], R13 ;  /* 0x0000690005050a24 */ /* 0x000fe200078e020d */
[----:B------:R-:W-:-:S03]  /*06b0*/  @P0 MOV R8, R12 ;  /* 0x0000000c00080202 */ /* 0x000fc60000000f00 */
        /* <DEDUP_REMOVED lines=15> */
.L_x_172:
[----:B------:R-:W-:Y:S01]  /*07b0*/  SHF.R.S32.HI R85, RZ, 0x1f, R6 ;  /* 0x0000001fff557819 */ /* 0x000fe20000011406 */
[----:B------:R-:W-:Y:S01]  /*07c0*/  IMAD.IADD R199, R206, 0x1, -R87 ;  /* 0x00000001cec77824 */ /* 0x000fe200078e0a57 */
[----:B------:R-:W-:Y:S01]  /*07d0*/  SHF.R.S32.HI R223, RZ, 0x1f, R220 ;  /* 0x0000001fffdf7819 */ /* 0x000fe200000114dc */
[----:B------:R-:W-:Y:S01]  /*07e0*/  BSSY B0, `(.L_x_173) ;  /* 0x0000069000007945 */ /* 0x000fe20003800000 */
[CC--:B------:R-:W-:Y:S02]  /*07f0*/  LEA.HI R17, R85.reuse, R6.reuse, RZ, 0x4 ;  /* 0x0000000655117211 */ /* 0x0c0fe400078f20ff */
[----:B------:R-:W-:Y:S01]  /*0800*/  LEA.HI R3, R85, R6, RZ, 0x3 ;  /* 0x0000000655037211 */ /* 0x000fe200078f18ff */
[C---:B------:R-:W-:Y:S01]  /*0810*/  IMAD R211, R223.reuse, c[0x0][0x1b0], RZ ;  /* 0x00006c00dfd37a24 */ /* 0x040fe200078e02ff */
[----:B------:R-:W-:Y:S01]  /*0820*/  SHF.R.S32.HI R2, RZ, 0x4, R17 ;  /* 0x00000004ff027819 */ /* 0x000fe20000011411 */
[----:B------:R-:W-:Y:S01]  /*0830*/  IMAD R223, R223, c[0x0][0x1b8], RZ ;  /* 0x00006e00dfdf7a24 */ /* 0x000fe200078e02ff */
[----:B------:R-:W-:Y:S01]  /*0840*/  SHF.R.S32.HI R12, RZ, 0x3, R3 ;  /* 0x00000003ff0c7819 */ /* 0x000fe20000011403 */
[C---:B------:R-:W-:Y:S01]  /*0850*/  IMAD R211, R220.reuse, c[0x0][0x1b4], R211 ;  /* 0x00006d00dcd37a24 */ /* 0x040fe200078e02d3 */
[----:B------:R-:W-:Y:S01]  /*0860*/  LOP3.LUT R3, R3, 0xfffffff8, RZ, 0xc0, !PT ;  /* 0xfffffff803037812 */ /* 0x000fe200078ec0ff */
[----:B------:R-:W-:Y:S01]  /*0870*/  IMAD R223, R220, c[0x0][0x1bc], R223 ;  /* 0x00006f00dcdf7a24 */ /* 0x000fe200078e02df */
[C---:B------:R-:W-:Y:S01]  /*0880*/  LEA.HI R197, R17.reuse, R2, RZ, 0x1 ;  /* 0x0000000211c57211 */ /* 0x040fe200078f08ff */
[----:B------:R-:W-:Y:S01]  /*0890*/  IMAD.SHL.U32 R203, R12, 0x40, RZ ;  /* 0x000000400ccb7824 */ /* 0x000fe200078e00ff */
[----:B------:R-:W-:Y:S01]  /*08a0*/  LOP3.LUT R17, R17, 0xfffffff0, RZ, 0xc0, !PT ;  /* 0xfffffff011117812 */ /* 0x000fe200078ec0ff */
[----:B------:R-:W-:Y:S01]  /*08b0*/  IMAD.IADD R4, R6, 0x1, -R3 ;  /* 0x0000000106047824 */ /* 0x000fe200078e0a03 */
[----:B------:R-:W-:-:S02]  /*08c0*/  LOP3.LUT R197, R197, 0xfffffffe, RZ, 0xc0, !PT ;  /* 0xfffffffec5c57812 */ /* 0x000fc400078ec0ff */
[----:B------:R-:W-:Y:S01]  /*08d0*/  LOP3.LUT R203, R203, 0x1c0, RZ, 0xc0, !PT ;  /* 0x000001c0cbcb7812 */ /* 0x000fe200078ec0ff */
[----:B------:R-:W-:Y:S01]  /*08e0*/  IMAD.IADD R17, R6, 0x1, -R17 ;  /* 0x0000000106117824 */ /* 0x000fe200078e0a11 */
[----:B------:R-:W-:Y:S01]  /*08f0*/  SHF.R.S32.HI R13, RZ, 0x1f, R12 ;  /* 0x0000001fff0d7819 */ /* 0x000fe2000001140c */
[----:B------:R-:W-:Y:S01]  /*0900*/  IMAD.SHL.U32 R212, R4, 0x8, RZ ;  /* 0x0000000804d47824 */ /* 0x000fe200078e00ff */
[----:B------:R-:W-:Y:S01]  /*0910*/  LEA.HI R18, R85, R6, RZ, 0x6 ;  /* 0x0000000655127211 */ /* 0x000fe200078f30ff */
[----:B------:R-:W-:Y:S01]  /*0920*/  IMAD.IADD R197, R2, 0x1, -R197 ;  /* 0x0000000102c57824 */ /* 0x000fe200078e0ac5 */
[----:B------:R-:W-:Y:S01]  /*0930*/  SHF.R.S32.HI R2, RZ, 0x1f, R17 ;  /* 0x0000001fff027819 */ /* 0x000fe20000011411 */
[----:B------:R-:W-:Y:S01]  /*0940*/  IMAD R19, R13, c[0x0][0x198], RZ ;  /* 0x000066000d137a24 */ /* 0x000fe200078e02ff */
[----:B------:R-:W-:Y:S01]  /*0950*/  LOP3.LUT R10, R203, 0x38, R212, 0xf8, !PT ;  /* 0x00000038cb0a7812 */ /* 0x000fe200078ef8d4 */
[----:B------:R-:W-:Y:S01]  /*0960*/  IMAD.SHL.U32 R18, R18, 0x8, RZ ;  /* 0x0000000812127824 */ /* 0x000fe200078e00ff */
[----:B------:R-:W-:-:S02]  /*0970*/  SHF.R.U32.HI R203, RZ, 0x3, R203 ;  /* 0x00000003ffcb7819 */ /* 0x000fc400000116cb */
[--C-:B------:R-:W-:Y:S02]  /*0980*/  SHF.R.S32.HI R213, RZ, 0x1f, R212.reuse ;  /* 0x0000001fffd57819 */ /* 0x100fe400000114d4 */
[----:B------:R-:W-:Y:S01]  /*0990*/  LEA.HI R3, R2, R17, RZ, 0x3 ;  /* 0x0000001102037211 */ /* 0x000fe200078f18ff */
[----:B------:R-:W-:Y:S01]  /*09a0*/  IMAD R2, R12, c[0x0][0x19c], R19 ;  /* 0x000067000c027a24 */ /* 0x000fe200078e0213 */
[----:B------:R-:W-:Y:S01]  /*09b0*/  LOP3.LUT R203, R10, R203, RZ, 0x3c, !PT ;  /* 0x000000cb0acb7212 */ /* 0x000fe200078e3cff */
[----:B------:R-:W-:Y:S01]  /*09c0*/  IMAD.WIDE.U32 R20, R12, c[0x0][0x198], R212 ;  /* 0x000066000c147a25 */ /* 0x000fe200078e00d4 */
[C---:B------:R-:W-:Y:S02]  /*09d0*/  LOP3.LUT R10, R3.reuse, 0xfffffff8, RZ, 0xc0, !PT ;  /* 0xfffffff8030a7812 */ /* 0x040fe400078ec0ff */
[----:B------:R-:W-:Y:S01]  /*09e0*/  IADD3 R16, P0, R212, R16, RZ ;  /* 0x00000010d4107210 */ /* 0x000fe20007f1e0ff */
[----:B------:R-:W-:Y:S01]  /*09f0*/  IMAD.SHL.U32 R3, R3, 0x40, RZ ;  /* 0x0000004003037824 */ /* 0x000fe200078e00ff */
[----:B------:R-:W-:Y:S01]  /*0a00*/  IADD3 R208, P1, R208, R20, RZ ;  /* 0x00000014d0d07210 */ /* 0x000fe20007f3e0ff */
[----:B------:R-:W-:Y:S01]  /*0a10*/  IMAD.IADD R10, R17, 0x1, -R10 ;  /* 0x00000001110a7824 */ /* 0x000fe200078e0a0a */
[----:B------:R-:W-:Y:S01]  /*0a20*/  LOP3.LUT R203, R203, 0xfffffe00, R18, 0xf8, !PT ;  /* 0xfffffe00cbcb7812 */ /* 0x000fe200078ef812 */
[----:B------:R-:W-:Y:S01]  /*0a30*/  IMAD.WIDE.U32 R18, R12, c[0x0][0x1a0], R212 ;  /* 0x000068000c127a25 */ /* 0x000fe200078e00d4 */
[----:B------:R-:W-:-:S02]  /*0a40*/  IADD3.X R209, R9, R21, R2, P1, !PT ;  /* 0x0000001509d17210 */ /* 0x000fc40000ffe402 */
[C---:B------:R-:W-:Y:S01]  /*0a50*/  LOP3.LUT P2, RZ, R10.reuse, 0x4, RZ, 0xc0, !PT ;  /* 0x000000040aff7812 */ /* 0x040fe2000784c0ff */
[----:B------:R-:W-:Y:S01]  /*0a60*/  IMAD R9, R13, c[0x0][0x1a0], RZ ;  /* 0x000068000d097a24 */ /* 0x000fe200078e02ff */
[C---:B------:R-:W-:Y:S01]  /*0a70*/  LOP3.LUT P1, RZ, R10.reuse, 0x2, RZ, 0xc0, !PT ;  /* 0x000000020aff7812 */ /* 0x040fe2000782c0ff */
[----:B------:R-:W-:Y:S01]  /*0a80*/  IMAD.SHL.U32 R10, R10, 0x40, RZ ;  /* 0x000000400a0a7824 */ /* 0x000fe200078e00ff */
[----:B------:R-:W-:Y:S01]  /*0a90*/  LEA.HI R85, R85, R6, RZ, 0x5 ;  /* 0x0000000655557211 */ /* 0x000fe200078f28ff */
[----:B------:R-:W-:Y:S01]  /*0aa0*/  IMAD.X R17, R213, 0x1, R11, P0 ;  /* 0x00000001d5117824 */ /* 0x000fe200000e060b */
[----:B------:R-:W-:Y:S01]  /*0ab0*/  IADD3 R8, P0, R8, R18, RZ ;  /* 0x0000001208087210 */ /* 0x000fe20007f1e0ff */
[----:B------:R-:W-:Y:S01]  /*0ac0*/  IMAD R2, R12, c[0x0][0x1a4], R9 ;  /* 0x000069000c027a24 */ /* 0x000fe200078e0209 */
[----:B------:R-:W-:Y:S01]  /*0ad0*/  LOP3.LUT R10, R10, 0x1c0, RZ, 0xc0, !PT ;  /* 0x000001c00a0a7812 */ /* 0x000fe200078ec0ff */
[----:B------:R-:W-:Y:S01]  /*0ae0*/  IMAD.SHL.U32 R11, R197, 0x8, RZ ;  /* 0x00000008c50b7824 */ /* 0x000fe200078e00ff */
[----:B------:R-:W-:Y:S01]  /*0af0*/  IADD3 R205, R212, 0x40, RZ ;  /* 0x00000040d4cd7810 */ /* 0x000fe20007ffe0ff */
[----:B------:R-:W-:Y:S01]  /*0b00*/  IMAD.WIDE.U32 R208, R220, c[0x0][0x1b0], R208 ;  /* 0x00006c00dcd07a25 */ /* 0x000fe200078e00d0 */
[----:B------:R-:W-:-:S02]  /*0b10*/  IADD3.X R9, R5, R19, R2, P0, !PT ;  /* 0x0000001305097210 */ /* 0x000fc400007fe402 */
[----:B------:R-:W-:Y:S01]  /*0b20*/  LOP3.LUT R11, R10, 0x8, R11, 0xf8, !PT ;  /* 0x000000080a0b7812 */ /* 0x000fe200078ef80b */
[----:B------:R-:W-:Y:S01]  /*0b30*/  IMAD R19, R15, c[0x0][0x1a8], RZ ;  /* 0x00006a000f137a24 */ /* 0x000fe200078e02ff */
[----:B------:R-:W-:Y:S01]  /*0b40*/  ISETP.GE.AND P0, PT, R12, R199, PT ;  /* 0x000000c70c00720c */ /* 0x000fe20003f06270 */
[----:B------:R-:W-:Y:S01]  /*0b50*/  IMAD.WIDE.U32 R220, R220, c[0x0][0x1b8], R8 ;  /* 0x00006e00dcdc7a25 */ /* 0x000fe200078e0008 */
[----:B------:R-:W-:Y:S02]  /*0b60*/  SHF.R.U32.HI R10, RZ, 0x3, R10 ;  /* 0x00000003ff0a7819 */ /* 0x000fe4000001160a */
[----:B------:R-:W-:Y:S01]  /*0b70*/  LOP3.LUT R9, R85, 0xffffffe0, RZ, 0xc0, !PT ;  /* 0xffffffe055097812 */ /* 0x000fe200078ec0ff */
[----:B------:R-:W-:Y:S01]  /*0b80*/  IMAD.MOV.U32 R5, RZ, RZ, 0x10 ;  /* 0x00000010ff057424 */ /* 0x000fe200078e00ff */
[----:B------:R-:W-:Y:S01]  /*0b90*/  LOP3.LUT R2, R11, R10, RZ, 0x3c, !PT ;  /* 0x0000000a0b027212 */ /* 0x000fe200078e3cff */
[C---:B------:R-:W-:Y:S01]  /*0ba0*/  IMAD R19, R14.reuse, c[0x0][0x1ac], R19 ;  /* 0x00006b000e137a24 */ /* 0x040fe200078e0213 */
[----:B------:R-:W-:Y:S01]  /*0bb0*/  SHF.R.S32.HI R85, RZ, 0x5, R85 ;  /* 0x00000005ff557819 */ /* 0x000fe20000011455 */
[----:B------:R-:W-:Y:S01]  /*0bc0*/  IMAD.WIDE.U32 R16, R14, c[0x0][0x1a8], R16 ;  /* 0x00006a000e107a25 */ /* 0x000fe200078e0010 */
[----:B------:R-:W-:-:S02]  /*0bd0*/  LOP3.LUT R2, R2, 0xfffffe00, R3, 0xf8, !PT ;  /* 0xfffffe0002027812 */ /* 0x000fc400078ef803 */
[----:B------:R-:W-:Y:S01]  /*0be0*/  IADD3 R204, R212, 0x80, RZ ;  /* 0x00000080d4cc7810 */ /* 0x000fe20007ffe0ff */
[----:B------:R-:W-:Y:S01]  /*0bf0*/  IMAD.MOV.U32 R3, RZ, RZ, 0x20 ;  /* 0x00000020ff037424 */ /* 0x000fe200078e00ff */
[----:B------:R-:W-:Y:S01]  /*0c00*/  SEL R5, R5, 0xfffffff0, !P1 ;  /* 0xfffffff005057807 */ /* 0x000fe20004800000 */
[----:B------:R-:W-:Y:S02]  /*0c10*/  IMAD.IADD R9, R6, 0x1, -R9 ;  /* 0x0000000106097824 */ /* 0x000fe400078e0a09 */
[----:B------:R-:W-:Y:S01]  /*0c20*/  IMAD.WIDE R20, R201, 0x80, R12 ;  /* 0x00000080c9147825 */ /* 0x000fe200078e020c */
[----:B------:R-:W-:-:S03]  /*0c30*/  SEL R3, R3, 0xffffffe0, !P2 ;  /* 0xffffffe003037807 */ /* 0x000fc60005000000 */
[----:B------:R-:W-:Y:S02]  /*0c40*/  IMAD.SHL.U32 R203, R203, 0x2, RZ ;  /* 0x00000002cbcb7824 */ /* 0x000fe400078e00ff */
[----:B------:R-:W-:Y:S02]  /*0c50*/  IMAD.IADD R19, R17, 0x1, R19 ;  /* 0x0000000111137824 */ /* 0x000fe400078e0213 */
        /* <DEDUP_REMOVED lines=8> */
[----:B------:R-:W-:-:S02]  /*0ce0*/  IMAD R8, R20, c[0x0][0x194], R11 ;  /* 0x0000650014087a24 */ /* 0x000fc400078e020b */
        /* <DEDUP_REMOVED lines=24> */
.L_x_174:
[----:B------:R-:W-:Y:S05]  /*0e70*/  BSYNC B0 ;  /* 0x0000000000007941 */ /* 0x000fea0003800000 */
.L_x_173:
        /* <DEDUP_REMOVED lines=37> */
.L_x_176:
[----:B------:R-:W-:Y:S05]  /*10d0*/  BSYNC B0 ;  /* 0x0000000000007941 */ /* 0x000fea0003800000 */
.L_x_175:
        /* <DEDUP_REMOVED lines=37> */
.L_x_178:
[----:B------:R-:W-:Y:S05]  /*1330*/  BSYNC B0 ;  /* 0x0000000000007941 */ /* 0x000fea0003800000 */
.L_x_177:
        /* <DEDUP_REMOVED lines=40> */
.L_x_180:
[----:B------:R-:W-:Y:S05]  /*15c0*/  BSYNC B0 ;  /* 0x0000000000007941 */ /* 0x000fea0003800000 */
.L_x_179:
        /* <DEDUP_REMOVED lines=36> */
.L_x_182:
[----:B------:R-:W-:Y:S05]  /*1810*/  BSYNC B0 ;  /* 0x0000000000007941 */ /* 0x000fea0003800000 */
.L_x_181:
[----:B------:R-:W-:Y:S01]  /*1820*/  ISETP.GE.AND P0, PT, R8, R11, PT ;  /* 0x0000000b0800720c */ /* 0x000fe20003f06270 */
[----:B------:R-:W-:Y:S01]  /*1830*/  UMOV UR7, 0x5 ;  /* 0x0000000500077882 */ /* 0x000fe20000000000 */
[----:B------:R-:W-:Y:S01]  /*1840*/  BSSY B0, `(.L_x_183) ;  /* 0x0000020000007945 */ /* 0x000fe20003800000 */
[----:B------:R-:W-:Y:S02]  /*1850*/  ULDC UR11, c[0x0][0x19c] ;  /* 0x00006700000b7ab9 */ /* 0x000fe40000000800 */
[----:B------:R-:W-:Y:S02]  /*1860*/  USHF.L.U32 UR10, UR4, 0x5, URZ ;  /* 0x00000005040a7899 */ /* 0x000fe4000800063f */
[----:B------:R-:W-:-:S06]  /*1870*/  USHF.L.U64.HI UR11, UR4, UR7, UR11 ;  /* 0x00000007040b7299 */ /* 0x000fcc000801020b */
[----:B------:R-:W-:Y:S05]  /*1880*/  @P0 BRA `(.L_x_184) ;  /* 0x000001b000000947 */ /* 0x000fea0003800000 */
        /* <DEDUP_REMOVED lines=27> */
.L_x_184:
[----:B------:R-:W-:Y:S05]  /*1a40*/  BSYNC B0 ;  /* 0x0000000000007941 */ /* 0x000fea0003800000 */
.L_x_183:
[----:B------:R-:W-:Y:S01]  /*1a50*/  ISETP.NE.U32.AND P1, PT, RZ, c[0x0][0x318], PT ;  /* 0x0000c600ff007a0c */ /* 0x000fe20003f25070 */
[----:B------:R-:W0:Y:S01]  /*1a60*/  LDGDEPBAR ;  /* 0x00000000000079af */ /* 0x000e220000000000 */
[----:B------:R-:W-:Y:S02]  /*1a70*/  ULDC.64 UR4, c[0x0][0x1a0] ;  /* 0x0000680000047ab9 */ /* 0x000fe40000000a00 */
[----:B------:R-:W-:-:S13]  /*1a80*/  ISETP.NE.AND.EX P1, PT, RZ, c[0x0][0x31c], PT, P1 ;  /* 0x0000c700ff007a0c */ /* 0x000fda0003f25310 */
[----:B------:R-:W-:Y:S01]  /*1a90*/  @P1 SHF.R.S32.HI R10, RZ, 0x1f, R0 ;  /* 0x0000001fff0a1819 */ /* 0x000fe20000011400 */
[----:B------:R-:W-:-:S04]  /*1aa0*/  @P1 IMAD.WIDE.U32 R14, R0, c[0x0][0x320], R14 ;  /* 0x0000c800000e1a25 */ /* 0x000fc800078e000e */
[----:B------:R-:W-:Y:S01]  /*1ab0*/  @P1 IMAD R17, R10, c[0x0][0x320], RZ ;  /* 0x0000c8000a111a24 */ /* 0x000fe200078e02ff */
[----:B--2---:R-:W-:Y:S01]  /*1ac0*/  @P1 LEA R18, P0, R14, c[0x0][0x318], 0x2 ;  /* 0x0000c6000e121a11 */ /* 0x004fe200078010ff */
[----:B------:R-:W-:-:S04]  /*1ad0*/  DEPBAR.LE SB0, 0x0 ;  /* 0x000080000000791a */ /* 0x000fc80000000000 */
[----:B------:R-:W-:-:S04]  /*1ae0*/  @P1 IMAD R17, R0, c[0x0][0x324], R17 ;  /* 0x0000c90000111a24 */ /* 0x000fc800078e0211 */
[----:B------:R-:W-:-:S05]  /*1af0*/  @P1 IMAD.IADD R17, R15, 0x1, R17 ;  /* 0x000000010f111824 */ /* 0x000fca00078e0211 */
[----:B------:R-:W-:-:S05]  /*1b00*/  @P1 LEA.HI.X R19, R14, c[0x0][0x31c], R17, 0x2, P0 ;  /* 0x0000c7000e131a11 */ /* 0x000fca00000f1411 */
[----:B------:R2:W3:Y:S01]  /*1b10*/  @P1 LDG.E R15, [R18.64] ;  /* 0x0000000c120f1981 */ /* 0x0004e2000c1e1900 */
[----:B------:R-:W-:Y:S01]  /*1b20*/  ISETP.GE.AND P0, PT, R12, R11, PT ;  /* 0x0000000b0c00720c */ /* 0x000fe20003f06270 */
[----:B------:R-:W3:Y:S01]  /*1b30*/  @P1 MUFU.RCP R10, c[0x0][0x238] ;  /* 0x00008e00000a1b08 */ /* 0x000ee20000001000 */
[----:B------:R-:W-:Y:S01]  /*1b40*/  USHF.L.U64.HI UR6, UR4, UR6, UR5 ;  /* 0x0000000604067299 */ /* 0x000fe20008010205 */
[----:B------:R-:W-:Y:S01]  /*1b50*/  BAR.SYNC.DEFER_BLOCKING 0x0 ;  /* 0x0000000000007b1d */ /* 0x000fe20000010000 */
[----:B------:R-:W-:Y:S01]  /*1b60*/  USHF.L.U32 UR14, UR4, 0x6, URZ ;  /* 0x00000006040e7899 */ /* 0x000fe2000800063f */
[----:B------:R-:W-:Y:S01]  /*1b70*/  IMAD.MOV.U32 R222, RZ, RZ, R220 ;  /* 0x000000ffffde7224 */ /* 0x000fe200078e00dc */
[----:B------:R-:W-:Y:S02]  /*1b80*/  SHF.R.S32.HI R0, RZ, 0x1f, R9 ;  /* 0x0000001fff007819 */ /* 0x000fe40000011409 */
[C---:B------:R-:W-:Y:S01]  /*1b90*/  IMAD R17, R225.reuse, UR6, RZ ;  /* 0x00000006e1117c24 */ /* 0x040fe2000f8e02ff */
[----:B------:R-:W-:Y:S01]  /*1ba0*/  SHF.L.U32 R202, R6, 0x1, RZ ;  /* 0x0000000106ca7819 */ /* 0x000fe200000006ff */
[----:B------:R-:W-:Y:S01]  /*1bb0*/  BSSY B0, `(.L_x_185) ;  /* 0x0000026000007945 */ /* 0x000fe20003800000 */
[----:B------:R-:W-:Y:S01]  /*1bc0*/  LEA.HI R9, R0, R9, RZ, 0x2 ;  /* 0x0000000900097211 */ /* 0x000fe200078f10ff */
[----:B------:R-:W-:Y:S01]  /*1bd0*/  IMAD R16, R16, UR14, R17 ;  /* 0x0000000e10107c24 */ /* 0x000fe2000f8e0211 */
[----:B------:R-:W-:Y:S01]  /*1be0*/  LOP3.LUT R202, R202, 0x6, RZ, 0xc0, !PT ;  /* 0x00000006caca7812 */ /* 0x000fe200078ec0ff */
[----:B------:R-:W-:Y:S01]  /*1bf0*/  IMAD.MOV.U32 R0, RZ, RZ, RZ ;  /* 0x000000ffff007224 */ /* 0x000fe200078e00ff */
[----:B------:R-:W-:Y:S01]  /*1c00*/  SHF.R.S32.HI R6, RZ, 0x2, R9 ;  /* 0x00000002ff067819 */ /* 0x000fe20000011409 */
[----:B--2---:R-:W-:Y:S01]  /*1c10*/  IMAD.WIDE.U32 R18, R225, UR14, R222 ;  /* 0x0000000ee1127c25 */ /* 0x004fe2000f8e00de */
[----:B------:R2:W-:Y:S04]  /*1c20*/  @P0 STS.128 [R203+0x12000], RZ ;  /* 0x012000ffcb000388 */ /* 0x0005e80000000c00 */
[----:B------:R-:W-:Y:S01]  /*1c30*/  IADD3 R16, R19, R16, RZ ;  /* 0x0000001013107210 */ /* 0x000fe20007ffe0ff */
[----:B------:R2:W-:Y:S04]  /*1c40*/  @P0 STS.128 [R203+0x14000], RZ ;  /* 0x014000ffcb000388 */ /* 0x0005e80000000c00 */
[----:B------:R2:W-:Y:S01]  /*1c50*/  @P0 STS.128 [R203+0x16000], RZ ;  /* 0x016000ffcb000388 */ /* 0x0005e20000000c00 */
[----:B---3--:R-:W-:Y:S01]  /*1c60*/  @P1 FMUL.FTZ R0, R15, R10 ;  /* 0x0000000a0f001220 */ /* 0x008fe20000410000 */
[----:B------:R-:W-:Y:S05]  /*1c70*/  @P0 BRA `(.L_x_186) ;  /* 0x0000019000000947 */ /* 0x000fea0003800000 */
[----:B--2---:R-:W-:Y:S02]  /*1c80*/  ISETP.GE.AND P3, PT, R212, c[0x0][0x220], PT ;  /* 0x00008800d4007a0c */ /* 0x004fe40003f66270 */
        /* <DEDUP_REMOVED lines=24> */
.L_x_186:
[----:B--2---:R-:W-:Y:S05]  /*1e10*/  BSYNC B0 ;  /* 0x0000000000007941 */ /* 0x004fea0003800000 */
.L_x_185:
        /* <DEDUP_REMOVED lines=36> */
.L_x_188:
[----:B------:R-:W-:Y:S05]  /*2060*/  BSYNC B0 ;  /* 0x0000000000007941 */ /* 0x000fea0003800000 */
.L_x_187:
[C---:B----4-:R-:W-:Y:S01]  /*2070*/  IMAD.SHL.U32 R8, R4.reuse, 0x40, RZ ;  /* 0x0000004004087824 */ /* 0x050fe200078e00ff */
        /* <DEDUP_REMOVED lines=17> */
[----:B------:R-:W-:Y:S03]  /*2190*/  LDSM.16.M88.4 R20, [R194] ;  /* 0x00000000c214783b */ /* 0x000fe60000000200 */
[----:B------:R-:W-:Y:S01]  /*21a0*/  IMAD.SHL.U32 R197, R197, 0x2, RZ ;  /* 0x00000002c5c57824 */ /* 0x000fe200078e00ff */
[----:B------:R-:W-:Y:S04]  /*21b0*/  LDSM.16.M88.4 R68, [R193] ;  /* 0x00000000c144783b */ /* 0x000fe80000000200 */
[----:B------:R-:W1:Y:S01]  /*21c0*/  LDSM.16.M88.4 R72, [R197+0xc000] ;  /* 0x00c00000c548783b */ /* 0x000e620000000200 */
[----:B------:R-:W-:-:S02]  /*21d0*/  IADD3 R4, R197, 0xc000, RZ ;  /* 0x0000c000c5047810 */ /* 0x000fc40007ffe0ff */
[----:B------:R-:W-:Y:S01]  /*21e0*/  IADD3 R195, R197, 0xc020, RZ ;  /* 0x0000c020c5c37810 */ /* 0x000fe20007ffe0ff */
[----:B------:R-:W4:Y:S01]  /*21f0*/  LDSM.16.M88.4 R40, [R197+0xc800] ;  /* 0x00c80000c528783b */ /* 0x000f220000000200 */
[----:B------:R-:W-:Y:S01]  /*2200*/  @P1 IADD3 R195, R4, -0x20, RZ ;  /* 0xffffffe004c31810 */ /* 0x000fe20007ffe0ff */
[----:B------:R-:W-:Y:S02]  /*2210*/  IMAD.MOV.U32 R4, RZ, RZ, 0x40 ;  /* 0x00000040ff047424 */ /* 0x000fe400078e00ff */
[----:B------:R-:W5:Y:S01]  /*2220*/  LDSM.16.M88.4 R32, [R197+0xd000] ;  /* 0x00d00000c520783b */ /* 0x000f620000000200 */
[C---:B------:R-:W-:Y:S02]  /*2230*/  IADD3 R187, R195.reuse, 0x800, RZ ;  /* 0x00000800c3bb7810 */ /* 0x040fe40007ffe0ff */
[----:B------:R-:W-:Y:S01]  /*2240*/  SEL R4, R4, 0xffffffc0, !P2 ;  /* 0xffffffc004047807 */ /* 0x000fe20005000000 */
[----:B---3--:R-:W3:Y:S01]  /*2250*/  LDSM.16.M88.4 R12, [R197+0xd800] ;  /* 0x00d80000c50c783b */ /* 0x008ee20000000200 */
[----:B------:R-:W-:-:S02]  /*2260*/  IADD3 R186, R195, 0x1000, RZ ;  /* 0x00001000c3ba7810 */ /* 0x000fc40007ffe0ff */
[----:B------:R-:W-:Y:S01]  /*2270*/  IADD3 R185, R195, 0x1800, RZ ;  /* 0x00001800c3b97810 */ /* 0x000fe20007ffe0ff */
[----:B------:R-:W2:Y:S01]  /*2280*/  LDSM.16.M88.4 R64, [R195] ;  /* 0x00000000c340783b */ /* 0x000ea20000000200 */
[----:B------:R-:W-:Y:S01]  /*2290*/  IMAD.IADD R191, R197, 0x1, R4 ;  /* 0x00000001c5bf7824 */ /* 0x000fe200078e0204 */
[C---:B------:R-:W-:Y:S01]  /*22a0*/  IADD3 R183, R195.reuse, 0x2000, RZ ;  /* 0x00002000c3b77810 */ /* 0x040fe20007ffe0ff */
[----:B------:R-:W-:Y:S01]  /*22b0*/  IMAD.IADD R184, R4, 0x1, R195 ;  /* 0x0000000104b87824 */ /* 0x000fe200078e02c3 */
[----:B------:R-:W2:Y:S01]  /*22c0*/  LDSM.16.M88.4 R56, [R195+0x800] ;  /* 0x00080000c338783b */ /* 0x000ea20000000200 */
        /* <DEDUP_REMOVED lines=14> */
[C---:B----4-:R-:W-:Y:S08]  /*23b0*/  HMMA.16816.F32 R44, R24.reuse, R40, RZ ;  /* 0x00000028182c723c */ /* 0x050ff000000018ff */
[C---:B-----5:R-:W-:Y:S08]  /*23c0*/  HMMA.16816.F32 R36, R24.reuse, R32, RZ ;  /* 0x000000201824723c */ /* 0x060ff000000018ff */
[C---:B------:R-:W-:Y:S08]  /*23d0*/  HMMA.16816.F32 R40, R24.reuse, R42, RZ ;  /* 0x0000002a1828723c */ /* 0x040ff000000018ff */
[C---:B------:R-:W-:Y:S08]  /*23e0*/  HMMA.16816.F32 R32, R24.reuse, R34, RZ ;  /* 0x000000221820723c */ /* 0x040ff000000018ff */
[C---:B---3--:R-:W-:Y:S08]  /*23f0*/  HMMA.16816.F32 R28, R24.reuse, R12, RZ ;  /* 0x0000000c181c723c */ /* 0x048ff000000018ff */
[----:B------:R-:W-:Y:S01]  /*2400*/  HMMA.16816.F32 R24, R24, R14, RZ ;  /* 0x0000000e1818723c */ /* 0x000fe200000018ff */
[----:B------:R-:W1:Y:S07]  /*2410*/  LDSM.16.M88.4 R12, [R191+0xc800] ;  /* 0x00c80000bf0c783b */ /* 0x000e6e0000000200 */
[C---:B--2---:R-:W-:Y:S08]  /*2420*/  HMMA.16816.F32 R8, R60.reuse, R64, R8 ;  /* 0x000000403c08723c */ /* 0x044ff00000001808 */
[C---:B------:R-:W-:Y:S01]  /*2430*/  HMMA.16816.F32 R72, R60.reuse, R66, R72 ;  /* 0x000000423c48723c */ /* 0x040fe20000001848 */
[----:B------:R-:W2:Y:S07]  /*2440*/  LDSM.16.M88.4 R64, [R184] ;  /* 0x00000000b840783b */ /* 0x000eae0000000200 */
[C---:B------:R-:W-:Y:S08]  /*2450*/  HMMA.16816.F32 R44, R60.reuse, R56, R44 ;  /* 0x000000383c2c723c */ /* 0x040ff0000000182c */
[C---:B------:R-:W-:Y:S01]  /*2460*/  HMMA.16816.F32 R40, R60.reuse, R58, R40 ;  /* 0x0000003a3c28723c */ /* 0x040fe20000001828 */
[----:B------:R-:W-:Y:S07]  /*2470*/  LDSM.16.M88.4 R56, [R198+0x4000] ;  /* 0x00400000c638783b */ /* 0x000fee0000000200 */
[C---:B------:R-:W-:Y:S08]  /*2480*/  HMMA.16816.F32 R36, R60.reuse, R52, R36 ;  /* 0x000000343c24723c */ /* 0x040ff00000001824 */
[C---:B------:R-:W-:Y:S01]  /*2490*/  HMMA.16816.F32 R32, R60.reuse, R54, R32 ;  /* 0x000000363c20723c */ /* 0x040fe20000001820 */
[----:B------:R-:W3:Y:S07]  /*24a0*/  LDSM.16.M88.4 R52, [R184+0x800] ;  /* 0x00080000b834783b */ /* 0x000eee0000000200 */
[C---:B------:R-:W-:Y:S08]  /*24b0*/  HMMA.16816.F32 R28, R60.reuse, R48, R28 ;  /* 0x000000303c1c723c */ /* 0x040ff0000000181c */
[----:B------:R-:W-:Y:S01]  /*24c0*/  HMMA.16816.F32 R24, R60, R50, R24 ;  /* 0x000000323c18723c */ /* 0x000fe20000001818 */
[----:B------:R-:W4:Y:S04]  /*24d0*/  LDSM.16.M88.4 R48, [R184+0x1000] ;  /* 0x00100000b830783b */ /* 0x000f280000000200 */
[----:B------:R-:W-:Y:S03]  /*24e0*/  LDSM.16.M88.4 R60, [R184+0x1800] ;  /* 0x00180000b83c783b */ /* 0x000fe60000000200 */
[C---:B------:R-:W-:Y:S08]  /*24f0*/  HMMA.16816.F32 R8, R20.reuse, R16, R8 ;  /* 0x000000101408723c */ /* 0x040ff00000001808 */
[C---:B------:R-:W-:Y:S01]  /*2500*/  HMMA.16816.F32 R72, R20.reuse, R18, R72 ;  /* 0x000000121448723c */ /* 0x040fe20000001848 */
[----:B------:R-:W5:Y:S07]  /*2510*/  LDSM.16.M88.4 R16, [R197+0xe000] ;  /* 0x00e00000c510783b */ /* 0x000f6e0000000200 */
[C---:B-1----:R-:W-:Y:S08]  /*2520*/  HMMA.16816.F32 R44, R20.reuse, R12, R44 ;  /* 0x0000000c142c723c */ /* 0x042ff0000000182c */
[C---:B------:R-:W-:Y:S01]  /*2530*/  HMMA.16816.F32 R40, R20.reuse, R14, R40 ;  /* 0x0000000e1428723c */ /* 0x040fe20000001828 */
[----:B------:R-:W1:Y:S07]  /*2540*/  LDSM.16.M88.4 R12, [R197+0xe800] ;  /* 0x00e80000c50c783b */ /* 0x000e6e0000000200 */
[C---:B------:R-:W-:Y:S08]  /*2550*/  HMMA.16816.F32 R36, R20.reuse, R80, R36 ;  /* 0x000000501424723c */ /* 0x040ff00000001824 */
[----:B------:R-:W-:Y:S08]  /*2560*/  HMMA.16816.F32 R32, R20, R82, R32 ;  /* 0x000000521420723c */ /* 0x000ff00000001820 */
[C---:B--2---:R-:W-:Y:S08]  /*2570*/  HMMA.16816.F32 R8, R68.reuse, R64, R8 ;  /* 0x000000404408723c */ /* 0x044ff00000001808 */
[----:B------:R-:W-:Y:S01]  /*2580*/  HMMA.16816.F32 R72, R68, R66, R72 ;  /* 0x000000424448723c */ /* 0x000fe20000001848 */
[----:B------:R-:W-:Y:S07]  /*2590*/  LDSM.16.M88.4 R64, [R195+0x3000] ;  /* 0x00300000c340783b */ /* 0x000fee0000000200 */
[C---:B------:R-:W-:Y:S08]  /*25a0*/  HMMA.16816.F32 R28, R20.reuse, R76, R28 ;  /* 0x0000004c141c723c */ /* 0x040ff0000000181c */
[----:B------:R-:W-:Y:S01]  /*25b0*/  HMMA.16816.F32 R24, R20, R78, R24 ;  /* 0x0000004e1418723c */ /* 0x000fe20000001818 */
[----:B------:R-:W2:Y:S07]  /*25c0*/  LDSM.16.M88.4 R20, [R197+0xf000] ;  /* 0x00f00000c514783b */ /* 0x000eae0000000200 */
[C---:B---3--:R-:W-:Y:S08]  /*25d0*/  HMMA.16816.F32 R44, R68.reuse, R52, R44 ;  /* 0x00000034442c723c */ /* 0x048ff0000000182c */
[C---:B------:R-:W-:Y:S01]  /*25e0*/  HMMA.16816.F32 R40, R68.reuse, R54, R40 ;  /* 0x000000364428723c */ /* 0x040fe20000001828 */
[----:B------:R-:W-:Y:S07]  /*25f0*/  LDSM.16.M88.4 R52, [R196+0x4000] ;  /* 0x00400000c434783b */ /* 0x000fee0000000200 */
[C---:B----4-:R-:W-:Y:S08]  /*2600*/  HMMA.16816.F32 R36, R68.reuse, R48, R36 ;  /* 0x000000304424723c */ /* 0x050ff00000001824 */
[----:B------:R-:W-:Y:S01]  /*2610*/  HMMA.16816.F32 R32, R68, R50, R32 ;  /* 0x000000324420723c */ /* 0x000fe20000001820 */
[----:B------:R-:W3:Y:S07]  /*2620*/  LDSM.16.M88.4 R48, [R197+0xf800] ;  /* 0x00f80000c530783b */ /* 0x000eee0000000200 */
[C---:B-----5:R-:W-:Y:S08]  /*2630*/  HMMA.16816.F32 R8, R56.reuse, R16, R8 ;  /* 0x000000103808723c */ /* 0x060ff00000001808 */
[----:B------:R-:W-:Y:S01]  /*2640*/  HMMA.16816.F32 R72, R56, R18, R72 ;  /* 0x000000123848723c */ /* 0x000fe20000001848 */
[----:B------:R-:W4:Y:S07]  /*2650*/  LDSM.16.M88.4 R16, [R195+0x2000] ;  /* 0x00200000c310783b */ /* 0x000f2e0000000200 */
[C---:B------:R-:W-:Y:S08]  /*2660*/  HMMA.16816.F32 R28, R68.reuse, R60, R28 ;  /* 0x0000003c441c723c */ /* 0x040ff0000000181c */
[----:B------:R-:W-:Y:S01]  /*2670*/  HMMA.16816.F32 R24, R68, R62, R24 ;  /* 0x0000003e4418723c */ /* 0x000fe20000001818 */
[----:B------:R-:W-:Y:S07]  /*2680*/  LDSM.16.M88.4 R60, [R195+0x3800] ;  /* 0x00380000c33c783b */ /* 0x000fee0000000200 */
[C---:B-1----:R-:W-:Y:S08]  /*2690*/  HMMA.16816.F32 R44, R56.reuse, R12, R44 ;  /* 0x0000000c382c723c */ /* 0x042ff0000000182c */
[C---:B------:R-:W-:Y:S01]  /*26a0*/  HMMA.16816.F32 R40, R56.reuse, R14, R40 ;  /* 0x0000000e3828723c */ /* 0x040fe20000001828 */
[----:B------:R-:W1:Y:S07]  /*26b0*/  LDSM.16.M88.4 R12, [R195+0x2800] ;  /* 0x00280000c30c783b */ /* 0x000e6e0000000200 */
[C---:B--2---:R-:W-:Y:S08]  /*26c0*/  HMMA.16816.F32 R36, R56.reuse, R20, R36 ;  /* 0x000000143824723c */ /* 0x044ff00000001824 */
[C---:B------:R-:W-:Y:S01]  /*26d0*/  HMMA.16816.F32 R68, R56.reuse, R22, R32 ;  /* 0x000000163844723c */ /* 0x040fe20000001820 */
[----:B------:R-:W-:Y:S04]  /*26e0*/  LDSM.16.M88.4 R32, [R194+0x4000] ;  /* 0x00400000c220783b */ /* 0x000fe80000000200 */
[----:B------:R-:W2:Y:S03]  /*26f0*/  LDSM.16.M88.4 R20, [R191+0xe000] ;  /* 0x00e00000bf14783b */ /* 0x000ea60000000200 */
[C---:B---3--:R-:W-:Y:S08]  /*2700*/  HMMA.16816.F32 R28, R56.reuse, R48, R28 ;  /* 0x00000030381c723c */ /* 0x048ff0000000181c */
[----:B------:R-:W-:Y:S01]  /*2710*/  HMMA.16816.F32 R48, R56, R50, R24 ;  /* 0x000000323830723c */ /* 0x000fe20000001818 */
[----:B------:R-:W3:Y:S04]  /*2720*/  LDSM.16.M88.4 R24, [R191+0xe800] ;  /* 0x00e80000bf18783b */ /* 0x000ee80000000200 */
[----:B------:R-:W-:Y:S03]  /*2730*/  LDSM.16.M88.4 R56, [R191+0xf800] ;  /* 0x00f80000bf38783b */ /* 0x000fe60000000200 */
[C---:B----4-:R-:W-:Y:S08]  /*2740*/  HMMA.16816.F32 R8, R52.reuse, R16, R8 ;  /* 0x000000103408723c */ /* 0x050ff00000001808 */
[C---:B------:R-:W-:Y:S01]  /*2750*/  HMMA.16816.F32 R72, R52.reuse, R18, R72 ;  /* 0x000000123448723c */ /* 0x040fe20000001848 */
[----:B------:R-:W4:Y:S07]  /*2760*/  LDSM.16.M88.4 R16, [R191+0xf000] ;  /* 0x00f00000bf10783b */ /* 0x000f2e0000000200 */
        /* <DEDUP_REMOVED lines=8> */
[----:B------:R-:W1:Y:S04]  /*27f0*/  LDSM.16.M88.4 R48, [R193+0x4000] ;  /* 0x00400000c130783b */ /* 0x000e680000000200 */
[----:B------:R-:W5:Y:S03]  /*2800*/  LDSM.16.M88.4 R60, [R184+0x2800] ;  /* 0x00280000b83c783b */ /* 0x000f660000000200 */
[C---:B--2---:R-:W-:Y:S08]  /*2810*/  HMMA.16816.F32 R8, R32.reuse, R20, R8 ;  /* 0x000000142008723c */ /* 0x044ff00000001808 */
[C---:B------:R-:W-:Y:S01]  /*2820*/  HMMA.16816.F32 R72, R32.reuse, R22, R72 ;  /* 0x000000162048723c */ /* 0x040fe20000001848 */
[----:B------:R-:W2:Y:S07]  /*2830*/  LDSM.16.M88.4 R20, [R184+0x3000] ;  /* 0x00300000b814783b */ /* 0x000eae0000000200 */
[C---:B---3--:R-:W-:Y:S08]  /*2840*/  HMMA.16816.F32 R44, R32.reuse, R24, R44 ;  /* 0x00000018202c723c */ /* 0x048ff0000000182c */
[C---:B------:R-:W-:Y:S01]  /*2850*/  HMMA.16816.F32 R40, R32.reuse, R26, R40 ;  /* 0x0000001a2028723c */ /* 0x040fe20000001828 */
[----:B------:R-:W-:Y:S07]  /*2860*/  LDSM.16.M88.4 R24, [R184+0x3800] ;  /* 0x00380000b818783b */ /* 0x000fee0000000200 */
[C---:B----4-:R-:W-:Y:S08]  /*2870*/  HMMA.16816.F32 R36, R32.reuse, R16, R36 ;  /* 0x000000102024723c */ /* 0x050ff00000001824 */
[----:B------:R-:W-:Y:S01]  /*2880*/  HMMA.16816.F32 R68, R32, R18, R68 ;  /* 0x000000122044723c */ /* 0x000fe20000001844 */
[----:B------:R-:W3:Y:S07]  /*2890*/  LDSM.16.M88.4 R16, [R197+0x10000] ;  /* 0x01000000c510783b */ /* 0x000eee0000000200 */
[C---:B-1----:R-:W-:Y:S08]  /*28a0*/  HMMA.16816.F32 R8, R48.reuse, R12, R8 ;  /* 0x0000000c3008723c */ /* 0x042ff00000001808 */
[C---:B------:R-:W-:Y:S01]  /*28b0*/  HMMA.16816.F32 R72, R48.reuse, R14, R72 ;  /* 0x0000000e3048723c */ /* 0x040fe20000001848 */
[----:B------:R-:W1:Y:S07]  /*28c0*/  LDSM.16.M88.4 R12, [R197+0x10800] ;  /* 0x01080000c50c783b */ /* 0x000e6e0000000200 */
[C---:B-----5:R-:W-:Y:S08]  /*28d0*/  HMMA.16816.F32 R44, R48.reuse, R60, R44 ;  /* 0x0000003c302c723c */ /* 0x060ff0000000182c */
[C---:B------:R-:W-:Y:S01]  /*28e0*/  HMMA.16816.F32 R40, R48.reuse, R62, R40 ;  /* 0x0000003e3028723c */ /* 0x040fe20000001828 */
[----:B------:R-:W-:Y:S07]  /*28f0*/  LDSM.16.M88.4 R60, [R196+0x8000] ;  /* 0x00800000c43c783b */ /* 0x000fee0000000200 */
[----:B--2---:R-:W-:Y:S01]  /*2900*/  HMMA.16816.F32 R76, R48, R20, R36 ;  /* 0x00000014304c723c */ /* 0x004fe20000001824 */
[----:B------:R-:W2:Y:S07]  /*2910*/  LDSM.16.M88.4 R36, [R195+0x4000] ;  /* 0x00400000c324783b */ /* 0x000eae0000000200 */
[C---:B------:R-:W-:Y:S08]  /*2920*/  HMMA.16816.F32 R28, R32.reuse, R56, R28 ;  /* 0x00000038201c723c */ /* 0x040ff0000000181c */
[----:B------:R-:W-:Y:S01]  /*2930*/  HMMA.16816.F32 R52, R32, R58, R52 ;  /* 0x0000003a2034723c */ /* 0x000fe20000001834 */
[----:B------:R-:W4:Y:S04]  /*2940*/  LDSM.16.M88.4 R56, [R197+0x11000] ;  /* 0x01100000c538783b */ /* 0x000f280000000200 */
[----:B------:R-:W5:Y:S03]  /*2950*/  LDSM.16.M88.4 R32, [R197+0x11800] ;  /* 0x01180000c520783b */ /* 0x000f660000000200 */
[----:B---3--:R-:W-:Y:S08]  /*2960*/  HMMA.16816.F32 R8, R64, R16, R8 ;  /* 0x000000104008723c */ /* 0x008ff00000001808 */
[----:B------:R-:W-:Y:S01]  /*2970*/  HMMA.16816.F32 R68, R48, R22, R68 ;  /* 0x000000163044723c */ /* 0x000fe20000001844 */
[----:B------:R-:W3:Y:S07]  /*2980*/  LDSM.16.M88.4 R20, [R195+0x4800] ;  /* 0x00480000c314783b */ /* 0x000eee0000000200 */
[----:B------:R-:W-:Y:S08]  /*2990*/  HMMA.16816.F32 R72, R64, R18, R72 ;  /* 0x000000124048723c */ /* 0x000ff00000001848 */
[C---:B------:R-:W-:Y:S08]  /*29a0*/  HMMA.16816.F32 R28, R48.reuse, R24, R28 ;  /* 0x00000018301c723c */ /* 0x040ff0000000181c */
[----:B------:R-:W-:Y:S01]  /*29b0*/  HMMA.16816.F32 R52, R48, R26, R52 ;  /* 0x0000001a3034723c */ /* 0x000fe20000001834 */
[----:B------:R-:W-:Y:S07]  /*29c0*/  LDSM.16.M88.4 R24, [R191+0x10000] ;  /* 0x01000000bf18783b */ /* 0x000fee0000000200 */
[C---:B-1----:R-:W-:Y:S08]  /*29d0*/  HMMA.16816.F32 R44, R64.reuse, R12, R44 ;  /* 0x0000000c402c723c */ /* 0x042ff0000000182c */
[----:B------:R-:W-:Y:S01]  /*29e0*/  HMMA.16816.F32 R40, R64, R14, R40 ;  /* 0x0000000e4028723c */ /* 0x000fe20000001828 */
[----:B------:R-:W-:Y:S07]  /*29f0*/  LDSM.16.M88.4 R12, [R195+0x5000] ;  /* 0x00500000c30c783b */ /* 0x000fee0000000200 */
[C---:B--2---:R-:W-:Y:S01]  /*2a00*/  HMMA.16816.F32 R16, R60.reuse, R36, R8 ;  /* 0x000000243c10723c */ /* 0x044fe20000001808 */
[----:B------:R-:W1:Y:S07]  /*2a10*/  LDSM.16.M88.4 R8, [R194+0x8000] ;  /* 0x00800000c208783b */ /* 0x000e6e0000000200 */
[----:B------:R-:W-:Y:S01]  /*2a20*/  HMMA.16816.F32 R72, R60, R38, R72 ;  /* 0x000000263c48723c */ /* 0x000fe20000001848 */
[----:B------:R-:W2:Y:S07]  /*2a30*/  LDSM.16.M88.4 R36, [R191+0x10800] ;  /* 0x01080000bf24783b */ /* 0x000eae0000000200 */
[C---:B----4-:R-:W-:Y:S08]  /*2a40*/  HMMA.16816.F32 R76, R64.reuse, R56, R76 ;  /* 0x00000038404c723c */ /* 0x050ff0000000184c */
[C---:B------:R-:W-:Y:S08]  /*2a50*/  HMMA.16816.F32 R68, R64.reuse, R58, R68 ;  /* 0x0000003a4044723c */ /* 0x040ff00000001844 */
[C---:B-----5:R-:W-:Y:S08]  /*2a60*/  HMMA.16816.F32 R28, R64.reuse, R32, R28 ;  /* 0x00000020401c723c */ /* 0x060ff0000000181c */
[----:B------:R-:W-:Y:S01]  /*2a70*/  HMMA.16816.F32 R52, R64, R34, R52 ;  /* 0x000000224034723c */ /* 0x000fe20000001834 */
[----:B------:R-:W4:Y:S07]  /*2a80*/  LDSM.16.M88.4 R32, [R195+0x5800] ;  /* 0x00580000c320783b */ /* 0x000f2e0000000200 */
[C---:B---3--:R-:W-:Y:S01]  /*2a90*/  HMMA.16816.F32 R48, R60.reuse, R20, R44 ;  /* 0x000000143c30723c */ /* 0x048fe2000000182c */
[----:B------:R-:W-:Y:S07]  /*2aa0*/  LDSM.16.M88.4 R44, [R191+0x11000] ;  /* 0x01100000bf2c783b */ /* 0x000fee0000000200 */
[----:B------:R-:W-:Y:S01]  /*2ab0*/  HMMA.16816.F32 R56, R60, R22, R40 ;  /* 0x000000163c38723c */ /* 0x000fe20000001828 */
[----:B------:R-:W-:Y:S04]  /*2ac0*/  LDSM.16.M88.4 R20, [R193+0x8000] ;  /* 0x00800000c114783b */ /* 0x000fe80000000200 */
[----:B------:R-:W3:Y:S03]  /*2ad0*/  LDSM.16.M88.4 R40, [R184+0x4000] ;  /* 0x00400000b828783b */ /* 0x000ee60000000200 */
[C---:B-1----:R-:W-:Y:S08]  /*2ae0*/  HMMA.16816.F32 R16, R8.reuse, R24, R16 ;  /* 0x000000180810723c */ /* 0x042ff00000001810 */
[----:B------:R-:W-:Y:S01]  /*2af0*/  HMMA.16816.F32 R72, R8, R26, R72 ;  /* 0x0000001a0848723c */ /* 0x000fe20000001848 */
[----:B------:R-:W-:Y:S07]  /*2b00*/  LDSM.16.M88.4 R24, [R191+0x11800] ;  /* 0x01180000bf18783b */ /* 0x000fee0000000200 */
[C---:B------:R-:W-:Y:S08]  /*2b10*/  HMMA.16816.F32 R76, R60.reuse, R12, R76 ;  /* 0x0000000c3c4c723c */ /* 0x040ff0000000184c */
[----:B------:R-:W-:Y:S01]  /*2b20*/  HMMA.16816.F32 R68, R60, R14, R68 ;  /* 0x0000000e3c44723c */ /* 0x000fe20000001844 */
[----:B------:R-:W1:Y:S07]  /*2b30*/  LDSM.16.M88.4 R12, [R184+0x4800] ;  /* 0x00480000b80c783b */ /* 0x000e6e0000000200 */
[----:B--2---:R-:W-:Y:S07]  /*2b40*/  HMMA.16816.F32 R48, R8, R36, R48 ;  /* 0x000000240830723c */ /* 0x004fee0000001830 */
[----:B------:R-:W-:Y:S01]  /*2b50*/  IMAD R36, R225, 0x40, R202 ;  /* 0x00000040e1247824 */ /* 0x000fe200078e02ca */
[----:B----4-:R-:W-:Y:S03]  /*2b60*/  HMMA.16816.F32 R52, R60, R34, R52 ;  /* 0x000000223c34723c */ /* 0x010fe60000001834 */
[----:B------:R-:W-:Y:S04]  /*2b70*/  I2F R37, R36 ;  /* 0x0000002400257306 */ /* 0x000fe80000201400 */
[----:B------:R-:W-:Y:S01]  /*2b80*/  IADD3 R34, R7, R6, -R206 ;  /* 0x0000000607227210 */ /* 0x000fe20007ffe8ce */
[----:B---3--:R-:W-:Y:S03]  /*2b90*/  HMMA.16816.F32 R16, R20, R40, R16 ;  /* 0x000000281410723c */ /* 0x008fe60000001810 */
[----:B------:R-:W-:-:S04]  /*2ba0*/  IADD3 R34, R34, c[0x0][0x2e8], RZ ;  /* 0x0000ba0022227a10 */ /* 0x000fc80007ffe0ff */
[----:B------:R-:W-:Y:S01]  /*2bb0*/  IADD3 R6, R34, 0x8, RZ ;  /* 0x0000000822067810 */ /* 0x000fe20007ffe0ff */
[----:B------:R-:W-:Y:S01]  /*2bc0*/  HMMA.16816.F32 R28, R60, R32, R28 ;  /* 0x000000203c1c723c */ /* 0x000fe2000000181c */
[----:B------:R-:W-:Y:S02]  /*2bd0*/  IADD3 R40, R36, 0x9, RZ ;  /* 0x0000000924287810 */ /* 0x000fe40007ffe0ff */
[-C--:B------:R-:W-:Y:S02]  /*2be0*/  IMNMX R135, R6, R7.reuse, PT ;  /* 0x0000000706877217 */ /* 0x080fe40003800200 */
[----:B------:R-:W-:Y:S01]  /*2bf0*/  I2F R6, R40 ;  /* 0x0000002800067306 */ /* 0x000fe20000201400 */
[----:B------:R-:W-:Y:S02]  /*2c00*/  IMNMX R207, R34, R7, PT ;  /* 0x0000000722cf7217 */ /* 0x000fe40003800200 */
[----:B------:R-:W-:Y:S01]  /*2c10*/  IADD3 R32, R36, 0x1, RZ ;  /* 0x0000000124207810 */ /* 0x000fe20007ffe0ff */
[----:B------:R-:W-:Y:S01]  /*2c20*/  HMMA.16816.F32 R56, R8, R38, R56 ;  /* 0x000000260838723c */ /* 0x000fe20000001838 */
[----:B------:R-:W-:-:S02]  /*2c30*/  ISETP.GE.AND P5, PT, R40, R207, PT ;  /* 0x000000cf2800720c */ /* 0x000fc40003fa6270 */
[C---:B------:R-:W-:Y:S01]  /*2c40*/  ISETP.GE.AND P2, PT, R32.reuse, R135, PT ;  /* 0x000000872000720c */ /* 0x040fe20003f46270 */
[----:B------:R-:W2:Y:S01]  /*2c50*/  I2F R4, R32 ;  /* 0x0000002000047306 */ /* 0x000ea20000201400 */
[----:B------:R-:W-:Y:S02]  /*2c60*/  ISETP.GE.AND P6, PT, R32, R207, PT ;  /* 0x000000cf2000720c */ /* 0x000fe40003fc6270 */
[----:B------:R-:W-:Y:S01]  /*2c70*/  IADD3 R38, R36, 0x8, RZ ;  /* 0x0000000824267810 */ /* 0x000fe20007ffe0ff */
[----:B------:R-:W-:Y:S01]  /*2c80*/  HMMA.16816.F32 R72, R20, R42, R72 ;  /* 0x0000002a1448723c */ /* 0x000fe20000001848 */
[----:B------:R-:W-:Y:S02]  /*2c90*/  ISETP.GE.AND P4, PT, R40, R135, PT ;  /* 0x000000872800720c */ /* 0x000fe40003f86270 */
[C---:B------:R-:W-:Y:S01]  /*2ca0*/  ISETP.GE.AND P3, PT, R38.reuse, R207, PT ;  /* 0x000000cf2600720c */ /* 0x040fe20003f66270 */
[----:B------:R3:W4:Y:S01]  /*2cb0*/  I2F R41, R38 ;  /* 0x0000002600297306 */ /* 0x0007220000201400 */
[----:B------:R-:W-:-:S02]  /*2cc0*/  ISETP.GE.AND P0, PT, R38, R135, PT ;  /* 0x000000872600720c */ /* 0x000fc40003f06270 */
[----:B------:R-:W-:Y:S01]  /*2cd0*/  IADD3 R42, R36, 0x10, RZ ;  /* 0x00000010242a7810 */ /* 0x000fe20007ffe0ff */
[C---:B-1----:R-:W-:Y:S03]  /*2ce0*/  HMMA.16816.F32 R48, R20.reuse, R12, R48 ;  /* 0x0000000c1430723c */ /* 0x042fe60000001830 */
[----:B------:R-:W-:Y:S01]  /*2cf0*/  ISETP.GE.AND P1, PT, R42, R207, PT ;  /* 0x000000cf2a00720c */ /* 0x000fe20003f26270 */
[CC--:B--2---:R-:W-:Y:S01]  /*2d00*/  FFMA.FTZ R19, R4.reuse, R0.reuse, R19 ;  /* 0x0000000004137223 */ /* 0x0c4fe20000010013 */
[----:B------:R-:W1:Y:S01]  /*2d10*/  LDSM.16.M88.4 R32, [R184+0x5000] ;  /* 0x00500000b820783b */ /* 0x000e620000000200 */
[----:B------:R-:W-:Y:S01]  /*2d20*/  FFMA.FTZ R17, R4, R0, R17 ;  /* 0x0000000004117223 */ /* 0x000fe20000010011 */
[----:B------:R-:W-:Y:S01]  /*2d30*/  IADD3 R12, R36, 0x11, RZ ;  /* 0x00000011240c7810 */ /* 0x000fe20007ffe0ff */
[----:B------:R-:W-:Y:S01]  /*2d40*/  HMMA.16816.F32 R56, R20, R14, R56 ;  /* 0x0000000e1438723c */ /* 0x000fe20000001838 */
[----:B------:R-:W2:Y:S02]  /*2d50*/  I2F R7, R42 ;  /* 0x0000002a00077306 */ /* 0x000ea40000201400 */
[----:B------:R-:W-:-:S02]  /*2d60*/  FSEL R39, R17, -INF , !P6 ;  /* 0xff80000011277808 */ /* 0x000fc40007000000 */
[----:B---3--:R-:W-:Y:S02]  /*2d70*/  FSEL R38, R19, -INF , !P2 ;  /* 0xff80000013267808 */ /* 0x008fe40005000000 */
[----:B------:R-:W-:Y:S01]  /*2d80*/  IADD3 R14, R36, 0x18, RZ ;  /* 0x00000018240e7810 */ /* 0x000fe20007ffe0ff */
[CC--:B----4-:R-:W-:Y:S01]  /*2d90*/  FFMA.FTZ R72, R41.reuse, R0.reuse, R72 ;  /* 0x0000000029487223 */ /* 0x0d0fe20000010048 */
[----:B------:R-:W3:Y:S01]  /*2da0*/  I2F R40, R12 ;  /* 0x0000000c00287306 */ /* 0x000ee20000201400 */
[-C--:B------:R-:W-:Y:S01]  /*2db0*/  FFMA.FTZ R4, R41, R0.reuse, R74 ;  /* 0x0000000029047223 */ /* 0x080fe2000001004a */
[----:B------:R-:W-:Y:S01]  /*2dc0*/  ISETP.GE.AND P2, PT, R12, R207, PT ;  /* 0x000000cf0c00720c */ /* 0x000fe20003f46270 */
[-C--:B------:R-:W-:Y:S01]  /*2dd0*/  FFMA.FTZ R19, R6, R0.reuse, R73 ;  /* 0x0000000006137223 */ /* 0x080fe20000010049 */
[----:B------:R-:W-:Y:S01]  /*2de0*/  FSEL R41, R72, -INF , !P3 ;  /* 0xff80000048297808 */ /* 0x000fe20005800000 */
[C---:B------:R-:W-:Y:S01]  /*2df0*/  HMMA.16816.F32 R68, R8.reuse, R46, R68 ;  /* 0x0000002e0844723c */ /* 0x040fe20000001844 */
[----:B------:R-:W-:Y:S01]  /*2e00*/  FSEL R4, R4, -INF , !P0 ;  /* 0xff80000004047808 */ /* 0x000fe20004000000 */
[-C--:B------:R-:W-:Y:S01]  /*2e10*/  FFMA.FTZ R6, R6, R0.reuse, R75 ;  /* 0x0000000006067223 */ /* 0x080fe2000001004b */
[----:B------:R-:W-:Y:S01]  /*2e20*/  FSEL R19, R19, -INF , !P5 ;  /* 0xff80000013137808 */ /* 0x000fe20006800000 */
[----:B------:R4:W5:Y:S01]  /*2e30*/  I2F R43, R14 ;  /* 0x0000000e002b7306 */ /* 0x0009620000201400 */
[----:B------:R-:W-:Y:S01]  /*2e40*/  ISETP.GE.AND P3, PT, R12, R135, PT ;  /* 0x000000870c00720c */ /* 0x000fe20003f66270 */
[-C--:B--2---:R-:W-:Y:S01]  /*2e50*/  FFMA.FTZ R48, R7, R0.reuse, R48 ;  /* 0x0000000007307223 */ /* 0x084fe20000010030 */
[C---:B------:R-:W-:Y:S01]  /*2e60*/  ISETP.GE.AND P0, PT, R14.reuse, R207, PT ;  /* 0x000000cf0e00720c */ /* 0x040fe20003f06270 */
[----:B------:R-:W-:Y:S01]  /*2e70*/  HMMA.16816.F32 R28, R8, R24, R28 ;  /* 0x00000018081c723c */ /* 0x000fe2000000181c */
[-C--:B------:R-:W-:Y:S01]  /*2e80*/  ISETP.GE.AND P5, PT, R14, R135.reuse, PT ;  /* 0x000000870e00720c */ /* 0x080fe20003fa6270 */
[-C--:B---3--:R-:W-:Y:S01]  /*2e90*/  FFMA.FTZ R17, R40, R0.reuse, R49 ;  /* 0x0000000028117223 */ /* 0x088fe20000010031 */
[----:B------:R-:W-:Y:S01]  /*2ea0*/  ISETP.GE.AND P6, PT, R42, R135, PT ;  /* 0x000000872a00720c */ /* 0x000fe20003fc6270 */
[----:B------:R-:W-:Y:S01]  /*2eb0*/  FFMA.FTZ R51, R40, R0, R51 ;  /* 0x0000000028337223 */ /* 0x000fe20000010033 */
[----:B------:R-:W-:-:S02]  /*2ec0*/  IADD3 R40, R36, 0x28, RZ ;  /* 0x0000002824287810 */ /* 0x000fc40007ffe0ff */
[----:B------:R-:W-:Y:S01]  /*2ed0*/  FFMA.FTZ R24, R7, R0, R50 ;  /* 0x0000000007187223 */ /* 0x000fe20000010032 */
[----:B------:R-:W-:Y:S01]  /*2ee0*/  HMMA.16816.F32 R76, R8, R44, R76 ;  /* 0x0000002c084c723c */ /* 0x000fe2000000184c */
[----:B------:R-:W-:Y:S02]  /*2ef0*/  IADD3 R42, R36, 0x20, RZ ;  /* 0x00000020242a7810 */ /* 0x000fe40007ffe0ff */
[----:B------:R-:W-:Y:S01]  /*2f00*/  FSEL R6, R6, -INF , !P4 ;  /* 0xff80000006067808 */ /* 0x000fe20006000000 */
[----:B----4-:R-:W2:Y:S01]  /*2f10*/  LDSM.16.M88.4 R12, [R184+0x5800] ;  /* 0x00580000b80c783b */ /* 0x010ea20000000200 */
[----:B------:R-:W-:Y:S01]  /*2f20*/  FSEL R7, R48, -INF , !P1 ;  /* 0xff80000030077808 */ /* 0x000fe20004800000 */
[----:B------:R-:W-:-:S04]  /*2f30*/  DEPBAR.LE SB0, 0x0 ;  /* 0x000080000000791a */ /* 0x000fc80000000000 */
[----:B------:R-:W-:Y:S01]  /*2f40*/  HMMA.16816.F32 R52, R8, R26, R52 ;  /* 0x0000001a0834723c */ /* 0x000fe20000001834 */
[----:B------:R-:W-:Y:S02]  /*2f50*/  IADD3 R44, R36, 0x19, RZ ;  /* 0x00000019242c7810 */ /* 0x000fe40007ffe0ff */
[----:B------:R-:W-:Y:S02]  /*2f60*/  FSEL R24, R24, -INF , !P6 ;  /* 0xff80000018187808 */ /* 0x000fe40007000000 */
[----:B------:R-:W3:Y:S01]  /*2f70*/  I2F R25, R44 ;  /* 0x0000002c00197306 */ /* 0x000ee20000201400 */
[----:B------:R-:W-:Y:S01]  /*2f80*/  FSEL R17, R17, -INF , !P2 ;  /* 0xff80000011117808 */ /* 0x000fe20005000000 */
[-C--:B-----5:R-:W-:Y:S01]  /*2f90*/  FFMA.FTZ R9, R43, R0.reuse, R56 ;  /* 0x000000002b097223 */ /* 0x0a0fe20000010038 */
[----:B-1----:R-:W-:Y:S01]  /*2fa0*/  HMMA.16816.F32 R68, R20, R34, R68 ;  /* 0x000000221444723c */ /* 0x002fe20000001844 */
[----:B------:R-:W-:Y:S01]  /*2fb0*/  FSEL R26, R51, -INF , !P3 ;  /* 0xff800000331a7808 */ /* 0x000fe20005800000 */
[----:B------:R-:W-:Y:S01]  /*2fc0*/  FFMA.FTZ R10, R43, R0, R58 ;  /* 0x000000002b0a7223 */ /* 0x000fe2000001003a */
[----:B------:R-:W-:-:S02]  /*2fd0*/  ISETP.GE.AND P4, PT, R44, R207, PT ;  /* 0x000000cf2c00720c */ /* 0x000fc40003f86270 */
[----:B------:R-:W1:Y:S01]  /*2fe0*/  I2F R35, R40 ;  /* 0x0000002800237306 */ /* 0x000e620000201400 */
[----:B------:R-:W-:Y:S02]  /*2ff0*/  FSEL R9, R9, -INF , !P0 ;  /* 0xff80000009097808 */ /* 0x000fe40004000000 */
[----:B------:R-:W-:Y:S01]  /*3000*/  HMMA.16816.F32 R76, R20, R32, R76 ;  /* 0x00000020144c723c */ /* 0x000fe2000000184c */
[----:B------:R-:W-:Y:S02]  /*3010*/  IADD3 R34, R36, 0x29, RZ ;  /* 0x0000002924227810 */ /* 0x000fe40007ffe0ff */
[----:B------:R-:W-:Y:S02]  /*3020*/  FSEL R10, R10, -INF , !P5 ;  /* 0xff8000000a0a7808 */ /* 0x000fe40006800000 */
[----:B------:R-:W4:Y:S01]  /*3030*/  I2F R33, R42 ;  /* 0x0000002a00217306 */ /* 0x000f220000201400 */
[CC--:B---3--:R-:W-:Y:S01]  /*3040*/  FFMA.FTZ R11, R25.reuse, R0.reuse, R57 ;  /* 0x00000000190b7223 */ /* 0x0c8fe20000010039 */
[----:B------:R-:W-:Y:S01]  /*3050*/  IADD3 R32, R36, 0x21, RZ ;  /* 0x0000002124207810 */ /* 0x000fe20007ffe0ff */
[----:B------:R-:W-:Y:S01]  /*3060*/  FFMA.FTZ R8, R25, R0, R59 ;  /* 0x0000000019087223 */ /* 0x000fe2000001003b */
[----:B------:R-:W-:-:S02]  /*3070*/  ISETP.GE.AND P5, PT, R40, R207, PT ;  /* 0x000000cf2800720c */ /* 0x000fc40003fa6270 */
[C---:B------:R-:W-:Y:S02]  /*3080*/  ISETP.GE.AND P3, PT, R32.reuse, R207, PT ;  /* 0x000000cf2000720c */ /* 0x040fe40003f66270 */
[----:B------:R3:W5:Y:S01]  /*3090*/  I2F R27, R32 ;  /* 0x00000020001b7306 */ /* 0x0007620000201400 */
[-C--:B------:R-:W-:Y:S02]  /*30a0*/  ISETP.GE.AND P0, PT, R32, R135.reuse, PT ;  /* 0x000000872000720c */ /* 0x080fe40003f06270 */
[CC--:B-1----:R-:W-:Y:S01]  /*30b0*/  FFMA.FTZ R68, R35.reuse, R0.reuse, R68 ;  /* 0x0000000023447223 */ /* 0x0c2fe20000010044 */
[----:B------:R-:W-:Y:S01]  /*30c0*/  ISETP.GE.AND P1, PT, R44, R135, PT ;  /* 0x000000872c00720c */ /* 0x000fe20003f26270 */
[----:B--2---:R-:W-:Y:S01]  /*30d0*/  HMMA.16816.F32 R28, R20, R12, R28 ;  /* 0x0000000c141c723c */ /* 0x004fe2000000181c */
[----:B------:R-:W-:Y:S01]  /*30e0*/  ISETP.GE.AND P6, PT, R42, R207, PT ;  /* 0x000000cf2a00720c */ /* 0x000fe20003fc6270 */
[----:B------:R-:W-:Y:S01]  /*30f0*/  FFMA.FTZ R70, R35, R0, R70 ;  /* 0x0000000023467223 */ /* 0x000fe20000010046 */
[----:B------:R-:W1:Y:S01]  /*3100*/  I2F R25, R34 ;  /* 0x0000002200197306 */ /* 0x000e620000201400 */
[----:B------:R-:W-:-:S02]  /*3110*/  FSEL R159, R68, -INF , !P5 ;  /* 0xff800000449f7808 */ /* 0x000fc40006800000 */
[CC--:B----4-:R-:W-:Y:S01]  /*3120*/  FFMA.FTZ R76, R33.reuse, R0.reuse, R76 ;  /* 0x00000000214c7223 */ /* 0x0d0fe2000001004c */
[----:B------:R-:W-:Y:S01]  /*3130*/  IADD3 R12, R36, 0x31, RZ ;  /* 0x00000031240c7810 */ /* 0x000fe20007ffe0ff */
[----:B------:R-:W-:Y:S01]  /*3140*/  HMMA.16816.F32 R52, R20, R14, R52 ;  /* 0x0000000e1434723c */ /* 0x000fe20000001834 */
[-C--:B------:R-:W-:Y:S01]  /*3150*/  FFMA.FTZ R78, R33, R0.reuse, R78 ;  /* 0x00000000214e7223 */ /* 0x080fe2000001004e */
[-C--:B------:R-:W-:Y:S01]  /*3160*/  ISETP.GE.AND P2, PT, R42, R135.reuse, PT ;  /* 0x000000872a00720c */ /* 0x080fe20003f46270 */
[----:B------:R-:W2:Y:S01]  /*3170*/  I2F R14, R12 ;  /* 0x0000000c000e7306 */ /* 0x000ea20000201400 */
[----:B---3--:R-:W-:Y:S01]  /*3180*/  IADD3 R32, R36, 0x30, RZ ;  /* 0x0000003024207810 */ /* 0x008fe20007ffe0ff */
[CC--:B-----5:R-:W-:Y:S01]  /*3190*/  FFMA.FTZ R77, R27.reuse, R0.reuse, R77 ;  /* 0x000000001b4d7223 */ /* 0x0e0fe2000001004d */
[----:B------:R-:W-:Y:S01]  /*31a0*/  ISETP.GE.AND P5, PT, R12, R135, PT ;  /* 0x000000870c00720c */ /* 0x000fe20003fa6270 */
[----:B------:R-:W-:Y:S01]  /*31b0*/  FFMA.FTZ R79, R27, R0, R79 ;  /* 0x000000001b4f7223 */ /* 0x000fe2000001004f */
[----:B------:R-:W-:-:S02]  /*31c0*/  IADD3 R22, R36, 0x38, RZ ;  /* 0x0000003824167810 */ /* 0x000fc40007ffe0ff */
[----:B------:R-:W-:Y:S01]  /*31d0*/  IADD3 R20, R36, 0x39, RZ ;  /* 0x0000003924147810 */ /* 0x000fe20007ffe0ff */
[----:B------:R-:W3:Y:S01]  /*31e0*/  I2F R13, R32 ;  /* 0x00000020000d7306 */ /* 0x000ee20000201400 */
[----:B------:R-:W-:Y:S01]  /*31f0*/  FSEL R11, R11, -INF , !P4 ;  /* 0xff8000000b0b7808 */ /* 0x000fe20006000000 */
[CC--:B-1----:R-:W-:Y:S01]  /*3200*/  FFMA.FTZ R69, R25.reuse, R0.reuse, R69 ;  /* 0x0000000019457223 */ /* 0x0c2fe20000010045 */
[----:B------:R-:W-:Y:S01]  /*3210*/  FSEL R8, R8, -INF , !P1 ;  /* 0xff80000008087808 */ /* 0x000fe20004800000 */
[-C--:B------:R-:W-:Y:S01]  /*3220*/  FFMA.FTZ R71, R25, R0.reuse, R71 ;  /* 0x0000000019477223 */ /* 0x080fe20000010047 */
[----:B------:R-:W-:Y:S02]  /*3230*/  FSEL R167, R76, -INF , !P6 ;  /* 0xff8000004ca77808 */ /* 0x000fe40007000000 */
[----:B------:R-:W-:Y:S01]  /*3240*/  FSEL R164, R78, -INF , !P2 ;  /* 0xff8000004ea47808 */ /* 0x000fe20005000000 */
[----:B------:R-:W1:Y:S01]  /*3250*/  I2F R21, R22 ;  /* 0x0000001600157306 */ /* 0x000e620000201400 */
[CC--:B--2---:R-:W-:Y:S01]  /*3260*/  FFMA.FTZ R31, R14.reuse, R0.reuse, R31 ;  /* 0x000000000e1f7223 */ /* 0x0c4fe2000001001f */
[----:B------:R-:W-:Y:S01]  /*3270*/  FSEL R161, R77, -INF , !P3 ;  /* 0xff8000004da17808 */ /* 0x000fe20005800000 */
[-C--:B------:R-:W-:Y:S01]  /*3280*/  FFMA.FTZ R29, R14, R0.reuse, R29 ;  /* 0x000000000e1d7223 */ /* 0x080fe2000001001d */
[----:B------:R-:W-:Y:S01]  /*3290*/  FSEL R174, R79, -INF , !P0 ;  /* 0xff8000004fae7808 */ /* 0x000fe20004000000 */
[----:B------:R-:W-:Y:S01]  /*32a0*/  FFMA.FTZ R14, R37, R0, R16 ;  /* 0x00000000250e7223 */ /* 0x000fe20000010010 */
[----:B------:R-:W-:-:S02]  /*32b0*/  FSEL R142, R31, -INF , !P5 ;  /* 0xff8000001f8e7808 */ /* 0x000fc40006800000 */
[----:B------:R-:W2:Y:S01]  /*32c0*/  I2F R15, R20 ;  /* 0x00000014000f7306 */ /* 0x000ea20000201400 */
[----:B------:R-:W-:Y:S01]  /*32d0*/  ISETP.GE.AND P5, PT, R134, 0x2, PT ;  /* 0x000000028600780c */ /* 0x000fe20003fa6270 */
[CC--:B---3--:R-:W-:Y:S01]  /*32e0*/  FFMA.FTZ R28, R13.reuse, R0.reuse, R28 ;  /* 0x000000000d1c7223 */ /* 0x0c8fe2000001001c */
[----:B------:R-:W-:Y:S01]  /*32f0*/  ISETP.GE.AND P4, PT, R40, R135, PT ;  /* 0x000000872800720c */ /* 0x000fe20003f86270 */
[-C--:B------:R-:W-:Y:S01]  /*3300*/  FFMA.FTZ R30, R13, R0.reuse, R30 ;  /* 0x000000000d1e7223 */ /* 0x080fe2000001001e */
[C---:B------:R-:W-:Y:S02]  /*3310*/  ISETP.GE.AND P1, PT, R34.reuse, R207, PT ;  /* 0x000000cf2200720c */ /* 0x040fe40003f26270 */
[----:B------:R-:W-:Y:S01]  /*3320*/  ISETP.GE.AND P6, PT, R34, R135, PT ;  /* 0x000000872200720c */ /* 0x000fe20003fc6270 */
[CC--:B-1----:R-:W-:Y:S01]  /*3330*/  FFMA.FTZ R52, R21.reuse, R0.reuse, R52 ;  /* 0x0000000015347223 */ /* 0x0c2fe20000010034 */
[C---:B------:R-:W-:Y:S01]  /*3340*/  ISETP.GE.AND P2, PT, R32.reuse, R207, PT ;  /* 0x000000cf2000720c */ /* 0x040fe20003f46270 */
[----:B------:R-:W-:Y:S01]  /*3350*/  FFMA.FTZ R54, R21, R0, R54 ;  /* 0x0000000015367223 */ /* 0x000fe20000010036 */
[----:B------:R-:W-:-:S02]  /*3360*/  ISETP.GE.AND P3, PT, R32, R135, PT ;  /* 0x000000872000720c */ /* 0x000fc40003f66270 */
[----:B------:R-:W-:Y:S01]  /*3370*/  ISETP.GE.AND P0, PT, R12, R207, PT ;  /* 0x000000cf0c00720c */ /* 0x000fe20003f06270 */
[-C--:B------:R-:W-:Y:S01]  /*3380*/  FFMA.FTZ R12, R37, R0.reuse, R18 ;  /* 0x00000000250c7223 */ /* 0x080fe20000010012 */
[----:B------:R-:W-:Y:S01]  /*3390*/  FSEL R172, R70, -INF , !P4 ;  /* 0xff80000046ac7808 */ /* 0x000fe20006000000 */
[-C--:B--2---:R-:W-:Y:S01]  /*33a0*/  FFMA.FTZ R53, R15, R0.reuse, R53 ;  /* 0x000000000f357223 */ /* 0x084fe20000010035 */
[----:B------:R-:W-:Y:S01]  /*33b0*/  FSEL R165, R69, -INF , !P1 ;  /* 0xff80000045a57808 */ /* 0x000fe20004800000 */
[----:B------:R-:W-:Y:S01]  /*33c0*/  FFMA.FTZ R55, R15, R0, R55 ;  /* 0x000000000f377223 */ /* 0x000fe20000010037 */
[----:B------:R-:W-:Y:S02]  /*33d0*/  FSEL R168, R71, -INF , !P6 ;  /* 0xff80000047a87808 */ /* 0x000fe40007000000 */
[----:B------:R-:W-:Y:S02]  /*33e0*/  FSEL R171, R28, -INF , !P2 ;  /* 0xff8000001cab7808 */ /* 0x000fe40005000000 */
[----:B------:R-:W-:-:S02]  /*33f0*/  FSEL R166, R30, -INF , !P3 ;  /* 0xff8000001ea67808 */ /* 0x000fc40005800000 */
[----:B------:R-:W-:Y:S01]  /*3400*/  FSEL R169, R29, -INF , !P0 ;  /* 0xff8000001da97808 */ /* 0x000fe20004000000 */
[----:B------:R-:W-:Y:S01]  /*3410*/  BAR.SYNC.DEFER_BLOCKING 0x0 ;  /* 0x0000000000007b1d */ /* 0x000fe20000010000 */
[C---:B------:R-:W-:Y:S02]  /*3420*/  ISETP.GE.AND P4, PT, R22.reuse, R207, PT ;  /* 0x000000cf1600720c */ /* 0x040fe40003f86270 */
[----:B------:R-:W-:Y:S02]  /*3430*/  ISETP.GE.AND P1, PT, R22, R135, PT ;  /* 0x000000871600720c */ /* 0x000fe40003f26270 */
        /* <DEDUP_REMOVED lines=15> */
[----:B------:R-:W-:Y:S01]  /*3530*/  IMAD R13, R21, UR8, RZ ;  /* 0x00000008150d7c24 */ /* 0x000fe2000f8e02ff */
        /* <DEDUP_REMOVED lines=50> */
.L_x_191:
[----:B------:R-:W-:Y:S05]  /*3860*/  BSYNC B0 ;  /* 0x0000000000007941 */ /* 0x000fea0003800000 */
.L_x_190:
[----:B------:R-:W0:Y:S02]  /*3870*/  LDGDEPBAR ;  /* 0x00000000000079af */ /* 0x000e240000000000 */
.L_x_189:
        /* <DEDUP_REMOVED lines=31> */
[----:B------:R-:W2:Y:S03]  /*3a70*/  SHFL.BFLY PT, R16, R15, 0x2, 0x1f ;  /* 0x0c401f000f107f89 */ /* 0x000ea600000e0000 */
[-C--:B------:R-:W-:Y:S01]  /*3a80*/  LEA R189, R3, R192.reuse, 0x1 ;  /* 0x000000c003bd7211 */ /* 0x080fe200078e08ff */
[----:B------:R-:W3:Y:S01]  /*3a90*/  SHFL.BFLY PT, R13, R18, 0x2, 0x1f ;  /* 0x0c401f00120d7f89 */ /* 0x000ee200000e0000 */
[----:B------:R-:W-:-:S03]  /*3aa0*/  LEA R190, R5, R192, 0x1 ;  /* 0x000000c005be7211 */ /* 0x000fc600078e08ff */
[----:B------:R-:W-:Y:S01]  /*3ab0*/  LDSM.16.MT88.4 R64, [R192+0x14000] ;  /* 0x01400000c040783b */ /* 0x000fe20000004200 */
[----:B------:R-:W-:-:S03]  /*3ac0*/  LEA R188, R3, R190, 0x1 ;  /* 0x000000be03bc7211 */ /* 0x000fc600078e08ff */
[----:B------:R-:W-:Y:S04]  /*3ad0*/  LDSM.16.MT88.4 R80, [R189+0x14000] ;  /* 0x01400000bd50783b */ /* 0x000fe80000004200 */
[----:B------:R-:W-:Y:S04]  /*3ae0*/  LDSM.16.MT88.4 R124, [R192+0x12000] ;  /* 0x01200000c07c783b */ /* 0x000fe80000004200 */
[----:B------:R-:W-:Y:S01]  /*3af0*/  LDSM.16.MT88.4 R48, [R189+0x12000] ;  /* 0x01200000bd30783b */ /* 0x000fe20000004200 */
[----:B--2---:R-:W-:-:S03]  /*3b00*/  FMNMX.FTZ R16, R15, R16, !PT ;  /* 0x000000100f107209 */ /* 0x004fc60007810000 */
[----:B------:R-:W-:Y:S01]  /*3b10*/  LDSM.16.MT88.4 R56, [R188+0x12000] ;  /* 0x01200000bc38783b */ /* 0x000fe20000004200 */
[----:B---3--:R-:W-:-:S03]  /*3b20*/  FMNMX.FTZ R13, R18, R13, !PT ;  /* 0x0000000d120d7209 */ /* 0x008fc60007810000 */
[----:B------:R-:W2:Y:S04]  /*3b30*/  SHFL.BFLY PT, R133, R16, 0x1, 0x1f ;  /* 0x0c201f0010857f89 */ /* 0x000ea800000e0000 */
[----:B------:R-:W3:Y:S04]  /*3b40*/  SHFL.BFLY PT, R132, R13, 0x1, 0x1f ;  /* 0x0c201f000d847f89 */ /* 0x000ee800000e0000 */
[----:B------:R-:W-:Y:S04]  /*3b50*/  LDSM.16.MT88.4 R72, [R190+0x14000] ;  /* 0x01400000be48783b */ /* 0x000fe80000004200 */
[----:B------:R-:W-:Y:S04]  /*3b60*/  LDSM.16.MT88.4 R88, [R188+0x14000] ;  /* 0x01400000bc58783b */ /* 0x000fe80000004200 */
[----:B------:R-:W-:Y:S04]  /*3b70*/  LDSM.16.MT88.4 R96, [R192+0x16000] ;  /* 0x01600000c060783b */ /* 0x000fe80000004200 */
[----:B------:R-:W-:Y:S01]  /*3b80*/  LDSM.16.MT88.4 R104, [R190+0x16000] ;  /* 0x01600000be68783b */ /* 0x000fe20000004200 */
[----:B--2---:R-:W-:-:S03]  /*3b90*/  FMNMX.FTZ R133, R16, R133, !PT ;  /* 0x0000008510857209 */ /* 0x004fc60007810000 */
[----:B------:R-:W-:Y:S01]  /*3ba0*/  LDSM.16.MT88.4 R120, [R189+0x16000] ;  /* 0x01600000bd78783b */ /* 0x000fe20000004200 */
[----:B---3--:R-:W-:Y:S01]  /*3bb0*/  FMNMX.FTZ R132, R13, R132, !PT ;  /* 0x000000840d847209 */ /* 0x008fe20007810000 */
[C---:B------:R-:W-:Y:S01]  /*3bc0*/  FMUL.FTZ R170, R133.reuse, c[0x0][0x23c] ;  /* 0x00008f0085aa7a20 */ /* 0x040fe20000410000 */
[----:B------:R-:W-:Y:S01]  /*3bd0*/  FSETP.NEU.FTZ.AND P0, PT, R133, -INF , PT ;  /* 0xff8000008500780b */ /* 0x000fe20003f1d000 */
[----:B-1----:R-:W-:Y:S02]  /*3be0*/  LDSM.16.MT88.4 R20, [R192+0x12800] ;  /* 0x01280000c014783b */ /* 0x002fe40000004200 */
[----:B------:R-:W-:Y:S01]  /*3bf0*/  FMUL.FTZ R163, R132, c[0x0][0x23c] ;  /* 0x00008f0084a37a20 */ /* 0x000fe20000410000 */
        /* <DEDUP_REMOVED lines=9> */
[----:B------:R-:W1:Y:S01]  /*3c90*/  LDSM.16.MT88.4 R40, [R190+0x12000] ;  /* 0x01200000be28783b */ /* 0x000e620000004200 */
[--C-:B------:R-:W-:Y:S01]  /*3ca0*/  FFMA.FTZ R155, R12, c[0x0][0x23c], -R163.reuse ;  /* 0x00008f000c9b7a23 */ /* 0x100fe200000108a3 */
[----:B------:R-:W-:Y:S01]  /*3cb0*/  MUFU.EX2 R154, R154 ;  /* 0x0000009a009a7308 */ /* 0x000fe20000000800 */
[--C-:B------:R-:W-:Y:S01]  /*3cc0*/  FFMA.FTZ R156, R38, c[0x0][0x23c], -R163.reuse ;  /* 0x00008f00269c7a23 */ /* 0x100fe200000108a3 */
[----:B------:R-:W-:Y:S01]  /*3cd0*/  LDSM.16.MT88.4 R12, [R188+0x14800] ;  /* 0x01480000bc0c783b */ /* 0x000fe20000004200 */
        /* <DEDUP_REMOVED lines=8> */
[----:B------:R-:W-:Y:S01]  /*3d60*/  FFMA.FTZ R3, R11, c[0x0][0x23c], -R170 ;  /* 0x00008f000b037a23 */ /* 0x000fe200000108aa */
[----:B------:R-:W-:Y:S01]  /*3d70*/  LDSM.16.MT88.4 R16, [R189+0x14800] ;  /* 0x01480000bd10783b */ /* 0x000fe20000004200 */
[--C-:B------:R-:W-:Y:S01]  /*3d80*/  FFMA.FTZ R149, R10, c[0x0][0x23c], -R163.reuse ;  /* 0x00008f000a957a23 */ /* 0x100fe200000108a3 */
[----:B------:R-:W-:Y:S01]  /*3d90*/  MUFU.EX2 R152, R152 ;  /* 0x0000009800987308 */ /* 0x000fe20000000800 */
[----:B------:R-:W-:-:S02]  /*3da0*/  FFMA.FTZ R2, R8, c[0x0][0x23c], -R163 ;  /* 0x00008f0008027a23 */ /* 0x000fc400000108a3 */
[----:B------:R-:W4:Y:S01]  /*3db0*/  LDSM.16.MT88.4 R8, [R192+0x14800] ;  /* 0x01480000c008783b */ /* 0x000f220000004200 */
[--C-:B------:R-:W-:Y:S02]  /*3dc0*/  FFMA.FTZ R151, R24, c[0x0][0x23c], -R163.reuse ;  /* 0x00008f0018977a23 */ /* 0x100fe400000108a3 */
[----:B------:R-:W-:Y:S02]  /*3dd0*/  FFMA.FTZ R144, R26, c[0x0][0x23c], -R163 ;  /* 0x00008f001a907a23 */ /* 0x000fe400000108a3 */
[----:B------:R-:W5:Y:S01]  /*3de0*/  MUFU.EX2 R147, R147 ;  /* 0x0000009300937308 */ /* 0x000f620000000800 */
[----:B--2---:R-:W-:Y:S01]  /*3df0*/  F2FP.PACK_AB R112, R153, R154 ;  /* 0x0000009a9970723e */ /* 0x004fe200000000ff */
[----:B------:R-:W-:Y:S01]  /*3e00*/  LDSM.16.MT88.4 R24, [R190+0x14800] ;  /* 0x01480000be18783b */ /* 0x000fe20000004200 */
[--C-:B------:R-:W-:Y:S02]  /*3e10*/  FFMA.FTZ R158, R167, c[0x0][0x23c], -R170.reuse ;  /* 0x00008f00a79e7a23 */ /* 0x100fe400000108aa */
[----:B------:R-:W-:-:S02]  /*3e20*/  FFMA.FTZ R160, R165, c[0x0][0x23c], -R170 ;  /* 0x00008f00a5a07a23 */ /* 0x000fc400000108aa */
[--C-:B------:R-:W-:Y:S01]  /*3e30*/  FFMA.FTZ R161, R161, c[0x0][0x23c], -R170.reuse ;  /* 0x00008f00a1a17a23 */ /* 0x100fe200000108aa */
[----:B------:R-:W-:Y:S01]  /*3e40*/  MUFU.EX2 R155, R155 ;  /* 0x0000009b009b7308 */ /* 0x000fe20000000800 */
[----:B------:R-:W-:Y:S02]  /*3e50*/  FFMA.FTZ R159, R159, c[0x0][0x23c], -R170 ;  /* 0x00008f009f9f7a23 */ /* 0x000fe400000108aa */
[--C-:B------:R-:W-:Y:S02]  /*3e60*/  FFMA.FTZ R164, R164, c[0x0][0x23c], -R163.reuse ;  /* 0x00008f00a4a47a23 */ /* 0x100fe400000108a3 */
[--C-:B------:R-:W-:Y:S02]  /*3e70*/  FFMA.FTZ R165, R174, c[0x0][0x23c], -R163.reuse ;  /* 0x00008f00aea57a23 */ /* 0x100fe400000108a3 */
[--C-:B------:R-:W-:Y:S01]  /*3e80*/  FFMA.FTZ R167, R172, c[0x0][0x23c], -R163.reuse ;  /* 0x00008f00aca77a23 */ /* 0x100fe200000108a3 */
[----:B------:R-:W2:Y:S01]  /*3e90*/  MUFU.EX2 R156, R156 ;  /* 0x0000009c009c7308 */ /* 0x000ea20000000800 */
[----:B-----5:R-:W-:Y:S01]  /*3ea0*/  F2FP.PACK_AB R114, R147, R152 ;  /* 0x000000989372723e */ /* 0x020fe200000000ff */
        /* <DEDUP_REMOVED lines=8> */
[----:B------:R-:W5:Y:S01]  /*3f30*/  MUFU.EX2 R148, R148 ;  /* 0x0000009400947308 */ /* 0x000f620000000800 */
        /* <DEDUP_REMOVED lines=9> */
[----:B-----5:R-:W-:Y:S01]  /*3fd0*/  F2FP.PACK_AB R115, R148, R157 ;  /* 0x0000009d9473723e */ /* 0x020fe200000000ff */
[----:B------:R-:W2:Y:S01]  /*3fe0*/  MUFU.EX2 R145, R145 ;  /* 0x0000009100917308 */ /* 0x000ea20000000800 */
        /* <DEDUP_REMOVED lines=9> */
[----:B------:R-:W5:Y:S06]  /*4080*/  MUFU.EX2 R144, R144 ;  /* 0x0000009000907308 */ /* 0x000f6c0000000800 */
[C---:B------:R-:W-:Y:S02]  /*4090*/  HMMA.16816.F32 R128, R112.reuse, R124, RZ ;  /* 0x0000007c7080723c */ /* 0x040fe400000018ff */
[----:B------:R-:W-:Y:S06]  /*40a0*/  MUFU.EX2 R149, R149 ;  /* 0x0000009500957308 */ /* 0x000fec0000000800 */
[C---:B-1----:R-:W-:Y:S02]  /*40b0*/  HMMA.16816.F32 R36, R112.reuse, R40, RZ ;  /* 0x000000287024723c */ /* 0x042fe400000018ff */
        /* <DEDUP_REMOVED lines=33> */
[C---:B---3--:R-:W-:Y:S07]  /*42d0*/  HMMA.16816.F32 R116, R112.reuse, R4, RZ ;  /* 0x000000047074723c */ /* 0x048fee00000018ff */
[----:B--2---:R-:W-:Y:S01]  /*42e0*/  F2FP.PACK_AB R4, R145, R150 ;  /* 0x000000969104723e */ /* 0x004fe200000000ff */
[----:B------:R-:W-:Y:S01]  /*42f0*/  HMMA.16816.F32 R112, R112, R6, RZ ;  /* 0x000000067070723c */ /* 0x000fe200000018ff */
[----:B-----5:R-:W-:Y:S01]  /*4300*/  F2FP.PACK_AB R5, R144, R151 ;  /* 0x000000979005723e */ /* 0x020fe200000000ff */
        /* <DEDUP_REMOVED lines=19> */
[C---:B------:R-:W-:Y:S08]  /*4440*/  HMMA.16816.F32 R84, R4.reuse, R12, R84 ;  /* 0x0000000c0454723c */ /* 0x040ff00000001854 */
        /* <DEDUP_REMOVED lines=120> */
[C---:B------:R-:W-:Y:S01]  /*4bd0*/  IMAD R2, R225.reuse, UR6, RZ ;  /* 0x00000006e1027c24 */ /* 0x040fe2000f8e02ff */
        /* <DEDUP_REMOVED lines=29> */
[----:B------:R-:W-:Y:S01]  /*4db0*/  @P1 STS.128 [R203+0x16000], RZ ;  /* 0x016000ffcb001388 */ /* 0x000fe20000000c00 */
[----:B------:R-:W-:-:S03]  /*4dc0*/  IMAD R2, R225, 0x40, R202 ;  /* 0x00000040e1027824 */ /* 0x000fc600078e02ca */
        /* <DEDUP_REMOVED lines=20> */
[----:B------:R-:W4:Y:S04]  /*4f10*/  LDSM.16.M88.4 R12, [R197+0xc000] ;  /* 0x00c00000c50c783b */ /* 0x000f280000000200 */
[----:B------:R-:W5:Y:S04]  /*4f20*/  LDSM.16.M88.4 R156, [R197+0xc800] ;  /* 0x00c80000c59c783b */ /* 0x000f680000000200 */
[----:B------:R-:W5:Y:S04]  /*4f30*/  LDSM.16.M88.4 R148, [R197+0xd000] ;  /* 0x00d00000c594783b */ /* 0x000f680000000200 */
[----:B------:R-:W5:Y:S04]  /*4f40*/  LDSM.16.M88.4 R24, [R197+0xd800] ;  /* 0x00d80000c518783b */ /* 0x000f680000000200 */
[----:B------:R-:W-:Y:S04]  /*4f50*/  LDSM.16.M88.4 R28, [R196] ;  /* 0x00000000c41c783b */ /* 0x000fe80000000200 */
[----:B-1----:R-:W1:Y:S04]  /*4f60*/  LDSM.16.M88.4 R4, [R195] ;  /* 0x00000000c304783b */ /* 0x002e680000000200 */
[----:B------:R-:W1:Y:S04]  /*4f70*/  LDSM.16.M88.4 R164, [R187] ;  /* 0x00000000bba4783b */ /* 0x000e680000000200 */
[----:B------:R-:W1:Y:S04]  /*4f80*/  LDSM.16.M88.4 R136, [R186] ;  /* 0x00000000ba88783b */ /* 0x000e680000000200 */
[----:B---3--:R-:W-:Y:S04]  /*4f90*/  LDSM.16.M88.4 R20, [R194] ;  /* 0x00000000c214783b */ /* 0x008fe80000000200 */
[----:B--2---:R-:W2:Y:S01]  /*4fa0*/  LDSM.16.M88.4 R8, [R191+0xc000] ;  /* 0x00c00000bf08783b */ /* 0x004ea20000000200 */
[C---:B----4-:R-:W-:Y:S03]  /*4fb0*/  HMMA.16816.F32 R16, R140.reuse, R12, RZ ;  /* 0x0000000c8c10723c */ /* 0x050fe600000018ff */
[----:B------:R-:W3:Y:S04]  /*4fc0*/  LDSM.16.M88.4 R32, [R185] ;  /* 0x00000000b920783b */ /* 0x000ee80000000200 */
[----:B------:R-:W-:Y:S01]  /*4fd0*/  LDSM.16.M88.4 R168, [R191+0xd800] ;  /* 0x00d80000bfa8783b */ /* 0x000fe20000000200 */
[C---:B------:R-:W-:Y:S03]  /*4fe0*/  HMMA.16816.F32 R12, R140.reuse, R14, RZ ;  /* 0x0000000e8c0c723c */ /* 0x040fe600000018ff */
[----:B------:R-:W-:Y:S04]  /*4ff0*/  LDSM.16.M88.4 R172, [R197+0xf000] ;  /* 0x00f00000c5ac783b */ /* 0x000fe80000000200 */
[----:B------:R-:W-:Y:S01]  /*5000*/  LDSM.16.M88.4 R216, [R198+0x8000] ;  /* 0x00800000c6d8783b */ /* 0x000fe20000000200 */
[C---:B-----5:R-:W-:Y:S03]  /*5010*/  HMMA.16816.F32 R160, R140.reuse, R156, RZ ;  /* 0x0000009c8ca0723c */ /* 0x060fe600000018ff */
[----:B------:R-:W0:Y:S05]  /*5020*/  LDGDEPBAR ;  /* 0x00000000000079af */ /* 0x000e2a0000000000 */
[C---:B------:R-:W-:Y:S08]  /*5030*/  HMMA.16816.F32 R156, R140.reuse, R158, RZ ;  /* 0x0000009e8c9c723c */ /* 0x040ff000000018ff */
[C---:B------:R-:W-:Y:S08]  /*5040*/  HMMA.16816.F32 R152, R140.reuse, R148, RZ ;  /* 0x000000948c98723c */ /* 0x040ff000000018ff */
[C---:B------:R-:W-:Y:S08]  /*5050*/  HMMA.16816.F32 R148, R140.reuse, R150, RZ ;  /* 0x000000968c94723c */ /* 0x040ff000000018ff */
[C---:B------:R-:W-:Y:S08]  /*5060*/  HMMA.16816.F32 R144, R140.reuse, R24, RZ ;  /* 0x000000188c90723c */ /* 0x040ff000000018ff */
[----:B------:R-:W-:Y:S01]  /*5070*/  HMMA.16816.F32 R140, R140, R26, RZ ;  /* 0x0000001a8c8c723c */ /* 0x000fe200000018ff */
[----:B------:R-:W4:Y:S07]  /*5080*/  LDSM.16.M88.4 R24, [R191+0xc800] ;  /* 0x00c80000bf18783b */ /* 0x000f2e0000000200 */
        /* <DEDUP_REMOVED lines=8> */
[----:B------:R-:W-:Y:S07]  /*5110*/  LDSM.16.M88.4 R136, [R184] ;  /* 0x00000000b888783b */ /* 0x000fee0000000200 */
[C---:B--2---:R-:W-:Y:S08]  /*5120*/  HMMA.16816.F32 R16, R20.reuse, R8, R16 ;  /* 0x000000081410723c */ /* 0x044ff00000001810 */
[----:B------:R-:W-:Y:S01]  /*5130*/  HMMA.16816.F32 R12, R20, R10, R12 ;  /* 0x0000000a140c723c */ /* 0x000fe2000000180c */
[----:B------:R-:W2:Y:S07]  /*5140*/  LDSM.16.M88.4 R8, [R193] ;  /* 0x00000000c108783b */ /* 0x000eae0000000200 */
[C---:B---3--:R-:W-:Y:S08]  /*5150*/  HMMA.16816.F32 R144, R28.reuse, R32, R144 ;  /* 0x000000201c90723c */ /* 0x048ff00000001890 */
[----:B------:R-:W-:Y:S01]  /*5160*/  HMMA.16816.F32 R140, R28, R34, R140 ;  /* 0x000000221c8c723c */ /* 0x000fe2000000188c */
[----:B------:R-:W3:Y:S04]  /*5170*/  LDSM.16.M88.4 R32, [R184+0x800] ;  /* 0x00080000b820783b */ /* 0x000ee80000000200 */
[----:B------:R-:W5:Y:S03]  /*5180*/  LDSM.16.M88.4 R28, [R184+0x1000] ;  /* 0x00100000b81c783b */ /* 0x000f660000000200 */
[C---:B----4-:R-:W-:Y:S08]  /*5190*/  HMMA.16816.F32 R160, R20.reuse, R24, R160 ;  /* 0x0000001814a0723c */ /* 0x050ff000000018a0 */
[C---:B------:R-:W-:Y:S01]  /*51a0*/  HMMA.16816.F32 R156, R20.reuse, R26, R156 ;  /* 0x0000001a149c723c */ /* 0x040fe2000000189c */
[----:B------:R-:W4:Y:S07]  /*51b0*/  LDSM.16.M88.4 R24, [R184+0x1800] ;  /* 0x00180000b818783b */ /* 0x000f2e0000000200 */
[C---:B-1----:R-:W-:Y:S08]  /*51c0*/  HMMA.16816.F32 R152, R20.reuse, R4, R152 ;  /* 0x000000041498723c */ /* 0x042ff00000001898 */
[C---:B------:R-:W-:Y:S01]  /*51d0*/  HMMA.16816.F32 R148, R20.reuse, R6, R148 ;  /* 0x000000061494723c */ /* 0x040fe20000001894 */
[----:B------:R-:W1:Y:S07]  /*51e0*/  LDSM.16.M88.4 R4, [R197+0xe000] ;  /* 0x00e00000c504783b */ /* 0x000e6e0000000200 */
[C---:B------:R-:W-:Y:S08]  /*51f0*/  HMMA.16816.F32 R144, R20.reuse, R168, R144 ;  /* 0x000000a81490723c */ /* 0x040ff00000001890 */
[----:B------:R-:W-:Y:S01]  /*5200*/  HMMA.16816.F32 R140, R20, R170, R140 ;  /* 0x000000aa148c723c */ /* 0x000fe2000000188c */
[----:B------:R-:W1:Y:S04]  /*5210*/  LDSM.16.M88.4 R20, [R197+0xe800] ;  /* 0x00e80000c514783b */ /* 0x000e680000000200 */
[----:B------:R-:W-:Y:S03]  /*5220*/  LDSM.16.M88.4 R168, [R197+0xf800] ;  /* 0x00f80000c5a8783b */ /* 0x000fe60000000200 */
[C---:B--2---:R-:W-:Y:S08]  /*5230*/  HMMA.16816.F32 R16, R8.reuse, R136, R16 ;  /* 0x000000880810723c */ /* 0x044ff00000001810 */
[C---:B------:R-:W-:Y:S01]  /*5240*/  HMMA.16816.F32 R12, R8.reuse, R138, R12 ;  /* 0x0000008a080c723c */ /* 0x040fe2000000180c */
[----:B------:R-:W-:Y:S07]  /*5250*/  LDSM.16.M88.4 R136, [R183] ;  /* 0x00000000b788783b */ /* 0x000fee0000000200 */
[C---:B---3--:R-:W-:Y:S08]  /*5260*/  HMMA.16816.F32 R160, R8.reuse, R32, R160 ;  /* 0x0000002008a0723c */ /* 0x048ff000000018a0 */
[C---:B------:R-:W-:Y:S01]  /*5270*/  HMMA.16816.F32 R156, R8.reuse, R34, R156 ;  /* 0x00000022089c723c */ /* 0x040fe2000000189c */
[----:B------:R-:W-:Y:S07]  /*5280*/  LDSM.16.M88.4 R32, [R194+0x4000] ;  /* 0x00400000c220783b */ /* 0x000fee0000000200 */
[C---:B-----5:R-:W-:Y:S08]  /*5290*/  HMMA.16816.F32 R152, R8.reuse, R28, R152 ;  /* 0x0000001c0898723c */ /* 0x060ff00000001898 */
[C---:B------:R-:W-:Y:S01]  /*52a0*/  HMMA.16816.F32 R148, R8.reuse, R30, R148 ;  /* 0x0000001e0894723c */ /* 0x040fe20000001894 */
[----:B------:R-:W-:Y:S07]  /*52b0*/  LDSM.16.M88.4 R28, [R180] ;  /* 0x00000000b41c783b */ /* 0x000fee0000000200 */
[C---:B----4-:R-:W-:Y:S08]  /*52c0*/  HMMA.16816.F32 R144, R8.reuse, R24, R144 ;  /* 0x000000180890723c */ /* 0x050ff00000001890 */
[----:B------:R-:W-:Y:S01]  /*52d0*/  HMMA.16816.F32 R140, R8, R26, R140 ;  /* 0x0000001a088c723c */ /* 0x000fe2000000188c */
[----:B------:R-:W2:Y:S04]  /*52e0*/  LDSM.16.M88.4 R24, [R196+0x4000] ;  /* 0x00400000c418783b */ /* 0x000ea80000000200 */
[----:B------:R-:W3:Y:S03]  /*52f0*/  LDSM.16.M88.4 R8, [R182] ;  /* 0x00000000b608783b */ /* 0x000ee60000000200 */
[C---:B-1----:R-:W-:Y:S08]  /*5300*/  HMMA.16816.F32 R16, R164.reuse, R4, R16 ;  /* 0x00000004a410723c */ /* 0x042ff00000001810 */
[C---:B------:R-:W-:Y:S01]  /*5310*/  HMMA.16816.F32 R12, R164.reuse, R6, R12 ;  /* 0x00000006a40c723c */ /* 0x040fe2000000180c */
[----:B------:R-:W1:Y:S07]  /*5320*/  LDSM.16.M88.4 R4, [R181] ;  /* 0x00000000b504783b */ /* 0x000e6e0000000200 */
[C---:B------:R-:W-:Y:S08]  /*5330*/  HMMA.16816.F32 R160, R164.reuse, R20, R160 ;  /* 0x00000014a4a0723c */ /* 0x040ff000000018a0 */
[C---:B------:R-:W-:Y:S01]  /*5340*/  HMMA.16816.F32 R156, R164.reuse, R22, R156 ;  /* 0x00000016a49c723c */ /* 0x040fe2000000189c */
[----:B------:R-:W4:Y:S07]  /*5350*/  LDSM.16.M88.4 R20, [R191+0xe000] ;  /* 0x00e00000bf14783b */ /* 0x000f2e0000000200 */
[C---:B------:R-:W-:Y:S08]  /*5360*/  HMMA.16816.F32 R152, R164.reuse, R172, R152 ;  /* 0x000000aca498723c */ /* 0x040ff00000001898 */
[----:B------:R-:W-:Y:S01]  /*5370*/  HMMA.16816.F32 R148, R164, R174, R148 ;  /* 0x000000aea494723c */ /* 0x000fe20000001894 */
[----:B------:R-:W-:Y:S07]  /*5380*/  LDSM.16.M88.4 R172, [R197+0x10800] ;  /* 0x01080000c5ac783b */ /* 0x000fee0000000200 */
[C---:B--2---:R-:W-:Y:S08]  /*5390*/  HMMA.16816.F32 R16, R24.reuse, R136, R16 ;  /* 0x000000881810723c */ /* 0x044ff00000001810 */
[C---:B------:R-:W-:Y:S01]  /*53a0*/  HMMA.16816.F32 R12, R24.reuse, R138, R12 ;  /* 0x0000008a180c723c */ /* 0x040fe2000000180c */
[----:B------:R-:W-:Y:S07]  /*53b0*/  LDSM.16.M88.4 R136, [R191+0xf800] ;  /* 0x00f80000bf88783b */ /* 0x000fee0000000200 */
[C---:B---3--:R-:W-:Y:S08]  /*53c0*/  HMMA.16816.F32 R160, R24.reuse, R8, R160 ;  /* 0x0000000818a0723c */ /* 0x048ff000000018a0 */
[C---:B------:R-:W-:Y:S01]  /*53d0*/  HMMA.16816.F32 R156, R24.reuse, R10, R156 ;  /* 0x0000000a189c723c */ /* 0x040fe2000000189c */
[----:B------:R-:W-:Y:S07]  /*53e0*/  LDSM.16.M88.4 R8, [R193+0x4000] ;  /* 0x00400000c108783b */ /* 0x000fee0000000200 */
[C---:B-1----:R-:W-:Y:S08]  /*53f0*/  HMMA.16816.F32 R152, R24.reuse, R4, R152 ;  /* 0x000000041898723c */ /* 0x042ff00000001898 */
[----:B------:R-:W-:Y:S01]  /*5400*/  HMMA.16816.F32 R148, R24, R6, R148 ;  /* 0x000000061894723c */ /* 0x000fe20000001894 */
[----:B------:R-:W1:Y:S07]  /*5410*/  LDSM.16.M88.4 R4, [R184+0x2000] ;  /* 0x00200000b804783b */ /* 0x000e6e0000000200 */
[C---:B------:R-:W-:Y:S08]  /*5420*/  HMMA.16816.F32 R144, R164.reuse, R168, R144 ;  /* 0x000000a8a490723c */ /* 0x040ff00000001890 */
[----:B------:R-:W-:Y:S01]  /*5430*/  HMMA.16816.F32 R140, R164, R170, R140 ;  /* 0x000000aaa48c723c */ /* 0x000fe2000000188c */
[----:B------:R-:W2:Y:S04]  /*5440*/  LDSM.16.M88.4 R168, [R191+0xe800] ;  /* 0x00e80000bfa8783b */ /* 0x000ea80000000200 */
[----:B------:R-:W3:Y:S03]  /*5450*/  LDSM.16.M88.4 R164, [R191+0xf000] ;  /* 0x00f00000bfa4783b */ /* 0x000ee60000000200 */
[C---:B----4-:R-:W-:Y:S08]  /*5460*/  HMMA.16816.F32 R16, R32.reuse, R20, R16 ;  /* 0x000000142010723c */ /* 0x050ff00000001810 */
[----:B------:R-:W-:Y:S01]  /*5470*/  HMMA.16816.F32 R12, R32, R22, R12 ;  /* 0x00000016200c723c */ /* 0x000fe2000000180c */
[----:B------:R-:W-:Y:S07]  /*5480*/  LDSM.16.M88.4 R20, [R184+0x3800] ;  /* 0x00380000b814783b */ /* 0x000fee0000000200 */
[C---:B------:R-:W-:Y:S08]  /*5490*/  HMMA.16816.F32 R144, R24.reuse, R28, R144 ;  /* 0x0000001c1890723c */ /* 0x040ff00000001890 */
[----:B------:R-:W-:Y:S01]  /*54a0*/  HMMA.16816.F32 R140, R24, R30, R140 ;  /* 0x0000001e188c723c */ /* 0x000fe2000000188c */
[----:B------:R-:W4:Y:S04]  /*54b0*/  LDSM.16.M88.4 R28, [R184+0x2800] ;  /* 0x00280000b81c783b */ /* 0x000f280000000200 */
[----:B------:R-:W-:Y:S03]  /*54c0*/  LDSM.16.M88.4 R24, [R184+0x3000] ;  /* 0x00300000b818783b */ /* 0x000fe60000000200 */
[C---:B-1----:R-:W-:Y:S08]  /*54d0*/  HMMA.16816.F32 R16, R8.reuse, R4, R16 ;  /* 0x000000040810723c */ /* 0x042ff00000001810 */
[----:B------:R-:W-:Y:S01]  /*54e0*/  HMMA.16816.F32 R12, R8, R6, R12 ;  /* 0x00000006080c723c */ /* 0x000fe2000000180c */
[----:B------:R-:W1:Y:S07]  /*54f0*/  LDSM.16.M88.4 R4, [R197+0x10000] ;  /* 0x01000000c504783b */ /* 0x000e6e0000000200 */
[C---:B--2---:R-:W-:Y:S08]  /*5500*/  HMMA.16816.F32 R160, R32.reuse, R168, R160 ;  /* 0x000000a820a0723c */ /* 0x044ff000000018a0 */
[C---:B------:R-:W-:Y:S01]  /*5510*/  HMMA.16816.F32 R156, R32.reuse, R170, R156 ;  /* 0x000000aa209c723c */ /* 0x040fe2000000189c */
[----:B------:R-:W-:Y:S07]  /*5520*/  LDSM.16.M88.4 R168, [R197+0x11000] ;  /* 0x01100000c5a8783b */ /* 0x000fee0000000200 */
[C---:B---3--:R-:W-:Y:S08]  /*5530*/  HMMA.16816.F32 R152, R32.reuse, R164, R152 ;  /* 0x000000a42098723c */ /* 0x048ff00000001898 */
[C---:B------:R-:W-:Y:S01]  /*5540*/  HMMA.16816.F32 R148, R32.reuse, R166, R148 ;  /* 0x000000a62094723c */ /* 0x040fe20000001894 */
[----:B------:R-:W-:Y:S07]  /*5550*/  LDSM.16.M88.4 R164, [R197+0x11800] ;  /* 0x01180000c5a4783b */ /* 0x000fee0000000200 */
[C---:B------:R-:W-:Y:S08]  /*5560*/  HMMA.16816.F32 R144, R32.reuse, R136, R144 ;  /* 0x000000882090723c */ /* 0x040ff00000001890 */
[----:B------:R-:W-:Y:S01]  /*5570*/  HMMA.16816.F32 R140, R32, R138, R140 ;  /* 0x0000008a208c723c */ /* 0x000fe2000000188c */
[----:B------:R-:W-:Y:S04]  /*5580*/  LDSM.16.M88.4 R136, [R196+0x8000] ;  /* 0x00800000c488783b */ /* 0x000fe80000000200 */
[----:B------:R-:W2:Y:S03]  /*5590*/  LDSM.16.M88.4 R32, [R179] ;  /* 0x00000000b320783b */ /* 0x000ea60000000200 */
[C---:B----4-:R-:W-:Y:S08]  /*55a0*/  HMMA.16816.F32 R160, R8.reuse, R28, R160 ;  /* 0x0000001c08a0723c */ /* 0x050ff000000018a0 */
[----:B------:R-:W-:Y:S01]  /*55b0*/  HMMA.16816.F32 R156, R8, R30, R156 ;  /* 0x0000001e089c723c */ /* 0x000fe2000000189c */
[----:B------:R-:W3:Y:S07]  /*55c0*/  LDSM.16.M88.4 R28, [R178] ;  /* 0x00000000b21c783b */ /* 0x000eee0000000200 */
[C---:B-1----:R-:W-:Y:S08]  /*55d0*/  HMMA.16816.F32 R16, R216.reuse, R4, R16 ;  /* 0x00000004d810723c */ /* 0x042ff00000001810 */
[----:B------:R-:W-:Y:S01]  /*55e0*/  HMMA.16816.F32 R12, R216, R6, R12 ;  /* 0x00000006d80c723c */ /* 0x000fe2000000180c */
[----:B------:R-:W-:Y:S07]  /*55f0*/  LDSM.16.M88.4 R4, [R191+0x10000] ;  /* 0x01000000bf04783b */ /* 0x000fee0000000200 */
[C---:B------:R-:W-:Y:S08]  /*5600*/  HMMA.16816.F32 R152, R8.reuse, R24, R152 ;  /* 0x000000180898723c */ /* 0x040ff00000001898 */
[C---:B------:R-:W-:Y:S01]  /*5610*/  HMMA.16816.F32 R148, R8.reuse, R26, R148 ;  /* 0x0000001a0894723c */ /* 0x040fe20000001894 */
[----:B------:R-:W-:Y:S07]  /*5620*/  LDSM.16.M88.4 R24, [R177] ;  /* 0x00000000b118783b */ /* 0x000fee0000000200 */
[C---:B------:R-:W-:Y:S08]  /*5630*/  HMMA.16816.F32 R144, R8.reuse, R20, R144 ;  /* 0x000000140890723c */ /* 0x040ff00000001890 */
[----:B------:R-:W-:Y:S01]  /*5640*/  HMMA.16816.F32 R140, R8, R22, R140 ;  /* 0x00000016088c723c */ /* 0x000fe2000000188c */
[----:B------:R-:W1:Y:S04]  /*5650*/  LDSM.16.M88.4 R8, [R194+0x8000] ;  /* 0x00800000c208783b */ /* 0x000e680000000200 */
[----:B------:R-:W-:Y:S03]  /*5660*/  LDSM.16.M88.4 R20, [R176] ;  /* 0x00000000b014783b */ /* 0x000fe60000000200 */
[C---:B------:R-:W-:Y:S08]  /*5670*/  HMMA.16816.F32 R160, R216.reuse, R172, R160 ;  /* 0x000000acd8a0723c */ /* 0x040ff000000018a0 */
[----:B------:R-:W-:Y:S01]  /*5680*/  HMMA.16816.F32 R156, R216, R174, R156 ;  /* 0x000000aed89c723c */ /* 0x000fe2000000189c */
[----:B------:R-:W-:Y:S07]  /*5690*/  LDSM.16.M88.4 R172, [R191+0x11000] ;  /* 0x01100000bfac783b */ /* 0x000fee0000000200 */
[C---:B--2---:R-:W-:Y:S08]  /*56a0*/  HMMA.16816.F32 R16, R136.reuse, R32, R16 ;  /* 0x000000208810723c */ /* 0x044ff00000001810 */
[----:B------:R-:W-:Y:S01]  /*56b0*/  HMMA.16816.F32 R12, R136, R34, R12 ;  /* 0x00000022880c723c */ /* 0x000fe2000000180c */
[----:B------:R-:W2:Y:S07]  /*56c0*/  LDSM.16.M88.4 R32, [R191+0x10800] ;  /* 0x01080000bf20783b */ /* 0x000eae0000000200 */
[C---:B------:R-:W-:Y:S08]  /*56d0*/  HMMA.16816.F32 R152, R216.reuse, R168, R152 ;  /* 0x000000a8d898723c */ /* 0x040ff00000001898 */
[C---:B------:R-:W-:Y:S08]  /*56e0*/  HMMA.16816.F32 R148, R216.reuse, R170, R148 ;  /* 0x000000aad894723c */ /* 0x040ff00000001894 */
[C---:B------:R-:W-:Y:S08]  /*56f0*/  HMMA.16816.F32 R144, R216.reuse, R164, R144 ;  /* 0x000000a4d890723c */ /* 0x040ff00000001890 */
[----:B------:R-:W-:Y:S01]  /*5700*/  HMMA.16816.F32 R140, R216, R166, R140 ;  /* 0x000000a6d88c723c */ /* 0x000fe2000000188c */
[----:B------:R-:W-:Y:S07]  /*5710*/  LDSM.16.M88.4 R164, [R193+0x8000] ;  /* 0x00800000c1a4783b */ /* 0x000fee0000000200 */
[C---:B---3--:R-:W-:Y:S01]  /*5720*/  HMMA.16816.F32 R168, R136.reuse, R28, R160 ;  /* 0x0000001c88a8723c */ /* 0x048fe200000018a0 */
[----:B------:R-:W3:Y:S06]  /*5730*/  LDSM.16.M88.4 R160, [R184+0x4000] ;  /* 0x00400000b8a0783b */ /* 0x000eec0000000200 */
[----:B------:R-:W-:Y:S01]  /*5740*/  IADD3 R28, R2, 0x8, RZ ;  /* 0x00000008021c7810 */ /* 0x000fe20007ffe0ff */
[----:B------:R-:W-:Y:S03]  /*5750*/  HMMA.16816.F32 R156, R136, R30, R156 ;  /* 0x0000001e889c723c */ /* 0x000fe6000000189c */
[----:B------:R-:W-:-:S02]  /*5760*/  ISETP.GE.AND P4, PT, R28, R207, PT ;  /* 0x000000cf1c00720c */ /* 0x000fc40003f86270 */
[----:B------:R-:W-:Y:S02]  /*5770*/  ISETP.GE.AND P5, PT, R28, R135, PT ;  /* 0x000000871c00720c */ /* 0x000fe40003fa6270 */
[----:B------:R-:W-:Y:S01]  /*5780*/  IADD3 R30, R2, 0x1, RZ ;  /* 0x00000001021e7810 */ /* 0x000fe20007ffe0ff */
[C---:B-1----:R-:W-:Y:S03]  /*5790*/  HMMA.16816.F32 R16, R8.reuse, R4, R16 ;  /* 0x000000040810723c */ /* 0x042fe60000001810 */
[----:B------:R1:W4:Y:S01]  /*57a0*/  I2F R3, R30 ;  /* 0x0000001e00037306 */ /* 0x0003220000201400 */
[C---:B------:R-:W-:Y:S02]  /*57b0*/  ISETP.GE.AND P6, PT, R30.reuse, R207, PT ;  /* 0x000000cf1e00720c */ /* 0x040fe40003fc6270 */
[----:B------:R-:W-:Y:S02]  /*57c0*/  ISETP.GE.AND P0, PT, R30, R135, PT ;  /* 0x000000871e00720c */ /* 0x000fe40003f06270 */
[----:B------:R-:W-:Y:S01]  /*57d0*/  HMMA.16816.F32 R12, R8, R6, R12 ;  /* 0x00000006080c723c */ /* 0x000fe2000000180c */
[----:B------:R-:W5:Y:S07]  /*57e0*/  LDSM.16.M88.4 R4, [R184+0x4800] ;  /* 0x00480000b804783b */ /* 0x000f6e0000000200 */
[----:B------:R-:W-:Y:S01]  /*57f0*/  HMMA.16816.F32 R152, R136, R24, R152 ;  /* 0x000000188898723c */ /* 0x000fe20000001898 */
[----:B-1----:R-:W-:-:S07]  /*5800*/  IADD3 R30, R2, 0x10, RZ ;  /* 0x00000010021e7810 */ /* 0x002fce0007ffe0ff */
[----:B------:R-:W-:Y:S01]  /*5810*/  HMMA.16816.F32 R148, R136, R26, R148 ;  /* 0x0000001a8894723c */ /* 0x000fe20000001894 */
[----:B------:R-:W1:Y:S07]  /*5820*/  LDSM.16.M88.4 R24, [R191+0x11800] ;  /* 0x01180000bf18783b */ /* 0x000e6e0000000200 */
[C---:B--2---:R-:W-:Y:S07]  /*5830*/  HMMA.16816.F32 R168, R8.reuse, R32, R168 ;  /* 0x0000002008a8723c */ /* 0x044fee00000018a8 */
[----:B------:R-:W-:Y:S01]  /*5840*/  IADD3 R32, R2, 0x30, RZ ;  /* 0x0000003002207810 */ /* 0x000fe20007ffe0ff */
[----:B------:R-:W-:Y:S08]  /*5850*/  HMMA.16816.F32 R156, R8, R34, R156 ;  /* 0x00000022089c723c */ /* 0x000ff0000000189c */
[C---:B------:R-:W-:Y:S08]  /*5860*/  HMMA.16816.F32 R144, R136.reuse, R20, R144 ;  /* 0x000000148890723c */ /* 0x040ff00000001890 */
[----:B------:R-:W-:Y:S01]  /*5870*/  HMMA.16816.F32 R140, R136, R22, R140 ;  /* 0x00000016888c723c */ /* 0x000fe2000000188c */
[----:B------:R-:W2:Y:S07]  /*5880*/  LDSM.16.M88.4 R20, [R184+0x5000] ;  /* 0x00500000b814783b */ /* 0x000eae0000000200 */
[C---:B---3--:R-:W-:Y:S08]  /*5890*/  HMMA.16816.F32 R16, R164.reuse, R160, R16 ;  /* 0x000000a0a410723c */ /* 0x048ff00000001810 */
[----:B------:R-:W-:Y:S08]  /*58a0*/  HMMA.16816.F32 R12, R164, R162, R12 ;  /* 0x000000a2a40c723c */ /* 0x000ff0000000180c */
[----:B------:R-:W-:Y:S08]  /*58b0*/  HMMA.16816.F32 R152, R8, R172, R152 ;  /* 0x000000ac0898723c */ /* 0x000ff00000001898 */
[C---:B-----5:R-:W-:Y:S08]  /*58c0*/  HMMA.16816.F32 R168, R164.reuse, R4, R168 ;  /* 0x00000004a4a8723c */ /* 0x060ff000000018a8 */
[----:B------:R-:W-:Y:S01]  /*58d0*/  HMMA.16816.F32 R156, R164, R6, R156 ;  /* 0x00000006a49c723c */ /* 0x000fe2000000189c */
[----:B------:R-:W3:Y:S01]  /*58e0*/  LDSM.16.M88.4 R4, [R184+0x5800] ;  /* 0x00580000b804783b */ /* 0x000ee20000000200 */
[----:B------:R-:W-:-:S06]  /*58f0*/  DEPBAR.LE SB0, 0x0 ;  /* 0x000080000000791a */ /* 0x000fcc0000000000 */
[C---:B-1----:R-:W-:Y:S01]  /*5900*/  HMMA.16816.F32 R144, R8.reuse, R24, R144 ;  /* 0x000000180890723c */ /* 0x042fe20000001890 */
[----:B------:R1:W5:Y:S06]  /*5910*/  I2F R25, R28 ;  /* 0x0000001c00197306 */ /* 0x00036c0000201400 */
[C---:B------:R-:W-:Y:S01]  /*5920*/  IADD3 R24, R2.reuse, 0x9, RZ ;  /* 0x0000000902187810 */ /* 0x040fe20007ffe0ff */
[C---:B------:R-:W-:Y:S08]  /*5930*/  HMMA.16816.F32 R148, R8.reuse, R174, R148 ;  /* 0x000000ae0894723c */ /* 0x040ff00000001894 */
[----:B------:R-:W-:Y:S01]  /*5940*/  HMMA.16816.F32 R140, R8, R26, R140 ;  /* 0x0000001a088c723c */ /* 0x000fe2000000188c */
[----:B------:R-:W3:Y:S01]  /*5950*/  I2F R26, R24 ;  /* 0x00000018001a7306 */ /* 0x000ee20000201400 */
[----:B-1----:R-:W-:-:S05]  /*5960*/  IADD3 R28, R2, 0x11, RZ ;  /* 0x00000011021c7810 */ /* 0x002fca0007ffe0ff */
[CC--:B----4-:R-:W-:Y:S01]  /*5970*/  FFMA.FTZ R11, R3.reuse, R0.reuse, R17 ;  /* 0x00000000030b7223 */ /* 0x0d0fe20000010011 */
[C---:B--2---:R-:W-:Y:S01]  /*5980*/  HMMA.16816.F32 R152, R164.reuse, R20, R152 ;  /* 0x00000014a498723c */ /* 0x044fe20000001898 */
[-C--:B------:R-:W-:Y:S01]  /*5990*/  FFMA.FTZ R10, R3, R0.reuse, R19 ;  /* 0x00000000030a7223 */ /* 0x080fe20000010013 */
[----:B------:R-:W1:Y:S01]  /*59a0*/  I2F R17, R28 ;  /* 0x0000001c00117306 */ /* 0x000e620000201400 */
[-C--:B-----5:R-:W-:Y:S01]  /*59b0*/  FFMA.FTZ R9, R25, R0.reuse, R12 ;  /* 0x0000000019097223 */ /* 0x0a0fe2000001000c */
[----:B------:R-:W-:Y:S01]  /*59c0*/  FSEL R11, R11, -INF , !P6 ;  /* 0xff8000000b0b7808 */ /* 0x000fe20007000000 */
[-C--:B------:R-:W-:Y:S01]  /*59d0*/  FFMA.FTZ R8, R25, R0.reuse, R14 ;  /* 0x0000000019087223 */ /* 0x080fe2000001000e */
[----:B------:R-:W-:Y:S02]  /*59e0*/  IADD3 R14, R2, 0x18, RZ ;  /* 0x00000018020e7810 */ /* 0x000fe40007ffe0ff */
[----:B------:R-:W-:Y:S01]  /*59f0*/  FSEL R9, R9, -INF , !P4 ;  /* 0xff80000009097808 */ /* 0x000fe20006000000 */
[CC--:B---3--:R-:W-:Y:S01]  /*5a00*/  FFMA.FTZ R13, R26.reuse, R0.reuse, R13 ;  /* 0x000000001a0d7223 */ /* 0x0c8fe2000001000d */
[----:B------:R2:W3:Y:S01]  /*5a10*/  I2F R3, R30 ;  /* 0x0000001e00037306 */ /* 0x0004e20000201400 */
[----:B------:R-:W-:Y:S01]  /*5a20*/  FFMA.FTZ R12, R26, R0, R15 ;  /* 0x000000001a0c7223 */ /* 0x000fe2000001000f */
[----:B------:R-:W-:Y:S01]  /*5a30*/  FSEL R8, R8, -INF , !P5 ;  /* 0xff80000008087808 */ /* 0x000fe20006800000 */
[----:B------:R-:W-:Y:S01]  /*5a40*/  HMMA.16816.F32 R148, R164, R22, R148 ;  /* 0x00000016a494723c */ /* 0x000fe20000001894 */
[----:B------:R-:W-:-:S02]  /*5a50*/  ISETP.GE.AND P4, PT, R30, R207, PT ;  /* 0x000000cf1e00720c */ /* 0x000fc40003f86270 */
[----:B------:R-:W-:Y:S02]  /*5a60*/  ISETP.GE.AND P5, PT, R30, R135, PT ;  /* 0x000000871e00720c */ /* 0x000fe40003fa6270 */
[----:B------:R-:W-:Y:S01]  /*5a70*/  IADD3 R20, R2, 0x20, RZ ;  /* 0x0000002002147810 */ /* 0x000fe20007ffe0ff */
[----:B------:R-:W4:Y:S01]  /*5a80*/  I2F R15, R14 ;  /* 0x0000000e000f7306 */ /* 0x000f220000201400 */
[----:B------:R-:W-:Y:S01]  /*5a90*/  FSEL R10, R10, -INF , !P0 ;  /* 0xff8000000a0a7808 */ /* 0x000fe20004000000 */
[CC--:B-1----:R-:W-:Y:S01]  /*5aa0*/  FFMA.FTZ R25, R17.reuse, R0.reuse, R169 ;  /* 0x0000000011197223 */ /* 0x0c2fe200000100a9 */
[C---:B------:R-:W-:Y:S01]  /*5ab0*/  ISETP.GE.AND P6, PT, R24.reuse, R207, PT ;  /* 0x000000cf1800720c */ /* 0x040fe20003fc6270 */
[C---:B------:R-:W-:Y:S01]  /*5ac0*/  HMMA.16816.F32 R144, R164.reuse, R4, R144 ;  /* 0x00000004a490723c */ /* 0x040fe20000001890 */
[----:B------:R-:W-:Y:S01]  /*5ad0*/  ISETP.GE.AND P0, PT, R24, R135, PT ;  /* 0x000000871800720c */ /* 0x000fe20003f06270 */
[-C--:B------:R-:W-:Y:S01]  /*5ae0*/  FFMA.FTZ R24, R17, R0.reuse, R171 ;  /* 0x0000000011187223 */ /* 0x080fe200000100ab */
[----:B--2---:R-:W-:Y:S01]  /*5af0*/  IADD3 R30, R2, 0x19, RZ ;  /* 0x00000019021e7810 */ /* 0x004fe20007ffe0ff */
[-C--:B---3--:R-:W-:Y:S01]  /*5b00*/  FFMA.FTZ R27, R3, R0.reuse, R168 ;  /* 0x00000000031b7223 */ /* 0x088fe200000100a8 */
[----:B------:R-:W-:Y:S01]  /*5b10*/  FSEL R13, R13, -INF , !P6 ;  /* 0xff8000000d0d7808 */ /* 0x000fe20007000000 */
[----:B------:R-:W-:Y:S01]  /*5b20*/  FFMA.FTZ R26, R3, R0, R170 ;  /* 0x00000000031a7223 */ /* 0x000fe200000100aa */
[----:B------:R-:W1:Y:S01]  /*5b30*/  I2F R19, R30 ;  /* 0x0000001e00137306 */ /* 0x000e620000201400 */
[----:B------:R-:W-:Y:S01]  /*5b40*/  FSEL R12, R12, -INF , !P0 ;  /* 0xff8000000c0c7808 */ /* 0x000fe20004000000 */
[----:B------:R-:W-:Y:S01]  /*5b50*/  HMMA.16816.F32 R4, R164, R6, R140 ;  /* 0x00000006a404723c */ /* 0x000fe2000000188c */
[----:B------:R-:W-:-:S02]  /*5b60*/  FSEL R27, R27, -INF , !P4 ;  /* 0xff8000001b1b7808 */ /* 0x000fc40006000000 */
[----:B------:R-:W-:Y:S01]  /*5b70*/  FSEL R26, R26, -INF , !P5 ;  /* 0xff8000001a1a7808 */ /* 0x000fe20006800000 */
[CC--:B----4-:R-:W-:Y:S01]  /*5b80*/  FFMA.FTZ R23, R15.reuse, R0.reuse, R156 ;  /* 0x000000000f177223 */ /* 0x0d0fe2000001009c */
[C---:B------:R-:W-:Y:S01]  /*5b90*/  ISETP.GE.AND P4, PT, R14.reuse, R207, PT ;  /* 0x000000cf0e00720c */ /* 0x040fe20003f86270 */
[----:B------:R-:W2:Y:S01]  /*5ba0*/  I2F R3, R20 ;  /* 0x0000001400037306 */ /* 0x000ea20000201400 */
[----:B------:R-:W-:Y:S01]  /*5bb0*/  ISETP.GE.AND P5, PT, R14, R135, PT ;  /* 0x000000870e00720c */ /* 0x000fe20003fa6270 */
[-C--:B------:R-:W-:Y:S01]  /*5bc0*/  FFMA.FTZ R22, R15, R0.reuse, R158 ;  /* 0x000000000f167223 */ /* 0x080fe2000001009e */
[----:B------:R-:W-:Y:S02]  /*5bd0*/  IADD3 R14, R2, 0x21, RZ ;  /* 0x00000021020e7810 */ /* 0x000fe40007ffe0ff */
[C---:B------:R-:W-:Y:S02]  /*5be0*/  ISETP.GE.AND P6, PT, R28.reuse, R207, PT ;  /* 0x000000cf1c00720c */ /* 0x040fe40003fc6270 */
[----:B------:R-:W-:Y:S01]  /*5bf0*/  ISETP.GE.AND P0, PT, R28, R135, PT ;  /* 0x000000871c00720c */ /* 0x000fe20003f06270 */
[----:B------:R-:W3:Y:S01]  /*5c00*/  I2F R17, R14 ;  /* 0x0000000e00117306 */ /* 0x000ee20000201400 */
[----:B------:R-:W-:Y:S01]  /*5c10*/  IADD3 R28, R2, 0x28, RZ ;  /* 0x00000028021c7810 */ /* 0x000fe20007ffe0ff */
[-C--:B-1----:R-:W-:Y:S01]  /*5c20*/  FFMA.FTZ R21, R19, R0.reuse, R157 ;  /* 0x0000000013157223 */ /* 0x082fe2000001009d */
[----:B------:R-:W-:Y:S01]  /*5c30*/  FSEL R25, R25, -INF , !P6 ;  /* 0xff80000019197808 */ /* 0x000fe20007000000 */
[----:B------:R-:W-:Y:S01]  /*5c40*/  FFMA.FTZ R159, R19, R0, R159 ;  /* 0x00000000139f7223 */ /* 0x000fe2000001009f */
[----:B------:R-:W-:-:S02]  /*5c50*/  FSEL R24, R24, -INF , !P0 ;  /* 0xff80000018187808 */ /* 0x000fc40004000000 */
[C---:B------:R-:W-:Y:S01]  /*5c60*/  ISETP.GE.AND P6, PT, R30.reuse, R207, PT ;  /* 0x000000cf1e00720c */ /* 0x040fe20003fc6270 */
[----:B------:R-:W1:Y:S01]  /*5c70*/  I2F R15, R28 ;  /* 0x0000001c000f7306 */ /* 0x000e620000201400 */
[CC--:B--2---:R-:W-:Y:S01]  /*5c80*/  FFMA.FTZ R152, R3.reuse, R0.reuse, R152 ;  /* 0x0000000003987223 */ /* 0x0c4fe20000010098 */
[----:B------:R-:W-:Y:S01]  /*5c90*/  ISETP.GE.AND P0, PT, R30, R135, PT ;  /* 0x000000871e00720c */ /* 0x000fe20003f06270 */
[-C--:B------:R-:W-:Y:S01]  /*5ca0*/  FFMA.FTZ R154, R3, R0.reuse, R154 ;  /* 0x00000000039a7223 */ /* 0x080fe2000001009a */
[----:B------:R-:W-:Y:S02]  /*5cb0*/  FSEL R23, R23, -INF , !P4 ;  /* 0xff80000017177808 */ /* 0x000fe40006000000 */
[----:B------:R-:W-:Y:S02]  /*5cc0*/  FSEL R22, R22, -INF , !P5 ;  /* 0xff80000016167808 */ /* 0x000fe40006800000 */
[----:B------:R-:W2:Y:S01]  /*5cd0*/  I2F R3, R32 ;  /* 0x0000002000037306 */ /* 0x000ea20000201400 */
[C---:B------:R-:W-:Y:S01]  /*5ce0*/  ISETP.GE.AND P4, PT, R20.reuse, R207, PT ;  /* 0x000000cf1400720c */ /* 0x040fe20003f86270 */
[CC--:B---3--:R-:W-:Y:S01]  /*5cf0*/  FFMA.FTZ R153, R17.reuse, R0.reuse, R153 ;  /* 0x0000000011997223 */ /* 0x0c8fe20000010099 */
[----:B------:R-:W-:Y:S01]  /*5d00*/  ISETP.GE.AND P5, PT, R20, R135, PT ;  /* 0x000000871400720c */ /* 0x000fe20003fa6270 */
[----:B------:R-:W-:Y:S01]  /*5d10*/  FFMA.FTZ R155, R17, R0, R155 ;  /* 0x00000000119b7223 */ /* 0x000fe2000001009b */
[----:B------:R-:W-:-:S02]  /*5d20*/  FSEL R21, R21, -INF , !P6 ;  /* 0xff80000015157808 */ /* 0x000fc40007000000 */
[----:B------:R-:W-:Y:S01]  /*5d30*/  FSEL R20, R159, -INF , !P0 ;  /* 0xff8000009f147808 */ /* 0x000fe20004000000 */
[CC--:B-1----:R-:W-:Y:S01]  /*5d40*/  FFMA.FTZ R148, R15.reuse, R0.reuse, R148 ;  /* 0x000000000f947223 */ /* 0x0c2fe20000010094 */
[C---:B------:R-:W-:Y:S01]  /*5d50*/  ISETP.GE.AND P6, PT, R14.reuse, R207, PT ;  /* 0x000000cf0e00720c */ /* 0x040fe20003fc6270 */
[-C--:B------:R-:W-:Y:S01]  /*5d60*/  FFMA.FTZ R150, R15, R0.reuse, R150 ;  /* 0x000000000f967223 */ /* 0x080fe20000010096 */
[----:B------:R-:W-:Y:S01]  /*5d70*/  BAR.SYNC.DEFER_BLOCKING 0x0 ;  /* 0x0000000000007b1d */ /* 0x000fe20000010000 */
[----:B------:R-:W-:Y:S02]  /*5d80*/  ISETP.GE.AND P0, PT, R14, R135, PT ;  /* 0x000000870e00720c */ /* 0x000fe40003f06270 */
[----:B------:R-:W-:Y:S02]  /*5d90*/  IADD3 R30, R2, 0x29, RZ ;  /* 0x00000029021e7810 */ /* 0x000fe40007ffe0ff */
[----:B------:R-:W-:Y:S01]  /*5da0*/  FSEL R169, R153, -INF , !P6 ;  /* 0xff80000099a97808 */ /* 0x000fe20007000000 */
[-C--:B--2---:R-:W-:Y:S01]  /*5db0*/  FFMA.FTZ R144, R3, R0.reuse, R144 ;  /* 0x0000000003907223 */ /* 0x084fe20000010090 */
[----:B------:R-:W-:Y:S01]  /*5dc0*/  FSEL R168, R155, -INF , !P0 ;  /* 0xff8000009ba87808 */ /* 0x000fe20004000000 */
[----:B------:R-:W1:Y:S01]  /*5dd0*/  I2F R14, R30 ;  /* 0x0000001e000e7306 */ /* 0x000e620000201400 */
[C---:B------:R-:W-:Y:S01]  /*5de0*/  ISETP.GE.AND P6, PT, R30.reuse, R207, PT ;  /* 0x000000cf1e00720c */ /* 0x040fe20003fc6270 */
[----:B------:R-:W-:Y:S01]  /*5df0*/  FFMA.FTZ R146, R3, R0, R146 ;  /* 0x0000000003927223 */ /* 0x000fe20000010092 */
[----:B------:R-:W-:-:S02]  /*5e00*/  ISETP.GE.AND P0, PT, R30, R135, PT ;  /* 0x000000871e00720c */ /* 0x000fc40003f06270 */
[----:B------:R-:W-:Y:S02]  /*5e10*/  FSEL R171, R152, -INF , !P4 ;  /* 0xff80000098ab7808 */ /* 0x000fe40006000000 */
[----:B------:R-:W-:Y:S01]  /*5e20*/  FSEL R170, R154, -INF , !P5 ;  /* 0xff8000009aaa7808 */ /* 0x000fe20006800000 */
[----:B------:R-:W2:Y:S01]  /*5e30*/  I2F R3, R2 ;  /* 0x0000000200037306 */ /* 0x000ea20000201400 */
[C---:B------:R-:W-:Y:S02]  /*5e40*/  ISETP.GE.AND P4, PT, R28.reuse, R207, PT ;  /* 0x000000cf1c00720c */ /* 0x040fe40003f86270 */
[----:B------:R-:W-:Y:S02]  /*5e50*/  ISETP.GE.AND P5, PT, R28, R135, PT ;  /* 0x000000871c00720c */ /* 0x000fe40003fa6270 */
[----:B------:R-:W-:Y:S02]  /*5e60*/  IADD3 R28, R2, 0x31, RZ ;  /* 0x00000031021c7810 */ /* 0x000fe40007ffe0ff */
[----:B------:R-:W-:Y:S01]  /*5e70*/  FSEL R173, R148, -INF , !P4 ;  /* 0xff80000094ad7808 */ /* 0x000fe20006000000 */
[-C--:B-1----:R-:W-:Y:S01]  /*5e80*/  FFMA.FTZ R149, R14, R0.reuse, R149 ;  /* 0x000000000e957223 */ /* 0x082fe20000010095 */
[----:B------:R-:W-:Y:S01]  /*5e90*/  IADD3 R30, R2, 0x38, RZ ;  /* 0x00000038021e7810 */ /* 0x000fe20007ffe0ff */
[----:B------:R-:W1:Y:S01]  /*5ea0*/  I2F R17, R28 ;  /* 0x0000001c00117306 */ /* 0x000e620000201400 */
[----:B------:R-:W-:Y:S01]  /*5eb0*/  FSEL R172, R150, -INF , !P5 ;  /* 0xff80000096ac7808 */ /* 0x000fe20006800000 */
[----:B------:R-:W-:Y:S01]  /*5ec0*/  FFMA.FTZ R151, R14, R0, R151 ;  /* 0x000000000e977223 */ /* 0x000fe20000010097 */
[----:B------:R-:W-:-:S02]  /*5ed0*/  ISETP.GE.AND P4, PT, R32, R207, PT ;  /* 0x000000cf2000720c */ /* 0x000fc40003f86270 */
[----:B------:R-:W-:Y:S02]  /*5ee0*/  ISETP.GE.AND P5, PT, R32, R135, PT ;  /* 0x000000872000720c */ /* 0x000fe40003fa6270 */
[----:B------:R-:W-:Y:S01]  /*5ef0*/  IADD3 R14, R2, 0x39, RZ ;  /* 0x00000039020e7810 */ /* 0x000fe20007ffe0ff */
[----:B------:R-:W3:Y:S01]  /*5f00*/  I2F R15, R30 ;  /* 0x0000001e000f7306 */ /* 0x000ee20000201400 */
[----:B------:R-:W-:Y:S02]  /*5f10*/  FSEL R157, R144, -INF , !P4 ;  /* 0xff800000909d7808 */ /* 0x000fe40006000000 */
[----:B------:R-:W-:Y:S02]  /*5f20*/  FSEL R154, R146, -INF , !P5 ;  /* 0xff800000929a7808 */ /* 0x000fe40006800000 */
[C---:B------:R-:W-:Y:S02]  /*5f30*/  ISETP.GE.AND P4, PT, R2.reuse, R207, PT ;  /* 0x000000cf0200720c */ /* 0x040fe40003f86270 */
[----:B------:R-:W-:Y:S01]  /*5f40*/  ISETP.GE.AND P5, PT, R2, R135, PT ;  /* 0x000000870200720c */ /* 0x000fe20003fa6270 */
[-C--:B--2---:R-:W-:Y:S01]  /*5f50*/  FFMA.FTZ R2, R3, R0.reuse, R16 ;  /* 0x0000000003027223 */ /* 0x084fe20000010010 */
[----:B------:R-:W-:Y:S01]  /*5f60*/  FSEL R167, R149, -INF , !P6 ;  /* 0xff80000095a77808 */ /* 0x000fe20007000000 */
[CC--:B-1----:R-:W-:Y:S01]  /*5f70*/  FFMA.FTZ R145, R17.reuse, R0.reuse, R145 ;  /* 0x0000000011917223 */ /* 0x0c2fe20000010091 */
[----:B------:R-:W-:Y:S01]  /*5f80*/  ISETP.GE.AND P6, PT, R28, R207, PT ;  /* 0x000000cf1c00720c */ /* 0x000fe20003fc6270 */
[----:B------:R-:W-:Y:S01]  /*5f90*/  FFMA.FTZ R140, R17, R0, R147 ;  /* 0x00000000118c7223 */ /* 0x000fe20000010093 */
[----:B------:R-:W-:-:S02]  /*5fa0*/  FSEL R2, R2, -INF , !P4 ;  /* 0xff80000002027808 */ /* 0x000fc40006000000 */
[----:B------:R-:W-:Y:S01]  /*5fb0*/  FSEL R166, R151, -INF , !P0 ;  /* 0xff80000097a67808 */ /* 0x000fe20004000000 */
[CC--:B---3--:R-:W-:Y:S01]  /*5fc0*/  FFMA.FTZ R4, R15.reuse, R0.reuse, R4 ;  /* 0x000000000f047223 */ /* 0x0c8fe20000010004 */
[----:B------:R-:W-:Y:S01]  /*5fd0*/  ISETP.GE.AND P4, PT, R134, 0x3, PT ;  /* 0x000000038600780c */ /* 0x000fe20003f86270 */
[----:B------:R-:W-:Y:S01]  /*5fe0*/  FFMA.FTZ R6, R15, R0, R6 ;  /* 0x000000000f067223 */ /* 0x000fe20000010006 */
[----:B------:R-:W-:Y:S01]  /*5ff0*/  ISETP.GE.AND P0, PT, R28, R135, PT ;  /* 0x000000871c00720c */ /* 0x000fe20003f06270 */
[----:B------:R-:W1:Y:S01]  /*6000*/  I2F R15, R14 ;  /* 0x0000000e000f7306 */ /* 0x000e620000201400 */
[----:B------:R-:W-:Y:S02]  /*6010*/  FSEL R155, R145, -INF , !P6 ;  /* 0xff800000919b7808 */ /* 0x000fe40007000000 */
[----:B------:R-:W-:Y:S02]  /*6020*/  ISETP.GE.AND P6, PT, R30, R207, PT ;  /* 0x000000cf1e00720c */ /* 0x000fe40003fc6270 */
[----:B------:R-:W-:-:S02]  /*6030*/  FSEL R140, R140, -INF , !P0 ;  /* 0xff8000008c8c7808 */ /* 0x000fc40004000000 */
[----:B------:R-:W-:Y:S02]  /*6040*/  ISETP.GE.AND P0, PT, R30, R135, PT ;  /* 0x000000871e00720c */ /* 0x000fe40003f06270 */
[----:B------:R-:W-:Y:S01]  /*6050*/  FSEL R143, R4, -INF , !P6 ;  /* 0xff800000048f7808 */ /* 0x000fe20007000000 */
[-C--:B------:R-:W-:Y:S01]  /*6060*/  FFMA.FTZ R4, R3, R0.reuse, R18 ;  /* 0x0000000003047223 */ /* 0x080fe20000010012 */
[----:B------:R-:W-:Y:S02]  /*6070*/  FSEL R142, R6, -INF , !P0 ;  /* 0xff800000068e7808 */ /* 0x000fe40004000000 */
[C---:B------:R-:W-:Y:S02]  /*6080*/  ISETP.GE.AND P6, PT, R14.reuse, R207, PT ;  /* 0x000000cf0e00720c */ /* 0x040fe40003fc6270 */
[----:B------:R-:W-:Y:S01]  /*6090*/  ISETP.GE.AND P0, PT, R14, R135, PT ;  /* 0x000000870e00720c */ /* 0x000fe20003f06270 */
[CC--:B-1----:R-:W-:Y:S01]  /*60a0*/  FFMA.FTZ R5, R15.reuse, R0.reuse, R5 ;  /* 0x000000000f057223 */ /* 0x0c2fe20000010005 */
[----:B------:R-:W-:Y:S01]  /*60b0*/  FSEL R4, R4, -INF , !P5 ;  /* 0xff80000004047808 */ /* 0x000fe20006800000 */
[----:B------:R-:W-:-:S03]  /*60c0*/  FFMA.FTZ R7, R15, R0, R7 ;  /* 0x000000000f077223 */ /* 0x000fc60000010007 */
        /* <DEDUP_REMOVED lines=8> */
[----:B------:R-:W-:-:S04]  /*6150*/  IMAD R5, R5, c[0x0][0x198], RZ ;  /* 0x0000660005057a24 */ /* 0x000fc800078e02ff */
[----:B------:R-:W-:Y:S01]  /*6160*/  IMAD R5, R6, c[0x0][0x19c], R5 ;  /* 0x0000670006057a24 */ /* 0x000fe200078e0205 */
[----:B------:R-:W-:-:S03]  /*6170*/  LEA R6, P5, R16, R208, 0x6 ;  /* 0x000000d010067211 */ /* 0x000fc600078a30ff */
[----:B------:R-:W-:Y:S01]  /*6180*/  IMAD.IADD R5, R17, 0x1, R5 ;  /* 0x0000000111057824 */ /* 0x000fe200078e0205 */
[C---:B------:R-:W-:Y:S02]  /*6190*/  @!P3 LEA R14, P0, R6.reuse, c[0x0][0x168], 0x1 ;  /* 0x00005a00060eba11 */ /* 0x040fe400078008ff */
[----:B------:R-:W-:Y:S02]  /*61a0*/  IADD3 R3, P6, R6, UR10, RZ ;  /* 0x0000000a06037c10 */ /* 0x000fe4000ffde0ff */
[----:B------:R-:W-:Y:S02]  /*61b0*/  LEA.HI.X R5, R16, R211, R5, 0x6, P5 ;  /* 0x000000d310057211 */ /* 0x000fe400028f3405 */
[C---:B------:R-:W-:Y:S02]  /*61c0*/  @!P2 LEA R18, P5, R6.reuse, c[0x0][0x168], 0x1 ;  /* 0x00005a000612aa11 */ /* 0x040fe400078a08ff */
[C---:B------:R-:W-:Y:S02]  /*61d0*/  @!P3 LEA.HI.X R15, R6.reuse, c[0x0][0x16c], R5, 0x1, P0 ;  /* 0x00005b00060fba11 */ /* 0x040fe400000f0c05 */
[----:B------:R-:W-:-:S02]  /*61e0*/  @!P1 LEA R16, P0, R6, c[0x0][0x168], 0x1 ;  /* 0x00005a0006109a11 */ /* 0x000fc400078008ff */
[C-C-:B------:R-:W-:Y:S01]  /*61f0*/  @!P2 LEA.HI.X R19, R6.reuse, c[0x0][0x16c], R5.reuse, 0x1, P5 ;  /* 0x00005b000613aa11 */ /* 0x140fe200028f0c05 */
[----:B------:R-:W-:Y:S01]  /*6200*/  @!PT LDS RZ, [RZ] ;  /* 0x00000000fffff984 */ /* 0x000fe20000000800 */
[----:B------:R-:W-:Y:S01]  /*6210*/  @!PT LDS RZ, [RZ] ;  /* 0x00000000fffff984 */ /* 0x000fe20000000800 */
[----:B------:R-:W-:Y:S01]  /*6220*/  @!PT LDS RZ, [RZ] ;  /* 0x00000000fffff984 */ /* 0x000fe20000000800 */
[----:B------:R1:W-:Y:S01]  /*6230*/  @!P3 LDGSTS.E.BYPASS.LTC128B.128 [R203+0xc000], [R14.64] ;  /* 0x0c0000000ecbbfae */ /* 0x0003e2000b901d4c */
[----:B------:R-:W-:Y:S02]  /*6240*/  @!P1 LEA.HI.X R17, R6, c[0x0][0x16c], R5, 0x1, P0 ;  /* 0x00005b0006119a11 */ /* 0x000fe400000f0c05 */
        /* <DEDUP_REMOVED lines=33> */
.L_x_195:
[----:B------:R-:W-:Y:S05]  /*6460*/  BSYNC B0 ;  /* 0x0000000000007941 */ /* 0x000fea0003800000 */
.L_x_194:
[----:B------:R-:W0:Y:S02]  /*6470*/  LDGDEPBAR ;  /* 0x00000000000079af */ /* 0x000e240000000000 */
.L_x_193:
        /* <DEDUP_REMOVED lines=48> */
[--C-:B------:R-:W-:Y:S02]  /*6780*/  FFMA.FTZ R147, R13, c[0x0][0x23c], -R156.reuse ;  /* 0x00008f000d937a23 */ /* 0x100fe4000001089c */
[--C-:B------:R-:W-:Y:S01]  /*6790*/  FFMA.FTZ R149, R11, c[0x0][0x23c], -R156.reuse ;  /* 0x00008f000b957a23 */ /* 0x100fe2000001089c */
[C---:B------:R-:W-:Y:S01]  /*67a0*/  FSETP.NEU.FTZ.AND P0, PT, R2.reuse, -INF , PT ;  /* 0xff8000000200780b */ /* 0x040fe20003f1d000 */
[C---:B------:R-:W-:Y:S01]  /*67b0*/  FMUL.FTZ R153, R2.reuse, c[0x0][0x23c] ;  /* 0x00008f0002997a20 */ /* 0x040fe20000410000 */
[----:B------:R-:W-:Y:S01]  /*67c0*/  MUFU.EX2 R150, R150 ;  /* 0x0000009600967308 */ /* 0x000fe20000000800 */
[--C-:B------:R-:W-:Y:S01]  /*67d0*/  FFMA.FTZ R148, R9, c[0x0][0x23c], -R156.reuse ;  /* 0x00008f0009947a23 */ /* 0x100fe2000001089c */
[----:B------:R-:W-:Y:S01]  /*67e0*/  FSEL R5, R2, RZ, P0 ;  /* 0x000000ff02057208 */ /* 0x000fe20000000000 */
[--C-:B------:R-:W-:Y:S01]  /*67f0*/  FFMA.FTZ R158, R27, c[0x0][0x23c], -R156.reuse ;  /* 0x00008f001b9e7a23 */ /* 0x100fe2000001089c */
[----:B------:R-:W-:Y:S01]  /*6800*/  FSEL R153, R153, RZ, P0 ;  /* 0x000000ff99997208 */ /* 0x000fe20000000000 */
[----:B------:R-:W-:-:S02]  /*6810*/  FFMA.FTZ R159, R25, c[0x0][0x23c], -R156 ;  /* 0x00008f00199f7a23 */ /* 0x000fc4000001089c */
[----:B------:R-:W-:Y:S01]  /*6820*/  FADD.FTZ R5, R132, -R5 ;  /* 0x8000000584057221 */ /* 0x000fe20000010000 */
[----:B------:R-:W1:Y:S01]  /*6830*/  MUFU.EX2 R149, R149 ;  /* 0x0000009500957308 */ /* 0x000e620000000800 */
[--C-:B------:R-:W-:Y:S01]  /*6840*/  FFMA.FTZ R146, R4, c[0x0][0x23c], -R153.reuse ;  /* 0x00008f0004927a23 */ /* 0x100fe20000010899 */
[----:B------:R-:W-:Y:S01]  /*6850*/  FSEL R4, R3, RZ, P5 ;  /* 0x000000ff03047208 */ /* 0x000fe20002800000 */
[--C-:B------:R-:W-:Y:S02]  /*6860*/  FFMA.FTZ R145, R10, c[0x0][0x23c], -R153.reuse ;  /* 0x00008f000a917a23 */ /* 0x100fe40000010899 */
[--C-:B------:R-:W-:Y:S02]  /*6870*/  FFMA.FTZ R144, R8, c[0x0][0x23c], -R153.reuse ;  /* 0x00008f0008907a23 */ /* 0x100fe40000010899 */
[----:B------:R-:W-:Y:S01]  /*6880*/  FADD.FTZ R4, R133, -R4 ;  /* 0x8000000485047221 */ /* 0x000fe20000010000 */
[----:B------:R-:W-:Y:S01]  /*6890*/  MUFU.EX2 R148, R148 ;  /* 0x0000009400947308 */ /* 0x000fe20000000800 */
[----:B------:R-:W-:Y:S01]  /*68a0*/  FFMA.FTZ R133, R12, c[0x0][0x23c], -R153 ;  /* 0x00008f000c857a23 */ /* 0x000fe20000010899 */
[----:B------:R-:W-:Y:S01]  /*68b0*/  LDSM.16.MT88.4 R8, [R189+0x12000] ;  /* 0x01200000bd08783b */ /* 0x000fe20000004200 */
[----:B------:R-:W-:-:S02]  /*68c0*/  FMUL.FTZ R151, R4, c[0x0][0x23c] ;  /* 0x00008f0004977a20 */ /* 0x000fc40000410000 */
[----:B------:R-:W-:Y:S01]  /*68d0*/  FMUL.FTZ R132, R5, c[0x0][0x23c] ;  /* 0x00008f0005847a20 */ /* 0x000fe20000410000 */
[----:B------:R-:W2:Y:S01]  /*68e0*/  LDSM.16.MT88.4 R12, [R190+0x12000] ;  /* 0x01200000be0c783b */ /* 0x000ea20000004200 */
[--C-:B------:R-:W-:Y:S01]  /*68f0*/  FFMA.FTZ R160, R23, c[0x0][0x23c], -R156.reuse ;  /* 0x00008f0017a07a23 */ /* 0x100fe2000001089c */
[----:B------:R-:W3:Y:S01]  /*6900*/  MUFU.EX2 R147, R147 ;  /* 0x0000009300937308 */ /* 0x000ee20000000800 */
[----:B-1----:R-:W-:Y:S01]  /*6910*/  F2FP.PACK_AB R4, R149, R150 ;  /* 0x000000969504723e */ /* 0x002fe200000000ff */
[----:B------:R-:W-:Y:S02]  /*6920*/  FFMA.FTZ R161, R21, c[0x0][0x23c], -R156 ;  /* 0x00008f0015a17a23 */ /* 0x000fe4000001089c */
[--C-:B------:R-:W-:Y:S02]  /*6930*/  FFMA.FTZ R162, R26, c[0x0][0x23c], -R153.reuse ;  /* 0x00008f001aa27a23 */ /* 0x100fe40000010899 */
[--C-:B------:R-:W-:Y:S02]  /*6940*/  FFMA.FTZ R165, R24, c[0x0][0x23c], -R153.reuse ;  /* 0x00008f0018a57a23 */ /* 0x100fe40000010899 */
        /* <DEDUP_REMOVED lines=8> */
[----:B---3--:R-:W-:Y:S01]  /*69d0*/  F2FP.PACK_AB R6, R147, R148 ;  /* 0x000000949306723e */ /* 0x008fe200000000ff */
[--C-:B------:R-:W-:Y:S02]  /*69e0*/  FFMA.FTZ R169, R173, c[0x0][0x23c], -R156.reuse ;  /* 0x00008f00ada97a23 */ /* 0x100fe4000001089c */
[--C-:B------:R-:W-:Y:S02]  /*69f0*/  FFMA.FTZ R167, R170, c[0x0][0x23c], -R153.reuse ;  /* 0x00008f00aaa77a23 */ /* 0x100fe40000010899 */
[----:B------:R-:W-:Y:S02]  /*6a00*/  FFMA.FTZ R171, R171, c[0x0][0x23c], -R156 ;  /* 0x00008f00abab7a23 */ /* 0x000fe4000001089c */
        /* <DEDUP_REMOVED lines=174> */
[----:B------:R-:W-:Y:S02]  /*74f0*/  FADD.FTZ R149, R149, R150 ;  /* 0x0000009695957221 */ /* 0x000fe40000010000 */
[----:B------:R-:W-:Y:S01]  /*7500*/  FADD.FTZ R145, R145, R132 ;  /* 0x0000008491917221 */ /* 0x000fe20000010000 */
[----:B------:R-:W-:Y:S01]  /*7510*/  MOV R132, R2 ;  /* 0x0000000200847202 */ /* 0x000fe20000000f00 */
        /* <DEDUP_REMOVED lines=8> */
[----:B----4-:R-:W-:-:S02]  /*75a0*/  F2FP.PACK_AB R5, R165, R162 ;  /* 0x000000a2a505723e */ /* 0x010fc400000000ff */
        /* <DEDUP_REMOVED lines=96> */
[----:B------:R-:W-:Y:S01]  /*7bb0*/  HMMA.16816.F32 R40, R4, R142, R40 ;  /* 0x0000008e0428723c */ /* 0x000fe20000001828 */
[----:B------:R-:W-:-:S02]  /*7bc0*/  MOV R133, R3 ;  /* 0x0000000300857202 */ /* 0x000fc40000000f00 */
        /* <DEDUP_REMOVED lines=46> */
[C---:B------:R-:W-:Y:S01]  /*7eb0*/  @!P2 LEA R16, P4, R6.reuse, c[0x0][0x170], 0x1 ;  /* 0x00005c000610aa11 */ /* 0x040fe200078808ff */
[----:B------:R-:W-:Y:S01]  /*7ec0*/  IMAD.IADD R5, R11, 0x1, R5 ;  /* 0x000000010b057824 */ /* 0x000fe200078e0205 */
[----:B------:R-:W-:-:S04]  /*7ed0*/  IADD3 R4, P6, R6, UR15, RZ ;  /* 0x0000000f06047c10 */ /* 0x000fc8000ffde0ff */
[----:B------:R-:W-:Y:S02]  /*7ee0*/  LEA.HI.X R5, R10, R223, R5, 0x6, P0 ;  /* 0x000000df0a057211 */ /* 0x000fe400000f3405 */
[C---:B------:R-:W-:Y:S02]  /*7ef0*/  @!P1 LEA R10, P0, R6.reuse, c[0x0][0x170], 0x1 ;  /* 0x00005c00060a9a11 */ /* 0x040fe400078008ff */
[C-C-:B------:R-:W-:Y:S02]  /*7f00*/  @!P3 LEA.HI.X R9, R6.reuse, c[0x0][0x174], R5.reuse, 0x1, P5 ;  /* 0x00005d000609ba11 */ /* 0x140fe400028f0c05 */
[C-C-:B------:R-:W-:Y:S01]  /*7f10*/  @!P2 LEA.HI.X R17, R6.reuse, c[0x0][0x174], R5.reuse, 0x1, P4 ;  /* 0x00005d000611aa11 */ /* 0x140fe200020f0c05 */
[----:B------:R-:W-:Y:S01]  /*7f20*/  @P3 STS.128 [R203+0x12000], RZ ;  /* 0x012000ffcb003388 */ /* 0x000fe20000000c00 */
[----:B------:R-:W-:Y:S02]  /*7f30*/  @!P1 LEA.HI.X R11, R6, c[0x0][0x174], R5, 0x1, P0 ;  /* 0x00005d00060b9a11 */ /* 0x000fe400000f0c05 */
[----:B------:R-:W-:Y:S01]  /*7f40*/  @!P3 LEA R18, P5, R4, c[0x0][0x170], 0x1 ;  /* 0x00005c000412ba11 */ /* 0x000fe200078a08ff */
[----:B------:R-:W-:Y:S01]  /*7f50*/  @!PT LDS RZ, [RZ] ;  /* 0x00000000fffff984 */ /* 0x000fe20000000800 */
[----:B------:R-:W-:Y:S01]  /*7f60*/  @!PT LDS RZ, [RZ] ;  /* 0x00000000fffff984 */ /* 0x000fe20000000800 */
[----:B------:R-:W-:Y:S01]  /*7f70*/  @!PT LDS RZ, [RZ] ;  /* 0x00000000fffff984 */ /* 0x000fe20000000800 */
[----:B------:R1:W-:Y:S01]  /*7f80*/  @!P3 LDGSTS.E.BYPASS.LTC128B.128 [R203+0x12000], [R8.64] ;  /* 0x1200000008cbbfae */ /* 0x0003e2000b901d4c */
[----:B------:R-:W-:-:S02]  /*7f90*/  IADD3.X R5, R5, UR5, RZ, P6, !PT ;  /* 0x0000000505057c10 */ /* 0x000fc4000b7fe4ff */
        /* <DEDUP_REMOVED lines=8> */
[C-C-:B------:R-:W-:Y:S02]  /*8020*/  @!P2 LEA.HI.X R23, R4.reuse, c[0x0][0x174], R5.reuse, 0x1, P4 ;  /* 0x00005d000417aa11 */ /* 0x140fe400020f0c05 */
        /* <DEDUP_REMOVED lines=23> */
[----:B------:R-:W4:Y:S04]  /*81a0*/  LDSM.16.M88.4 R156, [R197+0xc800] ;  /* 0x00c80000c59c783b */ /* 0x000f280000000200 */
[----:B------:R-:W5:Y:S04]  /*81b0*/  LDSM.16.M88.4 R148, [R197+0xd000] ;  /* 0x00d00000c594783b */ /* 0x000f680000000200 */
[----:B------:R-:W4:Y:S04]  /*81c0*/  LDSM.16.M88.4 R24, [R197+0xd800] ;  /* 0x00d80000c518783b */ /* 0x000f280000000200 */
[----:B------:R-:W-:Y:S04]  /*81d0*/  LDSM.16.M88.4 R28, [R196] ;  /* 0x00000000c41c783b */ /* 0x000fe80000000200 */
[----:B------:R-:W5:Y:S04]  /*81e0*/  LDSM.16.M88.4 R4, [R195] ;  /* 0x00000000c304783b */ /* 0x000f680000000200 */
[----:B------:R-:W5:Y:S04]  /*81f0*/  LDSM.16.M88.4 R164, [R187] ;  /* 0x00000000bba4783b */ /* 0x000f680000000200 */
[----:B------:R-:W5:Y:S04]  /*8200*/  LDSM.16.M88.4 R136, [R186] ;  /* 0x00000000ba88783b */ /* 0x000f680000000200 */
[----:B---3--:R-:W-:Y:S04]  /*8210*/  LDSM.16.M88.4 R20, [R194] ;  /* 0x00000000c214783b */ /* 0x008fe80000000200 */
[----:B-1----:R-:W1:Y:S01]  /*8220*/  LDSM.16.M88.4 R8, [R191+0xc000] ;  /* 0x00c00000bf08783b */ /* 0x002e620000000200 */
[C---:B--2---:R-:W-:Y:S03]  /*8230*/  HMMA.16816.F32 R16, R140.reuse, R12, RZ ;  /* 0x0000000c8c10723c */ /* 0x044fe600000018ff */
[----:B------:R-:W2:Y:S04]  /*8240*/  LDSM.16.M88.4 R32, [R185] ;  /* 0x00000000b920783b */ /* 0x000ea80000000200 */
[----:B------:R-:W-:Y:S01]  /*8250*/  LDSM.16.M88.4 R168, [R191+0xd800] ;  /* 0x00d80000bfa8783b */ /* 0x000fe20000000200 */
[C---:B------:R-:W-:Y:S03]  /*8260*/  HMMA.16816.F32 R12, R140.reuse, R14, RZ ;  /* 0x0000000e8c0c723c */ /* 0x040fe600000018ff */
[----:B------:R-:W-:Y:S04]  /*8270*/  LDSM.16.M88.4 R172, [R197+0xf000] ;  /* 0x00f00000c5ac783b */ /* 0x000fe80000000200 */
[----:B------:R-:W-:Y:S01]  /*8280*/  LDSM.16.M88.4 R216, [R198+0x8000] ;  /* 0x00800000c6d8783b */ /* 0x000fe20000000200 */
[C---:B----4-:R-:W-:Y:S03]  /*8290*/  HMMA.16816.F32 R160, R140.reuse, R156, RZ ;  /* 0x0000009c8ca0723c */ /* 0x050fe600000018ff */
[----:B------:R-:W0:Y:S05]  /*82a0*/  LDGDEPBAR ;  /* 0x00000000000079af */ /* 0x000e2a0000000000 */
[C---:B------:R-:W-:Y:S08]  /*82b0*/  HMMA.16816.F32 R156, R140.reuse, R158, RZ ;  /* 0x0000009e8c9c723c */ /* 0x040ff000000018ff */
[C---:B-----5:R-:W-:Y:S08]  /*82c0*/  HMMA.16816.F32 R152, R140.reuse, R148, RZ ;  /* 0x000000948c98723c */ /* 0x060ff000000018ff */
[C---:B------:R-:W-:Y:S08]  /*82d0*/  HMMA.16816.F32 R148, R140.reuse, R150, RZ ;  /* 0x000000968c94723c */ /* 0x040ff000000018ff */
[C---:B------:R-:W-:Y:S08]  /*82e0*/  HMMA.16816.F32 R144, R140.reuse, R24, RZ ;  /* 0x000000188c90723c */ /* 0x040ff000000018ff */
[----:B------:R-:W-:Y:S01]  /*82f0*/  HMMA.16816.F32 R140, R140, R26, RZ ;  /* 0x0000001a8c8c723c */ /* 0x000fe200000018ff */
[----:B------:R-:W3:Y:S07]  /*8300*/  LDSM.16.M88.4 R24, [R191+0xc800] ;  /* 0x00c80000bf18783b */ /* 0x000eee0000000200 */
[C---:B------:R-:W-:Y:S08]  /*8310*/  HMMA.16816.F32 R16, R28.reuse, R4, R16 ;  /* 0x000000041c10723c */ /* 0x040ff00000001810 */
[C---:B------:R-:W-:Y:S01]  /*8320*/  HMMA.16816.F32 R12, R28.reuse, R6, R12 ;  /* 0x000000061c0c723c */ /* 0x040fe2000000180c */
[----:B------:R-:W4:Y:S07]  /*8330*/  LDSM.16.M88.4 R4, [R191+0xd000] ;  /* 0x00d00000bf04783b */ /* 0x000f2e0000000200 */
[C---:B------:R-:W-:Y:S08]  /*8340*/  HMMA.16816.F32 R160, R28.reuse, R164, R160 ;  /* 0x000000a41ca0723c */ /* 0x040ff000000018a0 */
[C---:B------:R-:W-:Y:S01]  /*8350*/  HMMA.16816.F32 R156, R28.reuse, R166, R156 ;  /* 0x000000a61c9c723c */ /* 0x040fe2000000189c */
[----:B------:R-:W-:Y:S07]  /*8360*/  LDSM.16.M88.4 R164, [R198+0x4000] ;  /* 0x00400000c6a4783b */ /* 0x000fee0000000200 */
[C---:B------:R-:W-:Y:S08]  /*8370*/  HMMA.16816.F32 R152, R28.reuse, R136, R152 ;  /* 0x000000881c98723c */ /* 0x040ff00000001898 */
[----:B------:R-:W-:Y:S01]  /*8380*/  HMMA.16816.F32 R148, R28, R138, R148 ;  /* 0x0000008a1c94723c */ /* 0x000fe20000001894 */
[----:B------:R-:W-:Y:S07]  /*8390*/  LDSM.16.M88.4 R136, [R184] ;  /* 0x00000000b888783b */ /* 0x000fee0000000200 */
[C---:B-1----:R-:W-:Y:S08]  /*83a0*/  HMMA.16816.F32 R16, R20.reuse, R8, R16 ;  /* 0x000000081410723c */ /* 0x042ff00000001810 */
[----:B------:R-:W-:Y:S01]  /*83b0*/  HMMA.16816.F32 R12, R20, R10, R12 ;  /* 0x0000000a140c723c */ /* 0x000fe2000000180c */
[----:B------:R-:W1:Y:S07]  /*83c0*/  LDSM.16.M88.4 R8, [R193] ;  /* 0x00000000c108783b */ /* 0x000e6e0000000200 */
[C---:B--2---:R-:W-:Y:S08]  /*83d0*/  HMMA.16816.F32 R144, R28.reuse, R32, R144 ;  /* 0x000000201c90723c */ /* 0x044ff00000001890 */
[----:B------:R-:W-:Y:S01]  /*83e0*/  HMMA.16816.F32 R140, R28, R34, R140 ;  /* 0x000000221c8c723c */ /* 0x000fe2000000188c */
[----:B------:R-:W2:Y:S04]  /*83f0*/  LDSM.16.M88.4 R32, [R184+0x800] ;  /* 0x00080000b820783b */ /* 0x000ea80000000200 */
[----:B------:R-:W5:Y:S03]  /*8400*/  LDSM.16.M88.4 R28, [R184+0x1000] ;  /* 0x00100000b81c783b */ /* 0x000f660000000200 */
[C---:B---3--:R-:W-:Y:S08]  /*8410*/  HMMA.16816.F32 R160, R20.reuse, R24, R160 ;  /* 0x0000001814a0723c */ /* 0x048ff000000018a0 */
[C---:B------:R-:W-:Y:S01]  /*8420*/  HMMA.16816.F32 R156, R20.reuse, R26, R156 ;  /* 0x0000001a149c723c */ /* 0x040fe2000000189c */
[----:B------:R-:W3:Y:S07]  /*8430*/  LDSM.16.M88.4 R24, [R184+0x1800] ;  /* 0x00180000b818783b */ /* 0x000eee0000000200 */
[C---:B----4-:R-:W-:Y:S08]  /*8440*/  HMMA.16816.F32 R152, R20.reuse, R4, R152 ;  /* 0x000000041498723c */ /* 0x050ff00000001898 */
[C---:B------:R-:W-:Y:S01]  /*8450*/  HMMA.16816.F32 R148, R20.reuse, R6, R148 ;  /* 0x000000061494723c */ /* 0x040fe20000001894 */
[----:B------:R-:W4:Y:S07]  /*8460*/  LDSM.16.M88.4 R4, [R197+0xe000] ;  /* 0x00e00000c504783b */ /* 0x000f2e0000000200 */
[C---:B------:R-:W-:Y:S08]  /*8470*/  HMMA.16816.F32 R144, R20.reuse, R168, R144 ;  /* 0x000000a81490723c */ /* 0x040ff00000001890 */
[----:B------:R-:W-:Y:S01]  /*8480*/  HMMA.16816.F32 R140, R20, R170, R140 ;  /* 0x000000aa148c723c */ /* 0x000fe2000000188c */
[----:B------:R-:W3:Y:S04]  /*8490*/  LDSM.16.M88.4 R20, [R197+0xe800] ;  /* 0x00e80000c514783b */ /* 0x000ee80000000200 */
[----:B------:R-:W-:Y:S03]  /*84a0*/  LDSM.16.M88.4 R168, [R197+0xf800] ;  /* 0x00f80000c5a8783b */ /* 0x000fe60000000200 */
[C---:B-1----:R-:W-:Y:S08]  /*84b0*/  HMMA.16816.F32 R16, R8.reuse, R136, R16 ;  /* 0x000000880810723c */ /* 0x042ff00000001810 */
[C---:B------:R-:W-:Y:S01]  /*84c0*/  HMMA.16816.F32 R12, R8.reuse, R138, R12 ;  /* 0x0000008a080c723c */ /* 0x040fe2000000180c */
[----:B------:R-:W-:Y:S07]  /*84d0*/  LDSM.16.M88.4 R136, [R183] ;  /* 0x00000000b788783b */ /* 0x000fee0000000200 */
[C---:B--2---:R-:W-:Y:S08]  /*84e0*/  HMMA.16816.F32 R160, R8.reuse, R32, R160 ;  /* 0x0000002008a0723c */ /* 0x044ff000000018a0 */
[C---:B------:R-:W-:Y:S01]  /*84f0*/  HMMA.16816.F32 R156, R8.reuse, R34, R156 ;  /* 0x00000022089c723c */ /* 0x040fe2000000189c */
[----:B------:R-:W-:Y:S07]  /*8500*/  LDSM.16.M88.4 R32, [R194+0x4000] ;  /* 0x00400000c220783b */ /* 0x000fee0000000200 */
[C---:B-----5:R-:W-:Y:S08]  /*8510*/  HMMA.16816.F32 R152, R8.reuse, R28, R152 ;  /* 0x0000001c0898723c */ /* 0x060ff00000001898 */
[C---:B------:R-:W-:Y:S01]  /*8520*/  HMMA.16816.F32 R148, R8.reuse, R30, R148 ;  /* 0x0000001e0894723c */ /* 0x040fe20000001894 */
[----:B------:R-:W-:Y:S07]  /*8530*/  LDSM.16.M88.4 R28, [R180] ;  /* 0x00000000b41c783b */ /* 0x000fee0000000200 */
[C---:B---3--:R-:W-:Y:S08]  /*8540*/  HMMA.16816.F32 R144, R8.reuse, R24, R144 ;  /* 0x000000180890723c */ /* 0x048ff00000001890 */
[----:B------:R-:W-:Y:S01]  /*8550*/  HMMA.16816.F32 R140, R8, R26, R140 ;  /* 0x0000001a088c723c */ /* 0x000fe2000000188c */
[----:B------:R-:W1:Y:S04]  /*8560*/  LDSM.16.M88.4 R24, [R196+0x4000] ;  /* 0x00400000c418783b */ /* 0x000e680000000200 */
[----:B------:R-:W2:Y:S03]  /*8570*/  LDSM.16.M88.4 R8, [R182] ;  /* 0x00000000b608783b */ /* 0x000ea60000000200 */
[C---:B----4-:R-:W-:Y:S08]  /*8580*/  HMMA.16816.F32 R16, R164.reuse, R4, R16 ;  /* 0x00000004a410723c */ /* 0x050ff00000001810 */
[C---:B------:R-:W-:Y:S01]  /*8590*/  HMMA.16816.F32 R12, R164.reuse, R6, R12 ;  /* 0x00000006a40c723c */ /* 0x040fe2000000180c */
[----:B------:R-:W3:Y:S07]  /*85a0*/  LDSM.16.M88.4 R4, [R181] ;  /* 0x00000000b504783b */ /* 0x000eee0000000200 */
[C---:B------:R-:W-:Y:S08]  /*85b0*/  HMMA.16816.F32 R160, R164.reuse, R20, R160 ;  /* 0x00000014a4a0723c */ /* 0x040ff000000018a0 */
[C---:B------:R-:W-:Y:S01]  /*85c0*/  HMMA.16816.F32 R156, R164.reuse, R22, R156 ;  /* 0x00000016a49c723c */ /* 0x040fe2000000189c */
[----:B------:R-:W4:Y:S07]  /*85d0*/  LDSM.16.M88.4 R20, [R191+0xe000] ;  /* 0x00e00000bf14783b */ /* 0x000f2e0000000200 */
[C---:B------:R-:W-:Y:S08]  /*85e0*/  HMMA.16816.F32 R152, R164.reuse, R172, R152 ;  /* 0x000000aca498723c */ /* 0x040ff00000001898 */
[----:B------:R-:W-:Y:S01]  /*85f0*/  HMMA.16816.F32 R148, R164, R174, R148 ;  /* 0x000000aea494723c */ /* 0x000fe20000001894 */
[----:B------:R-:W-:Y:S07]  /*8600*/  LDSM.16.M88.4 R172, [R197+0x10800] ;  /* 0x01080000c5ac783b */ /* 0x000fee0000000200 */
[C---:B-1----:R-:W-:Y:S08]  /*8610*/  HMMA.16816.F32 R16, R24.reuse, R136, R16 ;  /* 0x000000881810723c */ /* 0x042ff00000001810 */
[C---:B------:R-:W-:Y:S01]  /*8620*/  HMMA.16816.F32 R12, R24.reuse, R138, R12 ;  /* 0x0000008a180c723c */ /* 0x040fe2000000180c */
[----:B------:R-:W-:Y:S07]  /*8630*/  LDSM.16.M88.4 R136, [R191+0xf800] ;  /* 0x00f80000bf88783b */ /* 0x000fee0000000200 */
[C---:B--2---:R-:W-:Y:S08]  /*8640*/  HMMA.16816.F32 R160, R24.reuse, R8, R160 ;  /* 0x0000000818a0723c */ /* 0x044ff000000018a0 */
[C---:B------:R-:W-:Y:S01]  /*8650*/  HMMA.16816.F32 R156, R24.reuse, R10, R156 ;  /* 0x0000000a189c723c */ /* 0x040fe2000000189c */
[----:B------:R-:W-:Y:S07]  /*8660*/  LDSM.16.M88.4 R8, [R193+0x4000] ;  /* 0x00400000c108783b */ /* 0x000fee0000000200 */
[C---:B---3--:R-:W-:Y:S08]  /*8670*/  HMMA.16816.F32 R152, R24.reuse, R4, R152 ;  /* 0x000000041898723c */ /* 0x048ff00000001898 */
        /* <DEDUP_REMOVED lines=12> */
[----:B------:R-:W5:Y:S03]  /*8740*/  LDSM.16.M88.4 R24, [R184+0x3000] ;  /* 0x00300000b818783b */ /* 0x000f660000000200 */
[C---:B-1----:R-:W-:Y:S08]  /*8750*/  HMMA.16816.F32 R16, R8.reuse, R4, R16 ;  /* 0x000000040810723c */ /* 0x042ff00000001810 */
[----:B------:R-:W-:Y:S01]  /*8760*/  HMMA.16816.F32 R12, R8, R6, R12 ;  /* 0x00000006080c723c */ /* 0x000fe2000000180c */
[----:B------:R-:W1:Y:S07]  /*8770*/  LDSM.16.M88.4 R4, [R197+0x10000] ;  /* 0x01000000c504783b */ /* 0x000e6e0000000200 */
[C---:B--2---:R-:W-:Y:S08]  /*8780*/  HMMA.16816.F32 R160, R32.reuse, R168, R160 ;  /* 0x000000a820a0723c */ /* 0x044ff000000018a0 */
[C---:B------:R-:W-:Y:S01]  /*8790*/  HMMA.16816.F32 R156, R32.reuse, R170, R156 ;  /* 0x000000aa209c723c */ /* 0x040fe2000000189c */
[----:B------:R-:W2:Y:S07]  /*87a0*/  LDSM.16.M88.4 R168, [R197+0x11000] ;  /* 0x01100000c5a8783b */ /* 0x000eae0000000200 */
[C---:B---3--:R-:W-:Y:S08]  /*87b0*/  HMMA.16816.F32 R152, R32.reuse, R164, R152 ;  /* 0x000000a42098723c */ /* 0x048ff00000001898 */
[C---:B------:R-:W-:Y:S01]  /*87c0*/  HMMA.16816.F32 R148, R32.reuse, R166, R148 ;  /* 0x000000a62094723c */ /* 0x040fe20000001894 */
[----:B------:R-:W-:Y:S07]  /*87d0*/  LDSM.16.M88.4 R164, [R197+0x11800] ;  /* 0x01180000c5a4783b */ /* 0x000fee0000000200 */
[C---:B------:R-:W-:Y:S08]  /*87e0*/  HMMA.16816.F32 R144, R32.reuse, R136, R144 ;  /* 0x000000882090723c */ /* 0x040ff00000001890 */
[----:B------:R-:W-:Y:S01]  /*87f0*/  HMMA.16816.F32 R140, R32, R138, R140 ;  /* 0x0000008a208c723c */ /* 0x000fe2000000188c */
[----:B------:R-:W-:Y:S04]  /*8800*/  LDSM.16.M88.4 R136, [R196+0x8000] ;  /* 0x00800000c488783b */ /* 0x000fe80000000200 */
[----:B------:R-:W3:Y:S03]  /*8810*/  LDSM.16.M88.4 R32, [R179] ;  /* 0x00000000b320783b */ /* 0x000ee60000000200 */
[C---:B----4-:R-:W-:Y:S08]  /*8820*/  HMMA.16816.F32 R160, R8.reuse, R28, R160 ;  /* 0x0000001c08a0723c */ /* 0x050ff000000018a0 */
[C---:B------:R-:W-:Y:S01]  /*8830*/  HMMA.16816.F32 R156, R8.reuse, R30, R156 ;  /* 0x0000001e089c723c */ /* 0x040fe2000000189c */
[----:B------:R-:W4:Y:S07]  /*8840*/  LDSM.16.M88.4 R28, [R178] ;  /* 0x00000000b21c783b */ /* 0x000f2e0000000200 */
[C---:B-----5:R-:W-:Y:S08]  /*8850*/  HMMA.16816.F32 R152, R8.reuse, R24, R152 ;  /* 0x000000180898723c */ /* 0x060ff00000001898 */
[----:B------:R-:W-:Y:S01]  /*8860*/  HMMA.16816.F32 R148, R8, R26, R148 ;  /* 0x0000001a0894723c */ /* 0x000fe20000001894 */
[----:B------:R-:W5:Y:S07]  /*8870*/  LDSM.16.M88.4 R24, [R177] ;  /* 0x00000000b118783b */ /* 0x000f6e0000000200 */
[C---:B-1----:R-:W-:Y:S08]  /*8880*/  HMMA.16816.F32 R16, R216.reuse, R4, R16 ;  /* 0x00000004d810723c */ /* 0x042ff00000001810 */
[----:B------:R-:W-:Y:S01]  /*8890*/  HMMA.16816.F32 R12, R216, R6, R12 ;  /* 0x00000006d80c723c */ /* 0x000fe2000000180c */
[----:B------:R-:W-:Y:S07]  /*88a0*/  LDSM.16.M88.4 R4, [R191+0x10000] ;  /* 0x01000000bf04783b */ /* 0x000fee0000000200 */
[C---:B------:R-:W-:Y:S08]  /*88b0*/  HMMA.16816.F32 R144, R8.reuse, R20, R144 ;  /* 0x000000140890723c */ /* 0x040ff00000001890 */
[----:B------:R-:W-:Y:S01]  /*88c0*/  HMMA.16816.F32 R140, R8, R22, R140 ;  /* 0x00000016088c723c */ /* 0x000fe2000000188c */
[----:B------:R-:W1:Y:S04]  /*88d0*/  LDSM.16.M88.4 R8, [R194+0x8000] ;  /* 0x00800000c208783b */ /* 0x000e680000000200 */
[----:B------:R-:W1:Y:S03]  /*88e0*/  LDSM.16.M88.4 R20, [R176] ;  /* 0x00000000b014783b */ /* 0x000e660000000200 */
[C---:B------:R-:W-:Y:S08]  /*88f0*/  HMMA.16816.F32 R160, R216.reuse, R172, R160 ;  /* 0x000000acd8a0723c */ /* 0x040ff000000018a0 */
[C---:B------:R-:W-:Y:S01]  /*8900*/  HMMA.16816.F32 R156, R216.reuse, R174, R156 ;  /* 0x000000aed89c723c */ /* 0x040fe2000000189c */
[----:B------:R-:W-:Y:S07]  /*8910*/  LDSM.16.M88.4 R172, [R191+0x11000] ;  /* 0x01100000bfac783b */ /* 0x000fee0000000200 */
[C---:B--2---:R-:W-:Y:S08]  /*8920*/  HMMA.16816.F32 R152, R216.reuse, R168, R152 ;  /* 0x000000a8d898723c */ /* 0x044ff00000001898 */
[----:B------:R-:W-:Y:S08]  /*8930*/  HMMA.16816.F32 R148, R216, R170, R148 ;  /* 0x000000aad894723c */ /* 0x000ff00000001894 */
[C---:B---3--:R-:W-:Y:S08]  /*8940*/  HMMA.16816.F32 R16, R136.reuse, R32, R16 ;  /* 0x000000208810723c */ /* 0x048ff00000001810 */
[----:B------:R-:W-:Y:S01]  /*8950*/  HMMA.16816.F32 R12, R136, R34, R12 ;  /* 0x00000022880c723c */ /* 0x000fe2000000180c */
[----:B------:R-:W2:Y:S07]  /*8960*/  LDSM.16.M88.4 R32, [R191+0x10800] ;  /* 0x01080000bf20783b */ /* 0x000eae0000000200 */
[C---:B------:R-:W-:Y:S08]  /*8970*/  HMMA.16816.F32 R144, R216.reuse, R164, R144 ;  /* 0x000000a4d890723c */ /* 0x040ff00000001890 */
[----:B------:R-:W-:Y:S01]  /*8980*/  HMMA.16816.F32 R140, R216, R166, R140 ;  /* 0x000000a6d88c723c */ /* 0x000fe2000000188c */
[----:B------:R-:W-:Y:S07]  /*8990*/  LDSM.16.M88.4 R164, [R193+0x8000] ;  /* 0x00800000c1a4783b */ /* 0x000fee0000000200 */
[C---:B----4-:R-:W-:Y:S01]  /*89a0*/  HMMA.16816.F32 R168, R136.reuse, R28, R160 ;  /* 0x0000001c88a8723c */ /* 0x050fe200000018a0 */
[----:B------:R-:W3:Y:S06]  /*89b0*/  LDSM.16.M88.4 R160, [R184+0x4000] ;  /* 0x00400000b8a0783b */ /* 0x000eec0000000200 */
[----:B------:R-:W-:Y:S01]  /*89c0*/  IMAD R28, R225, 0x40, R202 ;  /* 0x00000040e11c7824 */ /* 0x000fe200078e02ca */
[C---:B------:R-:W-:Y:S07]  /*89d0*/  HMMA.16816.F32 R156, R136.reuse, R30, R156 ;  /* 0x0000001e889c723c */ /* 0x040fee000000189c */
[----:B------:R-:W-:Y:S01]  /*89e0*/  IADD3 R30, R28, 0x8, RZ ;  /* 0x000000081c1e7810 */ /* 0x000fe20007ffe0ff */
[----:B-----5:R-:W-:Y:S03]  /*89f0*/  HMMA.16816.F32 R152, R136, R24, R152 ;  /* 0x000000188898723c */ /* 0x020fe60000001898 */
[----:B------:R-:W-:-:S02]  /*8a00*/  ISETP.GE.AND P4, PT, R30, R207, PT ;  /* 0x000000cf1e00720c */ /* 0x000fc40003f86270 */
[----:B------:R-:W-:-:S03]  /*8a10*/  ISETP.GE.AND P5, PT, R30, R135, PT ;  /* 0x000000871e00720c */ /* 0x000fc60003fa6270 */
[----:B------:R-:W-:Y:S01]  /*8a20*/  HMMA.16816.F32 R148, R136, R26, R148 ;  /* 0x0000001a8894723c */ /* 0x000fe20000001894 */
[----:B------:R-:W4:Y:S07]  /*8a30*/  LDSM.16.M88.4 R24, [R191+0x11800] ;  /* 0x01180000bf18783b */ /* 0x000f2e0000000200 */
[C---:B-1----:R-:W-:Y:S08]  /*8a40*/  HMMA.16816.F32 R16, R8.reuse, R4, R16 ;  /* 0x000000040810723c */ /* 0x042ff00000001810 */
[----:B------:R-:W-:Y:S01]  /*8a50*/  HMMA.16816.F32 R12, R8, R6, R12 ;  /* 0x00000006080c723c */ /* 0x000fe2000000180c */
[----:B------:R-:W1:Y:S07]  /*8a60*/  LDSM.16.M88.4 R4, [R184+0x4800] ;  /* 0x00480000b804783b */ /* 0x000e6e0000000200 */
[----:B------:R-:W-:Y:S08]  /*8a70*/  HMMA.16816.F32 R144, R136, R20, R144 ;  /* 0x000000148890723c */ /* 0x000ff00000001890 */
[C---:B--2---:R-:W-:Y:S07]  /*8a80*/  HMMA.16816.F32 R168, R8.reuse, R32, R168 ;  /* 0x0000002008a8723c */ /* 0x044fee00000018a8 */
[----:B------:R-:W-:Y:S01]  /*8a90*/  IADD3 R32, R28, 0x1, RZ ;  /* 0x000000011c207810 */ /* 0x000fe20007ffe0ff */
[----:B------:R-:W-:Y:S03]  /*8aa0*/  HMMA.16816.F32 R156, R8, R34, R156 ;  /* 0x00000022089c723c */ /* 0x000fe6000000189c */
[----:B------:R2:W5:Y:S01]  /*8ab0*/  I2F R29, R32 ;  /* 0x00000020001d7306 */ /* 0x0005620000201400 */
[----:B------:R-:W-:-:S02]  /*8ac0*/  ISETP.GE.AND P6, PT, R32, R207, PT ;  /* 0x000000cf2000720c */ /* 0x000fc40003fc6270 */
[----:B------:R-:W-:Y:S02]  /*8ad0*/  ISETP.GE.AND P0, PT, R32, R135, PT ;  /* 0x000000872000720c */ /* 0x000fe40003f06270 */
[----:B------:R-:W-:Y:S01]  /*8ae0*/  HMMA.16816.F32 R140, R136, R22, R140 ;  /* 0x00000016888c723c */ /* 0x000fe2000000188c */
[----:B------:R-:W5:Y:S01]  /*8af0*/  LDSM.16.M88.4 R20, [R184+0x5000] ;  /* 0x00500000b814783b */ /* 0x000f620000000200 */
[----:B------:R-:W-:-:S06]  /*8b00*/  IADD3 R34, R28, 0x30, RZ ;  /* 0x000000301c227810 */ /* 0x000fcc0007ffe0ff */
[----:B---3--:R-:W-:Y:S01]  /*8b10*/  HMMA.16816.F32 R16, R164, R160, R16 ;  /* 0x000000a0a410723c */ /* 0x008fe20000001810 */
[----:B--2---:R-:W-:-:S07]  /*8b20*/  IADD3 R32, R28, 0x10, RZ ;  /* 0x000000101c207810 */ /* 0x004fce0007ffe0ff */
[----:B------:R-:W-:Y:S08]  /*8b30*/  HMMA.16816.F32 R12, R164, R162, R12 ;  /* 0x000000a2a40c723c */ /* 0x000ff0000000180c */
[C---:B----4-:R-:W-:Y:S01]  /*8b40*/  HMMA.16816.F32 R144, R8.reuse, R24, R144 ;  /* 0x000000180890723c */ /* 0x050fe20000001890 */
[----:B------:R2:W3:Y:S06]  /*8b50*/  I2F R25, R30 ;  /* 0x0000001e00197306 */ /* 0x0004ec0000201400 */
[C---:B------:R-:W-:Y:S01]  /*8b60*/  IADD3 R24, R28.reuse, 0x9, RZ ;  /* 0x000000091c187810 */ /* 0x040fe20007ffe0ff */
[----:B------:R-:W-:Y:S08]  /*8b70*/  HMMA.16816.F32 R152, R8, R172, R152 ;  /* 0x000000ac0898723c */ /* 0x000ff00000001898 */
[----:B-1----:R-:W-:Y:S01]  /*8b80*/  HMMA.16816.F32 R168, R164, R4, R168 ;  /* 0x00000004a4a8723c */ /* 0x002fe200000018a8 */
[----:B--2---:R-:W-:-:S07]  /*8b90*/  IADD3 R30, R28, 0x11, RZ ;  /* 0x000000111c1e7810 */ /* 0x004fce0007ffe0ff */
[----:B------:R-:W-:Y:S01]  /*8ba0*/  HMMA.16816.F32 R156, R164, R6, R156 ;  /* 0x00000006a49c723c */ /* 0x000fe2000000189c */
[----:B------:R-:W1:Y:S01]  /*8bb0*/  LDSM.16.M88.4 R4, [R184+0x5800] ;  /* 0x00580000b804783b */ /* 0x000e620000000200 */
[----:B------:R-:W-:-:S06]  /*8bc0*/  DEPBAR.LE SB0, 0x0 ;  /* 0x000080000000791a */ /* 0x000fcc0000000000 */
[C---:B------:R-:W-:Y:S01]  /*8bd0*/  HMMA.16816.F32 R140, R8.reuse, R26, R140 ;  /* 0x0000001a088c723c */ /* 0x040fe2000000188c */
[----:B------:R-:W2:Y:S07]  /*8be0*/  I2F R26, R24 ;  /* 0x00000018001a7306 */ /* 0x000eae0000201400 */
[----:B------:R-:W-:Y:S07]  /*8bf0*/  HMMA.16816.F32 R148, R8, R174, R148 ;  /* 0x000000ae0894723c */ /* 0x000fee0000001894 */
[CC--:B-----5:R-:W-:Y:S01]  /*8c00*/  FFMA.FTZ R10, R29.reuse, R0.reuse, R17 ;  /* 0x000000001d0a7223 */ /* 0x0e0fe20000010011 */
[----:B------:R-:W-:Y:S01]  /*8c10*/  HMMA.16816.F32 R152, R164, R20, R152 ;  /* 0x00000014a498723c */ /* 0x000fe20000001898 */
[----:B------:R-:W4:Y:S01]  /*8c20*/  I2F R17, R32 ;  /* 0x0000002000117306 */ /* 0x000f220000201400 */
[----:B------:R-:W-:-:S02]  /*8c30*/  FFMA.FTZ R11, R29, R0, R19 ;  /* 0x000000001d0b7223 */ /* 0x000fc40000010013 */
[-C--:B---3--:R-:W-:Y:S01]  /*8c40*/  FFMA.FTZ R8, R25, R0.reuse, R12 ;  /* 0x0000000019087223 */ /* 0x088fe2000001000c */
[----:B------:R-:W-:Y:S01]  /*8c50*/  FSEL R10, R10, -INF , !P6 ;  /* 0xff8000000a0a7808 */ /* 0x000fe20007000000 */
[CC--:B--2---:R-:W-:Y:S01]  /*8c60*/  FFMA.FTZ R12, R26.reuse, R0.reuse, R13 ;  /* 0x000000001a0c7223 */ /* 0x0c4fe2000001000d */
[----:B------:R-:W-:Y:S01]  /*8c70*/  FSEL R11, R11, -INF , !P0 ;  /* 0xff8000000b0b7808 */ /* 0x000fe20004000000 */
[-C--:B------:R-:W-:Y:S01]  /*8c80*/  FFMA.FTZ R13, R26, R0.reuse, R15 ;  /* 0x000000001a0d7223 */ /* 0x080fe2000001000f */
[----:B------:R-:W2:Y:S01]  /*8c90*/  I2F R19, R30 ;  /* 0x0000001e00137306 */ /* 0x000ea20000201400 */
[-C--:B------:R-:W-:Y:S01]  /*8ca0*/  FFMA.FTZ R9, R25, R0.reuse, R14 ;  /* 0x0000000019097223 */ /* 0x080fe2000001000e */
[C---:B------:R-:W-:Y:S02]  /*8cb0*/  ISETP.GE.AND P6, PT, R24.reuse, R207, PT ;  /* 0x000000cf1800720c */ /* 0x040fe40003fc6270 */
[----:B------:R-:W-:Y:S02]  /*8cc0*/  ISETP.GE.AND P0, PT, R24, R135, PT ;  /* 0x000000871800720c */ /* 0x000fe40003f06270 */
[----:B------:R-:W-:Y:S01]  /*8cd0*/  FSEL R12, R12, -INF , !P6 ;  /* 0xff8000000c0c7808 */ /* 0x000fe20007000000 */
[----:B------:R-:W-:Y:S01]  /*8ce0*/  HMMA.16816.F32 R148, R164, R22, R148 ;  /* 0x00000016a494723c */ /* 0x000fe20000001894 */
[----:B------:R-:W-:Y:S01]  /*8cf0*/  FSEL R13, R13, -INF , !P0 ;  /* 0xff8000000d0d7808 */ /* 0x000fe20004000000 */
[CC--:B----4-:R-:W-:Y:S01]  /*8d00*/  FFMA.FTZ R26, R17.reuse, R0.reuse, R168 ;  /* 0x00000000111a7223 */ /* 0x0d0fe200000100a8 */
[----:B------:R-:W-:Y:S01]  /*8d10*/  FSEL R8, R8, -INF , !P4 ;  /* 0xff80000008087808 */ /* 0x000fe20006000000 */
[----:B------:R-:W-:Y:S01]  /*8d20*/  FFMA.FTZ R27, R17, R0, R170 ;  /* 0x00000000111b7223 */ /* 0x000fe200000100aa */
[----:B------:R-:W-:-:S02]  /*8d30*/  FSEL R9, R9, -INF , !P5 ;  /* 0xff80000009097808 */ /* 0x000fc40006800000 */
[----:B------:R-:W-:Y:S01]  /*8d40*/  IADD3 R14, R28, 0x18, RZ ;  /* 0x000000181c0e7810 */ /* 0x000fe20007ffe0ff */
[C---:B-1----:R-:W-:Y:S01]  /*8d50*/  HMMA.16816.F32 R144, R164.reuse, R4, R144 ;  /* 0x00000004a490723c */ /* 0x042fe20000001890 */
[C---:B------:R-:W-:Y:S01]  /*8d60*/  ISETP.GE.AND P6, PT, R30.reuse, R207, PT ;  /* 0x000000cf1e00720c */ /* 0x040fe20003fc6270 */
[CC--:B--2---:R-:W-:Y:S01]  /*8d70*/  FFMA.FTZ R24, R19.reuse, R0.reuse, R169 ;  /* 0x0000000013187223 */ /* 0x0c4fe200000100a9 */
[----:B------:R-:W-:Y:S01]  /*8d80*/  BAR.SYNC.DEFER_BLOCKING 0x0 ;  /* 0x0000000000007b1d */ /* 0x000fe20000010000 */
[----:B------:R-:W-:Y:S01]  /*8d90*/  ISETP.GE.AND P0, PT, R30, R135, PT ;  /* 0x000000871e00720c */ /* 0x000fe20003f06270 */
[----:B------:R-:W-:Y:S01]  /*8da0*/  FFMA.FTZ R25, R19, R0, R171 ;  /* 0x0000000013197223 */ /* 0x000fe200000100ab */
[C---:B------:R-:W-:Y:S02]  /*8db0*/  ISETP.GE.AND P4, PT, R32.reuse, R207, PT ;  /* 0x000000cf2000720c */ /* 0x040fe40003f86270 */
[----:B------:R-:W-:Y:S01]  /*8dc0*/  ISETP.GE.AND P5, PT, R32, R135, PT ;  /* 0x000000872000720c */ /* 0x000fe20003fa6270 */
[----:B------:R1:W2:Y:S01]  /*8dd0*/  I2F R15, R14 ;  /* 0x0000000e000f7306 */ /* 0x0002a20000201400 */
[C---:B------:R-:W-:Y:S01]  /*8de0*/  IADD3 R30, R28.reuse, 0x20, RZ ;  /* 0x000000201c1e7810 */ /* 0x040fe20007ffe0ff */
[----:B------:R-:W-:Y:S01]  /*8df0*/  HMMA.16816.F32 R4, R164, R6, R140 ;  /* 0x00000006a404723c */ /* 0x000fe2000000188c */
[----:B------:R-:W-:-:S02]  /*8e00*/  IADD3 R32, R28, 0x19, RZ ;  /* 0x000000191c207810 */ /* 0x000fc40007ffe0ff */
[----:B------:R-:W-:Y:S02]  /*8e10*/  FSEL R26, R26, -INF , !P4 ;  /* 0xff8000001a1a7808 */ /* 0x000fe40006000000 */
[----:B------:R-:W-:Y:S01]  /*8e20*/  FSEL R27, R27, -INF , !P5 ;  /* 0xff8000001b1b7808 */ /* 0x000fe20006800000 */
[----:B------:R-:W3:Y:S01]  /*8e30*/  I2F R17, R30 ;  /* 0x0000001e00117306 */ /* 0x000ee20000201400 */
[C---:B------:R-:W-:Y:S02]  /*8e40*/  ISETP.GE.AND P4, PT, R14.reuse, R207, PT ;  /* 0x000000cf0e00720c */ /* 0x040fe40003f86270 */
[----:B------:R-:W-:Y:S02]  /*8e50*/  ISETP.GE.AND P5, PT, R14, R135, PT ;  /* 0x000000870e00720c */ /* 0x000fe40003fa6270 */
[----:B------:R-:W-:Y:S02]  /*8e60*/  FSEL R24, R24, -INF , !P6 ;  /* 0xff80000018187808 */ /* 0x000fe40007000000 */
[----:B------:R-:W-:Y:S01]  /*8e70*/  FSEL R25, R25, -INF , !P0 ;  /* 0xff80000019197808 */ /* 0x000fe20004000000 */
[----:B------:R4:W5:Y:S01]  /*8e80*/  I2F R20, R32 ;  /* 0x0000002000147306 */ /* 0x0009620000201400 */
[----:B-1----:R-:W-:Y:S01]  /*8e90*/  IADD3 R14, R28, 0x21, RZ ;  /* 0x000000211c0e7810 */ /* 0x002fe20007ffe0ff */
[CC--:B--2---:R-:W-:Y:S01]  /*8ea0*/  FFMA.FTZ R22, R15.reuse, R0.reuse, R156 ;  /* 0x000000000f167223 */ /* 0x0c4fe2000001009c */
[C---:B------:R-:W-:Y:S01]  /*8eb0*/  ISETP.GE.AND P6, PT, R32.reuse, R207, PT ;  /* 0x000000cf2000720c */ /* 0x040fe20003fc6270 */
[----:B------:R-:W-:Y:S01]  /*8ec0*/  FFMA.FTZ R23, R15, R0, R158 ;  /* 0x000000000f177223 */ /* 0x000fe2000001009e */
[----:B------:R-:W-:-:S02]  /*8ed0*/  ISETP.GE.AND P0, PT, R32, R135, PT ;  /* 0x000000872000720c */ /* 0x000fc40003f06270 */
[----:B------:R-:W-:Y:S01]  /*8ee0*/  FSEL R22, R22, -INF , !P4 ;  /* 0xff80000016167808 */ /* 0x000fe20006000000 */
[----:B------:R-:W1:Y:S01]  /*8ef0*/  I2F R19, R14 ;  /* 0x0000000e00137306 */ /* 0x000e620000201400 */
[-C--:B---3--:R-:W-:Y:S01]  /*8f00*/  FFMA.FTZ R152, R17, R0.reuse, R152 ;  /* 0x0000000011987223 */ /* 0x088fe20000010098 */
[----:B------:R-:W-:Y:S01]  /*8f10*/  FSEL R23, R23, -INF , !P5 ;  /* 0xff80000017177808 */ /* 0x000fe20006800000 */
[-C--:B------:R-:W-:Y:S01]  /*8f20*/  FFMA.FTZ R154, R17, R0.reuse, R154 ;  /* 0x00000000119a7223 */ /* 0x080fe2000001009a */
[C---:B------:R-:W-:Y:S02]  /*8f30*/  ISETP.GE.AND P4, PT, R30.reuse, R207, PT ;  /* 0x000000cf1e00720c */ /* 0x040fe40003f86270 */
[----:B------:R-:W-:Y:S02]  /*8f40*/  ISETP.GE.AND P5, PT, R30, R135, PT ;  /* 0x000000871e00720c */ /* 0x000fe40003fa6270 */
[----:B----4-:R-:W-:Y:S01]  /*8f50*/  IADD3 R32, R28, 0x28, RZ ;  /* 0x000000281c207810 */ /* 0x010fe20007ffe0ff */
[CC--:B-----5:R-:W-:Y:S01]  /*8f60*/  FFMA.FTZ R157, R20.reuse, R0.reuse, R157 ;  /* 0x00000000149d7223 */ /* 0x0e0fe2000001009d */
[----:B------:R-:W2:Y:S01]  /*8f70*/  I2F R17, R34 ;  /* 0x0000002200117306 */ /* 0x000ea20000201400 */
[----:B------:R-:W-:Y:S01]  /*8f80*/  FFMA.FTZ R21, R20, R0, R159 ;  /* 0x0000000014157223 */ /* 0x000fe2000001009f */
[----:B------:R-:W-:-:S02]  /*8f90*/  IADD3 R30, R28, 0x29, RZ ;  /* 0x000000291c1e7810 */ /* 0x000fc40007ffe0ff */
[----:B------:R-:W-:Y:S02]  /*8fa0*/  FSEL R20, R157, -INF , !P6 ;  /* 0xff8000009d147808 */ /* 0x000fe40007000000 */
[----:B------:R-:W-:Y:S01]  /*8fb0*/  FSEL R21, R21, -INF , !P0 ;  /* 0xff80000015157808 */ /* 0x000fe20004000000 */
[CC--:B-1----:R-:W-:Y:S01]  /*8fc0*/  FFMA.FTZ R153, R19.reuse, R0.reuse, R153 ;  /* 0x0000000013997223 */ /* 0x0c2fe20000010099 */
[----:B------:R-:W1:Y:S01]  /*8fd0*/  I2F R15, R32 ;  /* 0x00000020000f7306 */ /* 0x000e620000201400 */
[----:B------:R-:W-:Y:S01]  /*8fe0*/  FFMA.FTZ R155, R19, R0, R155 ;  /* 0x00000000139b7223 */ /* 0x000fe2000001009b */
[C---:B------:R-:W-:Y:S02]  /*8ff0*/  ISETP.GE.AND P6, PT, R14.reuse, R207, PT ;  /* 0x000000cf0e00720c */ /* 0x040fe40003fc6270 */
[----:B------:R-:W-:Y:S02]  /*9000*/  ISETP.GE.AND P0, PT, R14, R135, PT ;  /* 0x000000870e00720c */ /* 0x000fe40003f06270 */
[----:B------:R-:W-:-:S02]  /*9010*/  FSEL R168, R153, -INF , !P6 ;  /* 0xff80000099a87808 */ /* 0x000fc40007000000 */
[----:B------:R-:W-:Y:S01]  /*9020*/  FSEL R169, R155, -INF , !P0 ;  /* 0xff8000009ba97808 */ /* 0x000fe20004000000 */
[----:B------:R-:W3:Y:S01]  /*9030*/  I2F R14, R30 ;  /* 0x0000001e000e7306 */ /* 0x000ee20000201400 */
[C---:B------:R-:W-:Y:S01]  /*9040*/  ISETP.GE.AND P6, PT, R30.reuse, R207, PT ;  /* 0x000000cf1e00720c */ /* 0x040fe20003fc6270 */
[CC--:B--2---:R-:W-:Y:S01]  /*9050*/  FFMA.FTZ R144, R17.reuse, R0.reuse, R144 ;  /* 0x0000000011907223 */ /* 0x0c4fe20000010090 */
[----:B------:R-:W-:Y:S01]  /*9060*/  ISETP.GE.AND P0, PT, R30, R135, PT ;  /* 0x000000871e00720c */ /* 0x000fe20003f06270 */
[-C--:B------:R-:W-:Y:S01]  /*9070*/  FFMA.FTZ R146, R17, R0.reuse, R146 ;  /* 0x0000000011927223 */ /* 0x080fe20000010092 */
[----:B------:R-:W-:Y:S01]  /*9080*/  FSEL R170, R152, -INF , !P4 ;  /* 0xff80000098aa7808 */ /* 0x000fe20006000000 */
[CC--:B-1----:R-:W-:Y:S01]  /*9090*/  FFMA.FTZ R148, R15.reuse, R0.reuse, R148 ;  /* 0x000000000f947223 */ /* 0x0c2fe20000010094 */
[----:B------:R-:W-:Y:S01]  /*90a0*/  FSEL R171, R154, -INF , !P5 ;  /* 0xff8000009aab7808 */ /* 0x000fe20006800000 */
[----:B------:R-:W-:Y:S01]  /*90b0*/  FFMA.FTZ R150, R15, R0, R150 ;  /* 0x000000000f967223 */ /* 0x000fe20000010096 */
[----:B------:R-:W1:Y:S01]  /*90c0*/  I2F R17, R28 ;  /* 0x0000001c00117306 */ /* 0x000e620000201400 */
[----:B------:R-:W-:-:S02]  /*90d0*/  ISETP.GE.AND P4, PT, R32, R207, PT ;  /* 0x000000cf2000720c */ /* 0x000fc40003f86270 */
[----:B------:R-:W-:Y:S02]  /*90e0*/  ISETP.GE.AND P5, PT, R32, R135, PT ;  /* 0x000000872000720c */ /* 0x000fe40003fa6270 */
[----:B------:R-:W-:Y:S01]  /*90f0*/  IADD3 R32, R28, 0x31, RZ ;  /* 0x000000311c207810 */ /* 0x000fe20007ffe0ff */
[-C--:B---3--:R-:W-:Y:S01]  /*9100*/  FFMA.FTZ R149, R14, R0.reuse, R149 ;  /* 0x000000000e957223 */ /* 0x088fe20000010095 */
[----:B------:R-:W-:Y:S01]  /*9110*/  IADD3 R30, R28, 0x38, RZ ;  /* 0x000000381c1e7810 */ /* 0x000fe20007ffe0ff */
[----:B------:R-:W-:Y:S01]  /*9120*/  FFMA.FTZ R151, R14, R0, R151 ;  /* 0x000000000e977223 */ /* 0x000fe20000010097 */
[----:B------:R-:W2:Y:S01]  /*9130*/  I2F R19, R32 ;  /* 0x0000002000137306 */ /* 0x000ea20000201400 */
[----:B------:R-:W-:Y:S02]  /*9140*/  FSEL R172, R148, -INF , !P4 ;  /* 0xff80000094ac7808 */ /* 0x000fe40006000000 */
[----:B------:R-:W-:Y:S02]  /*9150*/  ISETP.GE.AND P4, PT, R34, R207, PT ;  /* 0x000000cf2200720c */ /* 0x000fe40003f86270 */
[----:B------:R-:W-:-:S02]  /*9160*/  IADD3 R14, R28, 0x39, RZ ;  /* 0x000000391c0e7810 */ /* 0x000fc40007ffe0ff */
[----:B------:R-:W-:Y:S01]  /*9170*/  FSEL R156, R144, -INF , !P4 ;  /* 0xff800000909c7808 */ /* 0x000fe20006000000 */
[----:B------:R-:W3:Y:S01]  /*9180*/  I2F R15, R30 ;  /* 0x0000001e000f7306 */ /* 0x000ee20000201400 */
[CC--:B-1----:R-:W-:Y:S01]  /*9190*/  FFMA.FTZ R16, R17.reuse, R0.reuse, R16 ;  /* 0x0000000011107223 */ /* 0x0c2fe20000010010 */
[-C--:B------:R-:W-:Y:S01]  /*91a0*/  ISETP.GE.AND P4, PT, R28, R207.reuse, PT ;  /* 0x000000cf1c00720c */ /* 0x080fe20003f86270 */
[-C--:B------:R-:W-:Y:S01]  /*91b0*/  FFMA.FTZ R18, R17, R0.reuse, R18 ;  /* 0x0000000011127223 */ /* 0x080fe20000010012 */
[----:B------:R-:W-:Y:S02]  /*91c0*/  FSEL R166, R149, -INF , !P6 ;  /* 0xff80000095a67808 */ /* 0x000fe40007000000 */
[----:B------:R-:W-:Y:S02]  /*91d0*/  FSEL R16, R16, -INF , !P4 ;  /* 0xff80000010107808 */ /* 0x000fe40006000000 */
[----:B------:R-:W-:Y:S01]  /*91e0*/  FSEL R165, R151, -INF , !P0 ;  /* 0xff80000097a57808 */ /* 0x000fe20004000000 */
[CC--:B--2---:R-:W-:Y:S01]  /*91f0*/  FFMA.FTZ R145, R19.reuse, R0.reuse, R145 ;  /* 0x0000000013917223 */ /* 0x0c4fe20000010091 */
[----:B------:R-:W-:Y:S01]  /*9200*/  ISETP.GE.AND P4, PT, R134, 0x4, PT ;  /* 0x000000048600780c */ /* 0x000fe20003f86270 */
[----:B------:R-:W-:Y:S01]  /*9210*/  FFMA.FTZ R141, R19, R0, R147 ;  /* 0x00000000138d7223 */ /* 0x000fe20000010093 */
[----:B------:R-:W-:-:S02]  /*9220*/  ISETP.GE.AND P6, PT, R32, R207, PT ;  /* 0x000000cf2000720c */ /* 0x000fc40003fc6270 */
[-C--:B------:R-:W-:Y:S01]  /*9230*/  ISETP.GE.AND P0, PT, R32, R135.reuse, PT ;  /* 0x000000872000720c */ /* 0x080fe20003f06270 */
[CC--:B---3--:R-:W-:Y:S01]  /*9240*/  FFMA.FTZ R4, R15.reuse, R0.reuse, R4 ;  /* 0x000000000f047223 */ /* 0x0c8fe20000010004 */
[----:B------:R-:W-:Y:S01]  /*9250*/  FSEL R167, R150, -INF , !P5 ;  /* 0xff80000096a77808 */ /* 0x000fe20006800000 */
[----:B------:R-:W-:Y:S01]  /*9260*/  FFMA.FTZ R6, R15, R0, R6 ;  /* 0x000000000f067223 */ /* 0x000fe20000010006 */
[----:B------:R-:W-:Y:S01]  /*9270*/  FSEL R154, R145, -INF , !P6 ;  /* 0xff800000919a7808 */ /* 0x000fe20007000000 */
[----:B------:R-:W1:Y:S01]  /*9280*/  I2F R15, R14 ;  /* 0x0000000e000f7306 */ /* 0x000e620000201400 */
[----:B------:R-:W-:Y:S02]  /*9290*/  FSEL R141, R141, -INF , !P0 ;  /* 0xff8000008d8d7808 */ /* 0x000fe40004000000 */
[----:B------:R-:W-:Y:S02]  /*92a0*/  ISETP.GE.AND P5, PT, R34, R135, PT ;  /* 0x000000872200720c */ /* 0x000fe40003fa6270 */
[----:B------:R-:W-:-:S02]  /*92b0*/  ISETP.GE.AND P6, PT, R30, R207, PT ;  /* 0x000000cf1e00720c */ /* 0x000fc40003fc6270 */
[-C--:B------:R-:W-:Y:S02]  /*92c0*/  ISETP.GE.AND P0, PT, R30, R135.reuse, PT ;  /* 0x000000871e00720c */ /* 0x080fe40003f06270 */
[----:B------:R-:W-:Y:S02]  /*92d0*/  FSEL R153, R146, -INF , !P5 ;  /* 0xff80000092997808 */ /* 0x000fe40006800000 */
[----:B------:R-:W-:Y:S02]  /*92e0*/  FSEL R142, R4, -INF , !P6 ;  /* 0xff800000048e7808 */ /* 0x000fe40007000000 */
[----:B------:R-:W-:Y:S02]  /*92f0*/  FSEL R143, R6, -INF , !P0 ;  /* 0xff800000068f7808 */ /* 0x000fe40004000000 */
[----:B------:R-:W-:Y:S01]  /*9300*/  ISETP.GE.AND P5, PT, R28, R135, PT ;  /* 0x000000871c00720c */ /* 0x000fe20003fa6270 */
[CC--:B-1----:R-:W-:Y:S01]  /*9310*/  FFMA.FTZ R140, R15.reuse, R0.reuse, R5 ;  /* 0x000000000f8c7223 */ /* 0x0c2fe20000010005 */
[C---:B------:R-:W-:Y:S01]  /*9320*/  ISETP.GE.AND P6, PT, R14.reuse, R207, PT ;  /* 0x000000cf0e00720c */ /* 0x040fe20003fc6270 */
[----:B------:R-:W-:Y:S01]  /*9330*/  FFMA.FTZ R7, R15, R0, R7 ;  /* 0x000000000f077223 */ /* 0x000fe20000010007 */
[----:B------:R-:W-:-:S02]  /*9340*/  ISETP.GE.AND P0, PT, R14, R135, PT ;  /* 0x000000870e00720c */ /* 0x000fc40003f06270 */
        /* <DEDUP_REMOVED lines=58> */
.L_x_198:
[----:B------:R-:W-:Y:S05]  /*96f0*/  BSYNC B0 ;  /* 0x0000000000007941 */ /* 0x000fea0003800000 */
.L_x_197:
[----:B------:R-:W0:Y:S02]  /*9700*/  LDGDEPBAR ;  /* 0x00000000000079af */ /* 0x000e240000000000 */
.L_x_196:
        /* <DEDUP_REMOVED lines=51> */
[----:B------:R-:W-:-:S02]  /*9a40*/  FFMA.FTZ R146, R12, c[0x0][0x23c], -R155 ;  /* 0x00008f000c927a23 */ /* 0x000fc4000001089b */
[----:B------:R-:W-:Y:S02]  /*9a50*/  FADD.FTZ R3, R3, -R4 ;  /* 0x8000000403037221 */ /* 0x000fe40000010000 */
[--C-:B------:R-:W-:Y:S02]  /*9a60*/  FFMA.FTZ R150, R13, c[0x0][0x23c], -R152.reuse ;  /* 0x00008f000d967a23 */ /* 0x100fe40000010898 */
[----:B------:R-:W1:Y:S01]  /*9a70*/  LDSM.16.MT88.4 R12, [R190+0x12000] ;  /* 0x01200000be0c783b */ /* 0x000e620000004200 */
[----:B------:R-:W-:Y:S01]  /*9a80*/  FFMA.FTZ R145, R5, c[0x0][0x23c], -R152 ;  /* 0x00008f0005917a23 */ /* 0x000fe20000010898 */
[----:B------:R-:W-:Y:S01]  /*9a90*/  FSEL R5, R132, RZ, P0 ;  /* 0x000000ff84057208 */ /* 0x000fe20000000000 */
[--C-:B------:R-:W-:Y:S01]  /*9aa0*/  FFMA.FTZ R149, R16, c[0x0][0x23c], -R155.reuse ;  /* 0x00008f0010957a23 */ /* 0x100fe2000001089b */
[----:B------:R-:W-:Y:S01]  /*9ab0*/  MUFU.EX2 R146, R146 ;  /* 0x0000009200927308 */ /* 0x000fe20000000800 */
[----:B------:R-:W-:Y:S01]  /*9ac0*/  FFMA.FTZ R148, R10, c[0x0][0x23c], -R155 ;  /* 0x00008f000a947a23 */ /* 0x000fe2000001089b */
[----:B------:R-:W2:Y:S01]  /*9ad0*/  LDSM.16.MT88.4 R16, [R192+0x12000] ;  /* 0x01200000c010783b */ /* 0x000ea20000004200 */
[----:B------:R-:W-:-:S02]  /*9ae0*/  FADD.FTZ R5, R2, -R5 ;  /* 0x8000000502057221 */ /* 0x000fc40000010000 */
[--C-:B------:R-:W-:Y:S02]  /*9af0*/  FFMA.FTZ R147, R8, c[0x0][0x23c], -R155.reuse ;  /* 0x00008f0008937a23 */ /* 0x100fe4000001089b */
[--C-:B------:R-:W-:Y:S01]  /*9b00*/  FFMA.FTZ R144, R11, c[0x0][0x23c], -R152.reuse ;  /* 0x00008f000b907a23 */ /* 0x100fe20000010898 */
[----:B------:R-:W-:Y:S01]  /*9b10*/  MUFU.EX2 R149, R149 ;  /* 0x0000009500957308 */ /* 0x000fe20000000800 */
[----:B------:R-:W-:Y:S02]  /*9b20*/  FFMA.FTZ R135, R9, c[0x0][0x23c], -R152 ;  /* 0x00008f0009877a23 */ /* 0x000fe40000010898 */
[----:B------:R-:W-:Y:S01]  /*9b30*/  FMUL.FTZ R3, R3, c[0x0][0x23c] ;  /* 0x00008f0003037a20 */ /* 0x000fe20000410000 */
[----:B------:R-:W3:Y:S01]  /*9b40*/  LDSM.16.MT88.4 R8, [R189+0x12000] ;  /* 0x01200000bd08783b */ /* 0x000ee20000004200 */
[----:B------:R-:W-:Y:S02]  /*9b50*/  FMUL.FTZ R2, R5, c[0x0][0x23c] ;  /* 0x00008f0005027a20 */ /* 0x000fe40000410000 */
[--C-:B------:R-:W-:Y:S01]  /*9b60*/  FFMA.FTZ R157, R26, c[0x0][0x23c], -R155.reuse ;  /* 0x00008f001a9d7a23 */ /* 0x100fe2000001089b */
[----:B------:R-:W4:Y:S01]  /*9b70*/  MUFU.EX2 R148, R148 ;  /* 0x0000009400947308 */ /* 0x000f220000000800 */
[----:B------:R-:W-:-:S02]  /*9b80*/  FFMA.FTZ R158, R24, c[0x0][0x23c], -R155 ;  /* 0x00008f00189e7a23 */ /* 0x000fc4000001089b */
[--C-:B------:R-:W-:Y:S02]  /*9b90*/  FFMA.FTZ R159, R22, c[0x0][0x23c], -R155.reuse ;  /* 0x00008f00169f7a23 */ /* 0x100fe4000001089b */
[----:B------:R-:W-:Y:S02]  /*9ba0*/  FFMA.FTZ R160, R20, c[0x0][0x23c], -R155 ;  /* 0x00008f0014a07a23 */ /* 0x000fe4000001089b */
[--C-:B------:R-:W-:Y:S01]  /*9bb0*/  FFMA.FTZ R161, R27, c[0x0][0x23c], -R152.reuse ;  /* 0x00008f001ba17a23 */ /* 0x100fe20000010898 */
[----:B------:R-:W5:Y:S01]  /*9bc0*/  MUFU.EX2 R147, R147 ;  /* 0x0000009300937308 */ /* 0x000f620000000800 */
[--C-:B------:R-:W-:Y:S02]  /*9bd0*/  FFMA.FTZ R164, R25, c[0x0][0x23c], -R152.reuse ;  /* 0x00008f0019a47a23 */ /* 0x100fe40000010898 */
[--C-:B------:R-:W-:Y:S01]  /*9be0*/  FFMA.FTZ R162, R23, c[0x0][0x23c], -R152.reuse ;  /* 0x00008f0017a27a23 */ /* 0x100fe20000010898 */
[----:B------:R-:W-:Y:S01]  /*9bf0*/  LDSM.16.MT88.4 R24, [R192+0x14800] ;  /* 0x01480000c018783b */ /* 0x000fe20000004200 */
[----:B------:R-:W-:-:S02]  /*9c00*/  FFMA.FTZ R163, R21, c[0x0][0x23c], -R152 ;  /* 0x00008f0015a37a23 */ /* 0x000fc40000010898 */
[--C-:B------:R-:W-:Y:S01]  /*9c10*/  FFMA.FTZ R173, R168, c[0x0][0x23c], -R155.reuse ;  /* 0x00008f00a8ad7a23 */ /* 0x100fe2000001089b */
[----:B------:R-:W-:Y:S01]  /*9c20*/  MUFU.EX2 R145, R145 ;  /* 0x0000009100917308 */ /* 0x000fe20000000800 */
[----:B----4-:R-:W-:Y:S01]  /*9c30*/  F2FP.PACK_AB R4, R148, R149 ;  /* 0x000000959404723e */ /* 0x010fe200000000ff */
[----:B------:R-:W-:Y:S01]  /*9c40*/  LDSM.16.MT88.4 R20, [R190+0x14800] ;  /* 0x01480000be14783b */ /* 0x000fe20000004200 */
[--C-:B------:R-:W-:Y:S02]  /*9c50*/  FFMA.FTZ R168, R172, c[0x0][0x23c], -R155.reuse ;  /* 0x00008f00aca87a23 */ /* 0x100fe4000001089b */
[--C-:B------:R-:W-:Y:S02]  /*9c60*/  FFMA.FTZ R175, R166, c[0x0][0x23c], -R155.reuse ;  /* 0x00008f00a6af7a23 */ /* 0x100fe4000001089b */
[----:B------:R-:W-:Y:S01]  /*9c70*/  FFMA.FTZ R170, R170, c[0x0][0x23c], -R155 ;  /* 0x00008f00aaaa7a23 */ /* 0x000fe2000001089b */
[----:B------:R-:W4:Y:S01]  /*9c80*/  MUFU.EX2 R144, R144 ;  /* 0x0000009000907308 */ /* 0x000f220000000800 */
[----:B-----5:R-:W-:Y:S01]  /*9c90*/  F2FP.PACK_AB R6, R146, R147 ;  /* 0x000000939206723e */ /* 0x020fe200000000ff */
[----:B------:R-:W-:-:S02]  /*9ca0*/  FFMA.FTZ R166, R171, c[0x0][0x23c], -R152 ;  /* 0x00008f00aba67a23 */ /* 0x000fc40000010898 */
[--C-:B------:R-:W-:Y:S02]  /*9cb0*/  FFMA.FTZ R169, R169, c[0x0][0x23c], -R152.reuse ;  /* 0x00008f00a9a97a23 */ /* 0x100fe40000010898 */
[--C-:B------:R-:W-:Y:S02]  /*9cc0*/  FFMA.FTZ R167, R167, c[0x0][0x23c], -R152.reuse ;  /* 0x00008f00a7a77a23 */ /* 0x100fe40000010898 */
[----:B------:R-:W-:Y:S01]  /*9cd0*/  MUFU.EX2 R135, R135 ;  /* 0x0000008700877308 */ /* 0x000fe20000000800 */
[--C-:B------:R-:W-:Y:S02]  /*9ce0*/  FFMA.FTZ R172, R165, c[0x0][0x23c], -R152.reuse ;  /* 0x00008f00a5ac7a23 */ /* 0x100fe40000010898 */
[--C-:B------:R-:W-:Y:S02]  /*9cf0*/  FFMA.FTZ R165, R154, c[0x0][0x23c], -R155.reuse ;  /* 0x00008f009aa57a23 */ /* 0x100fe4000001089b */
[--C-:B------:R-:W-:Y:S02]  /*9d00*/  FFMA.FTZ R156, R156, c[0x0][0x23c], -R155.reuse ;  /* 0x00008f009c9c7a23 */ /* 0x100fe4000001089b */
[----:B------:R-:W-:Y:S01]  /*9d10*/  FFMA.FTZ R154, R142, c[0x0][0x23c], -R155 ;  /* 0x00008f008e9a7a23 */ /* 0x000fe2000001089b */
[----:B------:R-:W5:Y:S01]  /*9d20*/  MUFU.EX2 R150, R150 ;  /* 0x0000009600967308 */ /* 0x000f620000000800 */
[----:B----4-:R-:W-:Y:S01]  /*9d30*/  F2FP.PACK_AB R5, R144, R145 ;  /* 0x000000919005723e */ /* 0x010fe200000000ff */
[----:B------:R-:W-:-:S02]  /*9d40*/  FFMA.FTZ R153, R153, c[0x0][0x23c], -R152 ;  /* 0x00008f0099997a23 */ /* 0x000fc40000010898 */
[--C-:B------:R-:W-:Y:S02]  /*9d50*/  FFMA.FTZ R174, R141, c[0x0][0x23c], -R152.reuse ;  /* 0x00008f008dae7a23 */ /* 0x100fe40000010898 */
[--C-:B------:R-:W-:Y:S02]  /*9d60*/  FFMA.FTZ R171, R143, c[0x0][0x23c], -R152.reuse ;  /* 0x00008f008fab7a23 */ /* 0x100fe40000010898 */
[----:B------:R-:W4:Y:S01]  /*9d70*/  MUFU.EX2 R3, R3 ;  /* 0x0000000300037308 */ /* 0x000f220000000800 */
[----:B------:R-:W-:Y:S02]  /*9d80*/  FFMA.FTZ R155, R140, c[0x0][0x23c], -R155 ;  /* 0x00008f008c9b7a23 */ /* 0x000fe4000001089b */
[----:B------:R-:W-:Y:S01]  /*9d90*/  FFMA.FTZ R152, R151, c[0x0][0x23c], -R152 ;  /* 0x00008f0097987a23 */ /* 0x000fe20000010898 */
[----:B------:R-:W-:Y:S04]  /*9da0*/  LDSM.16.MT88.4 R140, [R190+0x13800] ;  /* 0x01380000be8c783b */ /* 0x000fe80000004200 */
[----:B------:R-:W1:Y:S01]  /*9db0*/  MUFU.EX2 R2, R2 ;  /* 0x0000000200027308 */ /* 0x000e620000000800 */
[----:B-----5:R-:W-:Y:S01]  /*9dc0*/  F2FP.PACK_AB R7, R150, R135 ;  /* 0x000000879607723e */ /* 0x020fe200000000ff */
[----:B----4-:R-:W-:-:S06]  /*9dd0*/  FMUL.FTZ R36, R36, R3 ;  /* 0x0000000324247220 */ /* 0x010fcc0000410000 */
[----:B------:R-:W-:Y:S01]  /*9de0*/  MUFU.EX2 R157, R157 ;  /* 0x0000009d009d7308 */ /* 0x000fe20000000800 */
[-C--:B------:R-:W-:Y:S02]  /*9df0*/  FMUL.FTZ R37, R37, R3.reuse ;  /* 0x0000000325257220 */ /* 0x080fe40000410000 */
[-C--:B------:R-:W-:Y:S02]  /*9e00*/  FMUL.FTZ R40, R40, R3.reuse ;  /* 0x0000000328287220 */ /* 0x080fe40000410000 */
[----:B------:R-:W-:Y:S02]  /*9e10*/  FMUL.FTZ R41, R41, R3 ;  /* 0x0000000329297220 */ /* 0x000fe40000410000 */
[-C--:B-1----:R-:W-:Y:S01]  /*9e20*/  FMUL.FTZ R38, R38, R2.reuse ;  /* 0x0000000226267220 */ /* 0x082fe20000410000 */
        /* <DEDUP_REMOVED lines=12> */
[----:B------:R-:W4:Y:S01]  /*9ef0*/  LDSM.16.MT88.4 R12, [R192+0x14000] ;  /* 0x01400000c00c783b */ /* 0x000f220000004200 */
[----:B------:R-:W-:Y:S01]  /*9f00*/  FMUL.FTZ R125, R125, R3 ;  /* 0x000000037d7d7220 */ /* 0x000fe20000410000 */
[----:B------:R-:W-:Y:S01]  /*9f10*/  MUFU.EX2 R160, R160 ;  /* 0x000000a000a07308 */ /* 0x000fe20000000800 */
        /* <DEDUP_REMOVED lines=10> */
[----:B------:R-:W-:Y:S01]  /*9fc0*/  FMUL.FTZ R49, R49, R3 ;  /* 0x0000000331317220 */ /* 0x000fe20000410000 */
[----:B------:R-:W2:Y:S01]  /*9fd0*/  LDSM.16.MT88.4 R16, [R188+0x12000] ;  /* 0x01200000bc10783b */ /* 0x000ea20000004200 */
        /* <DEDUP_REMOVED lines=16> */
[C---:B----4-:R-:W-:Y:S01]  /*a0e0*/  HMMA.16816.F32 R60, R4.reuse, R12, R60 ;  /* 0x0000000c043c723c */ /* 0x050fe2000000183c */
[-C--:B------:R-:W-:Y:S02]  /*a0f0*/  FMUL.FTZ R52, R52, R3.reuse ;  /* 0x0000000334347220 */ /* 0x080fe40000410000 */
[-C--:B------:R-:W-:Y:S02]  /*a100*/  FMUL.FTZ R53, R53, R3.reuse ;  /* 0x0000000335357220 */ /* 0x080fe40000410000 */
[-C--:B------:R-:W-:Y:S01]  /*a110*/  FMUL.FTZ R54, R54, R2.reuse ;  /* 0x0000000236367220 */ /* 0x080fe20000410000 */
[----:B------:R-:W-:Y:S01]  /*a120*/  MUFU.EX2 R170, R170 ;  /* 0x000000aa00aa7308 */ /* 0x000fe20000000800 */
[----:B------:R-:W-:Y:S01]  /*a130*/  FMUL.FTZ R55, R55, R2 ;  /* 0x0000000237377220 */ /* 0x000fe20000410000 */
[----:B------:R-:W-:Y:S01]  /*a140*/  HMMA.16816.F32 R64, R4, R14, R64 ;  /* 0x0000000e0440723c */ /* 0x000fe20000001840 */
[----:B------:R-:W4:Y:S01]  /*a150*/  LDSM.16.MT88.4 R12, [R188+0x14000] ;  /* 0x01400000bc0c783b */ /* 0x000f220000004200 */
[----:B------:R-:W-:-:S02]  /*a160*/  FMUL.FTZ R56, R56, R3 ;  /* 0x0000000338387220 */ /* 0x000fc40000410000 */
[-C--:B------:R-:W-:Y:S02]  /*a170*/  FMUL.FTZ R57, R57, R3.reuse ;  /* 0x0000000339397220 */ /* 0x080fe40000410000 */
[-C--:B------:R-:W-:Y:S01]  /*a180*/  FMUL.FTZ R58, R58, R2.reuse ;  /* 0x000000023a3a7220 */ /* 0x080fe20000410000 */
[----:B------:R-:W-:Y:S01]  /*a190*/  MUFU.EX2 R173, R173 ;  /* 0x000000ad00ad7308 */ /* 0x000fe20000000800 */
[-C--:B------:R-:W-:Y:S02]  /*a1a0*/  FMUL.FTZ R59, R59, R2.reuse ;  /* 0x000000023b3b7220 */ /* 0x080fe40000410000 */
        /* <DEDUP_REMOVED lines=8> */
[-C--:B------:R-:W-:Y:S01]  /*a230*/  FMUL.FTZ R73, R73, R3.reuse ;  /* 0x0000000349497220 */ /* 0x080fe20000410000 */
[----:B------:R-:W2:Y:S01]  /*a240*/  LDSM.16.MT88.4 R16, [R189+0x14000] ;  /* 0x01400000bd10783b */ /* 0x000ea20000004200 */
[-C--:B------:R-:W-:Y:S01]  /*a250*/  FMUL.FTZ R74, R74, R2.reuse ;  /* 0x000000024a4a7220 */ /* 0x080fe20000410000 */
[----:B------:R-:W-:Y:S01]  /*a260*/  MUFU.EX2 R175, R175 ;  /* 0x000000af00af7308 */ /* 0x000fe20000000800 */
[----:B------:R-:W-:Y:S02]  /*a270*/  FMUL.FTZ R75, R75, R2 ;  /* 0x000000024b4b7220 */ /* 0x000fe40000410000 */
[-C--:B------:R-:W-:Y:S01]  /*a280*/  FMUL.FTZ R84, R84, R3.reuse ;  /* 0x0000000354547220 */ /* 0x080fe20000410000 */
[----:B---3--:R-:W-:Y:S01]  /*a290*/  HMMA.16816.F32 R68, R4, R8, R68 ;  /* 0x000000080444723c */ /* 0x008fe20000001844 */
[----:B------:R-:W-:-:S02]  /*a2a0*/  FMUL.FTZ R85, R85, R3 ;  /* 0x0000000355557220 */ /* 0x000fc40000410000 */
[-C--:B------:R-:W-:Y:S01]  /*a2b0*/  FMUL.FTZ R86, R86, R2.reuse ;  /* 0x0000000256567220 */ /* 0x080fe20000410000 */
[----:B------:R-:W3:Y:S01]  /*a2c0*/  MUFU.EX2 R166, R166 ;  /* 0x000000a600a67308 */ /* 0x000ee20000000800 */
        /* <DEDUP_REMOVED lines=19> */
[----:B------:R-:W1:Y:S01]  /*a400*/  MUFU.EX2 R172, R172 ;  /* 0x000000ac00ac7308 */ /* 0x000e620000000800 */
        /* <DEDUP_REMOVED lines=74> */
[----:B----4-:R-:W-:Y:S01]  /*a8b0*/  HMMA.16816.F32 R128, R4, R12, R128 ;  /* 0x0000000c0480723c */ /* 0x010fe20000001880 */
[----:B------:R-:W-:Y:S02]  /*a8c0*/  FADD.FTZ R3, R160, R159 ;  /* 0x0000009fa0037221 */ /* 0x000fe40000010000 */
[----:B------:R-:W-:-:S04]  /*a8d0*/  FADD.FTZ R163, R163, R162 ;  /* 0x000000a2a3a37221 */ /* 0x000fc80000010000 */
[----:B---3--:R-:W-:Y:S01]  /*a8e0*/  FADD.FTZ R2, R166, R163 ;  /* 0x000000a3a6027221 */ /* 0x008fe20000010000 */
[----:B------:R-:W-:Y:S01]  /*a8f0*/  HMMA.16816.F32 R124, R4, R14, R124 ;  /* 0x0000000e047c723c */ /* 0x000fe2000000187c */
[----:B------:R-:W1:Y:S02]  /*a900*/  LDSM.16.MT88.4 R12, [R192+0x16800] ;  /* 0x01680000c00c783b */ /* 0x000e640000004200 */
[----:B------:R-:W-:-:S05]  /*a910*/  FADD.FTZ R2, R169, R2 ;  /* 0x00000002a9027221 */ /* 0x000fca0000010000 */
        /* <DEDUP_REMOVED lines=35> */
[----:B------:R-:W-:-:S02]  /*ab50*/  F2FP.PACK_AB R5, R169, R166 ;  /* 0x000000a6a905723e */ /* 0x000fc400000000ff */
[----:B------:R-:W-:Y:S01]  /*ab60*/  F2FP.PACK_AB R6, R175, R168 ;  /* 0x000000a8af06723e */ /* 0x000fe200000000ff */
[----:B------:R-:W-:Y:S01]  /*ab70*/  FADD.FTZ R173, R173, R170 ;  /* 0x000000aaadad7221 */ /* 0x000fe20000010000 */
[----:B------:R-:W-:Y:S01]  /*ab80*/  F2FP.PACK_AB R7, R172, R167 ;  /* 0x000000a7ac07723e */ /* 0x000fe200000000ff */
[----:B------:R-:W-:Y:S02]  /*ab90*/  FADD.FTZ R167, R167, R2 ;  /* 0x00000002a7a77221 */ /* 0x000fe40000010000 */
[----:B------:R-:W-:Y:S02]  /*aba0*/  FADD.FTZ R168, R168, R173 ;  /* 0x000000ada8a87221 */ /* 0x000fe40000010000 */
[----:B------:R-:W-:Y:S02]  /*abb0*/  FADD.FTZ R172, R172, R167 ;  /* 0x000000a7acac7221 */ /* 0x000fe40000010000 */
[----:B-1----:R-:W-:Y:S01]  /*abc0*/  HMMA.16816.F32 R128, R4, R12, R128 ;  /* 0x0000000c0480723c */ /* 0x002fe20000001880 */
[----:B------:R-:W-:-:S07]  /*abd0*/  FADD.FTZ R175, R175, R168 ;  /* 0x000000a8afaf7221 */ /* 0x000fce0000010000 */
        /* <DEDUP_REMOVED lines=9> */
[C---:B-1----:R-:W-:Y:S08]  /*ac70*/  HMMA.16816.F32 R84, R4.reuse, R12, R84 ;  /* 0x0000000c0454723c */ /* 0x042ff00000001854 */
[C---:B------:R-:W-:Y:S01]  /*ac80*/  HMMA.16816.F32 R88, R4.reuse, R14, R88 ;  /* 0x0000000e0458723c */ /* 0x040fe20000001858 */
[----:B------:R-:W1:Y:S07]  /*ac90*/  LDSM.16.MT88.4 R12, [R188+0x17000] ;  /* 0x01700000bc0c783b */ /* 0x000e6e0000004200 */
[C---:B------:R-:W-:Y:S01]  /*aca0*/  HMMA.16816.F32 R80, R4.reuse, R18, R80 ;  /* 0x000000120450723c */ /* 0x040fe20000001850 */
[----:B------:R-:W2:Y:S07]  /*acb0*/  LDSM.16.MT88.4 R16, [R189+0x17000] ;  /* 0x01700000bd10783b */ /* 0x000eae0000004200 */
[C---:B----4-:R-:W-:Y:S08]  /*acc0*/  HMMA.16816.F32 R92, R4.reuse, R8, R92 ;  /* 0x00000008045c723c */ /* 0x050ff0000000185c */
        /* <DEDUP_REMOVED lines=17> */
[C---:B--2---:R-:W-:Y:S08]  /*ade0*/  HMMA.16816.F32 R108, R4.reuse, R16, R108 ;  /* 0x00000010046c723c */ /* 0x044ff0000000186c */
        /* <DEDUP_REMOVED lines=14> */
[----:B------:R-:W-:-:S05]  /*aed0*/  FADD.FTZ R215, R152, R171 ;  /* 0x000000ab98d77221 */ /* 0x000fca0000010000 */
        /* <DEDUP_REMOVED lines=20> */
[C---:B----4-:R-:W-:Y:S08]  /*b020*/  HMMA.16816.F32 R100, R4.reuse, R8, R100 ;  /* 0x000000080464723c */ /* 0x050ff00000001864 */
[C---:B------:R-:W-:Y:S08]  /*b030*/  HMMA.16816.F32 R104, R4.reuse, R10, R104 ;  /* 0x0000000a0468723c */ /* 0x040ff00000001868 */
[C---:B---3--:R-:W-:Y:S08]  /*b040*/  HMMA.16816.F32 R108, R4.reuse, R24, R108 ;  /* 0x00000018046c723c */ /* 0x048ff0000000186c */
[C---:B------:R-:W-:Y:S08]  /*b050*/  HMMA.16816.F32 R120, R4.reuse, R26, R120 ;  /* 0x0000001a0478723c */ /* 0x040ff00000001878 */
[C---:B-1----:R-:W-:Y:S08]  /*b060*/  HMMA.16816.F32 R116, R4.reuse, R12, R116 ;  /* 0x0000000c0474723c */ /* 0x042ff00000001874 */
[----:B------:R-:W-:Y:S01]  /*b070*/  HMMA.16816.F32 R112, R4, R14, R112 ;  /* 0x0000000e0470723c */ /* 0x000fe20000001870 */
[----:B------:R-:W-:Y:S05]  /*b080*/  @!UPT UIADD3 URZ, URZ, URZ, URZ ;  /* 0x0000003f3f3ff290 */ /* 0x000fea000fffe03f */
[----:B------:R-:W-:Y:S11]  /*b090*/  @P4 BRA `(.L_x_199) ;  /* 0x0000001000004947 */ /* 0x000ff60003800000 */
.L_x_192:
[----:B------:R-:W-:-:S07]  /*b0a0*/  IADD3 R207, R225, -0x1, RZ ;  /* 0xffffffffe1cf7810 */ /* 0x000fce0007ffe0ff */
.L_x_199:
[----:B------:R-:W-:-:S13]  /*b0b0*/  ISETP.GE.AND P0, PT, R207, RZ, PT ;  /* 0x000000ffcf00720c */ /* 0x000fda0003f06270 */
[----:B------:R-:W-:Y:S05]  /*b0c0*/  @!P0 BRA `(.L_x_200) ;  /* 0x00002ea000008947 */ /* 0x000fea0003800000 */
[----:B------:R-:W-:Y:S01]  /*b0d0*/  IMAD.MOV.U32 R135, RZ, RZ, R132 ;  /* 0x000000ffff877224 */ /* 0x000fe200078e0084 */
[----:B------:R-:W-:Y:S01]  /*b0e0*/  ISETP.GE.AND P4, PT, R212, c[0x0][0x220], PT ;  /* 0x00008800d4007a0c */ /* 0x000fe20003f86270 */
[----:B------:R-:W-:Y:S01]  /*b0f0*/  IMAD.MOV.U32 R3, RZ, RZ, R133 ;  /* 0x000000ffff037224 */ /* 0x000fe200078e0085 */
[----:B------:R-:W-:Y:S01]  /*b100*/  ISETP.GE.AND P3, PT, R205, c[0x0][0x220], PT ;  /* 0x00008800cd007a0c */ /* 0x000fe20003f66270 */
[----:B------:R-:W-:Y:S01]  /*b110*/  IMAD.MOV.U32 R217, RZ, RZ, R223 ;  /* 0x000000ffffd97224 */ /* 0x000fe200078e00df */
[----:B------:R-:W-:Y:S02]  /*b120*/  ISETP.GE.AND P2, PT, R204, c[0x0][0x220], PT ;  /* 0x00008800cc007a0c */ /* 0x000fe40003f46270 */
[----:B------:R-:W-:Y:S01]  /*b130*/  MOV R216, R220 ;  /* 0x000000dc00d87202 */ /* 0x000fe20000000f00 */
[----:B------:R-:W-:Y:S05]  /*b140*/  BRA `(.L_x_201) ;  /* 0x0000036000007947 */ /* 0x000fea0003800000 */
.L_x_203:
[----:B------:R1:W-:Y:S01]  /*b150*/  @P4 STS.128 [R203+0xc000], RZ ;  /* 0x00c000ffcb004388 */ /* 0x0003e20000000c00 */
[----:B------:R-:W-:Y:S04]  /*b160*/  IADD3 R2, R207, -0x1, RZ ;  /* 0xffffffffcf027810 */ /* 0x000fe80007ffe0ff */
[----:B------:R-:W-:Y:S01]  /*b170*/  SHF.R.S32.HI R137, RZ, 0x1f, R2 ;  /* 0x0000001fff897819 */ /* 0x000fe20000011402 */
[----:B------:R-:W-:Y:S04]  /*b180*/  IMAD.WIDE.U32 R138, R2, c[0x0][0x198], RZ ;  /* 0x00006600028a7a25 */ /* 0x000fe800078e00ff */
[----:B------:R-:W-:Y:S01]  /*b190*/  IMAD R137, R137, c[0x0][0x198], RZ ;  /* 0x0000660089897a24 */ /* 0x000fe200078e02ff */
[----:B------:R-:W-:Y:S03]  /*b1a0*/  LEA R133, P1, R138, R208, 0x6 ;  /* 0x000000d08a857211 */ /* 0x000fe600078230ff */
[----:B------:R-:W-:Y:S01]  /*b1b0*/  IMAD R137, R2, c[0x0][0x19c], R137 ;  /* 0x0000670002897a24 */ /* 0x000fe200078e0289 */
[----:B------:R-:W-:Y:S03]  /*b1c0*/  @!P4 LEA R142, P0, R133, c[0x0][0x168], 0x1 ;  /* 0x00005a00858eca11 */ /* 0x000fe600078008ff */
[----:B------:R-:W-:Y:S05]  /*b1d0*/  IMAD.IADD R137, R139, 0x1, R137 ;  /* 0x000000018b897824 */ /* 0x000fea00078e0289 */
[----:B------:R-:W-:Y:S02]  /*b1e0*/  LEA.HI.X R132, R138, R211, R137, 0x6, P1 ;  /* 0x000000d38a847211 */ /* 0x000fe400008f3489 */
[C---:B------:R-:W-:Y:S02]  /*b1f0*/  @!P3 LEA R138, P6, R133.reuse, c[0x0][0x168], 0x1 ;  /* 0x00005a00858aba11 */ /* 0x040fe400078c08ff */
[C-C-:B------:R-:W-:Y:S02]  /*b200*/  @!P4 LEA.HI.X R143, R133.reuse, c[0x0][0x16c], R132.reuse, 0x1, P0 ;  /* 0x00005b00858fca11 */ /* 0x140fe400000f0c84 */
[C-C-:B------:R-:W-:Y:S02]  /*b210*/  @!P3 LEA.HI.X R139, R133.reuse, c[0x0][0x16c], R132.reuse, 0x1, P6 ;  /* 0x00005b00858bba11 */ /* 0x140fe400030f0c84 */
[C---:B------:R-:W-:Y:S01]  /*b220*/  @!P2 LEA R136, P0, R133.reuse, c[0x0][0x168], 0x1 ;  /* 0x00005a008588aa11 */ /* 0x040fe200078008ff */
[----:B------:R-:W-:Y:S01]  /*b230*/  @!PT LDS RZ, [RZ] ;  /* 0x00000000fffff984 */ /* 0x000fe20000000800 */
[----:B------:R-:W-:Y:S01]  /*b240*/  @!PT LDS RZ, [RZ] ;  /* 0x00000000fffff984 */ /* 0x000fe20000000800 */
[----:B------:R-:W-:Y:S01]  /*b250*/  @!PT LDS RZ, [RZ] ;  /* 0x00000000fffff984 */ /* 0x000fe20000000800 */
[----:B------:R1:W-:Y:S01]  /*b260*/  @!P4 LDGSTS.E.BYPASS.LTC128B.128 [R203+0xc000], [R142.64] ;  /* 0x0c0000008ecbcfae */ /* 0x0003e2000b901d4c */
[C---:B------:R-:W-:Y:S02]  /*b270*/  IADD3 R2, P1, R133.reuse, UR10, RZ ;  /* 0x0000000a85027c10 */ /* 0x040fe4000ff3e0ff */
[----:B------:R-:W-:Y:S01]  /*b280*/  @!P2 LEA.HI.X R137, R133, c[0x0][0x16c], R132, 0x1, P0 ;  /* 0x00005b008589aa11 */ /* 0x000fe200000f0c84 */
[----:B------:R1:W-:Y:S01]  /*b290*/  @P3 STS.128 [R203+0xe000], RZ ;  /* 0x00e000ffcb003388 */ /* 0x0003e20000000c00 */
[----:B------:R-:W-:Y:S02]  /*b2a0*/  @!P4 LEA R140, P6, R2, c[0x0][0x168], 0x1 ;  /* 0x00005a00028cca11 */ /* 0x000fe400078c08ff */
        /* <DEDUP_REMOVED lines=9> */
[C---:B------:R-:W-:Y:S01]  /*b340*/  @!P2 LEA R132, P0, R2.reuse, c[0x0][0x168], 0x1 ;  /* 0x00005a000284aa11 */ /* 0x040fe200078008ff */
[----:B------:R-:W-:Y:S01]  /*b350*/  @!PT LDS RZ, [RZ] ;  /* 0x00000000fffff984 */ /* 0x000fe20000000800 */
[----:B------:R-:W-:Y:S01]  /*b360*/  @!PT LDS RZ, [RZ] ;  /* 0x00000000fffff984 */ /* 0x000fe20000000800 */
[----:B------:R-:W-:Y:S01]  /*b370*/  @!PT LDS RZ, [RZ] ;  /* 0x00000000fffff984 */ /* 0x000fe20000000800 */
[----:B------:R1:W-:Y:S03]  /*b380*/  @!P2 LDGSTS.E.BYPASS.LTC128B.128 [R203+0x10000], [R136.64+0x100] ;  /* 0x1000010088cbafae */ /* 0x0003e6000b901d4c */
[----:B------:R-:W-:Y:S01]  /*b390*/  @!P2 LEA.HI.X R133, R2, c[0x0][0x16c], R133, 0x1, P0 ;  /* 0x00005b000285aa11 */ /* 0x000fe200000f0c85 */
        /* <DEDUP_REMOVED lines=17> */
.L_x_201:
        /* <DEDUP_REMOVED lines=25> */
[----:B------:R-:W-:Y:S02]  /*b640*/  @!P2 LEA R218, P0, R133, c[0x0][0x170], 0x1 ;  /* 0x00005c0085daaa11 */ /* 0x000fe400078008ff */
        /* <DEDUP_REMOVED lines=186> */
.L_x_202:
[C---:B------:R-:W-:Y:S01]  /*c1f0*/  LEA R2, R207.reuse, R202, 0x6 ;  /* 0x000000cacf027211 */ /* 0x040fe200078e30ff */
[----:B------:R-:W-:Y:S01]  /*c200*/  LDSM.16.MT88.4 R148, [R192+0x14800] ;  /* 0x01480000c094783b */ /* 0x000fe20000004200 */
[----:B------:R-:W-:Y:S02]  /*c210*/  IADD3 R207, R207, -0x1, RZ ;  /* 0xffffffffcfcf7810 */ /* 0x000fe40007ffe0ff */
[C---:B-1----:R-:W-:Y:S01]  /*c220*/  IADD3 R142, R2.reuse, 0x1, RZ ;  /* 0x00000001028e7810 */ /* 0x042fe20007ffe0ff */
[----:B------:R-:W-:Y:S01]  /*c230*/  I2F R147, R2 ;  /* 0x0000000200937306 */ /* 0x000fe20000201400 */
[C---:B------:R-:W-:Y:S02]  /*c240*/  IADD3 R145, R2.reuse, 0x8, RZ ;  /* 0x0000000802917810 */ /* 0x040fe40007ffe0ff */
[C---:B------:R-:W-:Y:S01]  /*c250*/  IADD3 R136, R2.reuse, 0x9, RZ ;  /* 0x0000000902887810 */ /* 0x040fe20007ffe0ff */
[----:B------:R-:W-:Y:S01]  /*c260*/  LDSM.16.MT88.4 R152, [R190+0x14800] ;  /* 0x01480000be98783b */ /* 0x000fe20000004200 */
[C---:B------:R-:W-:Y:S02]  /*c270*/  IADD3 R143, R2.reuse, 0x10, RZ ;  /* 0x00000010028f7810 */ /* 0x040fe40007ffe0ff */
[C---:B------:R-:W-:Y:S02]  /*c280*/  IADD3 R139, R2.reuse, 0x18, RZ ;  /* 0x00000018028b7810 */ /* 0x040fe40007ffe0ff */
[C---:B------:R-:W-:Y:S01]  /*c290*/  IADD3 R140, R2.reuse, 0x11, RZ ;  /* 0x00000011028c7810 */ /* 0x040fe20007ffe0ff */
[----:B------:R-:W-:Y:S01]  /*c2a0*/  I2F R142, R142 ;  /* 0x0000008e008e7306 */ /* 0x000fe20000201400 */
[C---:B------:R-:W-:Y:S01]  /*c2b0*/  IADD3 R138, R2.reuse, 0x19, RZ ;  /* 0x00000019028a7810 */ /* 0x040fe20007ffe0ff */
[----:B------:R-:W-:Y:S01]  /*c2c0*/  LDSM.16.MT88.4 R156, [R189+0x14800] ;  /* 0x01480000bd9c783b */ /* 0x000fe20000004200 */
[C---:B------:R-:W-:Y:S02]  /*c2d0*/  IADD3 R141, R2.reuse, 0x20, RZ ;  /* 0x00000020028d7810 */ /* 0x040fe40007ffe0ff */
[C---:B------:R-:W-:Y:S02]  /*c2e0*/  IADD3 R134, R2.reuse, 0x21, RZ ;  /* 0x0000002102867810 */ /* 0x040fe40007ffe0ff */
[C---:B------:R-:W-:Y:S02]  /*c2f0*/  IADD3 R137, R2.reuse, 0x28, RZ ;  /* 0x0000002802897810 */ /* 0x040fe40007ffe0ff */
[C---:B------:R-:W-:Y:S01]  /*c300*/  IADD3 R132, R2.reuse, 0x29, RZ ;  /* 0x0000002902847810 */ /* 0x040fe20007ffe0ff */
[----:B------:R-:W-:Y:S01]  /*c310*/  I2F R145, R145 ;  /* 0x0000009100917306 */ /* 0x000fe20000201400 */
[----:B------:R-:W-:Y:S09]  /*c320*/  IADD3 R133, R2, 0x30, RZ ;  /* 0x0000003002857810 */ /* 0x000ff20007ffe0ff */
[----:B------:R-:W-:Y:S10]  /*c330*/  I2F R136, R136 ;  /* 0x0000008800887306 */ /* 0x000ff40000201400 */
        /* <DEDUP_REMOVED lines=8> */
[----:B------:R-:W1:Y:S02]  /*c3c0*/  I2F R133, R133 ;  /* 0x0000008500857306 */ /* 0x000e640000201400 */
[-C--:B-1----:R-:W-:Y:S02]  /*c3d0*/  FFMA.FTZ R30, R133, R0.reuse, R30 ;  /* 0x00000000851e7223 */ /* 0x082fe4000001001e */
[CC--:B------:R-:W-:Y:S02]  /*c3e0*/  FFMA.FTZ R6, R147.reuse, R0.reuse, R6 ;  /* 0x0000000093067223 */ /* 0x0c0fe40000010006 */
[-C--:B------:R-:W-:Y:S02]  /*c3f0*/  FFMA.FTZ R4, R147, R0.reuse, R4 ;  /* 0x0000000093047223 */ /* 0x080fe40000010004 */
[CC--:B------:R-:W-:Y:S02]  /*c400*/  FFMA.FTZ R7, R142.reuse, R0.reuse, R7 ;  /* 0x000000008e077223 */ /* 0x0c0fe40000010007 */
[-C--:B------:R-:W-:Y:S01]  /*c410*/  FFMA.FTZ R5, R142, R0.reuse, R5 ;  /* 0x000000008e057223 */ /* 0x080fe20000010005 */
[----:B------:R-:W-:Y:S01]  /*c420*/  FMNMX.FTZ R142, R6, R135, !PT ;  /* 0x00000087068e7209 */ /* 0x000fe20007810000 */
[CC--:B------:R-:W-:Y:S02]  /*c430*/  FFMA.FTZ R10, R145.reuse, R0.reuse, R10 ;  /* 0x00000000910a7223 */ /* 0x0c0fe4000001000a */
[----:B------:R-:W-:Y:S01]  /*c440*/  FFMA.FTZ R8, R145, R0, R8 ;  /* 0x0000000091087223 */ /* 0x000fe20000010008 */
[----:B------:R-:W-:Y:S01]  /*c450*/  FMNMX.FTZ R145, R7, R142, !PT ;  /* 0x0000008e07917209 */ /* 0x000fe20007810000 */
[-C--:B------:R-:W-:Y:S01]  /*c460*/  FFMA.FTZ R11, R136, R0.reuse, R11 ;  /* 0x00000000880b7223 */ /* 0x080fe2000001000b */
[----:B------:R-:W-:Y:S01]  /*c470*/  FMNMX.FTZ R142, R4, R3, !PT ;  /* 0x00000003048e7209 */ /* 0x000fe20007810000 */
[CC--:B------:R-:W-:Y:S01]  /*c480*/  FFMA.FTZ R14, R143.reuse, R0.reuse, R14 ;  /* 0x000000008f0e7223 */ /* 0x0c0fe2000001000e */
[----:B------:R-:W-:Y:S01]  /*c490*/  FMNMX.FTZ R144, R10, R145, !PT ;  /* 0x000000910a907209 */ /* 0x000fe20007810000 */
[----:B------:R-:W-:Y:S01]  /*c4a0*/  FFMA.FTZ R12, R143, R0, R12 ;  /* 0x000000008f0c7223 */ /* 0x000fe2000001000c */
[----:B------:R-:W-:Y:S01]  /*c4b0*/  FMNMX.FTZ R147, R5, R142, !PT ;  /* 0x0000008e05937209 */ /* 0x000fe20007810000 */
[CC--:B------:R-:W-:Y:S01]  /*c4c0*/  FFMA.FTZ R16, R139.reuse, R0.reuse, R16 ;  /* 0x000000008b107223 */ /* 0x0c0fe20000010010 */
[----:B------:R-:W-:Y:S01]  /*c4d0*/  IADD3 R143, R2, 0x38, RZ ;  /* 0x00000038028f7810 */ /* 0x000fe20007ffe0ff */
[----:B------:R-:W-:Y:S01]  /*c4e0*/  FFMA.FTZ R18, R139, R0, R18 ;  /* 0x000000008b127223 */ /* 0x000fe20000010012 */
[----:B------:R-:W-:Y:S01]  /*c4f0*/  FMNMX.FTZ R145, R11, R144, !PT ;  /* 0x000000900b917209 */ /* 0x000fe20007810000 */
[-C--:B------:R-:W-:Y:S01]  /*c500*/  FFMA.FTZ R9, R136, R0.reuse, R9 ;  /* 0x0000000088097223 */ /* 0x080fe20000010009 */
[----:B------:R-:W-:Y:S01]  /*c510*/  FMNMX.FTZ R142, R8, R147, !PT ;  /* 0x00000093088e7209 */ /* 0x000fe20007810000 */
[----:B------:R1:W2:Y:S01]  /*c520*/  I2F R139, R143 ;  /* 0x0000008f008b7306 */ /* 0x0002a20000201400 */
[-C--:B------:R-:W-:Y:S01]  /*c530*/  FFMA.FTZ R15, R140, R0.reuse, R15 ;  /* 0x000000008c0f7223 */ /* 0x080fe2000001000f */
[----:B------:R-:W-:Y:S01]  /*c540*/  IADD3 R136, R2, 0x31, RZ ;  /* 0x0000003102887810 */ /* 0x000fe20007ffe0ff */
[-C--:B------:R-:W-:Y:S01]  /*c550*/  FFMA.FTZ R13, R140, R0.reuse, R13 ;  /* 0x000000008c0d7223 */ /* 0x080fe2000001000d */
[----:B------:R-:W-:Y:S01]  /*c560*/  FMNMX.FTZ R140, R14, R145, !PT ;  /* 0x000000910e8c7209 */ /* 0x000fe20007810000 */
[C---:B------:R-:W-:Y:S01]  /*c570*/  FFMA.FTZ R19, R138.reuse, R0, R19 ;  /* 0x000000008a137223 */ /* 0x040fe20000010013 */
[----:B------:R-:W-:Y:S01]  /*c580*/  FMNMX.FTZ R145, R9, R142, !PT ;  /* 0x0000008e09917209 */ /* 0x000fe20007810000 */
[----:B------:R-:W-:Y:S01]  /*c590*/  FFMA.FTZ R17, R138, R0, R17 ;  /* 0x000000008a117223 */ /* 0x000fe20000010011 */
[----:B------:R-:W-:Y:S01]  /*c5a0*/  FMNMX.FTZ R147, R15, R140, !PT ;  /* 0x0000008c0f937209 */ /* 0x000fe20007810000 */
[-C--:B------:R-:W-:Y:S01]  /*c5b0*/  FFMA.FTZ R22, R141, R0.reuse, R22 ;  /* 0x000000008d167223 */ /* 0x080fe20000010016 */
[----:B------:R-:W-:Y:S01]  /*c5c0*/  FMNMX.FTZ R138, R12, R145, !PT ;  /* 0x000000910c8a7209 */ /* 0x000fe20007810000 */
[----:B------:R-:W3:Y:S01]  /*c5d0*/  I2F R136, R136 ;  /* 0x0000008800887306 */ /* 0x000ee20000201400 */
[----:B------:R-:W-:Y:S01]  /*c5e0*/  FMNMX.FTZ R140, R18, R147, !PT ;  /* 0x00000093128c7209 */ /* 0x000fe20007810000 */
[----:B------:R-:W-:Y:S01]  /*c5f0*/  FFMA.FTZ R23, R134, R0, R23 ;  /* 0x0000000086177223 */ /* 0x000fe20000010017 */
[----:B------:R-:W-:Y:S01]  /*c600*/  FMNMX.FTZ R145, R13, R138, !PT ;  /* 0x0000008a0d917209 */ /* 0x000fe20007810000 */
[-C--:B------:R-:W-:Y:S01]  /*c610*/  FFMA.FTZ R20, R141, R0.reuse, R20 ;  /* 0x000000008d147223 */ /* 0x080fe20000010014 */
[----:B------:R-:W-:Y:S01]  /*c620*/  IADD3 R2, R2, 0x39, RZ ;  /* 0x0000003902027810 */ /* 0x000fe20007ffe0ff */
[----:B------:R-:W-:Y:S01]  /*c630*/  FFMA.FTZ R26, R137, R0, R26 ;  /* 0x00000000891a7223 */ /* 0x000fe2000001001a */
[----:B------:R-:W-:Y:S01]  /*c640*/  FMNMX.FTZ R147, R19, R140, !PT ;  /* 0x0000008c13937209 */ /* 0x000fe20007810000 */
[-C--:B------:R-:W-:Y:S01]  /*c650*/  FFMA.FTZ R21, R134, R0.reuse, R21 ;  /* 0x0000000086157223 */ /* 0x080fe20000010015 */
[----:B------:R-:W-:Y:S01]  /*c660*/  FMNMX.FTZ R138, R16, R145, !PT ;  /* 0x00000091108a7209 */ /* 0x000fe20007810000 */
[-C--:B------:R-:W-:Y:S01]  /*c670*/  FFMA.FTZ R27, R132, R0.reuse, R27 ;  /* 0x00000000841b7223 */ /* 0x080fe2000001001b */
[----:B------:R-:W4:Y:S01]  /*c680*/  I2F R2, R2 ;  /* 0x0000000200027306 */ /* 0x000f220000201400 */
[----:B------:R-:W-:Y:S01]  /*c690*/  FMNMX.FTZ R140, R22, R147, !PT ;  /* 0x00000093168c7209 */ /* 0x000fe20007810000 */
[----:B------:R-:W-:Y:S01]  /*c6a0*/  FFMA.FTZ R24, R137, R0, R24 ;  /* 0x0000000089187223 */ /* 0x000fe20000010018 */
[----:B------:R-:W-:Y:S01]  /*c6b0*/  FMNMX.FTZ R141, R17, R138, !PT ;  /* 0x0000008a118d7209 */ /* 0x000fe20007810000 */
[----:B------:R-:W-:Y:S01]  /*c6c0*/  FFMA.FTZ R25, R132, R0, R25 ;  /* 0x0000000084197223 */ /* 0x000fe20000010019 */
[----:B-1----:R-:W-:Y:S01]  /*c6d0*/  FMNMX.FTZ R143, R23, R140, !PT ;  /* 0x0000008c178f7209 */ /* 0x002fe20007810000 */
[-C--:B------:R-:W-:Y:S01]  /*c6e0*/  FFMA.FTZ R28, R133, R0.reuse, R28 ;  /* 0x00000000851c7223 */ /* 0x080fe2000001001c */
[----:B------:R-:W-:Y:S01]  /*c6f0*/  FMNMX.FTZ R134, R20, R141, !PT ;  /* 0x0000008d14867209 */ /* 0x000fe20007810000 */
[CC--:B--2---:R-:W-:Y:S01]  /*c700*/  FFMA.FTZ R34, R139.reuse, R0.reuse, R34 ;  /* 0x000000008b227223 */ /* 0x0c4fe20000010022 */
[----:B------:R-:W-:Y:S01]  /*c710*/  FMNMX.FTZ R138, R26, R143, !PT ;  /* 0x0000008f1a8a7209 */ /* 0x000fe20007810000 */
[----:B------:R-:W-:Y:S01]  /*c720*/  FFMA.FTZ R32, R139, R0, R32 ;  /* 0x000000008b207223 */ /* 0x000fe20000010020 */
[----:B------:R-:W-:Y:S01]  /*c730*/  FMNMX.FTZ R137, R21, R134, !PT ;  /* 0x0000008615897209 */ /* 0x000fe20007810000 */
[----:B------:R-:W-:Y:S01]  /*c740*/  LDSM.16.MT88.4 R144, [R189+0x12000] ;  /* 0x01200000bd90783b */ /* 0x000fe20000004200 */
[----:B------:R-:W-:Y:S01]  /*c750*/  FMNMX.FTZ R141, R27, R138, !PT ;  /* 0x0000008a1b8d7209 */ /* 0x000fe20007810000 */
[-C--:B---3--:R-:W-:Y:S01]  /*c760*/  FFMA.FTZ R31, R136, R0.reuse, R31 ;  /* 0x00000000881f7223 */ /* 0x088fe2000001001f */
[----:B------:R-:W-:Y:S01]  /*c770*/  FMNMX.FTZ R132, R24, R137, !PT ;  /* 0x0000008918847209 */ /* 0x000fe20007810000 */
[----:B------:R-:W-:Y:S01]  /*c780*/  FFMA.FTZ R29, R136, R0, R29 ;  /* 0x00000000881d7223 */ /* 0x000fe2000001001d */
[----:B------:R-:W-:Y:S02]  /*c790*/  FMNMX.FTZ R134, R30, R141, !PT ;  /* 0x0000008d1e867209 */ /* 0x000fe40007810000 */
[----:B------:R-:W-:Y:S01]  /*c7a0*/  FMNMX.FTZ R137, R25, R132, !PT ;  /* 0x0000008419897209 */ /* 0x000fe20007810000 */
[----:B------:R-:W-:Y:S01]  /*c7b0*/  LDSM.16.MT88.4 R140, [R190+0x12000] ;  /* 0x01200000be8c783b */ /* 0x000fe20000004200 */
[----:B------:R-:W-:Y:S02]  /*c7c0*/  FMNMX.FTZ R133, R31, R134, !PT ;  /* 0x000000861f857209 */ /* 0x000fe40007810000 */
[----:B------:R-:W-:Y:S01]  /*c7d0*/  FMNMX.FTZ R134, R28, R137, !PT ;  /* 0x000000891c867209 */ /* 0x000fe20007810000 */
[-C--:B----4-:R-:W-:Y:S01]  /*c7e0*/  FFMA.FTZ R35, R2, R0.reuse, R35 ;  /* 0x0000000002237223 */ /* 0x090fe20000010023 */
[----:B------:R-:W-:Y:S01]  /*c7f0*/  FMNMX.FTZ R132, R34, R133, !PT ;  /* 0x0000008522847209 */ /* 0x000fe20007810000 */
[----:B------:R-:W-:Y:S01]  /*c800*/  FFMA.FTZ R33, R2, R0, R33 ;  /* 0x0000000002217223 */ /* 0x000fe20000010021 */
[----:B------:R-:W-:Y:S02]  /*c810*/  FMNMX.FTZ R133, R29, R134, !PT ;  /* 0x000000861d857209 */ /* 0x000fe40007810000 */
[----:B------:R-:W-:Y:S02]  /*c820*/  FMNMX.FTZ R139, R35, R132, !PT ;  /* 0x00000084238b7209 */ /* 0x000fe40007810000 */
[----:B------:R-:W-:Y:S03]  /*c830*/  FMNMX.FTZ R132, R32, R133, !PT ;  /* 0x0000008520847209 */ /* 0x000fe60007810000 */
[----:B------:R-:W1:Y:S01]  /*c840*/  SHFL.BFLY PT, R2, R139, 0x2, 0x1f ;  /* 0x0c401f008b027f89 */ /* 0x000e6200000e0000 */
[----:B------:R-:W-:Y:S07]  /*c850*/  FMNMX.FTZ R138, R33, R132, !PT ;  /* 0x00000084218a7209 */ /* 0x000fee0007810000 */
[----:B------:R-:W2:Y:S01]  /*c860*/  SHFL.BFLY PT, R133, R138, 0x2, 0x1f ;  /* 0x0c401f008a857f89 */ /* 0x000ea200000e0000 */
[----:B-1----:R-:W-:Y:S07]  /*c870*/  FMNMX.FTZ R137, R139, R2, !PT ;  /* 0x000000028b897209 */ /* 0x002fee0007810000 */
[----:B------:R-:W1:Y:S01]  /*c880*/  SHFL.BFLY PT, R132, R137, 0x1, 0x1f ;  /* 0x0c201f0089847f89 */ /* 0x000e6200000e0000 */
[----:B--2---:R-:W-:Y:S07]  /*c890*/  FMNMX.FTZ R136, R138, R133, !PT ;  /* 0x000000858a887209 */ /* 0x004fee0007810000 */
        /* <DEDUP_REMOVED lines=10> */
[----:B------:R-:W1:Y:S01]  /*c940*/  LDSM.16.MT88.4 R136, [R192+0x12000] ;  /* 0x01200000c088783b */ /* 0x000e620000004200 */
[----:B------:R-:W-:Y:S02]  /*c950*/  FADD.FTZ R134, -R133, R3 ;  /* 0x0000000385867221 */ /* 0x000fe40000010100 */
[--C-:B------:R-:W-:Y:S01]  /*c960*/  FFMA.FTZ R165, R6, c[0x0][0x23c], -R167.reuse ;  /* 0x00008f0006a57a23 */ /* 0x100fe200000108a7 */
[----:B------:R-:W-:Y:S01]  /*c970*/  FSEL R166, R166, RZ, P0 ;  /* 0x000000ffa6a67208 */ /* 0x000fe20000000000 */
[--C-:B------:R-:W-:Y:S01]  /*c980*/  FFMA.FTZ R160, R7, c[0x0][0x23c], -R167.reuse ;  /* 0x00008f0007a07a23 */ /* 0x100fe200000108a7 */
[----:B------:R-:W2:Y:S01]  /*c990*/  MUFU.EX2 R2, R2 ;  /* 0x0000000200027308 */ /* 0x000ea20000000800 */
[--C-:B------:R-:W-:Y:S02]  /*c9a0*/  FFMA.FTZ R135, R10, c[0x0][0x23c], -R167.reuse ;  /* 0x00008f000a877a23 */ /* 0x100fe400000108a7 */
[--C-:B------:R-:W-:Y:S02]  /*c9b0*/  FFMA.FTZ R164, R4, c[0x0][0x23c], -R166.reuse ;  /* 0x00008f0004a47a23 */ /* 0x100fe400000108a6 */
[--C-:B------:R-:W-:Y:S02]  /*c9c0*/  FFMA.FTZ R163, R5, c[0x0][0x23c], -R166.reuse ;  /* 0x00008f0005a37a23 */ /* 0x100fe400000108a6 */
[--C-:B------:R-:W-:Y:S02]  /*c9d0*/  FFMA.FTZ R162, R8, c[0x0][0x23c], -R166.reuse ;  /* 0x00008f0008a27a23 */ /* 0x100fe400000108a6 */
[--C-:B------:R-:W-:Y:S01]  /*c9e0*/  FFMA.FTZ R161, R9, c[0x0][0x23c], -R166.reuse ;  /* 0x00008f0009a17a23 */ /* 0x100fe200000108a6 */
[----:B------:R-:W-:Y:S01]  /*c9f0*/  MUFU.EX2 R165, R165 ;  /* 0x000000a500a57308 */ /* 0x000fe20000000800 */
[----:B------:R-:W-:Y:S02]  /*ca00*/  FMUL.FTZ R3, R134, c[0x0][0x23c] ;  /* 0x00008f0086037a20 */ /* 0x000fe40000410000 */
[--C-:B------:R-:W-:Y:S02]  /*ca10*/  FFMA.FTZ R134, R11, c[0x0][0x23c], -R167.reuse ;  /* 0x00008f000b867a23 */ /* 0x100fe400000108a7 */
[--C-:B------:R-:W-:Y:S02]  /*ca20*/  FFMA.FTZ R218, R30, c[0x0][0x23c], -R167.reuse ;  /* 0x00008f001eda7a23 */ /* 0x100fe400000108a7 */
[--C-:B------:R-:W-:Y:S02]  /*ca30*/  FFMA.FTZ R219, R31, c[0x0][0x23c], -R167.reuse ;  /* 0x00008f001fdb7a23 */ /* 0x100fe400000108a7 */
[--C-:B------:R-:W-:Y:S01]  /*ca40*/  FFMA.FTZ R220, R34, c[0x0][0x23c], -R167.reuse ;  /* 0x00008f0022dc7a23 */ /* 0x100fe200000108a7 */
[----:B------:R-:W3:Y:S01]  /*ca50*/  MUFU.EX2 R3, R3 ;  /* 0x0000000300037308 */ /* 0x000ee20000000800 */
[--C-:B------:R-:W-:Y:S02]  /*ca60*/  FFMA.FTZ R221, R28, c[0x0][0x23c], -R166.reuse ;  /* 0x00008f001cdd7a23 */ /* 0x100fe400000108a6 */
[--C-:B------:R-:W-:Y:S02]  /*ca70*/  FFMA.FTZ R222, R29, c[0x0][0x23c], -R166.reuse ;  /* 0x00008f001dde7a23 */ /* 0x100fe400000108a6 */
[C---:B--2---:R-:W-:Y:S01]  /*ca80*/  FMUL.FTZ R6, R2.reuse, R130 ;  /* 0x0000008202067220 */ /* 0x044fe20000410000 */
[----:B------:R-:W-:Y:S01]  /*ca90*/  LDSM.16.MT88.4 R28, [R190+0x13800] ;  /* 0x01380000be1c783b */ /* 0x000fe20000004200 */
[C---:B------:R-:W-:Y:S02]  /*caa0*/  FMUL.FTZ R7, R2.reuse, R131 ;  /* 0x0000008302077220 */ /* 0x040fe40000410000 */
[C---:B------:R-:W-:Y:S01]  /*cab0*/  FMUL.FTZ R10, R2.reuse, R126 ;  /* 0x0000007e020a7220 */ /* 0x040fe20000410000 */
[----:B------:R-:W2:Y:S01]  /*cac0*/  MUFU.EX2 R160, R160 ;  /* 0x000000a000a07308 */ /* 0x000ea20000000800 */
[C---:B------:R-:W-:Y:S02]  /*cad0*/  FMUL.FTZ R11, R2.reuse, R127 ;  /* 0x0000007f020b7220 */ /* 0x040fe40000410000 */
[C---:B------:R-:W-:Y:S02]  /*cae0*/  FMUL.FTZ R38, R2.reuse, R38 ;  /* 0x0000002602267220 */ /* 0x040fe40000410000 */
[C---:B------:R-:W-:Y:S02]  /*caf0*/  FMUL.FTZ R39, R2.reuse, R39 ;  /* 0x0000002702277220 */ /* 0x040fe40000410000 */
[C---:B------:R-:W-:Y:S02]  /*cb00*/  FMUL.FTZ R42, R2.reuse, R42 ;  /* 0x0000002a022a7220 */ /* 0x040fe40000410000 */
[----:B------:R-:W-:Y:S01]  /*cb10*/  FMUL.FTZ R43, R2, R43 ;  /* 0x0000002b022b7220 */ /* 0x000fe20000410000 */
[----:B------:R-:W-:Y:S01]  /*cb20*/  MUFU.EX2 R135, R135 ;  /* 0x0000008700877308 */ /* 0x000fe20000000800 */
[--C-:B------:R-:W-:Y:S02]  /*cb30*/  FFMA.FTZ R223, R32, c[0x0][0x23c], -R166.reuse ;  /* 0x00008f0020df7a23 */ /* 0x100fe400000108a6 */
[----:B------:R-:W-:Y:S02]  /*cb40*/  FMUL.FTZ R46, R2, R46 ;  /* 0x0000002e022e7220 */ /* 0x000fe40000410000 */
[C---:B---3--:R-:W-:Y:S02]  /*cb50*/  FMUL.FTZ R4, R3.reuse, R128 ;  /* 0x0000008003047220 */ /* 0x048fe40000410000 */
[C---:B------:R-:W-:Y:S02]  /*cb60*/  FMUL.FTZ R5, R3.reuse, R129 ;  /* 0x0000008103057220 */ /* 0x040fe40000410000 */
[C---:B------:R-:W-:Y:S01]  /*cb70*/  FMUL.FTZ R8, R3.reuse, R124 ;  /* 0x0000007c03087220 */ /* 0x040fe20000410000 */
[----:B------:R-:W3:Y:S01]  /*cb80*/  MUFU.EX2 R134, R134 ;  /* 0x0000008600867308 */ /* 0x000ee20000000800 */
[C---:B------:R-:W-:Y:S02]  /*cb90*/  FMUL.FTZ R9, R3.reuse, R125 ;  /* 0x0000007d03097220 */ /* 0x040fe40000410000 */
[----:B------:R-:W4:Y:S01]  /*cba0*/  LDSM.16.MT88.4 R124, [R188+0x12000] ;  /* 0x01200000bc7c783b */ /* 0x000f220000004200 */
[----:B--2---:R-:W-:Y:S01]  /*cbb0*/  F2FP.PACK_AB R129, R160, R165 ;  /* 0x000000a5a081723e */ /* 0x004fe200000000ff */
[C---:B------:R-:W-:Y:S02]  /*cbc0*/  FMUL.FTZ R36, R3.reuse, R36 ;  /* 0x0000002403247220 */ /* 0x040fe40000410000 */
[C---:B------:R-:W-:Y:S02]  /*cbd0*/  FMUL.FTZ R37, R3.reuse, R37 ;  /* 0x0000002503257220 */ /* 0x040fe40000410000 */
[C---:B------:R-:W-:Y:S01]  /*cbe0*/  FMUL.FTZ R40, R3.reuse, R40 ;  /* 0x0000002803287220 */ /* 0x040fe20000410000 */
[----:B------:R-:W-:Y:S01]  /*cbf0*/  MUFU.EX2 R164, R164 ;  /* 0x000000a400a47308 */ /* 0x000fe20000000800 */
[C---:B------:R-:W-:Y:S02]  /*cc00*/  FMUL.FTZ R41, R3.reuse, R41 ;  /* 0x0000002903297220 */ /* 0x040fe40000410000 */
[C---:B------:R-:W-:Y:S02]  /*cc10*/  FMUL.FTZ R47, R2.reuse, R47 ;  /* 0x0000002f022f7220 */ /* 0x040fe40000410000 */
[C---:B------:R-:W-:Y:S02]  /*cc20*/  FMUL.FTZ R44, R3.reuse, R44 ;  /* 0x0000002c032c7220 */ /* 0x040fe40000410000 */
[C---:B------:R-:W-:Y:S02]  /*cc30*/  FMUL.FTZ R45, R3.reuse, R45 ;  /* 0x0000002d032d7220 */ /* 0x040fe40000410000 */
[C---:B------:R-:W-:Y:S01]  /*cc40*/  FMUL.FTZ R50, R2.reuse, R50 ;  /* 0x0000003202327220 */ /* 0x040fe20000410000 */
[----:B------:R-:W2:Y:S01]  /*cc50*/  MUFU.EX2 R163, R163 ;  /* 0x000000a300a37308 */ /* 0x000ea20000000800 */
[----:B------:R-:W-:Y:S02]  /*cc60*/  FMUL.FTZ R51, R2, R51 ;  /* 0x0000003302337220 */ /* 0x000fe40000410000 */
[C---:B------:R-:W-:Y:S01]  /*cc70*/  FMUL.FTZ R48, R3.reuse, R48 ;  /* 0x0000003003307220 */ /* 0x040fe20000410000 */
[----:B---3--:R-:W-:Y:S01]  /*cc80*/  F2FP.PACK_AB R131, R134, R135 ;  /* 0x000000878683723e */ /* 0x008fe200000000ff */
        /* <DEDUP_REMOVED lines=9> */
[----:B------:R-:W3:Y:S01]  /*cd20*/  MUFU.EX2 R161, R161 ;  /* 0x000000a100a17308 */ /* 0x000ee20000000800 */
[----:B------:R-:W-:Y:S02]  /*cd30*/  FMUL.FTZ R57, R3, R57 ;  /* 0x0000003903397220 */ /* 0x000fe40000410000 */
[C---:B------:R-:W-:Y:S01]  /*cd40*/  FMUL.FTZ R62, R2.reuse, R62 ;  /* 0x0000003e023e7220 */ /* 0x040fe20000410000 */
        /* <DEDUP_REMOVED lines=13> */
[----:B---3--:R-:W-:Y:S01]  /*ce20*/  F2FP.PACK_AB R130, R161, R162 ;  /* 0x000000a2a182723e */ /* 0x008fe200000000ff */
[C---:B------:R-:W-:Y:S02]  /*ce30*/  FMUL.FTZ R69, R3.reuse, R69 ;  /* 0x0000004503457220 */ /* 0x040fe40000410000 */
[C---:B------:R-:W-:Y:S02]  /*ce40*/  FMUL.FTZ R74, R2.reuse, R74 ;  /* 0x0000004a024a7220 */ /* 0x040fe40000410000 */
[C---:B------:R-:W-:Y:S01]  /*ce50*/  FMUL.FTZ R75, R2.reuse, R75 ;  /* 0x0000004b024b7220 */ /* 0x040fe20000410000 */
[----:B------:R-:W-:Y:S01]  /*ce60*/  MUFU.EX2 R220, R220 ;  /* 0x000000dc00dc7308 */ /* 0x000fe20000000800 */
[C---:B-1----:R-:W-:Y:S05]  /*ce70*/  HMMA.16816.F32 R4, R128.reuse, R136, R4 ;  /* 0x000000888004723c */ /* 0x042fea0000001804 */
[C---:B------:R-:W-:Y:S02]  /*ce80*/  FMUL.FTZ R72, R3.reuse, R72 ;  /* 0x0000004803487220 */ /* 0x040fe40000410000 */
[C---:B------:R-:W-:Y:S01]  /*ce90*/  FMUL.FTZ R73, R3.reuse, R73 ;  /* 0x0000004903497220 */ /* 0x040fe20000410000 */
[C---:B------:R-:W-:Y:S01]  /*cea0*/  HMMA.16816.F32 R8, R128.reuse, R138, R8 ;  /* 0x0000008a8008723c */ /* 0x040fe20000001808 */
[----:B------:R-:W1:Y:S01]  /*ceb0*/  LDSM.16.MT88.4 R136, [R192+0x14000] ;  /* 0x01400000c088783b */ /* 0x000e620000004200 */
[----:B------:R-:W-:Y:S02]  /*cec0*/  MUFU.EX2 R221, R221 ;  /* 0x000000dd00dd7308 */ /* 0x000fe40000000800 */
[C---:B------:R-:W-:Y:S02]  /*ced0*/  FMUL.FTZ R78, R2.reuse, R78 ;  /* 0x0000004e024e7220 */ /* 0x040fe40000410000 */
[C---:B------:R-:W-:Y:S02]  /*cee0*/  FMUL.FTZ R79, R2.reuse, R79 ;  /* 0x0000004f024f7220 */ /* 0x040fe40000410000 */
[C---:B------:R-:W-:Y:S04]  /*cef0*/  HMMA.16816.F32 R36, R128.reuse, R140, R36 ;  /* 0x0000008c8024723c */ /* 0x040fe80000001824 */
[C---:B------:R-:W-:Y:S01]  /*cf00*/  FMUL.FTZ R76, R3.reuse, R76 ;  /* 0x0000004c034c7220 */ /* 0x040fe20000410000 */
[----:B------:R-:W-:Y:S01]  /*cf10*/  MUFU.EX2 R222, R222 ;  /* 0x000000de00de7308 */ /* 0x000fe20000000800 */
[C---:B------:R-:W-:Y:S02]  /*cf20*/  FMUL.FTZ R77, R3.reuse, R77 ;  /* 0x0000004d034d7220 */ /* 0x040fe40000410000 */
[C---:B------:R-:W-:Y:S01]  /*cf30*/  HMMA.16816.F32 R40, R128.reuse, R142, R40 ;  /* 0x0000008e8028723c */ /* 0x040fe20000001828 */
[----:B------:R-:W2:Y:S03]  /*cf40*/  LDSM.16.MT88.4 R140, [R190+0x14000] ;  /* 0x01400000be8c783b */ /* 0x000ea60000004200 */
[C---:B------:R-:W-:Y:S02]  /*cf50*/  FMUL.FTZ R82, R2.reuse, R82 ;  /* 0x0000005202527220 */ /* 0x040fe40000410000 */
[C---:B------:R-:W-:Y:S01]  /*cf60*/  FMUL.FTZ R83, R2.reuse, R83 ;  /* 0x0000005302537220 */ /* 0x040fe20000410000 */
[----:B------:R-:W-:Y:S01]  /*cf70*/  MUFU.EX2 R223, R223 ;  /* 0x000000df00df7308 */ /* 0x000fe20000000800 */
[C---:B------:R-:W-:Y:S04]  /*cf80*/  HMMA.16816.F32 R44, R128.reuse, R144, R44 ;  /* 0x00000090802c723c */ /* 0x040fe8000000182c */
[C---:B------:R-:W-:Y:S02]  /*cf90*/  FMUL.FTZ R80, R3.reuse, R80 ;  /* 0x0000005003507220 */ /* 0x040fe40000410000 */
[C---:B------:R-:W-:Y:S02]  /*cfa0*/  FMUL.FTZ R81, R3.reuse, R81 ;  /* 0x0000005103517220 */ /* 0x040fe40000410000 */
[C---:B------:R-:W-:Y:S01]  /*cfb0*/  HMMA.16816.F32 R48, R128.reuse, R146, R48 ;  /* 0x000000928030723c */ /* 0x040fe20000001830 */
[----:B------:R-:W-:Y:S03]  /*cfc0*/  LDSM.16.MT88.4 R144, [R188+0x12800] ;  /* 0x01280000bc90783b */ /* 0x000fe60000004200 */
[C---:B------:R-:W-:Y:S02]  /*cfd0*/  FMUL.FTZ R86, R2.reuse, R86 ;  /* 0x0000005602567220 */ /* 0x040fe40000410000 */
[C---:B------:R-:W-:Y:S02]  /*cfe0*/  FMUL.FTZ R87, R2.reuse, R87 ;  /* 0x0000005702577220 */ /* 0x040fe40000410000 */
[C---:B----4-:R-:W-:Y:S04]  /*cff0*/  HMMA.16816.F32 R52, R128.reuse, R124, R52 ;  /* 0x0000007c8034723c */ /* 0x050fe80000001834 */
[C---:B------:R-:W-:Y:S02]  /*d000*/  FMUL.FTZ R84, R3.reuse, R84 ;  /* 0x0000005403547220 */ /* 0x040fe40000410000 */
[C---:B------:R-:W-:Y:S02]  /*d010*/  FMUL.FTZ R85, R3.reuse, R85 ;  /* 0x0000005503557220 */ /* 0x040fe40000410000 */
[C---:B------:R-:W-:Y:S01]  /*d020*/  HMMA.16816.F32 R56, R128.reuse, R126, R56 ;  /* 0x0000007e8038723c */ /* 0x040fe20000001838 */
[----:B------:R-:W3:Y:S03]  /*d030*/  LDSM.16.MT88.4 R124, [R189+0x14000] ;  /* 0x01400000bd7c783b */ /* 0x000ee60000004200 */
[C---:B------:R-:W-:Y:S02]  /*d040*/  FMUL.FTZ R90, R2.reuse, R90 ;  /* 0x0000005a025a7220 */ /* 0x040fe40000410000 */
[C---:B------:R-:W-:Y:S02]  /*d050*/  FMUL.FTZ R91, R2.reuse, R91 ;  /* 0x0000005b025b7220 */ /* 0x040fe40000410000 */
[C---:B-1----:R-:W-:Y:S04]  /*d060*/  HMMA.16816.F32 R60, R128.reuse, R136, R60 ;  /* 0x00000088803c723c */ /* 0x042fe8000000183c */
[C---:B------:R-:W-:Y:S02]  /*d070*/  FMUL.FTZ R88, R3.reuse, R88 ;  /* 0x0000005803587220 */ /* 0x040fe40000410000 */
[C---:B------:R-:W-:Y:S02]  /*d080*/  FMUL.FTZ R89, R3.reuse, R89 ;  /* 0x0000005903597220 */ /* 0x040fe40000410000 */
[C---:B------:R-:W-:Y:S01]  /*d090*/  HMMA.16816.F32 R64, R128.reuse, R138, R64 ;  /* 0x0000008a8040723c */ /* 0x040fe20000001840 */
[----:B------:R-:W1:Y:S03]  /*d0a0*/  LDSM.16.MT88.4 R136, [R188+0x14000] ;  /* 0x01400000bc88783b */ /* 0x000e660000004200 */
[C---:B------:R-:W-:Y:S02]  /*d0b0*/  FMUL.FTZ R94, R2.reuse, R94 ;  /* 0x0000005e025e7220 */ /* 0x040fe40000410000 */
[C---:B------:R-:W-:Y:S02]  /*d0c0*/  FMUL.FTZ R95, R2.reuse, R95 ;  /* 0x0000005f025f7220 */ /* 0x040fe40000410000 */
[C---:B--2---:R-:W-:Y:S04]  /*d0d0*/  HMMA.16816.F32 R68, R128.reuse, R140, R68 ;  /* 0x0000008c8044723c */ /* 0x044fe80000001844 */
[C---:B------:R-:W-:Y:S02]  /*d0e0*/  FMUL.FTZ R92, R3.reuse, R92 ;  /* 0x0000005c035c7220 */ /* 0x040fe40000410000 */
[C---:B------:R-:W-:Y:S02]  /*d0f0*/  FMUL.FTZ R93, R3.reuse, R93 ;  /* 0x0000005d035d7220 */ /* 0x040fe40000410000 */
[C---:B------:R-:W-:Y:S01]  /*d100*/  HMMA.16816.F32 R72, R128.reuse, R142, R72 ;  /* 0x0000008e8048723c */ /* 0x040fe20000001848 */
[----:B------:R-:W2:Y:S03]  /*d110*/  LDSM.16.MT88.4 R140, [R192+0x16000] ;  /* 0x01600000c08c783b */ /* 0x000ea60000004200 */
[C---:B------:R-:W-:Y:S02]  /*d120*/  FMUL.FTZ R98, R2.reuse, R98 ;  /* 0x0000006202627220 */ /* 0x040fe40000410000 */
[C---:B------:R-:W-:Y:S02]  /*d130*/  FMUL.FTZ R99, R2.reuse, R99 ;  /* 0x0000006302637220 */ /* 0x040fe40000410000 */
[C---:B------:R-:W-:Y:S01]  /*d140*/  FMUL.FTZ R96, R3.reuse, R96 ;  /* 0x0000006003607220 */ /* 0x040fe20000410000 */
[C---:B---3--:R-:W-:Y:S03]  /*d150*/  HMMA.16816.F32 R76, R128.reuse, R124, R76 ;  /* 0x0000007c804c723c */ /* 0x048fe6000000184c */
[C---:B------:R-:W-:Y:S02]  /*d160*/  FMUL.FTZ R97, R3.reuse, R97 ;  /* 0x0000006103617220 */ /* 0x040fe40000410000 */
[C---:B------:R-:W-:Y:S02]  /*d170*/  FMUL.FTZ R102, R2.reuse, R102 ;  /* 0x0000006602667220 */ /* 0x040fe40000410000 */
[C---:B------:R-:W-:Y:S01]  /*d180*/  FMUL.FTZ R103, R2.reuse, R103 ;  /* 0x0000006702677220 */ /* 0x040fe20000410000 */
[C---:B------:R-:W-:Y:S01]  /*d190*/  HMMA.16816.F32 R80, R128.reuse, R126, R80 ;  /* 0x0000007e8050723c */ /* 0x040fe20000001850 */
[----:B------:R-:W3:Y:S03]  /*d1a0*/  LDSM.16.MT88.4 R124, [R190+0x16000] ;  /* 0x01600000be7c783b */ /* 0x000ee60000004200 */
[C---:B------:R-:W-:Y:S02]  /*d1b0*/  FMUL.FTZ R100, R3.reuse, R100 ;  /* 0x0000006403647220 */ /* 0x040fe40000410000 */
[C---:B------:R-:W-:Y:S02]  /*d1c0*/  FMUL.FTZ R101, R3.reuse, R101 ;  /* 0x0000006503657220 */ /* 0x040fe40000410000 */
[C---:B-1----:R-:W-:Y:S04]  /*d1d0*/  HMMA.16816.F32 R84, R128.reuse, R136, R84 ;  /* 0x000000888054723c */ /* 0x042fe80000001854 */
[C---:B------:R-:W-:Y:S02]  /*d1e0*/  FMUL.FTZ R106, R2.reuse, R106 ;  /* 0x0000006a026a7220 */ /* 0x040fe40000410000 */
[----:B------:R-:W-:Y:S02]  /*d1f0*/  FMUL.FTZ R107, R2, R107 ;  /* 0x0000006b026b7220 */ /* 0x000fe40000410000 */
[C---:B------:R-:W-:Y:S01]  /*d200*/  HMMA.16816.F32 R88, R128.reuse, R138, R88 ;  /* 0x0000008a8058723c */ /* 0x040fe20000001858 */
[----:B------:R-:W1:Y:S03]  /*d210*/  LDSM.16.MT88.4 R136, [R189+0x16000] ;  /* 0x01600000bd88783b */ /* 0x000e660000004200 */
[C---:B------:R-:W-:Y:S02]  /*d220*/  FMUL.FTZ R104, R3.reuse, R104 ;  /* 0x0000006803687220 */ /* 0x040fe40000410000 */
[----:B------:R-:W-:Y:S02]  /*d230*/  FMUL.FTZ R105, R3, R105 ;  /* 0x0000006903697220 */ /* 0x000fe40000410000 */
[C---:B--2---:R-:W-:Y:S04]  /*d240*/  HMMA.16816.F32 R92, R128.reuse, R140, R92 ;  /* 0x0000008c805c723c */ /* 0x044fe8000000185c */
[--C-:B------:R-:W-:Y:S02]  /*d250*/  FFMA.FTZ R168, R14, c[0x0][0x23c], -R167.reuse ;  /* 0x00008f000ea87a23 */ /* 0x100fe400000108a7 */
[C---:B------:R-:W-:Y:S02]  /*d260*/  FMUL.FTZ R14, R2.reuse, R122 ;  /* 0x0000007a020e7220 */ /* 0x040fe40000410000 */
[C---:B------:R-:W-:Y:S01]  /*d270*/  HMMA.16816.F32 R96, R128.reuse, R142, R96 ;  /* 0x0000008e8060723c */ /* 0x040fe20000001860 */
[----:B------:R-:W2:Y:S01]  /*d280*/  LDSM.16.MT88.4 R140, [R188+0x16000] ;  /* 0x01600000bc8c783b */ /* 0x000ea20000004200 */
[----:B------:R-:W-:Y:S02]  /*d290*/  MUFU.EX2 R168, R168 ;  /* 0x000000a800a87308 */ /* 0x000fe40000000800 */
[--C-:B------:R-:W-:Y:S02]  /*d2a0*/  FFMA.FTZ R169, R15, c[0x0][0x23c], -R167.reuse ;  /* 0x00008f000fa97a23 */ /* 0x100fe400000108a7 */
[----:B------:R-:W-:Y:S02]  /*d2b0*/  FMUL.FTZ R15, R2, R123 ;  /* 0x0000007b020f7220 */ /* 0x000fe40000410000 */
[--C-:B------:R-:W-:Y:S01]  /*d2c0*/  FFMA.FTZ R172, R12, c[0x0][0x23c], -R166.reuse ;  /* 0x00008f000cac7a23 */ /* 0x100fe200000108a6 */
[C---:B---3--:R-:W-:Y:S03]  /*d2d0*/  HMMA.16816.F32 R100, R128.reuse, R124, R100 ;  /* 0x0000007c8064723c */ /* 0x048fe60000001864 */
[----:B------:R-:W-:Y:S01]  /*d2e0*/  FMUL.FTZ R12, R3, R120 ;  /* 0x00000078030c7220 */ /* 0x000fe20000410000 */
[----:B------:R-:W3:Y:S01]  /*d2f0*/  MUFU.EX2 R169, R169 ;  /* 0x000000a900a97308 */ /* 0x000ee20000000800 */
[--C-:B------:R-:W-:Y:S02]  /*d300*/  FFMA.FTZ R173, R13, c[0x0][0x23c], -R166.reuse ;  /* 0x00008f000dad7a23 */ /* 0x100fe400000108a6 */
[C---:B------:R-:W-:Y:S01]  /*d310*/  FMUL.FTZ R13, R3.reuse, R121 ;  /* 0x00000079030d7220 */ /* 0x040fe20000410000 */
[C---:B------:R-:W-:Y:S01]  /*d320*/  HMMA.16816.F32 R104, R128.reuse, R126, R104 ;  /* 0x0000007e8068723c */ /* 0x040fe20000001868 */
[----:B------:R-:W4:Y:S03]  /*d330*/  LDSM.16.MT88.4 R120, [R192+0x12800] ;  /* 0x01280000c078783b */ /* 0x000f260000004200 */
[C---:B------:R-:W-:Y:S02]  /*d340*/  FMUL.FTZ R110, R2.reuse, R110 ;  /* 0x0000006e026e7220 */ /* 0x040fe40000410000 */
[----:B------:R-:W-:Y:S01]  /*d350*/  FMUL.FTZ R111, R2, R111 ;  /* 0x0000006f026f7220 */ /* 0x000fe20000410000 */
[----:B------:R-:W-:Y:S01]  /*d360*/  MUFU.EX2 R172, R172 ;  /* 0x000000ac00ac7308 */ /* 0x000fe20000000800 */
[C---:B------:R-:W-:Y:S01]  /*d370*/  FMUL.FTZ R108, R3.reuse, R108 ;  /* 0x0000006c036c7220 */ /* 0x040fe20000410000 */
[----:B------:R-:W5:Y:S03]  /*d380*/  LDSM.16.MT88.4 R124, [R190+0x12800] ;  /* 0x01280000be7c783b */ /* 0x000f660000004200 */
[----:B------:R-:W-:Y:S02]  /*d390*/  FMUL.FTZ R109, R3, R109 ;  /* 0x0000006d036d7220 */ /* 0x000fe40000410000 */
[--C-:B------:R-:W-:Y:S02]  /*d3a0*/  FFMA.FTZ R170, R18, c[0x0][0x23c], -R167.reuse ;  /* 0x00008f0012aa7a23 */ /* 0x100fe400000108a7 */
[----:B------:R-:W-:Y:S01]  /*d3b0*/  FFMA.FTZ R171, R19, c[0x0][0x23c], -R167 ;  /* 0x00008f0013ab7a23 */ /* 0x000fe200000108a7 */
[----:B------:R-:W4:Y:S01]  /*d3c0*/  MUFU.EX2 R173, R173 ;  /* 0x000000ad00ad7308 */ /* 0x000f220000000800 */
[--C-:B------:R-:W-:Y:S01]  /*d3d0*/  FFMA.FTZ R174, R16, c[0x0][0x23c], -R166.reuse ;  /* 0x00008f0010ae7a23 */ /* 0x100fe200000108a6 */
[C---:B-1----:R-:W-:Y:S03]  /*d3e0*/  HMMA.16816.F32 R108, R128.reuse, R136, R108 ;  /* 0x00000088806c723c */ /* 0x042fe6000000186c */
[----:B------:R-:W-:Y:S02]  /*d3f0*/  FFMA.FTZ R175, R17, c[0x0][0x23c], -R166 ;  /* 0x00008f0011af7a23 */ /* 0x000fe400000108a6 */
[C---:B------:R-:W-:Y:S02]  /*d400*/  FMUL.FTZ R18, R2.reuse, R118 ;  /* 0x0000007602127220 */ /* 0x040fe40000410000 */
[C---:B------:R-:W-:Y:S01]  /*d410*/  FMUL.FTZ R19, R2.reuse, R119 ;  /* 0x0000007702137220 */ /* 0x040fe20000410000 */
[C---:B------:R-:W-:Y:S01]  /*d420*/  HMMA.16816.F32 R12, R128.reuse, R138, R12 ;  /* 0x0000008a800c723c */ /* 0x040fe2000000180c */
[----:B------:R-:W-:Y:S01]  /*d430*/  MUFU.EX2 R170, R170 ;  /* 0x000000aa00aa7308 */ /* 0x000fe20000000800 */
[----:B------:R-:W1:Y:S02]  /*d440*/  LDSM.16.MT88.4 R136, [R189+0x12800] ;  /* 0x01280000bd88783b */ /* 0x000e640000004200 */
[C---:B------:R-:W-:Y:S02]  /*d450*/  FMUL.FTZ R16, R3.reuse, R116 ;  /* 0x0000007403107220 */ /* 0x040fe40000410000 */
[----:B------:R-:W-:Y:S01]  /*d460*/  FMUL.FTZ R17, R3, R117 ;  /* 0x0000007503117220 */ /* 0x000fe20000410000 */
[----:B---3--:R-:W-:Y:S01]  /*d470*/  F2FP.PACK_AB R117, R169, R168 ;  /* 0x000000a8a975723e */ /* 0x008fe200000000ff */
[C---:B------:R-:W-:Y:S03]  /*d480*/  FMUL.FTZ R114, R2.reuse, R114 ;  /* 0x0000007202727220 */ /* 0x040fe60000410000 */
[----:B------:R-:W3:Y:S01]  /*d490*/  MUFU.EX2 R171, R171 ;  /* 0x000000ab00ab7308 */ /* 0x000ee20000000800 */
[C---:B------:R-:W-:Y:S01]  /*d4a0*/  FMUL.FTZ R115, R2.reuse, R115 ;  /* 0x0000007302737220 */ /* 0x040fe20000410000 */
[C---:B--2---:R-:W-:Y:S03]  /*d4b0*/  HMMA.16816.F32 R16, R128.reuse, R140, R16 ;  /* 0x0000008c8010723c */ /* 0x044fe60000001810 */
[----:B------:R-:W-:Y:S01]  /*d4c0*/  FMUL.FTZ R112, R3, R112 ;  /* 0x0000007003707220 */ /* 0x000fe20000410000 */
[----:B----4-:R-:W-:Y:S01]  /*d4d0*/  F2FP.PACK_AB R116, R173, R172 ;  /* 0x000000acad74723e */ /* 0x010fe200000000ff */
[C---:B------:R-:W-:Y:S02]  /*d4e0*/  FMUL.FTZ R113, R3.reuse, R113 ;  /* 0x0000007103717220 */ /* 0x040fe40000410000 */
[----:B------:R-:W-:Y:S01]  /*d4f0*/  FFMA.FTZ R165, R2, R215, R165 ;  /* 0x000000d702a57223 */ /* 0x000fe200000100a5 */
[----:B------:R-:W-:Y:S01]  /*d500*/  MUFU.EX2 R174, R174 ;  /* 0x000000ae00ae7308 */ /* 0x000fe20000000800 */
[----:B------:R-:W-:Y:S03]  /*d510*/  FFMA.FTZ R164, R3, R214, R164 ;  /* 0x000000d603a47223 */ /* 0x000fe600000100a4 */
[----:B------:R-:W-:Y:S01]  /*d520*/  HMMA.16816.F32 R112, R128, R142, R112 ;  /* 0x0000008e8070723c */ /* 0x000fe20000001870 */
[----:B------:R-:W-:Y:S02]  /*d530*/  LDSM.16.MT88.4 R128, [R190+0x16800] ;  /* 0x01680000be80783b */ /* 0x000fe40000004200 */
[----:B------:R-:W-:Y:S01]  /*d540*/  MOV R3, R133 ;  /* 0x0000008500037202 */ /* 0x000fe20000000f00 */
[----:B------:R-:W-:Y:S02]  /*d550*/  FADD.FTZ R160, R160, R165 ;  /* 0x000000a5a0a07221 */ /* 0x000fe40000010000 */
[----:B------:R-:W2:Y:S01]  /*d560*/  MUFU.EX2 R175, R175 ;  /* 0x000000af00af7308 */ /* 0x000ea20000000800 */
[----:B------:R-:W-:Y:S02]  /*d570*/  FADD.FTZ R163, R163, R164 ;  /* 0x000000a4a3a37221 */ /* 0x000fe40000010000 */
[----:B------:R-:W-:Y:S03]  /*d580*/  LDSM.16.MT88.4 R140, [R190+0x13000] ;  /* 0x01300000be8c783b */ /* 0x000fe60000004200 */
[----:B---3--:R-:W-:Y:S01]  /*d590*/  F2FP.PACK_AB R119, R171, R170 ;  /* 0x000000aaab77723e */ /* 0x008fe200000000ff */
[----:B------:R-:W-:Y:S02]  /*d5a0*/  FADD.FTZ R135, R135, R160 ;  /* 0x000000a087877221 */ /* 0x000fe40000010000 */
[----:B------:R-:W-:Y:S02]  /*d5b0*/  FADD.FTZ R162, R162, R163 ;  /* 0x000000a3a2a27221 */ /* 0x000fe40000010000 */
[----:B------:R-:W-:Y:S02]  /*d5c0*/  FADD.FTZ R135, R134, R135 ;  /* 0x0000008786877221 */ /* 0x000fe40000010000 */
[----:B------:R-:W-:Y:S02]  /*d5d0*/  FADD.FTZ R161, R161, R162 ;  /* 0x000000a2a1a17221 */ /* 0x000fe40000010000 */
[----:B------:R-:W-:Y:S01]  /*d5e0*/  FADD.FTZ R168, R168, R135 ;  /* 0x00000087a8a87221 */ /* 0x000fe20000010000 */
[----:B------:R-:W-:Y:S01]  /*d5f0*/  MOV R135, R132 ;  /* 0x0000008400877202 */ /* 0x000fe20000000f00 */
[----:B------:R-:W-:Y:S02]  /*d600*/  FADD.FTZ R172, R172, R161 ;  /* 0x000000a1acac7221 */ /* 0x000fe40000010000 */
[----:B------:R-:W-:Y:S02]  /*d610*/  FADD.FTZ R169, R169, R168 ;  /* 0x000000a8a9a97221 */ /* 0x000fe40000010000 */
[----:B------:R-:W-:Y:S02]  /*d620*/  FADD.FTZ R173, R173, R172 ;  /* 0x000000acadad7221 */ /* 0x000fe40000010000 */
[----:B------:R-:W-:Y:S01]  /*d630*/  FADD.FTZ R170, R170, R169 ;  /* 0x000000a9aaaa7221 */ /* 0x000fe20000010000 */
[----:B--2---:R-:W-:Y:S01]  /*d640*/  F2FP.PACK_AB R118, R175, R174 ;  /* 0x000000aeaf76723e */ /* 0x004fe200000000ff */
[----:B------:R-:W-:Y:S02]  /*d650*/  FADD.FTZ R174, R174, R173 ;  /* 0x000000adaeae7221 */ /* 0x000fe40000010000 */
[----:B------:R-:W-:Y:S02]  /*d660*/  FADD.FTZ R171, R171, R170 ;  /* 0x000000aaabab7221 */ /* 0x000fe40000010000 */
[----:B------:R-:W-:Y:S02]  /*d670*/  FADD.FTZ R175, R175, R174 ;  /* 0x000000aeafaf7221 */ /* 0x000fe40000010000 */
[C---:B------:R-:W-:Y:S08]  /*d680*/  HMMA.16816.F32 R4, R116.reuse, R120, R4 ;  /* 0x000000787404723c */ /* 0x040ff00000001804 */
[C---:B------:R-:W-:Y:S01]  /*d690*/  HMMA.16816.F32 R8, R116.reuse, R122, R8 ;  /* 0x0000007a7408723c */ /* 0x040fe20000001808 */
[----:B------:R-:W2:Y:S07]  /*d6a0*/  LDSM.16.MT88.4 R120, [R188+0x14800] ;  /* 0x01480000bc78783b */ /* 0x000eae0000004200 */
[C---:B-----5:R-:W-:Y:S08]  /*d6b0*/  HMMA.16816.F32 R36, R116.reuse, R124, R36 ;  /* 0x0000007c7424723c */ /* 0x060ff00000001824 */
[C---:B------:R-:W-:Y:S01]  /*d6c0*/  HMMA.16816.F32 R40, R116.reuse, R126, R40 ;  /* 0x0000007e7428723c */ /* 0x040fe20000001828 */
[----:B------:R-:W3:Y:S07]  /*d6d0*/  LDSM.16.MT88.4 R124, [R192+0x16800] ;  /* 0x01680000c07c783b */ /* 0x000eee0000004200 */
        /* <DEDUP_REMOVED lines=17> */
[----:B------:R-:W-:Y:S01]  /*d7f0*/  FFMA.FTZ R167, R35, c[0x0][0x23c], -R167 ;  /* 0x00008f0023a77a23 */ /* 0x000fe200000108a7 */
[----:B------:R-:W4:Y:S01]  /*d800*/  MUFU.EX2 R153, R153 ;  /* 0x0000009900997308 */ /* 0x000f220000000800 */
[C---:B------:R-:W-:Y:S04]  /*d810*/  HMMA.16816.F32 R80, R116.reuse, R158, R80 ;  /* 0x0000009e7450723c */ /* 0x040fe80000001850 */
[--C-:B------:R-:W-:Y:S02]  /*d820*/  FFMA.FTZ R156, R20, c[0x0][0x23c], -R166.reuse ;  /* 0x00008f00149c7a23 */ /* 0x100fe400000108a6 */
[--C-:B------:R-:W-:Y:S02]  /*d830*/  FFMA.FTZ R157, R21, c[0x0][0x23c], -R166.reuse ;  /* 0x00008f00159d7a23 */ /* 0x100fe400000108a6 */
[C---:B--2---:R-:W-:Y:S01]  /*d840*/  HMMA.16816.F32 R84, R116.reuse, R120, R84 ;  /* 0x000000787454723c */ /* 0x044fe20000001854 */
[----:B------:R-:W-:Y:S03]  /*d850*/  MUFU.EX2 R154, R154 ;  /* 0x0000009a009a7308 */ /* 0x000fe60000000800 */
[--C-:B------:R-:W-:Y:S02]  /*d860*/  FFMA.FTZ R158, R24, c[0x0][0x23c], -R166.reuse ;  /* 0x00008f00189e7a23 */ /* 0x100fe400000108a6 */
[--C-:B------:R-:W-:Y:S02]  /*d870*/  FFMA.FTZ R159, R25, c[0x0][0x23c], -R166.reuse ;  /* 0x00008f00199f7a23 */ /* 0x100fe400000108a6 */
[C---:B------:R-:W-:Y:S01]  /*d880*/  HMMA.16816.F32 R88, R116.reuse, R122, R88 ;  /* 0x0000007a7458723c */ /* 0x040fe20000001858 */
[----:B------:R-:W2:Y:S02]  /*d890*/  LDSM.16.MT88.4 R120, [R188+0x16800] ;  /* 0x01680000bc78783b */ /* 0x000ea40000004200 */
[----:B------:R-:W5:Y:S01]  /*d8a0*/  MUFU.EX2 R155, R155 ;  /* 0x0000009b009b7308 */ /* 0x000f620000000800 */
[----:B------:R-:W-:Y:S01]  /*d8b0*/  FFMA.FTZ R166, R33, c[0x0][0x23c], -R166 ;  /* 0x00008f0021a67a23 */ /* 0x000fe200000108a6 */
[C---:B----4-:R-:W-:Y:S03]  /*d8c0*/  F2FP.PACK_AB R21, R153.reuse, R152 ;  /* 0x000000989915723e */ /* 0x050fe600000000ff */
[C---:B---3--:R-:W-:Y:S01]  /*d8d0*/  HMMA.16816.F32 R92, R116.reuse, R124, R92 ;  /* 0x0000007c745c723c */ /* 0x048fe2000000185c */
[----:B------:R-:W-:Y:S03]  /*d8e0*/  LDSM.16.MT88.4 R24, [R189+0x13000] ;  /* 0x01300000bd18783b */ /* 0x000fe60000004200 */
[----:B------:R-:W-:Y:S01]  /*d8f0*/  FADD.FTZ R152, R152, R171 ;  /* 0x000000ab98987221 */ /* 0x000fe20000010000 */
[----:B------:R-:W-:Y:S03]  /*d900*/  MUFU.EX2 R156, R156 ;  /* 0x0000009c009c7308 */ /* 0x000fe60000000800 */
[C---:B------:R-:W-:Y:S01]  /*d910*/  HMMA.16816.F32 R96, R116.reuse, R126, R96 ;  /* 0x0000007e7460723c */ /* 0x040fe20000001860 */
[----:B------:R-:W3:Y:S03]  /*d920*/  LDSM.16.MT88.4 R124, [R192+0x13000] ;  /* 0x01300000c07c783b */ /* 0x000ee60000004200 */
[----:B------:R-:W-:Y:S03]  /*d930*/  FADD.FTZ R153, R153, R152 ;  /* 0x0000009899997221 */ /* 0x000fe60000010000 */
[----:B------:R-:W4:Y:S01]  /*d940*/  MUFU.EX2 R157, R157 ;  /* 0x0000009d009d7308 */ /* 0x000f220000000800 */
[C---:B------:R-:W-:Y:S01]  /*d950*/  HMMA.16816.F32 R100, R116.reuse, R128, R100 ;  /* 0x000000807464723c */ /* 0x040fe20000001864 */
[----:B------:R-:W-:Y:S03]  /*d960*/  LDSM.16.MT88.4 R32, [R189+0x13800] ;  /* 0x01380000bd20783b */ /* 0x000fe60000004200 */
[C---:B-----5:R-:W-:Y:S01]  /*d970*/  F2FP.PACK_AB R23, R155.reuse, R154 ;  /* 0x0000009a9b17723e */ /* 0x060fe200000000ff */
[----:B------:R-:W-:Y:S03]  /*d980*/  FADD.FTZ R154, R154, R153 ;  /* 0x000000999a9a7221 */ /* 0x000fe60000010000 */
[C---:B------:R-:W-:Y:S01]  /*d990*/  HMMA.16816.F32 R104, R116.reuse, R130, R104 ;  /* 0x000000827468723c */ /* 0x040fe20000001868 */
[----:B------:R-:W5:Y:S01]  /*d9a0*/  LDSM.16.MT88.4 R128, [R188+0x13000] ;  /* 0x01300000bc80783b */ /* 0x000f620000004200 */
[----:B------:R-:W-:Y:S02]  /*d9b0*/  MUFU.EX2 R158, R158 ;  /* 0x0000009e009e7308 */ /* 0x000fe40000000800 */
[----:B------:R-:W-:Y:S04]  /*d9c0*/  FADD.FTZ R155, R155, R154 ;  /* 0x0000009a9b9b7221 */ /* 0x000fe80000010000 */
[C---:B-1----:R-:W-:Y:S04]  /*d9d0*/  HMMA.16816.F32 R108, R116.reuse, R136, R108 ;  /* 0x00000088746c723c */ /* 0x042fe8000000186c */
[----:B------:R-:W1:Y:S01]  /*d9e0*/  MUFU.EX2 R159, R159 ;  /* 0x0000009f009f7308 */ /* 0x000e620000000800 */
[C---:B----4-:R-:W-:Y:S03]  /*d9f0*/  F2FP.PACK_AB R20, R157.reuse, R156 ;  /* 0x0000009c9d14723e */ /* 0x050fe600000000ff */
[C---:B------:R-:W-:Y:S01]  /*da00*/  HMMA.16816.F32 R12, R116.reuse, R138, R12 ;  /* 0x0000008a740c723c */ /* 0x040fe2000000180c */
[----:B------:R-:W4:Y:S03]  /*da10*/  LDSM.16.MT88.4 R136, [R192+0x15000] ;  /* 0x01500000c088783b */ /* 0x000f260000004200 */
[----:B------:R-:W-:Y:S02]  /*da20*/  FADD.FTZ R156, R156, R175 ;  /* 0x000000af9c9c7221 */ /* 0x000fe40000010000 */
[----:B------:R-:W4:Y:S02]  /*da30*/  MUFU.EX2 R167, R167 ;  /* 0x000000a700a77308 */ /* 0x000f240000000800 */
[C---:B--2---:R-:W-:Y:S04]  /*da40*/  HMMA.16816.F32 R16, R116.reuse, R120, R16 ;  /* 0x000000787410723c */ /* 0x044fe80000001810 */
[----:B------:R-:W-:Y:S04]  /*da50*/  FADD.FTZ R157, R157, R156 ;  /* 0x0000009c9d9d7221 */ /* 0x000fe80000010000 */
[----:B------:R-:W-:Y:S01]  /*da60*/  HMMA.16816.F32 R112, R116, R122, R112 ;  /* 0x0000007a7470723c */ /* 0x000fe20000001870 */
[----:B------:R-:W2:Y:S01]  /*da70*/  LDSM.16.MT88.4 R116, [R188+0x15000] ;  /* 0x01500000bc74783b */ /* 0x000ea20000004200 */
[----:B------:R-:W2:Y:S02]  /*da80*/  MUFU.EX2 R166, R166 ;  /* 0x000000a600a67308 */ /* 0x000ea40000000800 */
[C---:B-1----:R-:W-:Y:S01]  /*da90*/  F2FP.PACK_AB R22, R159.reuse, R158 ;  /* 0x0000009e9f16723e */ /* 0x042fe200000000ff */
[----:B------:R-:W-:Y:S04]  /*daa0*/  FADD.FTZ R2, R158, R157 ;  /* 0x0000009d9e027221 */ /* 0x000fe80000010000 */
[----:B------:R-:W-:Y:S02]  /*dab0*/  LDSM.16.MT88.4 R120, [R190+0x17000] ;  /* 0x01700000be78783b */ /* 0x000fe40000004200 */
[C---:B---3--:R-:W-:Y:S05]  /*dac0*/  HMMA.16816.F32 R4, R20.reuse, R124, R4 ;  /* 0x0000007c1404723c */ /* 0x048fea0000001804 */
[----:B------:R-:W-:Y:S03]  /*dad0*/  FADD.FTZ R2, R159, R2 ;  /* 0x000000029f027221 */ /* 0x000fe60000010000 */
[C---:B------:R-:W-:Y:S01]  /*dae0*/  HMMA.16816.F32 R8, R20.reuse, R126, R8 ;  /* 0x0000007e1408723c */ /* 0x040fe20000001808 */
[----:B------:R-:W-:Y:S07]  /*daf0*/  LDSM.16.MT88.4 R124, [R189+0x17000] ;  /* 0x01700000bd7c783b */ /* 0x000fee0000004200 */
[C---:B------:R-:W-:Y:S08]  /*db00*/  HMMA.16816.F32 R36, R20.reuse, R140, R36 ;  /* 0x0000008c1424723c */ /* 0x040ff00000001824 */
[C---:B------:R-:W-:Y:S01]  /*db10*/  HMMA.16816.F32 R40, R20.reuse, R142, R40 ;  /* 0x0000008e1428723c */ /* 0x040fe20000001828 */
[----:B------:R-:W-:Y:S07]  /*db20*/  LDSM.16.MT88.4 R140, [R190+0x15800] ;  /* 0x01580000be8c783b */ /* 0x000fee0000004200 */
[C---:B------:R-:W-:Y:S08]  /*db30*/  HMMA.16816.F32 R44, R20.reuse, R24, R44 ;  /* 0x00000018142c723c */ /* 0x040ff0000000182c */
[C---:B------:R-:W-:Y:S01]  /*db40*/  HMMA.16816.F32 R48, R20.reuse, R26, R48 ;  /* 0x0000001a1430723c */ /* 0x040fe20000001830 */
[----:B------:R-:W1:Y:S07]  /*db50*/  LDSM.16.MT88.4 R24, [R192+0x17000] ;  /* 0x01700000c018783b */ /* 0x000e6e0000004200 */
[C---:B-----5:R-:W-:Y:S08]  /*db60*/  HMMA.16816.F32 R52, R20.reuse, R128, R52 ;  /* 0x000000801434723c */ /* 0x060ff00000001834 */
[C---:B------:R-:W-:Y:S08]  /*db70*/  HMMA.16816.F32 R56, R20.reuse, R130, R56 ;  /* 0x000000821438723c */ /* 0x040ff00000001838 */
[C---:B----4-:R-:W-:Y:S08]  /*db80*/  HMMA.16816.F32 R60, R20.reuse, R136, R60 ;  /* 0x00000088143c723c */ /* 0x050ff0000000183c */
        /* <DEDUP_REMOVED lines=16> */
[----:B------:R-:W3:Y:S07]  /*dc90*/  LDSM.16.MT88.4 R120, [R188+0x13800] ;  /* 0x01380000bc78783b */ /* 0x000eee0000004200 */
[C---:B------:R-:W-:Y:S08]  /*dca0*/  HMMA.16816.F32 R108, R20.reuse, R124, R108 ;  /* 0x0000007c146c723c */ /* 0x040ff0000000186c */
[C---:B------:R-:W-:Y:S08]  /*dcb0*/  HMMA.16816.F32 R12, R20.reuse, R126, R12 ;  /* 0x0000007e140c723c */ /* 0x040ff0000000180c */
[C---:B--2---:R-:W-:Y:S08]  /*dcc0*/  HMMA.16816.F32 R16, R20.reuse, R116, R16 ;  /* 0x000000741410723c */ /* 0x044ff00000001810 */
[----:B------:R-:W-:Y:S01]  /*dcd0*/  HMMA.16816.F32 R112, R20, R118, R112 ;  /* 0x000000761470723c */ /* 0x000fe20000001870 */
[----:B------:R-:W2:Y:S06]  /*dce0*/  LDSM.16.MT88.4 R116, [R189+0x15800] ;  /* 0x01580000bd74783b */ /* 0x000eac0000004200 */
[----:B------:R-:W-:Y:S01]  /*dcf0*/  F2FP.PACK_AB R21, R219, R218 ;  /* 0x000000dadb15723e */ /* 0x000fe200000000ff */
[----:B------:R-:W-:Y:S01]  /*dd00*/  FADD.FTZ R218, R218, R155 ;  /* 0x0000009bdada7221 */ /* 0x000fe20000010000 */
[----:B------:R-:W-:Y:S03]  /*dd10*/  F2FP.PACK_AB R23, R167, R220 ;  /* 0x000000dca717723e */ /* 0x000fe600000000ff */
[----:B------:R-:W-:Y:S01]  /*dd20*/  F2FP.PACK_AB R20, R222, R221 ;  /* 0x000000ddde14723e */ /* 0x000fe200000000ff */
[----:B------:R-:W-:Y:S01]  /*dd30*/  FADD.FTZ R221, R221, R2 ;  /* 0x00000002dddd7221 */ /* 0x000fe20000010000 */
[----:B------:R-:W-:Y:S01]  /*dd40*/  F2FP.PACK_AB R22, R166, R223 ;  /* 0x000000dfa616723e */ /* 0x000fe200000000ff */
        /* <DEDUP_REMOVED lines=9> */
[----:B------:R-:W-:Y:S07]  /*dde0*/  LDSM.16.MT88.4 R8, [R188+0x17800] ;  /* 0x01780000bc08783b */ /* 0x000fee0000004200 */
[C---:B------:R-:W-:Y:S08]  /*ddf0*/  HMMA.16816.F32 R36, R20.reuse, R28, R36 ;  /* 0x0000001c1424723c */ /* 0x040ff00000001824 */
[C---:B------:R-:W-:Y:S08]  /*de00*/  HMMA.16816.F32 R40, R20.reuse, R30, R40 ;  /* 0x0000001e1428723c */ /* 0x040ff00000001828 */
[C---:B------:R-:W-:Y:S08]  /*de10*/  HMMA.16816.F32 R44, R20.reuse, R32, R44 ;  /* 0x00000020142c723c */ /* 0x040ff0000000182c */
[C---:B------:R-:W-:Y:S08]  /*de20*/  HMMA.16816.F32 R48, R20.reuse, R34, R48 ;  /* 0x000000221430723c */ /* 0x040ff00000001830 */
[C---:B---3--:R-:W-:Y:S08]  /*de30*/  HMMA.16816.F32 R52, R20.reuse, R120, R52 ;  /* 0x000000781434723c */ /* 0x048ff00000001834 */
        /* <DEDUP_REMOVED lines=16> */
[C---:B------:R-:W-:Y:S08]  /*df40*/  HMMA.16816.F32 R116, R20.reuse, R8, R16 ;  /* 0x000000081474723c */ /* 0x040ff00000001810 */
[----:B------:R-:W-:Y:S01]  /*df50*/  HMMA.16816.F32 R112, R20, R10, R112 ;  /* 0x0000000a1470723c */ /* 0x000fe20000001870 */
[----:B------:R-:W-:-:S07]  /*df60*/  @P5 BRA `(.L_x_201) ;  /* 0xffffd54000005947 */ /* 0x000fce000383ffff */
.L_x_200:
[----:B------:R-:W1:Y:S01]  /*df70*/  SHFL.BFLY PT, R3, R214, 0x2, 0x1f ;  /* 0x0c401f00d6037f89 */ /* 0x000e6200000e0000 */
[----:B------:R-:W-:Y:S01]  /*df80*/  ISETP.NE.AND P0, PT, R200, -0x1, PT ;  /* 0xffffffffc800780c */ /* 0x000fe20003f05270 */
[----:B------:R-:W-:Y:S01]  /*df90*/  BSSY B0, `(.L_x_204) ;  /* 0x000014c000007945 */ /* 0x000fe20003800000 */
[----:B------:R-:W-:Y:S01]  /*dfa0*/  MOV R11, 0x3f800000 ;  /* 0x3f800000000b7802 */ /* 0x000fe20000000f00 */
[----:B------:R-:W2:Y:S01]  /*dfb0*/  SHFL.BFLY PT, R2, R215, 0x2, 0x1f ;  /* 0x0c401f00d7027f89 */ /* 0x000ea200000e0000 */
[----:B------:R-:W-:-:S03]  /*dfc0*/  MOV R12, 0x3f800000 ;  /* 0x3f800000000c7802 */ /* 0x000fc60000000f00 */
[----:B------:R-:W3:Y:S06]  /*dfd0*/  S2R R5, SR_TID.X ;  /* 0x0000000000057919 */ /* 0x000eec0000002100 */
[----:B------:R-:W-:-:S04]  /*dfe0*/  @P0 IMAD.WIDE.U32 R8, R200, c[0x0][0x1e8], RZ ;  /* 0x00007a00c8080a25 */ /* 0x000fc800078e00ff */
[----:B------:R-:W-:Y:S01]  /*dff0*/  @P0 IMAD R9, R200, c[0x0][0x1ec], R9 ;  /* 0x00007b00c8090a24 */ /* 0x000fe200078e0209 */
[----:B------:R-:W-:Y:S01]  /*e000*/  @P0 MOV R10, R8 ;  /* 0x00000008000a0202 */ /* 0x000fe20000000f00 */
[----:B-1----:R-:W-:Y:S02]  /*e010*/  FADD.FTZ R0, R3, R214 ;  /* 0x000000d603007221 */ /* 0x002fe40000010000 */
[----:B--2---:R-:W-:-:S03]  /*e020*/  FADD.FTZ R3, R2, R215 ;  /* 0x000000d702037221 */ /* 0x004fc60000010000 */
[----:B------:R-:W1:Y:S01]  /*e030*/  SHFL.BFLY PT, R7, R0, 0x1, 0x1f ;  /* 0x0c201f0000077f89 */ /* 0x000e6200000e0000 */
[----:B---3--:R-:W-:-:S03]  /*e040*/  SHF.R.S32.HI R4, RZ, 0x1f, R5 ;  /* 0x0000001fff047819 */ /* 0x008fc60000011405 */
[----:B------:R-:W2:Y:S04]  /*e050*/  SHFL.BFLY PT, R6, R3, 0x1, 0x1f ;  /* 0x0c201f0003067f89 */ /* 0x000ea800000e0000 */
[----:B------:R-:W3:Y:S01]  /*e060*/  S2R R2, SR_CTAID.Y ;  /* 0x0000000000027919 */ /* 0x000ee20000002600 */
[----:B-1----:R-:W-:Y:S02]  /*e070*/  FADD.FTZ R7, R0, R7 ;  /* 0x0000000700077221 */ /* 0x002fe40000010000 */
[----:B--2---:R-:W-:Y:S01]  /*e080*/  FADD.FTZ R6, R3, R6 ;  /* 0x0000000603067221 */ /* 0x004fe20000010000 */
[----:B------:R-:W-:Y:S02]  /*e090*/  LEA.HI R3, R4, R5, RZ, 0x5 ;  /* 0x0000000504037211 */ /* 0x000fe400078f28ff */
[----:B------:R-:W-:Y:S01]  /*e0a0*/  FSETP.NE.FTZ.AND P5, PT, R7, RZ, PT ;  /* 0x000000ff0700720b */ /* 0x000fe20003fb5000 */
[----:B---3--:R-:W-:Y:S01]  /*e0b0*/  @!P0 IMAD.WIDE.U32 R14, R2, c[0x0][0x1e0], RZ ;  /* 0x00007800020e8a25 */ /* 0x008fe200078e00ff */
[----:B------:R-:W-:-:S02]  /*e0c0*/  @!P0 SHF.R.S32.HI R13, RZ, 0x1f, R2 ;  /* 0x0000001fff0d8819 */ /* 0x000fc40000011402 */
[----:B------:R-:W-:Y:S02]  /*e0d0*/  LOP3.LUT R0, R3, 0xffffffe0, RZ, 0xc0, !PT ;  /* 0xffffffe003007812 */ /* 0x000fe400078ec0ff */
[----:B------:R-:W-:Y:S01]  /*e0e0*/  FSETP.NE.FTZ.AND P4, PT, R6, RZ, PT ;  /* 0x000000ff0600720b */ /* 0x000fe20003f95000 */
[----:B------:R-:W-:Y:S01]  /*e0f0*/  @!P0 IMAD R13, R13, c[0x0][0x1e0], RZ ;  /* 0x000078000d0d8a24 */ /* 0x000fe200078e02ff */
[-C--:B------:R-:W-:Y:S02]  /*e100*/  IADD3 R0, -R0, R5.reuse, RZ ;  /* 0x0000000500007210 */ /* 0x080fe40007ffe1ff */
[----:B------:R-:W-:Y:S01]  /*e110*/  @!P0 MOV R10, R14 ;  /* 0x0000000e000a8202 */ /* 0x000fe20000000f00 */
[----:B------:R-:W-:Y:S01]  /*e120*/  @!P0 IMAD R8, R2, c[0x0][0x1e4], R13 ;  /* 0x0000790002088a24 */ /* 0x000fe200078e020d */
[----:B------:R-:W-:Y:S01]  /*e130*/  LOP3.LUT P6, RZ, R0, 0x3, RZ, 0xc0, !PT ;  /* 0x0000000300ff7812 */ /* 0x000fe200078cc0ff */
[----:B------:R-:W1:Y:S01]  /*e140*/  @P5 MUFU.RCP R11, R7 ;  /* 0x00000007000b5308 */ /* 0x000e620000001000 */
[----:B------:R-:W-:-:S02]  /*e150*/  LEA.HI R0, R4, R5, RZ, 0x2 ;  /* 0x0000000504007211 */ /* 0x000fc400078f10ff */
[----:B------:R-:W-:Y:S02]  /*e160*/  @!P0 IADD3 R9, R15, R8, RZ ;  /* 0x000000080f098210 */ /* 0x000fe40007ffe0ff */
[--C-:B------:R-:W-:Y:S02]  /*e170*/  SHF.R.S32.HI R13, RZ, 0x2, R0.reuse ;  /* 0x00000002ff0d7819 */ /* 0x100fe40000011400 */
[----:B------:R-:W-:Y:S01]  /*e180*/  SHF.R.S32.HI R8, RZ, 0x1f, R0 ;  /* 0x0000001fff087819 */ /* 0x000fe20000011400 */
[----:B------:R-:W2:Y:S01]  /*e190*/  @P4 MUFU.RCP R12, R6 ;  /* 0x00000006000c4308 */ /* 0x000ea20000001000 */
[----:B------:R-:W-:Y:S02]  /*e1a0*/  LOP3.LUT R0, R0, 0x3ffffffc, RZ, 0xc0, !PT ;  /* 0x3ffffffc00007812 */ /* 0x000fe400078ec0ff */
[----:B------:R-:W-:Y:S02]  /*e1b0*/  LEA.HI R8, R8, R13, RZ, 0x3 ;  /* 0x0000000d08087211 */ /* 0x000fe400078f18ff */
[----:B------:R-:W-:-:S02]  /*e1c0*/  SHF.R.S32.HI R3, RZ, 0x5, R3 ;  /* 0x00000005ff037819 */ /* 0x000fc40000011403 */
[----:B------:R-:W-:Y:S01]  /*e1d0*/  LOP3.LUT R8, R8, 0xfffffff8, RZ, 0xc0, !PT ;  /* 0xfffffff808087812 */ /* 0x000fe200078ec0ff */
[C---:B-1----:R-:W-:Y:S01]  /*e1e0*/  FMUL.FTZ R128, R11.reuse, R128 ;  /* 0x000000800b807220 */ /* 0x042fe20000410000 */
[----:B------:R-:W-:Y:S01]  /*e1f0*/  IADD3 R0, -R0, R5, RZ ;  /* 0x0000000500007210 */ /* 0x000fe20007ffe1ff */
[----:B------:R-:W-:Y:S01]  /*e200*/  FMUL.FTZ R129, R11, R129 ;  /* 0x000000810b817220 */ /* 0x000fe20000410000 */
[----:B------:R-:W-:Y:S01]  /*e210*/  IADD3 R8, R13, -R8, RZ ;  /* 0x800000080d087210 */ /* 0x000fe20007ffe0ff */
[----:B------:R-:W-:Y:S01]  /*e220*/  FMUL.FTZ R124, R11, R124 ;  /* 0x0000007c0b7c7220 */ /* 0x000fe20000410000 */
[----:B------:R-:W-:Y:S01]  /*e230*/  LEA R0, R3, R0, 0x9 ;  /* 0x0000000003007211 */ /* 0x000fe200078e48ff */
[----:B------:R-:W-:Y:S01]  /*e240*/  FMUL.FTZ R125, R11, R125 ;  /* 0x0000007d0b7d7220 */ /* 0x000fe20000410000 */
[C---:B------:R-:W-:Y:S01]  /*e250*/  LOP3.LUT R14, R8.reuse, 0x1, RZ, 0xc0, !PT ;  /* 0x00000001080e7812 */ /* 0x040fe200078ec0ff */
[----:B------:R-:W-:Y:S01]  /*e260*/  IMAD.SHL.U32 R13, R8, 0x40, RZ ;  /* 0x00000040080d7824 */ /* 0x000fe200078e00ff */
[----:B------:R-:W-:Y:S01]  /*e270*/  F2FP.PACK_AB R128, R129, R128 ;  /* 0x000000808180723e */ /* 0x000fe200000000ff */
[C---:B------:R-:W-:Y:S01]  /*e280*/  FMUL.FTZ R36, R11.reuse, R36 ;  /* 0x000000240b247220 */ /* 0x040fe20000410000 */
[----:B------:R-:W-:Y:S01]  /*e290*/  ISETP.NE.U32.AND P3, PT, R14, 0x1, PT ;  /* 0x000000010e00780c */ /* 0x000fe20003f65070 */
[----:B------:R-:W-:Y:S01]  /*e2a0*/  FMUL.FTZ R37, R11, R37 ;  /* 0x000000250b257220 */ /* 0x000fe20000410000 */
[----:B------:R-:W-:Y:S01]  /*e2b0*/  LOP3.LUT R13, R13, 0x1c0, RZ, 0xc0, !PT ;  /* 0x000001c00d0d7812 */ /* 0x000fe200078ec0ff */
[C---:B------:R-:W-:Y:S01]  /*e2c0*/  FMUL.FTZ R40, R11.reuse, R40 ;  /* 0x000000280b287220 */ /* 0x040fe20000410000 */
[----:B------:R-:W-:Y:S01]  /*e2d0*/  R2P PR, R8, 0x6 ;  /* 0x0000000608007804 */ /* 0x000fe20000000000 */
[----:B------:R-:W-:Y:S01]  /*e2e0*/  FMUL.FTZ R41, R11, R41 ;  /* 0x000000290b297220 */ /* 0x000fe20000410000 */
[----:B------:R-:W-:Y:S01]  /*e2f0*/  LEA.HI R13, R13, R13, RZ, 0x1d ;  /* 0x0000000d0d0d7211 */ /* 0x000fe200078fe8ff */
[----:B------:R-:W-:Y:S01]  /*e300*/  FMUL.FTZ R44, R11, R44 ;  /* 0x0000002c0b2c7220 */ /* 0x000fe20000410000 */
[----:B------:R-:W-:Y:S01]  /*e310*/  F2FP.PACK_AB R124, R125, R124 ;  /* 0x0000007c7d7c723e */ /* 0x000fe200000000ff */
[C---:B------:R-:W-:Y:S01]  /*e320*/  FMUL.FTZ R45, R11.reuse, R45 ;  /* 0x0000002d0b2d7220 */ /* 0x040fe20000410000 */
[----:B------:R-:W-:Y:S01]  /*e330*/  LEA R0, R0, R13, 0x1 ;  /* 0x0000000d00007211 */ /* 0x000fe200078e08ff */
[----:B------:R-:W-:Y:S01]  /*e340*/  FMUL.FTZ R48, R11, R48 ;  /* 0x000000300b307220 */ /* 0x000fe20000410000 */
[----:B------:R-:W-:Y:S01]  /*e350*/  F2FP.PACK_AB R36, R37, R36 ;  /* 0x000000242524723e */ /* 0x000fe200000000ff */
[C---:B------:R-:W-:Y:S01]  /*e360*/  FMUL.FTZ R49, R11.reuse, R49 ;  /* 0x000000310b317220 */ /* 0x040fe20000410000 */
[----:B------:R-:W-:Y:S01]  /*e370*/  SHF.L.U32 R13, R0, 0x1, RZ ;  /* 0x00000001000d7819 */ /* 0x000fe200000006ff */
[C---:B------:R-:W-:Y:S01]  /*e380*/  FMUL.FTZ R52, R11.reuse, R52 ;  /* 0x000000340b347220 */ /* 0x040fe20000410000 */
[----:B------:R-:W-:Y:S01]  /*e390*/  MOV R0, 0x20 ;  /* 0x0000002000007802 */ /* 0x000fe20000000f00 */
[----:B------:R-:W-:Y:S01]  /*e3a0*/  FMUL.FTZ R53, R11, R53 ;  /* 0x000000350b357220 */ /* 0x000fe20000410000 */
[----:B------:R-:W-:Y:S01]  /*e3b0*/  F2FP.PACK_AB R40, R41, R40 ;  /* 0x000000282928723e */ /* 0x000fe200000000ff */
[C---:B------:R-:W-:Y:S01]  /*e3c0*/  FMUL.FTZ R56, R11.reuse, R56 ;  /* 0x000000380b387220 */ /* 0x040fe20000410000 */
[----:B------:R-:W-:Y:S01]  /*e3d0*/  SEL R0, R0, 0xffffffe0, !P1 ;  /* 0xffffffe000007807 */ /* 0x000fe20004800000 */
[----:B------:R-:W-:Y:S01]  /*e3e0*/  FMUL.FTZ R57, R11, R57 ;  /* 0x000000390b397220 */ /* 0x000fe20000410000 */
[----:B------:R-:W-:Y:S01]  /*e3f0*/  F2FP.PACK_AB R44, R45, R44 ;  /* 0x0000002c2d2c723e */ /* 0x000fe200000000ff */
[----:B------:R-:W-:Y:S01]  /*e400*/  FMUL.FTZ R60, R11, R60 ;  /* 0x0000003c0b3c7220 */ /* 0x000fe20000410000 */
[----:B------:R-:W-:Y:S01]  /*e410*/  IADD3 R15, R13, R0, RZ ;  /* 0x000000000d0f7210 */ /* 0x000fe20007ffe0ff */
[----:B------:R-:W-:Y:S01]  /*e420*/  FMUL.FTZ R61, R11, R61 ;  /* 0x0000003d0b3d7220 */ /* 0x000fe20000410000 */
[----:B------:R-:W-:Y:S01]  /*e430*/  F2FP.PACK_AB R48, R49, R48 ;  /* 0x000000303130723e */ /* 0x000fe200000000ff */
[C---:B------:R-:W-:Y:S01]  /*e440*/  FMUL.FTZ R64, R11.reuse, R64 ;  /* 0x000000400b407220 */ /* 0x040fe20000410000 */
[----:B------:R-:W-:Y:S01]  /*e450*/  STS [R13], R128 ;  /* 0x000000800d007388 */ /* 0x000fe20000000800 */
        /* <DEDUP_REMOVED lines=10> */
[C---:B------:R-:W-:Y:S01]  /*e500*/  FMUL.FTZ R76, R11.reuse, R76 ;  /* 0x0000004c0b4c7220 */ /* 0x040fe20000410000 */
[----:B------:R-:W1:Y:S01]  /*e510*/  LDC.U8 R14, c[0x0][0x329] ;  /* 0x0000ca40ff0e7b82 */ /* 0x000e620000000000 */
[----:B------:R-:W-:Y:S01]  /*e520*/  FMUL.FTZ R77, R11, R77 ;  /* 0x0000004d0b4d7220 */ /* 0x000fe20000410000 */
[----:B------:R-:W-:Y:S01]  /*e530*/  F2FP.PACK_AB R72, R73, R72 ;  /* 0x000000484948723e */ /* 0x000fe200000000ff */
[C---:B------:R-:W-:Y:S01]  /*e540*/  FMUL.FTZ R80, R11.reuse, R80 ;  /* 0x000000500b507220 */ /* 0x040fe20000410000 */
[----:B------:R-:W3:Y:S01]  /*e550*/  S2R R61, SR_CTAID.X ;  /* 0x00000000003d7919 */ /* 0x000ee20000002500 */
[----:B------:R-:W-:Y:S01]  /*e560*/  FMUL.FTZ R81, R11, R81 ;  /* 0x000000510b517220 */ /* 0x000fe20000410000 */
[----:B------:R-:W-:Y:S01]  /*e570*/  F2FP.PACK_AB R76, R77, R76 ;  /* 0x0000004c4d4c723e */ /* 0x000fe200000000ff */
[C---:B------:R-:W-:Y:S01]  /*e580*/  FMUL.FTZ R84, R11.reuse, R84 ;  /* 0x000000540b547220 */ /* 0x040fe20000410000 */
[----:B------:R-:W4:Y:S01]  /*e590*/  @P5 MUFU.LG2 R7, R7 ;  /* 0x0000000700075308 */ /* 0x000f220000000c00 */
[----:B------:R-:W-:Y:S01]  /*e5a0*/  FMUL.FTZ R85, R11, R85 ;  /* 0x000000550b557220 */ /* 0x000fe20000410000 */
[----:B------:R-:W-:Y:S01]  /*e5b0*/  F2FP.PACK_AB R80, R81, R80 ;  /* 0x000000505150723e */ /* 0x000fe200000000ff */
[----:B------:R-:W-:-:S02]  /*e5c0*/  FMUL.FTZ R88, R11, R88 ;  /* 0x000000580b587220 */ /* 0x000fc40000410000 */
[----:B------:R-:W-:Y:S01]  /*e5d0*/  FMUL.FTZ R89, R11, R89 ;  /* 0x000000590b597220 */ /* 0x000fe20000410000 */
[----:B------:R-:W-:Y:S01]  /*e5e0*/  F2FP.PACK_AB R84, R85, R84 ;  /* 0x000000545554723e */ /* 0x000fe200000000ff */
[C---:B------:R-:W-:Y:S01]  /*e5f0*/  FMUL.FTZ R92, R11.reuse, R92 ;  /* 0x0000005c0b5c7220 */ /* 0x040fe20000410000 */
[----:B------:R-:W5:Y:S01]  /*e600*/  @P4 MUFU.LG2 R6, R6 ;  /* 0x0000000600064308 */ /* 0x000f620000000c00 */
[----:B------:R-:W-:Y:S01]  /*e610*/  FMUL.FTZ R93, R11, R93 ;  /* 0x0000005d0b5d7220 */ /* 0x000fe20000410000 */
[----:B------:R-:W-:Y:S01]  /*e620*/  F2FP.PACK_AB R88, R89, R88 ;  /* 0x000000585958723e */ /* 0x000fe200000000ff */
[C---:B------:R-:W-:Y:S02]  /*e630*/  FMUL.FTZ R96, R11.reuse, R96 ;  /* 0x000000600b607220 */ /* 0x040fe40000410000 */
[----:B------:R-:W-:Y:S01]  /*e640*/  FMUL.FTZ R97, R11, R97 ;  /* 0x000000610b617220 */ /* 0x000fe20000410000 */
[----:B------:R-:W-:Y:S01]  /*e650*/  F2FP.PACK_AB R92, R93, R92 ;  /* 0x0000005c5d5c723e */ /* 0x000fe200000000ff */
[C---:B------:R-:W-:Y:S01]  /*e660*/  FMUL.FTZ R100, R11.reuse, R100 ;  /* 0x000000640b647220 */ /* 0x040fe20000410000 */
[----:B-1----:R-:W-:Y:S01]  /*e670*/  ISETP.NE.AND P1, PT, R14, RZ, PT ;  /* 0x000000ff0e00720c */ /* 0x002fe20003f25270 */
        /* <DEDUP_REMOVED lines=11> */
[C---:B------:R-:W-:Y:S01]  /*e730*/  FMUL.FTZ R116, R11.reuse, R116 ;  /* 0x000000740b747220 */ /* 0x040fe20000410000 */
[----:B------:R-:W-:Y:S01]  /*e740*/  @P1 MOV R65, 0x1 ;  /* 0x0000000100411802 */ /* 0x000fe20000000f00 */
[----:B------:R-:W-:Y:S01]  /*e750*/  FMUL.FTZ R117, R11, R117 ;  /* 0x000000750b757220 */ /* 0x000fe20000410000 */
[----:B------:R-:W-:Y:S01]  /*e760*/  F2FP.PACK_AB R120, R121, R120 ;  /* 0x000000787978723e */ /* 0x000fe200000000ff */
[----:B------:R-:W-:-:S02]  /*e770*/  FMUL.FTZ R112, R11, R112 ;  /* 0x000000700b707220 */ /* 0x000fc40000410000 */
[----:B------:R-:W-:Y:S01]  /*e780*/  FMUL.FTZ R11, R11, R113 ;  /* 0x000000710b0b7220 */ /* 0x000fe20000410000 */
[----:B------:R-:W-:Y:S01]  /*e790*/  F2FP.PACK_AB R116, R117, R116 ;  /* 0x000000747574723e */ /* 0x000fe200000000ff */
[C---:B--2---:R-:W-:Y:S02]  /*e7a0*/  FMUL.FTZ R131, R12.reuse, R131 ;  /* 0x000000830c837220 */ /* 0x044fe40000410000 */
[C---:B------:R-:W-:Y:S01]  /*e7b0*/  FMUL.FTZ R130, R12.reuse, R130 ;  /* 0x000000820c827220 */ /* 0x040fe20000410000 */
[----:B------:R-:W-:Y:S01]  /*e7c0*/  F2FP.PACK_AB R112, R11, R112 ;  /* 0x000000700b70723e */ /* 0x000fe200000000ff */
[----:B------:R-:W-:Y:S01]  /*e7d0*/  IMAD.MOV.U32 R8, RZ, RZ, 0x40 ;  /* 0x00000040ff087424 */ /* 0x000fe200078e00ff */
[C---:B------:R-:W-:Y:S01]  /*e7e0*/  IADD3 R11, R13.reuse, -0x10, RZ ;  /* 0xfffffff00d0b7810 */ /* 0x040fe20007ffe0ff */
[C---:B------:R-:W-:Y:S01]  /*e7f0*/  FMUL.FTZ R127, R12.reuse, R127 ;  /* 0x0000007f0c7f7220 */ /* 0x040fe20000410000 */
[----:B------:R-:W-:Y:S01]  /*e800*/  @P3 IADD3 R11, R13, 0x10, RZ ;  /* 0x000000100d0b3810 */ /* 0x000fe20007ffe0ff */
[C---:B------:R-:W-:Y:S01]  /*e810*/  FMUL.FTZ R126, R12.reuse, R126 ;  /* 0x0000007e0c7e7220 */ /* 0x040fe20000410000 */
[----:B------:R-:W-:Y:S01]  /*e820*/  F2FP.PACK_AB R130, R131, R130 ;  /* 0x000000828382723e */ /* 0x000fe200000000ff */
[----:B------:R-:W-:Y:S01]  /*e830*/  FMUL.FTZ R39, R12, R39 ;  /* 0x000000270c277220 */ /* 0x000fe20000410000 */
[----:B------:R-:W-:Y:S01]  /*e840*/  SEL R8, R8, 0xffffffc0, !P2 ;  /* 0xffffffc008087807 */ /* 0x000fe20005000000 */
[C---:B------:R-:W-:Y:S01]  /*e850*/  FMUL.FTZ R38, R12.reuse, R38 ;  /* 0x000000260c267220 */ /* 0x040fe20000410000 */
[----:B------:R-:W-:Y:S01]  /*e860*/  F2FP.PACK_AB R126, R127, R126 ;  /* 0x0000007e7f7e723e */ /* 0x000fe200000000ff */
[----:B------:R-:W-:Y:S01]  /*e870*/  FMUL.FTZ R43, R12, R43 ;  /* 0x0000002b0c2b7220 */ /* 0x000fe20000410000 */
[----:B------:R-:W-:Y:S01]  /*e880*/  IADD3 R17, R0, R11, RZ ;  /* 0x0000000b00117210 */ /* 0x000fe20007ffe0ff */
[C---:B------:R-:W-:Y:S01]  /*e890*/  FMUL.FTZ R42, R12.reuse, R42 ;  /* 0x0000002a0c2a7220 */ /* 0x040fe20000410000 */
[----:B------:R-:W-:Y:S01]  /*e8a0*/  F2FP.PACK_AB R38, R39, R38 ;  /* 0x000000262726723e */ /* 0x000fe200000000ff */
[C---:B------:R-:W-:Y:S01]  /*e8b0*/  FMUL.FTZ R47, R12.reuse, R47 ;  /* 0x0000002f0c2f7220 */ /* 0x040fe20000410000 */
[----:B------:R-:W-:Y:S01]  /*e8c0*/  IADD3 R19, R13, R8, RZ ;  /* 0x000000080d137210 */ /* 0x000fe20007ffe0ff */
[C---:B------:R-:W-:Y:S01]  /*e8d0*/  FMUL.FTZ R46, R12.reuse, R46 ;  /* 0x0000002e0c2e7220 */ /* 0x040fe20000410000 */
[----:B------:R-:W-:Y:S01]  /*e8e0*/  F2FP.PACK_AB R42, R43, R42 ;  /* 0x0000002a2b2a723e */ /* 0x000fe200000000ff */
[C---:B------:R-:W-:Y:S01]  /*e8f0*/  FMUL.FTZ R51, R12.reuse, R51 ;  /* 0x000000330c337220 */ /* 0x040fe20000410000 */
[----:B------:R-:W-:Y:S01]  /*e900*/  STS [R13+0x400], R130 ;  /* 0x000400820d007388 */ /* 0x000fe20000000800 */
[C---:B------:R-:W-:Y:S01]  /*e910*/  FMUL.FTZ R50, R12.reuse, R50 ;  /* 0x000000320c327220 */ /* 0x040fe20000410000 */
[----:B------:R-:W-:Y:S01]  /*e920*/  F2FP.PACK_AB R46, R47, R46 ;  /* 0x0000002e2f2e723e */ /* 0x000fe200000000ff */
[----:B------:R-:W-:Y:S01]  /*e930*/  FMUL.FTZ R55, R12, R55 ;  /* 0x000000370c377220 */ /* 0x000fe20000410000 */
[----:B------:R-:W-:Y:S01]  /*e940*/  IADD3 R23, R8, R11, RZ ;  /* 0x0000000b08177210 */ /* 0x000fe20007ffe0ff */
[C---:B------:R-:W-:Y:S01]  /*e950*/  FMUL.FTZ R54, R12.reuse, R54 ;  /* 0x000000360c367220 */ /* 0x040fe20000410000 */
[----:B------:R-:W-:Y:S01]  /*e960*/  F2FP.PACK_AB R50, R51, R50 ;  /* 0x000000323332723e */ /* 0x000fe200000000ff */
[C---:B------:R-:W-:Y:S01]  /*e970*/  FMUL.FTZ R59, R12.reuse, R59 ;  /* 0x0000003b0c3b7220 */ /* 0x040fe20000410000 */
[----:B------:R-:W-:Y:S01]  /*e980*/  STS [R11], R124 ;  /* 0x0000007c0b007388 */ /* 0x000fe20000000800 */
[C---:B------:R-:W-:Y:S01]  /*e990*/  FMUL.FTZ R58, R12.reuse, R58 ;  /* 0x0000003a0c3a7220 */ /* 0x040fe20000410000 */
[----:B------:R-:W-:Y:S01]  /*e9a0*/  F2FP.PACK_AB R54, R55, R54 ;  /* 0x000000363736723e */ /* 0x000fe200000000ff */
[C---:B------:R-:W-:Y:S01]  /*e9b0*/  FMUL.FTZ R63, R12.reuse, R63 ;  /* 0x0000003f0c3f7220 */ /* 0x040fe20000410000 */
[----:B------:R-:W-:Y:S01]  /*e9c0*/  STS [R11+0x400], R126 ;  /* 0x0004007e0b007388 */ /* 0x000fe20000000800 */
[C---:B------:R-:W-:Y:S01]  /*e9d0*/  FMUL.FTZ R62, R12.reuse, R62 ;  /* 0x0000003e0c3e7220 */ /* 0x040fe20000410000 */
        /* <DEDUP_REMOVED lines=17> */
[----:B------:R-:W-:Y:S01]  /*eaf0*/  IMAD.IADD R25, R17, 0x1, R8 ;  /* 0x0000000111197824 */ /* 0x000fe200078e0208 */
        /* <DEDUP_REMOVED lines=34> */
[----:B------:R-:W-:Y:S01]  /*ed20*/  STS [R13+0x4000], R60 ;  /* 0x0040003c0d007388 */ /* 0x000fe20000000800 */
[C---:B------:R-:W-:Y:S01]  /*ed30*/  FMUL.FTZ R122, R12.reuse, R122 ;  /* 0x0000007a0c7a7220 */ /* 0x040fe20000410000 */
[----:B------:R-:W-:Y:S01]  /*ed40*/  F2FP.PACK_AB R110, R111, R110 ;  /* 0x0000006e6f6e723e */ /* 0x000fe200000000ff */
[C---:B------:R-:W-:Y:S01]  /*ed50*/  FMUL.FTZ R119, R12.reuse, R119 ;  /* 0x000000770c777220 */ /* 0x040fe20000410000 */
[----:B------:R1:W-:Y:S01]  /*ed60*/  STS [R13+0x4400], R62 ;  /* 0x0044003e0d007388 */ /* 0x0003e20000000800 */
[C---:B------:R-:W-:Y:S01]  /*ed70*/  FMUL.FTZ R118, R12.reuse, R118 ;  /* 0x000000760c767220 */ /* 0x040fe20000410000 */
[----:B------:R-:W-:Y:S01]  /*ed80*/  F2FP.PACK_AB R122, R123, R122 ;  /* 0x0000007a7b7a723e */ /* 0x000fe200000000ff */
[C---:B------:R-:W-:Y:S01]  /*ed90*/  FMUL.FTZ R115, R12.reuse, R115 ;  /* 0x000000730c737220 */ /* 0x040fe20000410000 */
[----:B------:R4:W-:Y:S01]  /*eda0*/  STS [R11+0x4000], R64 ;  /* 0x004000400b007388 */ /* 0x0009e20000000800 */
[----:B------:R-:W-:Y:S01]  /*edb0*/  FMUL.FTZ R12, R12, R114 ;  /* 0x000000720c0c7220 */ /* 0x000fe20000410000 */
[----:B------:R-:W-:Y:S01]  /*edc0*/  F2FP.PACK_AB R118, R119, R118 ;  /* 0x000000767776723e */ /* 0x000fe200000000ff */
[----:B------:R-:W2:Y:S01]  /*edd0*/  LDC.U8 R8, c[0x0][0x328] ;  /* 0x0000ca00ff087b82 */ /* 0x000ea20000000000 */
[----:B------:R-:W-:Y:S01]  /*ede0*/  STS [R11+0x4400], R66 ;  /* 0x004400420b007388 */ /* 0x000fe20000000800 */
[----:B------:R-:W-:-:S02]  /*edf0*/  @P1 MOV R63, c[0x0][0x210] ;  /* 0x00008400003f1a02 */ /* 0x000fc40000000f00 */
[----:B------:R-:W-:Y:S01]  /*ee00*/  F2FP.PACK_AB R12, R115, R12 ;  /* 0x0000000c730c723e */ /* 0x000fe200000000ff */
[----:B------:R-:W-:Y:S02]  /*ee10*/  STS [R15+0x4000], R68 ;  /* 0x004000440f007388 */ /* 0x000fe40000000800 */
[----:B------:R-:W-:Y:S02]  /*ee20*/  @P1 IMAD R63, R63, c[0x0][0x214], RZ ;  /* 0x000085003f3f1a24 */ /* 0x000fe400078e02ff */
[----:B------:R3:W-:Y:S04]  /*ee30*/  STS [R15+0x4400], R70 ;  /* 0x004400460f007388 */ /* 0x0007e80000000800 */
[----:B------:R-:W-:Y:S04]  /*ee40*/  STS [R17+0x4000], R72 ;  /* 0x0040004811007388 */ /* 0x000fe80000000800 */
[----:B------:R-:W-:Y:S01]  /*ee50*/  STS [R17+0x4400], R74 ;  /* 0x0044004a11007388 */ /* 0x000fe20000000800 */
[----:B-1----:R-:W-:-:S03]  /*ee60*/  SHF.R.S32.HI R62, RZ, 0x1f, R3 ;  /* 0x0000001fff3e7819 */ /* 0x002fc60000011403 */
[----:B------:R-:W-:Y:S01]  /*ee70*/  STS [R19+0x4000], R76 ;  /* 0x0040004c13007388 */ /* 0x000fe20000000800 */
[----:B------:R-:W-:Y:S01]  /*ee80*/  LEA.HI R62, R62, R3, RZ, 0x3 ;  /* 0x000000033e3e7211 */ /* 0x000fe200078f18ff */
[----:B----4-:R-:W-:Y:S01]  /*ee90*/  @P5 FMUL.FTZ R64, R7, 0.69314718246459960938 ;  /* 0x3f31721807405820 */ /* 0x010fe20000410000 */
[----:B--2---:R-:W-:Y:S01]  /*eea0*/  ISETP.NE.AND P2, PT, R8, RZ, PT ;  /* 0x000000ff0800720c */ /* 0x004fe20003f45270 */
[----:B------:R-:W-:Y:S01]  /*eeb0*/  STS [R19+0x4400], R78 ;  /* 0x0044004e13007388 */ /* 0x000fe20000000800 */
[----:B------:R-:W-:Y:S01]  /*eec0*/  @!P1 MOV R8, c[0x0][0x214] ;  /* 0x0000850000089a02 */ /* 0x000fe20000000f00 */
[----:B-----5:R-:W-:Y:S01]  /*eed0*/  @P4 FMUL.FTZ R7, R6, 0.69314718246459960938 ;  /* 0x3f31721806074820 */ /* 0x020fe20000410000 */
[----:B------:R-:W-:Y:S01]  /*eee0*/  ISETP.NE.OR P3, PT, R14, RZ, !P2 ;  /* 0x000000ff0e00720c */ /* 0x000fe20005765670 */
[----:B------:R-:W-:Y:S01]  /*eef0*/  STS [R23+0x4000], R80 ;  /* 0x0040005017007388 */ /* 0x000fe20000000800 */
[----:B------:R-:W-:Y:S02]  /*ef00*/  @!P1 SEL R63, R8, c[0x0][0x234], !P2 ;  /* 0x00008d00083f9a07 */ /* 0x000fe40005000000 */
[----:B------:R-:W-:Y:S01]  /*ef10*/  LOP3.LUT R62, R62, 0xffffff8, RZ, 0xc0, !PT ;  /* 0x0ffffff83e3e7812 */ /* 0x000fe200078ec0ff */
[----:B------:R-:W-:Y:S01]  /*ef20*/  STS [R23+0x4400], R82 ;  /* 0x0044005217007388 */ /* 0x000fe20000000800 */
[----:B---3--:R-:W-:Y:S01]  /*ef30*/  CS2R R70, SRZ ;  /* 0x0000000000467805 */ /* 0x008fe2000001ff00 */
[----:B------:R-:W-:Y:S01]  /*ef40*/  @!P1 IMAD R65, R63, c[0x0][0x1c0], RZ ;  /* 0x000070003f419a24 */ /* 0x000fe200078e02ff */
[----:B------:R-:W-:Y:S01]  /*ef50*/  IADD3 R62, R3, -R62, RZ ;  /* 0x8000003e033e7210 */ /* 0x000fe20007ffe0ff */
[----:B------:R-:W-:Y:S01]  /*ef60*/  STS [R21+0x4000], R84 ;  /* 0x0040005415007388 */ /* 0x000fe20000000800 */
[----:B------:R-:W-:Y:S01]  /*ef70*/  MOV R3, 0x7f800000 ;  /* 0x7f80000000037802 */ /* 0x000fe20000000f00 */
[----:B------:R-:W-:-:S02]  /*ef80*/  IMAD R65, R2, R65, RZ ;  /* 0x0000004102417224 */ /* 0x000fc400078e02ff */
[----:B------:R-:W-:Y:S01]  /*ef90*/  STS [R21+0x4400], R86 ;  /* 0x0044005615007388 */ /* 0x000fe20000000800 */
[----:B------:R-:W-:Y:S02]  /*efa0*/  @!P3 IMAD R67, R2, c[0x0][0x214], RZ ;  /* 0x000085000243ba24 */ /* 0x000fe400078e02ff */
[----:B------:R-:W-:Y:S01]  /*efb0*/  SEL R65, R65, RZ, P3 ;  /* 0x000000ff41417207 */ /* 0x000fe20001800000 */
[----:B------:R-:W-:Y:S01]  /*efc0*/  STS [R25+0x4000], R88 ;  /* 0x0040005819007388 */ /* 0x000fe20000000800 */
[----:B------:R-:W-:Y:S01]  /*efd0*/  @P5 FFMA.FTZ R3, R133, c[0x0][0x238], R64 ;  /* 0x00008e0085035a23 */ /* 0x000fe20000010040 */
[----:B------:R-:W-:Y:S02]  /*efe0*/  @!P3 SEL R67, R67, R200, !P0 ;  /* 0x000000c84343b207 */ /* 0x000fe40004000000 */
[----:B------:R-:W-:Y:S02]  /*eff0*/  STS [R25+0x4400], R90 ;  /* 0x0044005a19007388 */ /* 0x000fe40000000800 */
[----:B------:R-:W-:-:S02]  /*f000*/  @!P3 MOV R70, R67 ;  /* 0x000000430046b202 */ /* 0x000fc40000000f00 */
[----:B------:R-:W-:Y:S01]  /*f010*/  STS [R13+0x8000], R92 ;  /* 0x0080005c0d007388 */ /* 0x000fe20000000800 */
[----:B------:R-:W-:-:S03]  /*f020*/  @!P3 SHF.R.S32.HI R71, RZ, 0x1f, R67 ;  /* 0x0000001fff47b819 */ /* 0x000fc60000011443 */
        /* <DEDUP_REMOVED lines=15> */
[----:B------:R-:W1:Y:S04]  /*f120*/  S2R R0, SR_TID.X ;  /* 0x0000000000007919 */ /* 0x000e680000002100 */
[----:B------:R-:W-:Y:S06]  /*f130*/  BAR.SYNC.DEFER_BLOCKING 0x0 ;  /* 0x0000000000007b1d */ /* 0x000fec0000010000 */
[----:B------:R-:W3:Y:S01]  /*f140*/  S2R R60, SR_CTAID.Z ;  /* 0x00000000003c7919 */ /* 0x000ee20000002700 */
[----:B-1----:R-:W-:-:S03]  /*f150*/  SHF.R.S32.HI R11, RZ, 0x1f, R0 ;  /* 0x0000001fff0b7819 */ /* 0x002fc60000011400 */
[----:B------:R2:W1:Y:S01]  /*f160*/  LDS.128 R52, [R203] ;  /* 0x00000000cb347984 */ /* 0x0004620000000c00 */
[----:B------:R-:W-:-:S03]  /*f170*/  LEA.HI R8, R11, R0, RZ, 0x5 ;  /* 0x000000000b087211 */ /* 0x000fc600078f28ff */
[----:B------:R2:W4:Y:S01]  /*f180*/  LDS.128 R48, [R203+0x1000] ;  /* 0x00100000cb307984 */ /* 0x0005220000000c00 */
[----:B------:R-:W-:Y:S01]  /*f190*/  LOP3.LUT R69, R8, 0xffffffe0, RZ, 0xc0, !PT ;  /* 0xffffffe008457812 */ /* 0x000fe200078ec0ff */
[----:B---3--:R-:W-:Y:S01]  /*f1a0*/  IMAD R65, R60, R63, R65 ;  /* 0x0000003f3c417224 */ /* 0x008fe200078e0241 */
[----:B------:R-:W-:Y:S01]  /*f1b0*/  @P1 MOV R8, c[0x0][0x210] ;  /* 0x0000840000081a02 */ /* 0x000fe20000000f00 */
[----:B------:R2:W3:Y:S01]  /*f1c0*/  LDS.128 R44, [R203+0x2000] ;  /* 0x00200000cb2c7984 */ /* 0x0004e20000000c00 */
[----:B------:R-:W-:Y:S01]  /*f1d0*/  IADD3 R2, -R69, R0, RZ ;  /* 0x0000000045027210 */ /* 0x000fe20007ffe1ff */
[----:B------:R-:W-:Y:S01]  /*f1e0*/  @!P1 IMAD.MOV.U32 R8, RZ, RZ, 0x1 ;  /* 0x00000001ff089424 */ /* 0x000fe200078e00ff */
[----:B------:R-:W-:Y:S01]  /*f1f0*/  MOV R63, 0x7f800000 ;  /* 0x7f800000003f7802 */ /* 0x000fe20000000f00 */
[----:B------:R2:W1:Y:S01]  /*f200*/  LDS.128 R40, [R203+0x3000] ;  /* 0x00300000cb287984 */ /* 0x0004620000000c00 */
[----:B------:R-:W-:Y:S01]  /*f210*/  SHF.R.S32.HI R69, RZ, 0x1f, R2 ;  /* 0x0000001fff457819 */ /* 0x000fe20000011402 */
[----:B------:R-:W-:-:S02]  /*f220*/  @P4 FFMA.FTZ R63, R132, c[0x0][0x238], R7 ;  /* 0x00008e00843f4a23 */ /* 0x000fc40000010007 */
[----:B------:R2:W1:Y:S01]  /*f230*/  LDS.128 R36, [R203+0x4000] ;  /* 0x00400000cb247984 */ /* 0x0004620000000c00 */
[----:B------:R-:W-:Y:S01]  /*f240*/  LEA.HI R69, R69, R2, RZ, 0x2 ;  /* 0x0000000245457211 */ /* 0x000fe200078f10ff */
[----:B------:R-:W-:Y:S02]  /*f250*/  IMAD R2, R61, R8, RZ ;  /* 0x000000083d027224 */ /* 0x000fe400078e02ff */
[----:B------:R2:W1:Y:S01]  /*f260*/  LDS.128 R32, [R203+0x5000] ;  /* 0x00500000cb207984 */ /* 0x0004620000000c00 */
[----:B------:R-:W-:Y:S02]  /*f270*/  SHF.R.S32.HI R69, RZ, 0x2, R69 ;  /* 0x00000002ff457819 */ /* 0x000fe40000011445 */
[----:B------:R-:W-:Y:S01]  /*f280*/  SHF.L.U32 R2, R2, 0x7, RZ ;  /* 0x0000000702027819 */ /* 0x000fe200000006ff */
[----:B------:R2:W1:Y:S01]  /*f290*/  LDS.128 R28, [R203+0x6000] ;  /* 0x00600000cb1c7984 */ /* 0x0004620000000c00 */
[----:B------:R-:W-:Y:S02]  /*f2a0*/  LEA R69, R62, R69, 0x4 ;  /* 0x000000453e457211 */ /* 0x000fe400078e20ff */
[----:B------:R-:W-:Y:S01]  /*f2b0*/  SHF.R.S32.HI R6, RZ, 0x1f, R2 ;  /* 0x0000001fff067819 */ /* 0x000fe20000011402 */
[----:B------:R2:W1:Y:S01]  /*f2c0*/  LDS.128 R24, [R203+0x7000] ;  /* 0x00700000cb187984 */ /* 0x0004620000000c00 */
[----:B------:R-:W-:-:S02]  /*f2d0*/  IADD3 R2, P1, P0, R2, R70, R65 ;  /* 0x0000004602027210 */ /* 0x000fc4000783e041 */
[----:B------:R-:W-:Y:S01]  /*f2e0*/  SHF.R.S32.HI R65, RZ, 0x1f, R65 ;  /* 0x0000001fff417819 */ /* 0x000fe20000011441 */
[----:B------:R2:W1:Y:S03]  /*f2f0*/  LDS.128 R20, [R203+0x8000] ;  /* 0x00800000cb147984 */ /* 0x0004660000000c00 */
[----:B------:R-:W-:Y:S01]  /*f300*/  IADD3.X R6, R6, R71, R65, P1, P0 ;  /* 0x0000004706067210 */ /* 0x000fe20000fe0441 */
[----:B------:R2:W1:Y:S04]  /*f310*/  LDS.128 R16, [R203+0x9000] ;  /* 0x00900000cb107984 */ /* 0x0004680000000c00 */
[----:B------:R2:W1:Y:S04]  /*f320*/  LDS.128 R12, [R203+0xa000] ;  /* 0x00a00000cb0c7984 */ /* 0x0004680000000c00 */
[----:B------:R2:W1:Y:S01]  /*f330*/  LDS.128 R56, [R203+0xb000] ;  /* 0x00b00000cb387984 */ /* 0x0004620000000c00 */
[----:B------:R-:W-:Y:S05]  /*f340*/  @P6 BRA `(.L_x_205) ;  /* 0x0000010000006947 */ /* 0x000fea0003800000 */
[----:B----4-:R-:W-:Y:S01]  /*f350*/  IMAD R62, R61, -0x80, R206 ;  /* 0xffffff803d3e7824 */ /* 0x010fe200078e02ce */
        /* <DEDUP_REMOVED lines=15> */
.L_x_205:
[----:B----4-:R-:W-:Y:S05]  /*f450*/  BSYNC B0 ;  /* 0x0000000000007941 */ /* 0x010fea0003800000 */
.L_x_204:
        /* <DEDUP_REMOVED lines=28> */
[----:B-1----:R1:W-:Y:S04]  /*f620*/  @!P3 STG.E.128 [R60.64], R52 ;  /* 0x000000343c00b986 */ /* 0x0023e8000c101d0c */
[----:B------:R1:W-:Y:S04]  /*f630*/  @!P2 STG.E.128 [R60.64+0x80], R36 ;  /* 0x000080243c00a986 */ /* 0x0003e8000c101d0c */
[----:B------:R1:W-:Y:S02]  /*f640*/  @!P1 STG.E.128 [R60.64+0x100], R20 ;  /* 0x000100143c009986 */ /* 0x0003e4000c101d0c */
.L_x_207:
[----:B------:R-:W-:Y:S05]  /*f650*/  BSYNC B0 ;  /* 0x0000000000007941 */ /* 0x000fea0003800000 */
.L_x_206:
[----:B------:R-:W-:Y:S01]  /*f660*/  IADD3 R0, R6, 0x20, RZ ;  /* 0x0000002006007810 */ /* 0x000fe20007ffe0ff */
[----:B------:R-:W-:Y:S03]  /*f670*/  BSSY B0, `(.L_x_208) ;  /* 0x0000013000007945 */ /* 0x000fe60003800000 */
[----:B------:R-:W-:-:S13]  /*f680*/  ISETP.GE.AND P0, PT, R0, R199, PT ;  /* 0x000000c70000720c */ /* 0x000fda0003f06270 */
[----:B------:R-:W-:Y:S05]  /*f690*/  @P0 BRA `(.L_x_209) ;  /* 0x0000010000000947 */ /* 0x000fea0003800000 */
[----:B------:R-:W-:Y:S01]  /*f6a0*/  IADD3 R2, P0, R4, 0x20, RZ ;  /* 0x0000002004027810 */ /* 0x000fe20007f1e0ff */
[----:B-1----:R-:W-:Y:S01]  /*f6b0*/  IMAD.MOV.U32 R20, RZ, RZ, R10 ;  /* 0x000000ffff147224 */ /* 0x002fe200078e000a */
[----:B--2---:R-:W-:Y:S02]  /*f6c0*/  MOV R21, R9 ;  /* 0x0000000900157202 */ /* 0x004fe40000000f00 */
        /* <DEDUP_REMOVED lines=13> */
.L_x_209:
[----:B------:R-:W-:Y:S05]  /*f7a0*/  BSYNC B0 ;  /* 0x0000000000007941 */ /* 0x000fea0003800000 */
.L_x_208:
[----:B------:R-:W-:Y:S01]  /*f7b0*/  IADD3 R0, R6, 0x40, RZ ;  /* 0x0000004006007810 */ /* 0x000fe20007ffe0ff */
[----:B------:R-:W-:Y:S03]  /*f7c0*/  BSSY B0, `(.L_x_210) ;  /* 0x0000013000007945 */ /* 0x000fe60003800000 */
[----:B------:R-:W-:-:S13]  /*f7d0*/  ISETP.GE.AND P0, PT, R0, R199, PT ;  /* 0x000000c70000720c */ /* 0x000fda0003f06270 */
[----:B------:R-:W-:Y:S05]  /*f7e0*/  @P0 BRA `(.L_x_211) ;  /* 0x0000010000000947 */ /* 0x000fea0003800000 */
[----:B-1----:R-:W-:Y:S01]  /*f7f0*/  IADD3 R2, P0, R4, 0x40, RZ ;  /* 0x0000004004027810 */ /* 0x002fe20007f1e0ff */
[----:B------:R-:W-:Y:S01]  /*f800*/  IMAD.MOV.U32 R16, RZ, RZ, R10 ;  /* 0x000000ffff107224 */ /* 0x000fe200078e000a */
        /* <DEDUP_REMOVED lines=11> */
[----:B---3--:R1:W-:Y:S04]  /*f8c0*/  @!P2 STG.E.128 [R2.64], R44 ;  /* 0x0000002c0200a986 */ /* 0x0083e8000c101d0c */
[----:B------:R1:W-:Y:S04]  /*f8d0*/  @!P1 STG.E.128 [R2.64+0x80], R28 ;  /* 0x0000801c02009986 */ /* 0x0003e8000c101d0c */
[----:B------:R1:W-:Y:S02]  /*f8e0*/  @!P0 STG.E.128 [R2.64+0x100], R12 ;  /* 0x0001000c02008986 */ /* 0x0003e4000c101d0c */
.L_x_211:
[----:B------:R-:W-:Y:S05]  /*f8f0*/  BSYNC B0 ;  /* 0x0000000000007941 */ /* 0x000fea0003800000 */
.L_x_210:
[----:B------:R-:W-:-:S04]  /*f900*/  IADD3 R6, R6, 0x60, RZ ;  /* 0x0000006006067810 */ /* 0x000fc80007ffe0ff */
[----:B------:R-:W-:-:S13]  /*f910*/  ISETP.GE.AND P0, PT, R6, R199, PT ;  /* 0x000000c70600720c */ /* 0x000fda0003f06270 */
[----:B------:R-:W-:Y:S05]  /*f920*/  @P0 EXIT ;  /* 0x000000000000094d */ /* 0x000fea0003800000 */
[----:B------:R-:W-:Y:S02]  /*f930*/  IADD3 R0, P0, R4, 0x60, RZ ;  /* 0x0000006004007810 */ /* 0x000fe40007f1e0ff */
[----:B------:R-:W-:-:S03]  /*f940*/  ISETP.GE.AND P1, PT, R212, c[0x0][0x220], PT ;  /* 0x00008800d4007a0c */ /* 0x000fc60003f26270 */
[----:B------:R-:W-:Y:S01]  /*f950*/  IMAD.X R4, RZ, RZ, R5, P0 ;  /* 0x000000ffff047224 */ /* 0x000fe200000e0605 */
[----:B------:R-:W-:Y:S02]  /*f960*/  MOV R5, R9 ;  /* 0x0000000900057202 */ /* 0x000fe40000000f00 */
[----:B------:R-:W-:Y:S01]  /*f970*/  ISETP.GE.AND P0, PT, R205, c[0x0][0x220], PT ;  /* 0x00008800cd007a0c */ /* 0x000fe20003f06270 */
[----:B-1----:R-:W-:Y:S02]  /*f980*/  IMAD R3, R4, c[0x0][0x1e8], RZ ;  /* 0x00007a0004037a24 */ /* 0x002fe400078e02ff */
[----:B------:R-:W-:Y:S02]  /*f990*/  IMAD.MOV.U32 R4, RZ, RZ, R10 ;  /* 0x000000ffff047224 */ /* 0x000fe400078e000a */
[C---:B------:R-:W-:Y:S02]  /*f9a0*/  IMAD R3, R0.reuse, c[0x0][0x1ec], R3 ;  /* 0x00007b0000037a24 */ /* 0x040fe400078e0203 */
[----:B------:R-:W-:-:S04]  /*f9b0*/  IMAD.WIDE.U32 R4, R0, c[0x0][0x1e8], R4 ;  /* 0x00007a0000047a25 */ /* 0x000fc800078e0004 */
[----:B------:R-:W-:Y:S01]  /*f9c0*/  IMAD.IADD R3, R5, 0x1, R3 ;  /* 0x0000000105037824 */ /* 0x000fe200078e0203 */
[----:B------:R-:W-:-:S04]  /*f9d0*/  LEA R2, P2, R4, c[0x0][0x1d0], 0x1 ;  /* 0x0000740004027a11 */ /* 0x000fc800078408ff */
[----:B------:R-:W-:-:S05]  /*f9e0*/  LEA.HI.X R3, R4, c[0x0][0x1d4], R3, 0x1, P2 ;  /* 0x0000750004037a11 */ /* 0x000fca00010f0c03 */
[----:B------:R1:W-:Y:S01]  /*f9f0*/  @!P0 STG.E.128 [R2.64+0x80], R24 ;  /* 0x0000801802008986 */ /* 0x0003e2000c101d0c */
[----:B------:R-:W-:-:S03]  /*fa00*/  ISETP.GE.AND P0, PT, R204, c[0x0][0x220], PT ;  /* 0x00008800cc007a0c */ /* 0x000fc60003f06270 */
[----:B------:R1:W-:Y:S10]  /*fa10*/  @!P1 STG.E.128 [R2.64], R40 ;  /* 0x0000002802009986 */ /* 0x0003f4000c101d0c */
[----:B------:R-:W-:Y:S05]  /*fa20*/  @P0 EXIT ;  /* 0x000000000000094d */ /* 0x000fea0003800000 */
[----:B------:R-:W-:Y:S01]  /*fa30*/  STG.E.128 [R2.64+0x100], R56 ;  /* 0x0001003802007986 */ /* 0x000fe2000c101d0c */
[----:B------:R-:W-:Y:S05]  /*fa40*/  EXIT ;  /* 0x000000000000794d */ /* 0x000fea0003800000 */
.L_x_170:
[----:B-1----:R-:W1:Y:S01]  /*fa50*/  LDC.U8 R3, c[0x0][0x329] ;  /* 0x0000ca40ff037b82 */ /* 0x002e620000000000 */
[----:B------:R-:W-:Y:S01]  /*fa60*/  ISETP.NE.AND P3, PT, R200, -0x1, PT ;  /* 0xffffffffc800780c */ /* 0x000fe20003f65270 */
[----:B------:R-:W-:Y:S01]  /*fa70*/  BSSY B0, `(.L_x_212) ;  /* 0x0000043000007945 */ /* 0x000fe20003800000 */
[----:B------:R-:W-:-:S02]  /*fa80*/  SHF.R.S32.HI R7, RZ, 0x1f, R6 ;  /* 0x0000001fff077819 */ /* 0x000fc40000011406 */
[----:B------:R-:W-:Y:S02]  /*fa90*/  IADD3 R206, -R87, R206, RZ ;  /* 0x000000ce57ce7210 */ /* 0x000fe40007ffe1ff */
[----:B------:R-:W-:Y:S01]  /*faa0*/  LEA.HI R8, R7, R6, RZ, 0x3 ;  /* 0x0000000607087211 */ /* 0x000fe200078f18ff */
[----:B------:R-:W2:Y:S03]  /*fab0*/  LDC.U8 R2, c[0x0][0x328] ;  /* 0x0000ca00ff027b82 */ /* 0x000ea60000000000 */
[----:B------:R-:W-:Y:S02]  /*fac0*/  LOP3.LUT R7, R8, 0xfffffff8, RZ, 0xc0, !PT ;  /* 0xfffffff808077812 */ /* 0x000fe400078ec0ff */
[----:B------:R-:W-:Y:S01]  /*fad0*/  SHF.R.S32.HI R8, RZ, 0x3, R8 ;  /* 0x00000003ff087819 */ /* 0x000fe20000011408 */
[----:B------:R-:W-:Y:S01]  /*fae0*/  @P3 IMAD.WIDE.U32 R12, R200, c[0x0][0x1e8], RZ ;  /* 0x00007a00c80c3a25 */ /* 0x000fe200078e00ff */
[----:B------:R-:W-:-:S03]  /*faf0*/  @!P3 SHF.R.S32.HI R9, RZ, 0x1f, R0 ;  /* 0x0000001fff09b819 */ /* 0x000fc60000011400 */
[----:B------:R-:W-:-:S04]  /*fb00*/  @!P3 IMAD.WIDE.U32 R10, R0, c[0x0][0x1e0], RZ ;  /* 0x00007800000aba25 */ /* 0x000fc800078e00ff */
[----:B------:R-:W-:Y:S01]  /*fb10*/  @!P3 IMAD R9, R9, c[0x0][0x1e0], RZ ;  /* 0x000078000909ba24 */ /* 0x000fe200078e02ff */
[----:B------:R-:W-:Y:S01]  /*fb20*/  @!P3 MOV R12, R10 ;  /* 0x0000000a000cb202 */ /* 0x000fe20000000f00 */
[----:B------:R-:W-:Y:S01]  /*fb30*/  IMAD.IADD R6, R6, 0x1, -R7 ;  /* 0x0000000106067824 */ /* 0x000fe200078e0a07 */
[----:B-1----:R-:W-:Y:S02]  /*fb40*/  ISETP.NE.AND P1, PT, R3, RZ, PT ;  /* 0x000000ff0300720c */ /* 0x002fe40003f25270 */
[----:B------:R-:W-:Y:S02]  /*fb50*/  SHF.R.S32.HI R7, RZ, 0x1f, R14 ;  /* 0x0000001fff077819 */ /* 0x000fe4000001140e */
[----:B--2---:R-:W-:-:S03]  /*fb60*/  ISETP.NE.AND P0, PT, R2, RZ, PT ;  /* 0x000000ff0200720c */ /* 0x004fc60003f05270 */
[----:B------:R-:W-:Y:S01]  /*fb70*/  IMAD R7, R7, c[0x0][0x1f0], RZ ;  /* 0x00007c0007077a24 */ /* 0x000fe200078e02ff */
[----:B------:R-:W-:Y:S01]  /*fb80*/  ISETP.NE.OR P2, PT, R3, RZ, !P0 ;  /* 0x000000ff0300720c */ /* 0x000fe20004745670 */
[----:B------:R-:W-:-:S04]  /*fb90*/  @P3 IMAD R3, R200, c[0x0][0x1ec], R13 ;  /* 0x00007b00c8033a24 */ /* 0x000fc800078e020d */
[----:B------:R-:W-:Y:S02]  /*fba0*/  @P1 IMAD.MOV.U32 R4, RZ, RZ, c[0x0][0x210] ;  /* 0x00008400ff041624 */ /* 0x000fe400078e00ff */
[----:B------:R-:W-:Y:S02]  /*fbb0*/  @!P1 IMAD.MOV.U32 R2, RZ, RZ, c[0x0][0x214] ;  /* 0x00008500ff029624 */ /* 0x000fe400078e00ff */
[----:B------:R-:W-:Y:S02]  /*fbc0*/  @P1 IMAD R4, R4, c[0x0][0x214], RZ ;  /* 0x0000850004041a24 */ /* 0x000fe400078e02ff */
[----:B------:R-:W-:Y:S01]  /*fbd0*/  @P1 IMAD.MOV.U32 R5, RZ, RZ, 0x1 ;  /* 0x00000001ff051424 */ /* 0x000fe200078e00ff */
[----:B------:R-:W-:Y:S01]  /*fbe0*/  @!P1 SEL R4, R2, c[0x0][0x234], !P0 ;  /* 0x00008d0002049a07 */ /* 0x000fe20004000000 */
[----:B------:R-:W-:Y:S01]  /*fbf0*/  @!P3 IMAD R2, R0, c[0x0][0x1e4], R9 ;  /* 0x000079000002ba24 */ /* 0x000fe200078e0209 */
[----:B------:R-:W-:Y:S02]  /*fc00*/  ISETP.NE.OR P0, PT, R200, -0x1, P2 ;  /* 0xffffffffc800780c */ /* 0x000fe40001705670 */
[----:B------:R-:W-:Y:S01]  /*fc10*/  SHF.R.S32.HI R9, RZ, 0x1f, R8 ;  /* 0x0000001fff097819 */ /* 0x000fe20000011408 */
[----:B------:R-:W-:-:S02]  /*fc20*/  @!P1 IMAD R5, R4, c[0x0][0x1c0], RZ ;  /* 0x0000700004059a24 */ /* 0x000fc400078e02ff */
[----:B------:R-:W-:Y:S02]  /*fc30*/  @!P3 IMAD.IADD R3, R11, 0x1, R2 ;  /* 0x000000010b03b824 */ /* 0x000fe400078e0202 */
[----:B------:R-:W-:Y:S01]  /*fc40*/  IMAD R5, R0, R5, RZ ;  /* 0x0000000500057224 */ /* 0x000fe200078e02ff */
[----:B------:R-:W-:Y:S01]  /*fc50*/  CS2R R10, SRZ ;  /* 0x00000000000a7805 */ /* 0x000fe2000001ff00 */
[----:B------:R-:W-:Y:S02]  /*fc60*/  IMAD R2, R14, c[0x0][0x1f4], R7 ;  /* 0x00007d000e027a24 */ /* 0x000fe400078e0207 */
[----:B------:R-:W-:Y:S01]  /*fc70*/  IMAD.WIDE R18, R201, 0x80, R8 ;  /* 0x00000080c9127825 */ /* 0x000fe200078e0208 */
[----:B------:R-:W-:-:S03]  /*fc80*/  SEL R5, R5, RZ, P2 ;  /* 0x000000ff05057207 */ /* 0x000fc60001000000 */
[----:B------:R-:W-:Y:S02]  /*fc90*/  @!P0 IMAD R200, R0, c[0x0][0x214], RZ ;  /* 0x0000850000c88a24 */ /* 0x000fe400078e02ff */
[----:B------:R-:W-:Y:S02]  /*fca0*/  IMAD.SHL.U32 R0, R6, 0x8, RZ ;  /* 0x0000000806007824 */ /* 0x000fe400078e00ff */
[----:B------:R-:W-:Y:S01]  /*fcb0*/  IMAD R5, R14, R4, R5 ;  /* 0x000000040e057224 */ /* 0x000fe200078e0205 */
[----:B------:R-:W-:Y:S01]  /*fcc0*/  @!P2 SHF.R.S32.HI R11, RZ, 0x1f, R200 ;  /* 0x0000001fff0ba819 */ /* 0x000fe200000114c8 */
[----:B------:R-:W-:Y:S01]  /*fcd0*/  @P1 IMAD.MOV.U32 R4, RZ, RZ, c[0x0][0x210] ;  /* 0x00008400ff041624 */ /* 0x000fe200078e00ff */
[----:B------:R-:W-:Y:S01]  /*fce0*/  IADD3 R12, P0, R0, R12, RZ ;  /* 0x0000000c000c7210 */ /* 0x000fe20007f1e0ff */
[----:B------:R-:W-:Y:S01]  /*fcf0*/  @!P1 IMAD.MOV.U32 R4, RZ, RZ, 0x1 ;  /* 0x00000001ff049424 */ /* 0x000fe200078e00ff */
[----:B------:R-:W-:Y:S02]  /*fd00*/  @!P2 MOV R10, R200 ;  /* 0x000000c8000aa202 */ /* 0x000fe40000000f00 */
[----:B------:R-:W-:-:S02]  /*fd10*/  ISETP.GE.AND P2, PT, R8, R206, PT ;  /* 0x000000ce0800720c */ /* 0x000fc40003f46270 */
[----:B------:R-:W-:Y:S01]  /*fd20*/  LEA.HI.X.SX32 R13, R0, R3, 0x1, P0 ;  /* 0x00000003000d7211 */ /* 0x000fe200000f0eff */
[----:B------:R-:W-:-:S04]  /*fd30*/  IMAD R3, R87, R4, RZ ;  /* 0x0000000457037224 */ /* 0x000fc800078e02ff */
[----:B------:R-:W-:Y:S01]  /*fd40*/  IMAD.WIDE.U32 R14, R14, c[0x0][0x1f0], R12 ;  /* 0x00007c000e0e7a25 */ /* 0x000fe200078e000c */
[----:B------:R-:W-:Y:S02]  /*fd50*/  SHF.R.S32.HI R7, RZ, 0x1f, R3 ;  /* 0x0000001fff077819 */ /* 0x000fe40000011403 */
[----:B------:R-:W-:Y:S01]  /*fd60*/  IADD3 R3, P1, P0, R3, R10, R5 ;  /* 0x0000000a03037210 */ /* 0x000fe2000783e005 */
[----:B------:R-:W-:Y:S01]  /*fd70*/  IMAD.IADD R21, R2, 0x1, R15 ;  /* 0x0000000102157824 */ /* 0x000fe200078e020f */
[----:B------:R-:W-:Y:S02]  /*fd80*/  SHF.R.S32.HI R10, RZ, 0x1f, R5 ;  /* 0x0000001fff0a7819 */ /* 0x000fe40000011405 */
[C---:B------:R-:W-:Y:S02]  /*fd90*/  IADD3 R5, R0.reuse, 0x80, RZ ;  /* 0x0000008000057810 */ /* 0x040fe40007ffe0ff */
[----:B------:R-:W-:Y:S02]  /*fda0*/  IADD3.X R10, R7, R11, R10, P1, P0 ;  /* 0x0000000b070a7210 */ /* 0x000fe40000fe040a */
[----:B------:R-:W-:Y:S01]  /*fdb0*/  IADD3 R7, R0, 0x40, RZ ;  /* 0x0000004000077810 */ /* 0x000fe20007ffe0ff */
        /* <DEDUP_REMOVED lines=14> */
.L_x_213:
[----:B------:R-:W-:Y:S05]  /*fea0*/  BSYNC B0 ;  /* 0x0000000000007941 */ /* 0x000fea0003800000 */
.L_x_212:
        /* <DEDUP_REMOVED lines=20> */
.L_x_215:
[----:B------:R-:W-:Y:S05]  /*fff0*/  BSYNC B0 ;  /* 0x0000000000007941 */ /* 0x000fea0003800000 */
.L_x_214:
        /* <DEDUP_REMOVED lines=20> */
.L_x_217:
[----:B------:R-:W-:Y:S05]  /*10140*/  BSYNC B0 ;  /* 0x0000000000007941 */ /* 0x000fea0003800000 */
.L_x_216:
        /* <DEDUP_REMOVED lines=9> */
[----:B------:R-:W-:Y:S02]  /*101e0*/  MOV R19, R21 ;  /* 0x0000001500137202 */ /* 0x000fe40000000f00 */
[----:B------:R-:W-:Y:S01]  /*101f0*/  ISETP.GE.AND P0, PT, R5, c[0x0][0x220], PT ;  /* 0x0000880005007a0c */ /* 0x000fe20003f06270 */
[----:B------:R-:W-:Y:S02]  /*10200*/  IMAD R15, R15, c[0x0][0x1e8], RZ ;  /* 0x00007a000f0f7a24 */ /* 0x000fe400078e02ff */
[----:B------:R-:W-:-:S04]  /*10210*/  IMAD.WIDE.U32 R18, R2, c[0x0][0x1e8], R18 ;  /* 0x00007a0002127a25 */ /* 0x000fc800078e0012 */
[----:B------:R-:W-:Y:S01]  /*10220*/  IMAD R15, R2, c[0x0][0x1ec], R15 ;  /* 0x00007b00020f7a24 */ /* 0x000fe200078e020f */
[----:B------:R-:W-:-:S03]  /*10230*/  LEA R14, P3, R18, c[0x0][0x1d0], 0x1 ;  /* 0x00007400120e7a11 */ /* 0x000fc600078608ff */
[----:B------:R-:W-:-:S05]  /*10240*/  IMAD.IADD R15, R19, 0x1, R15 ;  /* 0x00000001130f7824 */ /* 0x000fca00078e020f */
[----:B------:R-:W-:-:S05]  /*10250*/  LEA.HI.X R15, R18, c[0x0][0x1d4], R15, 0x1, P3 ;  /* 0x00007500120f7a11 */ /* 0x000fca00018f0c0f */
[----:B------:R1:W-:Y:S04]  /*10260*/  @!P2 STG.E.128 [R14.64], RZ ;  /* 0x000000ff0e00a986 */ /* 0x0003e8000c101d0c */
[----:B------:R1:W-:Y:S04]  /*10270*/  @!P1 STG.E.128 [R14.64+0x80], RZ ;  /* 0x000080ff0e009986 */ /* 0x0003e8000c101d0c */
[----:B------:R1:W-:Y:S02]  /*10280*/  @!P0 STG.E.128 [R14.64+0x100], RZ ;  /* 0x000100ff0e008986 */ /* 0x0003e4000c101d0c */
.L_x_219:
[----:B------:R-:W-:Y:S05]  /*10290*/  BSYNC B0 ;  /* 0x0000000000007941 */ /* 0x000fea0003800000 */
.L_x_218:
        /* <DEDUP_REMOVED lines=8> */
[CC--:B------:R-:W-:Y:S01]  /*10320*/  @!P5 IADD3 R6, P0, R9.reuse, R3.reuse, RZ ;  /* 0x000000030906d210 */ /* 0x0c0fe20007f1e0ff */
        /* <DEDUP_REMOVED lines=26> */
.L_x_220:
        /* <DEDUP_REMOVED lines=11> */
.L_x_686:


//--------------------- .text._ZN5flash16flash_fwd_kernelI23Flash_fwd_kernel_traitsILi192ELi128ELi64ELi8ELb0ELb0EN7cutlass6half_tE19Flash_kernel_traitsILi192ELi128ELi64ELi8ES3_EELb0ELb1ELb0ELb1ELb0ELb0ELb1ELb0EEEvNS_16Flash_fwd_paramsE --------------------------
	.section	.text._ZN5flash16flash_fwd_kernelI23Flash_fwd_kernel_traitsILi192ELi128ELi64ELi8ELb0ELb0EN7cutlass6half_tE19Flash_kernel_traitsILi192ELi128ELi64ELi8ES3_EELb0ELb1ELb0ELb1ELb0ELb0ELb1ELb0EEEvNS_16Flash_fwd_paramsE,"ax",@progbits
	.sectioninfo	@"SHI_REGISTERS=254"
	.align	128
        .global         _ZN5flash16flash_fwd_kernelI23Flash_fwd_kernel_traitsILi192ELi128ELi64ELi8ELb0ELb0EN7cutlass6half_tE19Flash_kernel_traitsILi192ELi128ELi64ELi8ES3_EELb0ELb1ELb0ELb1ELb0ELb0ELb1ELb0EEEvNS_16Flash_fwd_paramsE
        .type           _ZN5flash16flash_fwd_kernelI23Flash_fwd_kernel_traitsILi192ELi128ELi64ELi8ELb0ELb0EN7cutlass6half_tE19Flash_kernel_traitsILi192ELi128ELi64ELi8ES3_EELb0ELb1ELb0ELb1ELb0ELb0ELb1ELb0EEEvNS_16Flash_fwd_paramsE,@function
        .size           _ZN5flash16flash_fwd_kernelI23Flash_fwd_kernel_traitsILi192ELi128ELi64ELi8ELb0ELb0EN7cutlass6half_tE19Flash_kernel_traitsILi192ELi128ELi64ELi8ES3_EELb0ELb1ELb0ELb1ELb0ELb0ELb1ELb0EEEvNS_16Flash_fwd_paramsE,(.L_x_687 - _ZN5flash16flash_fwd_kernelI23Flash_fwd_kernel_traitsILi192ELi128ELi64ELi8ELb0ELb0EN7cutlass6half_tE19Flash_kernel_traitsILi192ELi128ELi64ELi8ES3_EELb0ELb1ELb0ELb1ELb0ELb0ELb1ELb0EEEvNS_16Flash_fwd_paramsE)
        .other          _ZN5flash16flash_fwd_kernelI23Flash_fwd_kernel_traitsILi192ELi128ELi64ELi8ELb0ELb0EN7cutlass6half_tE19Flash_kernel_traitsILi192ELi128ELi64ELi8ES3_EELb0ELb1ELb0ELb1ELb0ELb0ELb1ELb0EEEvNS_16Flash_fwd_paramsE,@"STO_CUDA_ENTRY STV_DEFAULT"
_ZN5flash16flash_fwd_kernelI23Flash_fwd_kernel_traitsILi192ELi128ELi64ELi8ELb0ELb0EN7cutlass6half_tE19Flash_kernel_traitsILi192ELi128ELi64ELi8ES3_EELb0ELb1ELb0ELb1ELb0ELb0ELb1ELb0EEEvNS_16Flash_fwd_paramsE:
.text._ZN5flash16flash_fwd_kernelI23Flash_fwd_kernel_traitsILi192ELi128ELi64ELi8ELb0ELb0EN7cutlass6half_tE19Flash_kernel_traitsILi192ELi128ELi64ELi8ES3_EELb0ELb1ELb0ELb1ELb0ELb0ELb1ELb0EEEvNS_16Flash_fwd_paramsE:
        /* <DEDUP_REMOVED lines=33> */
.L_x_221:
[----:B-1-34-:R-:W-:Y:S02]  /*0210*/  MOV R4, c[0x0][0x218] ;  /* 0x0000860000047a02 */ /* 0x01afe40000000f00 */
.L_x_222:
        /* <DEDUP_REMOVED lines=50> */
.L_x_224:
        /* <DEDUP_REMOVED lines=39> */
.L_x_225:
        /* <DEDUP_REMOVED lines=108> */
.L_x_227:
[----:B------:R-:W-:Y:S05]  /*0e70*/  BSYNC B0 ;  /* 0x0000000000007941 */ /* 0x000fea0003800000 */
.L_x_226:
        /* <DEDUP_REMOVED lines=37> */
.L_x_229:
[----:B------:R-:W-:Y:S05]  /*10d0*/  BSYNC B0 ;  /* 0x0000000000007941 */ /* 0x000fea0003800000 */
.L_x_228:
        /* <DEDUP_REMOVED lines=37> */
.L_x_231:
[----:B------:R-:W-:Y:S05]  /*1330*/  BSYNC B0 ;  /* 0x0000000000007941 */ /* 0x000fea0003800000 */
.L_x_230:
        /* <DEDUP_REMOVED lines=40> */
.L_x_233:
[----:B------:R-:W-:Y:S05]  /*15c0*/  BSYNC B0 ;  /* 0x0000000000007941 */ /* 0x000fea0003800000 */
.L_x_232:
        /* <DEDUP_REMOVED lines=36> */
.L_x_235:
[----:B------:R-:W-:Y:S05]  /*1810*/  BSYNC B0 ;  /* 0x0000000000007941 */ /* 0x000fea0003800000 */
.L_x_234:
        /* <DEDUP_REMOVED lines=34> */
.L_x_237:
[----:B------:R-:W-:Y:S05]  /*1a40*/  BSYNC B0 ;  /* 0x0000000000007941 */ /* 0x000fea0003800000 */
.L_x_236:
        /* <DEDUP_REMOVED lines=20> */
[----:B------:R-:W-:Y:S01]  /*1b90*/  IMAD R17, R142, UR6, RZ ;  /* 0x000000068e117c24 */ /* 0x000fe2000f8e02ff */
        /* <DEDUP_REMOVED lines=39> */
.L_x_239:
[----:B--2---:R-:W-:Y:S05]  /*1e10*/  BSYNC B0 ;  /* 0x0000000000007941 */ /* 0x004fea0003800000 */
.L_x_238:
        /* <DEDUP_REMOVED lines=36> */
.L_x_241:
[----:B------:R-:W-:Y:S05]  /*2060*/  BSYNC B0 ;  /* 0x0000000000007941 */ /* 0x000fea0003800000 */
.L_x_240:
        /* <DEDUP_REMOVED lines=11> */
[----:B------:R-:W-:Y:S01]  /*2120*/  LDSM.16.M88.4 R72, [R210] ;  /* 0x00000000d248783b */ /* 0x000fe20000000200 */
        /* <DEDUP_REMOVED lines=9> */
[----:B------:R-:W-:-:S03]  /*21c0*/  IADD3 R136, R6, c[0x0][0x2e8], RZ ;  /* 0x0000ba0006887a10 */ /* 0x000fc60007ffe0ff */
[----:B-1----:R-:W1:Y:S01]  /*21d0*/  LDSM.16.M88.4 R24, [R209+0xc000] ;  /* 0x00c00000d118783b */ /* 0x002e620000000200 */
[C---:B------:R-:W-:Y:S02]  /*21e0*/  IADD3 R4, R209.reuse, 0xc000, RZ ;  /* 0x0000c000d1047810 */ /* 0x040fe40007ffe0ff */
[----:B------:R-:W-:Y:S01]  /*21f0*/  IADD3 R207, R209, 0xc020, RZ ;  /* 0x0000c020d1cf7810 */ /* 0x000fe20007ffe0ff */
[----:B------:R-:W4:Y:S01]  /*2200*/  LDSM.16.M88.4 R56, [R209+0xc800] ;  /* 0x00c80000d138783b */ /* 0x000f220000000200 */
[----:B------:R-:W-:Y:S01]  /*2210*/  @P1 IADD3 R207, R4, -0x20, RZ ;  /* 0xffffffe004cf1810 */ /* 0x000fe20007ffe0ff */
[----:B------:R-:W-:Y:S01]  /*2220*/  IMAD.MOV.U32 R4, RZ, RZ, 0x40 ;  /* 0x00000040ff047424 */ /* 0x000fe200078e00ff */
[C---:B------:R-:W-:Y:S01]  /*2230*/  IADD3 R6, R136.reuse, 0x8, RZ ;  /* 0x0000000888067810 */ /* 0x040fe20007ffe0ff */
[----:B------:R-:W5:Y:S01]  /*2240*/  LDSM.16.M88.4 R48, [R209+0xd000] ;  /* 0x00d00000d130783b */ /* 0x000f620000000200 */
[-C--:B------:R-:W-:Y:S02]  /*2250*/  IMNMX R136, R136, R7.reuse, PT ;  /* 0x0000000788887217 */ /* 0x080fe40003800200 */
[----:B------:R-:W-:Y:S01]  /*2260*/  SEL R4, R4, 0xffffffc0, !P2 ;  /* 0xffffffc004047807 */ /* 0x000fe20005000000 */
[----:B---3--:R-:W3:Y:S01]  /*2270*/  LDSM.16.M88.4 R8, [R209+0xd800] ;  /* 0x00d80000d108783b */ /* 0x008ee20000000200 */
[----:B------:R-:W-:-:S02]  /*2280*/  IMNMX R135, R6, R7, PT ;  /* 0x0000000706877217 */ /* 0x000fc40003800200 */
[----:B------:R-:W-:Y:S01]  /*2290*/  IADD3 R199, R207, 0x800, RZ ;  /* 0x00000800cfc77810 */ /* 0x000fe20007ffe0ff */
[----:B------:R-:W2:Y:S01]  /*22a0*/  LDSM.16.M88.4 R28, [R207] ;  /* 0x00000000cf1c783b */ /* 0x000ea20000000200 */
[----:B------:R-:W-:Y:S01]  /*22b0*/  IMAD.IADD R203, R209, 0x1, R4 ;  /* 0x00000001d1cb7824 */ /* 0x000fe200078e0204 */
[C---:B------:R-:W-:Y:S01]  /*22c0*/  IADD3 R198, R207.reuse, 0x1000, RZ ;  /* 0x00001000cfc67810 */ /* 0x040fe20007ffe0ff */
[----:B------:R-:W-:Y:S01]  /*22d0*/  IMAD.IADD R196, R4, 0x1, R207 ;  /* 0x0000000104c47824 */ /* 0x000fe200078e02cf */
[----:B------:R-:W2:Y:S01]  /*22e0*/  LDSM.16.M88.4 R20, [R207+0x800] ;  /* 0x00080000cf14783b */ /* 0x000ea20000000200 */
[----:B------:R-:W-:Y:S01]  /*22f0*/  IMAD R4, R142, 0x40, R214 ;  /* 0x000000408e047824 */ /* 0x000fe200078e02d6 */
[----:B------:R-:W-:Y:S02]  /*2300*/  IADD3 R197, R207, 0x1800, RZ ;  /* 0x00001800cfc57810 */ /* 0x000fe40007ffe0ff */
[----:B------:R-:W2:Y:S01]  /*2310*/  LDSM.16.M88.4 R12, [R207+0x1000] ;  /* 0x00100000cf0c783b */ /* 0x000ea20000000200 */
[----:B------:R-:W-:Y:S01]  /*2320*/  I2F R93, R4 ;  /* 0x00000004005d7306 */ /* 0x000fe20000201400 */
[----:B------:R-:W-:-:S02]  /*2330*/  IADD3 R92, R4, 0x9, RZ ;  /* 0x00000009045c7810 */ /* 0x000fc40007ffe0ff */
[----:B------:R-:W2:Y:S01]  /*2340*/  LDSM.16.M88.4 R60, [R203+0xc000] ;  /* 0x00c00000cb3c783b */ /* 0x000ea20000000200 */
[C---:B------:R-:W-:Y:S02]  /*2350*/  IADD3 R88, R4.reuse, 0x1, RZ ;  /* 0x0000000104587810 */ /* 0x040fe40007ffe0ff */
[C---:B------:R-:W-:Y:S01]  /*2360*/  IADD3 R96, R4.reuse, 0x18, RZ ;  /* 0x0000001804607810 */ /* 0x040fe20007ffe0ff */
[----:B------:R-:W2:Y:S01]  /*2370*/  LDSM.16.M88.4 R76, [R207+0x1800] ;  /* 0x00180000cf4c783b */ /* 0x000ea20000000200 */
[----:B------:R-:W-:Y:S01]  /*2380*/  I2F R99, R92 ;  /* 0x0000005c00637306 */ /* 0x000fe20000201400 */
[C---:B------:R-:W-:Y:S02]  /*2390*/  IADD3 R102, R4.reuse, 0x21, RZ ;  /* 0x0000002104667810 */ /* 0x040fe40007ffe0ff */
[----:B------:R-:W2:Y:S01]  /*23a0*/  LDSM.16.M88.4 R36, [R203+0xc800] ;  /* 0x00c80000cb24783b */ /* 0x000ea20000000200 */
[C---:B------:R-:W-:Y:S02]  /*23b0*/  IADD3 R98, R4.reuse, 0x19, RZ ;  /* 0x0000001904627810 */ /* 0x040fe40007ffe0ff */
[C---:B------:R-:W-:Y:S01]  /*23c0*/  IADD3 R90, R4.reuse, 0x8, RZ ;  /* 0x00000008045a7810 */ /* 0x040fe20007ffe0ff */
[----:B-1----:R-:W-:Y:S01]  /*23d0*/  HMMA.16816.F32 R16, R72, R24, RZ ;  /* 0x000000184810723c */ /* 0x002fe200000018ff */
[----:B------:R-:W-:Y:S01]  /*23e0*/  LDSM.16.M88.4 R40, [R196] ;  /* 0x00000000c428783b */ /* 0x000fe20000000200 */
[----:B------:R-:W-:Y:S01]  /*23f0*/  I2F R95, R88 ;  /* 0x00000058005f7306 */ /* 0x000fe20000201400 */
[----:B------:R-:W-:-:S02]  /*2400*/  IADD3 R104, R4, 0x28, RZ ;  /* 0x0000002804687810 */ /* 0x000fc40007ffe0ff */
[----:B------:R-:W-:Y:S01]  /*2410*/  LDSM.16.M88.4 R80, [R203+0xd800] ;  /* 0x00d80000cb50783b */ /* 0x000fe20000000200 */
[C---:B------:R-:W-:Y:S02]  /*2420*/  IADD3 R94, R4.reuse, 0x10, RZ ;  /* 0x00000010045e7810 */ /* 0x040fe40007ffe0ff */
[C---:B------:R-:W-:Y:S01]  /*2430*/  HMMA.16816.F32 R24, R72.reuse, R26, RZ ;  /* 0x0000001a4818723c */ /* 0x040fe200000018ff */
[----:B------:R-:W-:Y:S01]  /*2440*/  LDSM.16.M88.4 R84, [R196+0x3800] ;  /* 0x00380000c454783b */ /* 0x000fe20000000200 */
[----:B------:R-:W-:Y:S01]  /*2450*/  I2F R103, R96 ;  /* 0x0000006000677306 */ /* 0x000fe20000201400 */
[----:B------:R-:W-:Y:S02]  /*2460*/  IADD3 R100, R4, 0x20, RZ ;  /* 0x0000002004647810 */ /* 0x000fe40007ffe0ff */
[-C--:B------:R-:W-:Y:S02]  /*2470*/  ISETP.GE.AND P5, PT, R92, R136.reuse, PT ;  /* 0x000000885c00720c */ /* 0x080fe40003fa6270 */
[C---:B------:R-:W-:Y:S01]  /*2480*/  IADD3 R106, R4.reuse, 0x29, RZ ;  /* 0x00000029046a7810 */ /* 0x040fe20007ffe0ff */
[----:B----4-:R-:W-:Y:S01]  /*2490*/  HMMA.16816.F32 R32, R72, R56, RZ ;  /* 0x000000384820723c */ /* 0x010fe200000018ff */
[----:B------:R-:W-:Y:S01]  /*24a0*/  IADD3 R108, R4, 0x30, RZ ;  /* 0x00000030046c7810 */ /* 0x000fe20007ffe0ff */
[----:B------:R-:W-:Y:S01]  /*24b0*/  I2F R109, R102 ;  /* 0x00000066006d7306 */ /* 0x000fe20000201400 */
[----:B------:R-:W-:-:S02]  /*24c0*/  ISETP.GE.AND P6, PT, R88, R136, PT ;  /* 0x000000885800720c */ /* 0x000fc40003fc6270 */
[-C--:B------:R-:W-:Y:S02]  /*24d0*/  ISETP.GE.AND P2, PT, R88, R135.reuse, PT ;  /* 0x000000875800720c */ /* 0x080fe40003f46270 */
[----:B------:R-:W-:Y:S01]  /*24e0*/  IADD3 R110, R4, 0x38, RZ ;  /* 0x00000038046e7810 */ /* 0x000fe20007ffe0ff */
[C---:B-----5:R-:W-:Y:S01]  /*24f0*/  HMMA.16816.F32 R52, R72.reuse, R48, RZ ;  /* 0x000000304834723c */ /* 0x060fe200000018ff */
[CC--:B------:R-:W-:Y:S01]  /*2500*/  ISETP.GE.AND P0, PT, R90.reuse, R135.reuse, PT ;  /* 0x000000875a00720c */ /* 0x0c0fe20003f06270 */
[----:B------:R-:W-:Y:S01]  /*2510*/  I2F R105, R98 ;  /* 0x0000006200697306 */ /* 0x000fe20000201400 */
[-C--:B------:R-:W-:Y:S02]  /*2520*/  ISETP.GE.AND P3, PT, R90, R136.reuse, PT ;  /* 0x000000885a00720c */ /* 0x080fe40003f66270 */
[----:B------:R-:W-:Y:S02]  /*2530*/  ISETP.GE.AND P4, PT, R92, R135, PT ;  /* 0x000000875c00720c */ /* 0x000fe40003f86270 */
[----:B------:R-:W-:Y:S01]  /*2540*/  ISETP.GE.AND P1, PT, R94, R136, PT ;  /* 0x000000885e00720c */ /* 0x000fe20003f26270 */
[----:B------:R-:W-:Y:S01]  /*2550*/  HMMA.16816.F32 R56, R72, R58, RZ ;  /* 0x0000003a4838723c */ /* 0x000fe200000018ff */
[C---:B------:R-:W-:Y:S01]  /*2560*/  IADD3 R195, R207.reuse, 0x2000, RZ ;  /* 0x00002000cfc37810 */ /* 0x040fe20007ffe0ff */
[----:B------:R-:W-:Y:S01]  /*2570*/  I2F R97, R90 ;  /* 0x0000005a00617306 */ /* 0x000fe20000201400 */
[----:B------:R-:W-:-:S02]  /*2580*/  IADD3 R194, R207, 0x2800, RZ ;  /* 0x00002800cfc27810 */ /* 0x000fc40007ffe0ff */
[C---:B------:R-:W-:Y:S02]  /*2590*/  IADD3 R193, R207.reuse, 0x3000, RZ ;  /* 0x00003000cfc17810 */ /* 0x040fe40007ffe0ff */
[C---:B------:R-:W-:Y:S01]  /*25a0*/  IADD3 R192, R207.reuse, 0x3800, RZ ;  /* 0x00003800cfc07810 */ /* 0x040fe20007ffe0ff */
[C---:B------:R-:W-:Y:S01]  /*25b0*/  HMMA.16816.F32 R48, R72.reuse, R50, RZ ;  /* 0x000000324830723c */ /* 0x040fe200000018ff */
[C---:B------:R-:W-:Y:S01]  /*25c0*/  IADD3 R191, R207.reuse, 0x4000, RZ ;  /* 0x00004000cfbf7810 */ /* 0x040fe20007ffe0ff */
[----:B------:R-:W-:Y:S01]  /*25d0*/  I2F R111, R104 ;  /* 0x00000068006f7306 */ /* 0x000fe20000201400 */
[C---:B------:R-:W-:Y:S02]  /*25e0*/  IADD3 R190, R207.reuse, 0x4800, RZ ;  /* 0x00004800cfbe7810 */ /* 0x040fe40007ffe0ff */
[C---:B------:R-:W-:Y:S02]  /*25f0*/  IADD3 R189, R207.reuse, 0x5000, RZ ;  /* 0x00005000cfbd7810 */ /* 0x040fe40007ffe0ff */
[----:B------:R-:W-:Y:S01]  /*2600*/  IADD3 R188, R207, 0x5800, RZ ;  /* 0x00005800cfbc7810 */ /* 0x000fe20007ffe0ff */
[C---:B---3--:R-:W-:Y:S02]  /*2610*/  HMMA.16816.F32 R44, R72.reuse, R8, RZ ;  /* 0x00000008482c723c */ /* 0x048fe400000018ff */
[----:B------:R-:W-:Y:S06]  /*2620*/  I2F R101, R94 ;  /* 0x0000005e00657306 */ /* 0x000fec0000201400 */
[----:B------:R-:W-:Y:S01]  /*2630*/  HMMA.16816.F32 R72, R72, R10, RZ ;  /* 0x0000000a4848723c */ /* 0x000fe200000018ff */
[----:B------:R-:W1:Y:S01]  /*2640*/  LDSM.16.M88.4 R8, [R203+0xd000] ;  /* 0x00d00000cb08783b */ /* 0x000e620000000200 */
[----:B------:R-:W-:Y:S06]  /*2650*/  I2F R107, R100 ;  /* 0x00000064006b7306 */ /* 0x000fec0000201400 */
[C---:B--2---:R-:W-:Y:S02]  /*2660*/  HMMA.16816.F32 R16, R64.reuse, R28, R16 ;  /* 0x0000001c4010723c */ /* 0x044fe40000001810 */
[----:B------:R-:W-:Y:S06]  /*2670*/  I2F R113, R106 ;  /* 0x0000006a00717306 */ /* 0x000fec0000201400 */
[C---:B------:R-:W-:Y:S01]  /*2680*/  HMMA.16816.F32 R24, R64.reuse, R30, R24 ;  /* 0x0000001e4018723c */ /* 0x040fe20000001818 */
[----:B------:R-:W-:Y:S01]  /*2690*/  LDSM.16.M88.4 R28, [R196+0x800] ;  /* 0x00080000c41c783b */ /* 0x000fe20000000200 */
[----:B------:R-:W-:Y:S06]  /*26a0*/  I2F R115, R108 ;  /* 0x0000006c00737306 */ /* 0x000fec0000201400 */
[C---:B------:R-:W-:Y:S02]  /*26b0*/  HMMA.16816.F32 R32, R64.reuse, R20, R32 ;  /* 0x000000144020723c */ /* 0x040fe40000001820 */
[----:B------:R-:W-:Y:S06]  /*26c0*/  I2F R117, R110 ;  /* 0x0000006e00757306 */ /* 0x000fec0000201400 */
[C---:B------:R-:W-:Y:S01]  /*26d0*/  HMMA.16816.F32 R56, R64.reuse, R22, R56 ;  /* 0x000000164038723c */ /* 0x040fe20000001838 */
[----:B------:R-:W2:Y:S07]  /*26e0*/  LDSM.16.M88.4 R20, [R205] ;  /* 0x00000000cd14783b */ /* 0x000eae0000000200 */
[C---:B------:R-:W-:Y:S08]  /*26f0*/  HMMA.16816.F32 R52, R64.reuse, R12, R52 ;  /* 0x0000000c4034723c */ /* 0x040ff00000001834 */
[----:B------:R-:W-:Y:S01]  /*2700*/  HMMA.16816.F32 R48, R64, R14, R48 ;  /* 0x0000000e4030723c */ /* 0x000fe20000001830 */
[----:B------:R-:W3:Y:S07]  /*2710*/  LDSM.16.M88.4 R12, [R196+0x1000] ;  /* 0x00100000c40c783b */ /* 0x000eee0000000200 */
[----:B------:R-:W-:Y:S08]  /*2720*/  HMMA.16816.F32 R16, R68, R60, R16 ;  /* 0x0000003c4410723c */ /* 0x000ff00000001810 */
[----:B------:R-:W-:Y:S08]  /*2730*/  HMMA.16816.F32 R44, R64, R76, R44 ;  /* 0x0000004c402c723c */ /* 0x000ff0000000182c */
[----:B------:R-:W-:Y:S01]  /*2740*/  HMMA.16816.F32 R24, R68, R62, R24 ;  /* 0x0000003e4418723c */ /* 0x000fe20000001818 */
[----:B------:R-:W-:Y:S07]  /*2750*/  LDSM.16.M88.4 R60, [R210+0x4000] ;  /* 0x00400000d23c783b */ /* 0x000fee0000000200 */
[----:B------:R-:W-:Y:S01]  /*2760*/  HMMA.16816.F32 R72, R64, R78, R72 ;  /* 0x0000004e4048723c */ /* 0x000fe20000001848 */
[----:B------:R-:W4:Y:S04]  /*2770*/  LDSM.16.M88.4 R64, [R209+0xe000] ;  /* 0x00e00000d140783b */ /* 0x000f280000000200 */
[----:B------:R-:W5:Y:S03]  /*2780*/  LDSM.16.M88.4 R76, [R196+0x1800] ;  /* 0x00180000c44c783b */ /* 0x000f660000000200 */
[C---:B------:R-:W-:Y:S08]  /*2790*/  HMMA.16816.F32 R32, R68.reuse, R36, R32 ;  /* 0x000000244420723c */ /* 0x040ff00000001820 */
[C---:B------:R-:W-:Y:S01]  /*27a0*/  HMMA.16816.F32 R56, R68.reuse, R38, R56 ;  /* 0x000000264438723c */ /* 0x040fe20000001838 */
[----:B------:R-:W3:Y:S07]  /*27b0*/  LDSM.16.M88.4 R36, [R209+0xe800] ;  /* 0x00e80000d124783b */ /* 0x000eee0000000200 */
[C---:B-1----:R-:W-:Y:S08]  /*27c0*/  HMMA.16816.F32 R52, R68.reuse, R8, R52 ;  /* 0x000000084434723c */ /* 0x042ff00000001834 */
[----:B------:R-:W-:Y:S01]  /*27d0*/  HMMA.16816.F32 R48, R68, R10, R48 ;  /* 0x0000000a4430723c */ /* 0x000fe20000001830 */
[----:B------:R-:W1:Y:S07]  /*27e0*/  LDSM.16.M88.4 R8, [R209+0xf000] ;  /* 0x00f00000d108783b */ /* 0x000e6e0000000200 */
[----:B--2---:R-:W-:Y:S08]  /*27f0*/  HMMA.16816.F32 R16, R20, R40, R16 ;  /* 0x000000281410723c */ /* 0x004ff00000001810 */
[----:B------:R-:W-:Y:S08]  /*2800*/  HMMA.16816.F32 R44, R68, R80, R44 ;  /* 0x00000050442c723c */ /* 0x000ff0000000182c */
[----:B------:R-:W-:Y:S01]  /*2810*/  HMMA.16816.F32 R24, R20, R42, R24 ;  /* 0x0000002a1418723c */ /* 0x000fe20000001818 */
[----:B------:R-:W-:Y:S07]  /*2820*/  LDSM.16.M88.4 R40, [R207+0x2000] ;  /* 0x00200000cf28783b */ /* 0x000fee0000000200 */
[----:B------:R-:W-:Y:S01]  /*2830*/  HMMA.16816.F32 R68, R68, R82, R72 ;  /* 0x000000524444723c */ /* 0x000fe20000001848 */
[----:B------:R-:W-:Y:S04]  /*2840*/  LDSM.16.M88.4 R72, [R209+0xf800] ;  /* 0x00f80000d148783b */ /* 0x000fe80000000200 */
[----:B------:R-:W-:Y:S03]  /*2850*/  LDSM.16.M88.4 R80, [R209+0x10800] ;  /* 0x01080000d150783b */ /* 0x000fe60000000200 */
[C---:B------:R-:W-:Y:S08]  /*2860*/  HMMA.16816.F32 R32, R20.reuse, R28, R32 ;  /* 0x0000001c1420723c */ /* 0x040ff00000001820 */
[C---:B------:R-:W-:Y:S01]  /*2870*/  HMMA.16816.F32 R56, R20.reuse, R30, R56 ;  /* 0x0000001e1438723c */ /* 0x040fe20000001838 */
[----:B------:R-:W-:Y:S07]  /*2880*/  LDSM.16.M88.4 R28, [R207+0x2800] ;  /* 0x00280000cf1c783b */ /* 0x000fee0000000200 */
[C---:B---3--:R-:W-:Y:S08]  /*2890*/  HMMA.16816.F32 R52, R20.reuse, R12, R52 ;  /* 0x0000000c1434723c */ /* 0x048ff00000001834 */
[----:B------:R-:W-:Y:S01]  /*28a0*/  HMMA.16816.F32 R48, R20, R14, R48 ;  /* 0x0000000e1430723c */ /* 0x000fe20000001830 */
[----:B------:R-:W2:Y:S07]  /*28b0*/  LDSM.16.M88.4 R12, [R208+0x4000] ;  /* 0x00400000d00c783b */ /* 0x000eae0000000200 */
[C---:B----4-:R-:W-:Y:S08]  /*28c0*/  HMMA.16816.F32 R16, R60.reuse, R64, R16 ;  /* 0x000000403c10723c */ /* 0x050ff00000001810 */
[----:B------:R-:W-:Y:S01]  /*28d0*/  HMMA.16816.F32 R24, R60, R66, R24 ;  /* 0x000000423c18723c */ /* 0x000fe20000001818 */
[----:B------:R-:W-:Y:S07]  /*28e0*/  LDSM.16.M88.4 R64, [R207+0x3800] ;  /* 0x00380000cf40783b */ /* 0x000fee0000000200 */
[C---:B-----5:R-:W-:Y:S08]  /*28f0*/  HMMA.16816.F32 R44, R20.reuse, R76, R44 ;  /* 0x0000004c142c723c */ /* 0x060ff0000000182c */
[----:B------:R-:W-:Y:S01]  /*2900*/  HMMA.16816.F32 R68, R20, R78, R68 ;  /* 0x0000004e1444723c */ /* 0x000fe20000001844 */
[----:B------:R-:W-:Y:S04]  /*2910*/  LDSM.16.M88.4 R20, [R207+0x3000] ;  /* 0x00300000cf14783b */ /* 0x000fe80000000200 */
[----:B------:R-:W-:Y:S03]  /*2920*/  LDSM.16.M88.4 R76, [R203+0xe800] ;  /* 0x00e80000cb4c783b */ /* 0x000fe60000000200 */
[C---:B------:R-:W-:Y:S08]  /*2930*/  HMMA.16816.F32 R32, R60.reuse, R36, R32 ;  /* 0x000000243c20723c */ /* 0x040ff00000001820 */
[C---:B------:R-:W-:Y:S01]  /*2940*/  HMMA.16816.F32 R56, R60.reuse, R38, R56 ;  /* 0x000000263c38723c */ /* 0x040fe20000001838 */
[----:B------:R-:W-:Y:S07]  /*2950*/  LDSM.16.M88.4 R36, [R206+0x4000] ;  /* 0x00400000ce24783b */ /* 0x000fee0000000200 */
[C---:B-1----:R-:W-:Y:S08]  /*2960*/  HMMA.16816.F32 R52, R60.reuse, R8, R52 ;  /* 0x000000083c34723c */ /* 0x042ff00000001834 */
[----:B------:R-:W-:Y:S01]  /*2970*/  HMMA.16816.F32 R48, R60, R10, R48 ;  /* 0x0000000a3c30723c */ /* 0x000fe20000001830 */
[----:B------:R-:W1:Y:S07]  /*2980*/  LDSM.16.M88.4 R8, [R203+0xe000] ;  /* 0x00e00000cb08783b */ /* 0x000e6e0000000200 */
[C---:B--2---:R-:W-:Y:S08]  /*2990*/  HMMA.16816.F32 R16, R12.reuse, R40, R16 ;  /* 0x000000280c10723c */ /* 0x044ff00000001810 */
[----:B------:R-:W-:Y:S01]  /*29a0*/  HMMA.16816.F32 R24, R12, R42, R24 ;  /* 0x0000002a0c18723c */ /* 0x000fe20000001818 */
[----:B------:R-:W-:Y:S07]  /*29b0*/  LDSM.16.M88.4 R40, [R203+0xf800] ;  /* 0x00f80000cb28783b */ /* 0x000fee0000000200 */
[C---:B------:R-:W-:Y:S08]  /*29c0*/  HMMA.16816.F32 R44, R60.reuse, R72, R44 ;  /* 0x000000483c2c723c */ /* 0x040ff0000000182c */
[----:B------:R-:W-:Y:S01]  /*29d0*/  HMMA.16816.F32 R68, R60, R74, R68 ;  /* 0x0000004a3c44723c */ /* 0x000fe20000001844 */
[----:B------:R-:W-:Y:S04]  /*29e0*/  LDSM.16.M88.4 R72, [R205+0x4000] ;  /* 0x00400000cd48783b */ /* 0x000fe80000000200 */
[----:B------:R-:W-:Y:S03]  /*29f0*/  LDSM.16.M88.4 R60, [R203+0xf000] ;  /* 0x00f00000cb3c783b */ /* 0x000fe60000000200 */
[C---:B------:R-:W-:Y:S08]  /*2a00*/  HMMA.16816.F32 R32, R12.reuse, R28, R32 ;  /* 0x0000001c0c20723c */ /* 0x040ff00000001820 */
[----:B------:R-:W-:Y:S01]  /*2a10*/  HMMA.16816.F32 R56, R12, R30, R56 ;  /* 0x0000001e0c38723c */ /* 0x000fe20000001838 */
[----:B------:R-:W2:Y:S07]  /*2a20*/  LDSM.16.M88.4 R28, [R196+0x2000] ;  /* 0x00200000c41c783b */ /* 0x000eae0000000200 */
        /* <DEDUP_REMOVED lines=8> */
[----:B------:R-:W1:Y:S04]  /*2ab0*/  LDSM.16.M88.4 R64, [R210+0x8000] ;  /* 0x00800000d240783b */ /* 0x000e680000000200 */
[----:B------:R-:W3:Y:S03]  /*2ac0*/  LDSM.16.M88.4 R12, [R196+0x3000] ;  /* 0x00300000c40c783b */ /* 0x000ee60000000200 */
[C---:B--2---:R-:W-:Y:S08]  /*2ad0*/  HMMA.16816.F32 R16, R72.reuse, R28, R16 ;  /* 0x0000001c4810723c */ /* 0x044ff00000001810 */
[----:B------:R-:W-:Y:S01]  /*2ae0*/  HMMA.16816.F32 R24, R72, R30, R24 ;  /* 0x0000001e4818723c */ /* 0x000fe20000001818 */
[----:B------:R-:W-:Y:S07]  /*2af0*/  LDSM.16.M88.4 R28, [R207+0x4000] ;  /* 0x00400000cf1c783b */ /* 0x000fee0000000200 */
[C---:B------:R-:W-:Y:S08]  /*2b00*/  HMMA.16816.F32 R52, R36.reuse, R60, R52 ;  /* 0x0000003c2434723c */ /* 0x040ff00000001834 */
[C---:B------:R-:W-:Y:S01]  /*2b10*/  HMMA.16816.F32 R48, R36.reuse, R62, R48 ;  /* 0x0000003e2430723c */ /* 0x040fe20000001830 */
[----:B------:R-:W-:Y:S07]  /*2b20*/  LDSM.16.M88.4 R60, [R209+0x11000] ;  /* 0x01100000d13c783b */ /* 0x000fee0000000200 */
[C---:B------:R-:W-:Y:S08]  /*2b30*/  HMMA.16816.F32 R44, R36.reuse, R40, R44 ;  /* 0x00000028242c723c */ /* 0x040ff0000000182c */
[C---:B------:R-:W-:Y:S01]  /*2b40*/  HMMA.16816.F32 R68, R36.reuse, R42, R68 ;  /* 0x0000002a2444723c */ /* 0x040fe20000001844 */
[----:B------:R-:W2:Y:S07]  /*2b50*/  LDSM.16.M88.4 R40, [R208+0x8000] ;  /* 0x00800000d028783b */ /* 0x000eae0000000200 */
[C---:B------:R-:W-:Y:S08]  /*2b60*/  HMMA.16816.F32 R32, R36.reuse, R76, R32 ;  /* 0x0000004c2420723c */ /* 0x040ff00000001820 */
[----:B------:R-:W-:Y:S01]  /*2b70*/  HMMA.16816.F32 R56, R36, R78, R56 ;  /* 0x0000004e2438723c */ /* 0x000fe20000001838 */
[----:B------:R-:W-:Y:S04]  /*2b80*/  LDSM.16.M88.4 R76, [R203+0x10000] ;  /* 0x01000000cb4c783b */ /* 0x000fe80000000200 */
[----:B------:R-:W-:Y:S03]  /*2b90*/  LDSM.16.M88.4 R36, [R207+0x4800] ;  /* 0x00480000cf24783b */ /* 0x000fe60000000200 */
[C---:B-1----:R-:W-:Y:S08]  /*2ba0*/  HMMA.16816.F32 R16, R64.reuse, R8, R16 ;  /* 0x000000084010723c */ /* 0x042ff00000001810 */
[----:B------:R-:W-:Y:S01]  /*2bb0*/  HMMA.16816.F32 R24, R64, R10, R24 ;  /* 0x0000000a4018723c */ /* 0x000fe20000001818 */
[----:B------:R-:W-:Y:S07]  /*2bc0*/  LDSM.16.M88.4 R8, [R205+0x8000] ;  /* 0x00800000cd08783b */ /* 0x000fee0000000200 */
[C---:B---3--:R-:W-:Y:S08]  /*2bd0*/  HMMA.16816.F32 R52, R72.reuse, R12, R52 ;  /* 0x0000000c4834723c */ /* 0x048ff00000001834 */
[C---:B------:R-:W-:Y:S01]  /*2be0*/  HMMA.16816.F32 R48, R72.reuse, R14, R48 ;  /* 0x0000000e4830723c */ /* 0x040fe20000001830 */
[----:B------:R-:W1:Y:S07]  /*2bf0*/  LDSM.16.M88.4 R12, [R206+0x8000] ;  /* 0x00800000ce0c783b */ /* 0x000e6e0000000200 */
[C---:B------:R-:W-:Y:S08]  /*2c00*/  HMMA.16816.F32 R32, R72.reuse, R20, R32 ;  /* 0x000000144820723c */ /* 0x040ff00000001820 */
[----:B------:R-:W-:Y:S01]  /*2c10*/  HMMA.16816.F32 R56, R72, R22, R56 ;  /* 0x000000164838723c */ /* 0x000fe20000001838 */
[----:B------:R-:W3:Y:S07]  /*2c20*/  LDSM.16.M88.4 R20, [R196+0x4000] ;  /* 0x00400000c414783b */ /* 0x000eee0000000200 */
[C---:B--2---:R-:W-:Y:S08]  /*2c30*/  HMMA.16816.F32 R16, R40.reuse, R28, R16 ;  /* 0x0000001c2810723c */ /* 0x044ff00000001810 */
[----:B------:R-:W-:Y:S01]  /*2c40*/  HMMA.16816.F32 R24, R40, R30, R24 ;  /* 0x0000001e2818723c */ /* 0x000fe20000001818 */
[----:B------:R-:W2:Y:S07]  /*2c50*/  LDSM.16.M88.4 R28, [R203+0x10800] ;  /* 0x01080000cb1c783b */ /* 0x000eae0000000200 */
[C---:B------:R-:W-:Y:S08]  /*2c60*/  HMMA.16816.F32 R32, R64.reuse, R80, R32 ;  /* 0x000000504020723c */ /* 0x040ff00000001820 */
[----:B------:R-:W-:Y:S08]  /*2c70*/  HMMA.16816.F32 R56, R64, R82, R56 ;  /* 0x000000524038723c */ /* 0x000ff00000001838 */
[C---:B-1----:R-:W-:Y:S08]  /*2c80*/  HMMA.16816.F32 R16, R12.reuse, R76, R16 ;  /* 0x0000004c0c10723c */ /* 0x042ff00000001810 */
[----:B------:R-:W-:Y:S01]  /*2c90*/  HMMA.16816.F32 R24, R12, R78, R24 ;  /* 0x0000004e0c18723c */ /* 0x000fe20000001818 */
[----:B------:R-:W1:Y:S07]  /*2ca0*/  LDSM.16.M88.4 R76, [R207+0x5000] ;  /* 0x00500000cf4c783b */ /* 0x000e6e0000000200 */
[----:B------:R-:W-:Y:S08]  /*2cb0*/  HMMA.16816.F32 R32, R40, R36, R32 ;  /* 0x000000242820723c */ /* 0x000ff00000001820 */
[----:B------:R-:W-:Y:S01]  /*2cc0*/  HMMA.16816.F32 R80, R64, R60, R52 ;  /* 0x0000003c4050723c */ /* 0x000fe20000001834 */
[----:B------:R-:W4:Y:S06]  /*2cd0*/  LDSM.16.M88.4 R52, [R196+0x4800] ;  /* 0x00480000c434783b */ /* 0x000f2c0000000200 */
[C---:B------:R-:W-:Y:S01]  /*2ce0*/  IADD3 R60, R4.reuse, 0x31, RZ ;  /* 0x00000031043c7810 */ /* 0x040fe20007ffe0ff */
[----:B------:R-:W-:Y:S01]  /*2cf0*/  HMMA.16816.F32 R56, R40, R38, R56 ;  /* 0x000000262838723c */ /* 0x000fe20000001838 */
[----:B------:R-:W5:Y:S02]  /*2d00*/  LDSM.16.M88.4 R36, [R203+0x11000] ;  /* 0x01100000cb24783b */ /* 0x000f640000000200 */
[----:B------:R-:W-:Y:S05]  /*2d10*/  I2F R61, R60 ;  /* 0x0000003c003d7306 */ /* 0x000fea0000201400 */
[C---:B---3--:R-:W-:Y:S08]  /*2d20*/  HMMA.16816.F32 R16, R8.reuse, R20, R16 ;  /* 0x000000140810723c */ /* 0x048ff00000001810 */
[----:B------:R-:W-:Y:S01]  /*2d30*/  HMMA.16816.F32 R24, R8, R22, R24 ;  /* 0x000000160818723c */ /* 0x000fe20000001818 */
[----:B------:R-:W3:Y:S07]  /*2d40*/  LDSM.16.M88.4 R20, [R196+0x5000] ;  /* 0x00500000c414783b */ /* 0x000eee0000000200 */
[----:B------:R-:W-:Y:S07]  /*2d50*/  HMMA.16816.F32 R44, R72, R84, R44 ;  /* 0x00000054482c723c */ /* 0x000fee000000182c */
[----:B------:R-:W-:Y:S01]  /*2d60*/  IADD3 R84, R4, 0x11, RZ ;  /* 0x0000001104547810 */ /* 0x000fe20007ffe0ff */
[----:B--2---:R-:W-:Y:S01]  /*2d70*/  HMMA.16816.F32 R32, R12, R28, R32 ;  /* 0x0000001c0c20723c */ /* 0x004fe20000001820 */
[----:B------:R-:W-:-:S02]  /*2d80*/  FMUL.FTZ R112, R16, c[0x0][0x2ec] ;  /* 0x0000bb0010707a20 */ /* 0x000fc40000410000 */
[----:B------:R-:W-:Y:S04]  /*2d90*/  I2F R85, R84 ;  /* 0x0000005400557306 */ /* 0x000fe80000201400 */
[----:B------:R-:W-:Y:S01]  /*2da0*/  IADD3 R28, R4, 0x39, RZ ;  /* 0x00000039041c7810 */ /* 0x000fe20007ffe0ff */
[----:B------:R-:W-:Y:S01]  /*2db0*/  HMMA.16816.F32 R68, R72, R86, R68 ;  /* 0x000000564844723c */ /* 0x000fe20000001844 */
[----:B------:R-:W-:Y:S02]  /*2dc0*/  FMUL.FTZ R24, R24, c[0x0][0x2ec] ;  /* 0x0000bb0018187a20 */ /* 0x000fe40000410000 */
[----:B------:R-:W-:Y:S04]  /*2dd0*/  I2F R29, R28 ;  /* 0x0000001c001d7306 */ /* 0x000fe80000201400 */
[----:B------:R-:W-:Y:S01]  /*2de0*/  FMUL.FTZ R73, R17, c[0x0][0x2ec] ;  /* 0x0000bb0011497a20 */ /* 0x000fe20000410000 */
[----:B-1----:R-:W-:Y:S01]  /*2df0*/  HMMA.16816.F32 R80, R40, R76, R80 ;  /* 0x0000004c2850723c */ /* 0x002fe20000001850 */
[----:B------:R-:W-:-:S02]  /*2e00*/  FMUL.FTZ R72, R18, c[0x0][0x2ec] ;  /* 0x0000bb0012487a20 */ /* 0x000fc40000410000 */
[----:B------:R-:W-:Y:S05]  /*2e10*/  MUFU.TANH R112, R112 ;  /* 0x0000007000707308 */ /* 0x000fea0000002400 */
[----:B------:R-:W-:Y:S03]  /*2e20*/  HMMA.16816.F32 R56, R12, R30, R56 ;  /* 0x0000001e0c38723c */ /* 0x000fe60000001838 */
[----:B------:R1:W-:Y:S04]  /*2e30*/  MUFU.TANH R31, R24 ;  /* 0x00000018001f7308 */ /* 0x0003e80000002400 */
[----:B------:R-:W-:Y:S01]  /*2e40*/  FMUL.FTZ R30, R19, c[0x0][0x2ec] ;  /* 0x0000bb00131e7a20 */ /* 0x000fe20000410000 */
[----:B----4-:R-:W-:Y:S01]  /*2e50*/  HMMA.16816.F32 R32, R8, R52, R32 ;  /* 0x000000340820723c */ /* 0x010fe20000001820 */
[----:B------:R-:W2:Y:S02]  /*2e60*/  LDSM.16.M88.4 R16, [R209+0x11800] ;  /* 0x01180000d110783b */ /* 0x000ea40000000200 */
[----:B------:R-:W-:Y:S04]  /*2e70*/  MUFU.TANH R73, R73 ;  /* 0x0000004900497308 */ /* 0x000fe80000002400 */
[----:B------:R-:W-:Y:S01]  /*2e80*/  FMUL.FTZ R52, R25, c[0x0][0x2ec] ;  /* 0x0000bb0019347a20 */ /* 0x000fe20000410000 */
[----:B-----5:R-:W-:Y:S03]  /*2e90*/  HMMA.16816.F32 R80, R12, R36, R80 ;  /* 0x000000240c50723c */ /* 0x020fe60000001850 */
[----:B------:R-:W-:Y:S04]  /*2ea0*/  MUFU.TANH R30, R30 ;  /* 0x0000001e001e7308 */ /* 0x000fe80000002400 */
[----:B------:R-:W-:Y:S01]  /*2eb0*/  FMUL.FTZ R36, R26, c[0x0][0x2ec] ;  /* 0x0000bb001a247a20 */ /* 0x000fe20000410000 */
[----:B------:R-:W-:Y:S01]  /*2ec0*/  HMMA.16816.F32 R48, R64, R62, R48 ;  /* 0x0000003e4030723c */ /* 0x000fe20000001830 */
[----:B------:R-:W-:-:S02]  /*2ed0*/  FMUL.FTZ R37, R27, c[0x0][0x2ec] ;  /* 0x0000bb001b257a20 */ /* 0x000fc40000410000 */
[----:B-1----:R-:W1:Y:S01]  /*2ee0*/  LDSM.16.M88.4 R24, [R207+0x5800] ;  /* 0x00580000cf18783b */ /* 0x002e620000000200 */
[----:B------:R-:W-:Y:S04]  /*2ef0*/  MUFU.TANH R52, R52 ;  /* 0x0000003400347308 */ /* 0x000fe80000002400 */
[----:B------:R-:W-:Y:S01]  /*2f00*/  HMMA.16816.F32 R56, R8, R54, R56 ;  /* 0x000000360838723c */ /* 0x000fe20000001838 */
[----:B------:R-:W-:Y:S02]  /*2f10*/  FMUL.FTZ R33, R33, c[0x0][0x2ec] ;  /* 0x0000bb0021217a20 */ /* 0x000fe40000410000 */
[----:B------:R-:W-:Y:S01]  /*2f20*/  FMUL.FTZ R34, R34, c[0x0][0x2ec] ;  /* 0x0000bb0022227a20 */ /* 0x000fe20000410000 */
[----:B------:R-:W-:Y:S01]  /*2f30*/  MUFU.TANH R36, R36 ;  /* 0x0000002400247308 */ /* 0x000fe20000002400 */
[----:B------:R-:W-:-:S02]  /*2f40*/  FMUL.FTZ R32, R32, c[0x0][0x2ec] ;  /* 0x0000bb0020207a20 */ /* 0x000fc40000410000 */
[----:B------:R-:W-:Y:S01]  /*2f50*/  FMUL.FTZ R35, R35, c[0x0][0x2ec] ;  /* 0x0000bb0023237a20 */ /* 0x000fe20000410000 */
[----:B---3--:R-:W-:Y:S04]  /*2f60*/  HMMA.16816.F32 R80, R8, R20, R80 ;  /* 0x000000140850723c */ /* 0x008fe80000001850 */
[----:B------:R-:W-:Y:S04]  /*2f70*/  MUFU.TANH R33, R33 ;  /* 0x0000002100217308 */ /* 0x000fe80000002400 */
[----:B------:R-:W-:Y:S04]  /*2f80*/  HMMA.16816.F32 R48, R40, R78, R48 ;  /* 0x0000004e2830723c */ /* 0x000fe80000001830 */
[----:B------:R-:W-:Y:S04]  /*2f90*/  MUFU.TANH R34, R34 ;  /* 0x0000002200227308 */ /* 0x000fe80000002400 */
[----:B--2---:R-:W-:Y:S01]  /*2fa0*/  HMMA.16816.F32 R44, R64, R16, R44 ;  /* 0x00000010402c723c */ /* 0x004fe2000000182c */
[----:B------:R-:W-:-:S02]  /*2fb0*/  FMUL.FTZ R20, R56, c[0x0][0x2ec] ;  /* 0x0000bb0038147a20 */ /* 0x000fc40000410000 */
[----:B------:R-:W-:Y:S01]  /*2fc0*/  FMUL.FTZ R21, R57, c[0x0][0x2ec] ;  /* 0x0000bb0039157a20 */ /* 0x000fe20000410000 */
[----:B------:R-:W2:Y:S01]  /*2fd0*/  MUFU.TANH R37, R37 ;  /* 0x0000002500257308 */ /* 0x000ea20000002400 */
[----:B------:R-:W-:-:S03]  /*2fe0*/  FMUL.FTZ R59, R59, c[0x0][0x2ec] ;  /* 0x0000bb003b3b7a20 */ /* 0x000fc60000410000 */
[----:B------:R-:W-:Y:S01]  /*2ff0*/  HMMA.16816.F32 R68, R64, R18, R68 ;  /* 0x000000124044723c */ /* 0x000fe20000001844 */
[----:B------:R-:W3:Y:S03]  /*3000*/  LDSM.16.M88.4 R16, [R203+0x11800] ;  /* 0x01180000cb10783b */ /* 0x000ee60000000200 */
[----:B------:R-:W-:Y:S04]  /*3010*/  MUFU.TANH R20, R20 ;  /* 0x0000001400147308 */ /* 0x000fe80000002400 */
[----:B------:R-:W-:Y:S04]  /*3020*/  HMMA.16816.F32 R48, R12, R38, R48 ;  /* 0x000000260c30723c */ /* 0x000fe80000001830 */
[----:B------:R-:W-:Y:S01]  /*3030*/  MUFU.TANH R21, R21 ;  /* 0x0000001500157308 */ /* 0x000fe20000002400 */
[----:B--2---:R-:W-:-:S02]  /*3040*/  FFMA.FTZ R7, R99, R0, R37 ;  /* 0x0000000063077223 */ /* 0x004fc40000010025 */
[----:B------:R-:W-:Y:S01]  /*3050*/  FMUL.FTZ R38, R58, c[0x0][0x2ec] ;  /* 0x0000bb003a267a20 */ /* 0x000fe20000410000 */
[----:B-1----:R-:W-:Y:S01]  /*3060*/  HMMA.16816.F32 R44, R40, R24, R44 ;  /* 0x00000018282c723c */ /* 0x002fe2000000182c */
[----:B------:R-:W-:Y:S01]  /*3070*/  FMUL.FTZ R39, R80, c[0x0][0x2ec] ;  /* 0x0000bb0050277a20 */ /* 0x000fe20000410000 */
[----:B------:R-:W-:Y:S02]  /*3080*/  FSEL R7, R7, -INF , !P4 ;  /* 0xff80000007077808 */ /* 0x000fe40006000000 */
[----:B------:R-:W1:Y:S01]  /*3090*/  MUFU.TANH R32, R32 ;  /* 0x0000002000207308 */ /* 0x000e620000002400 */
[----:B------:R-:W-:-:S03]  /*30a0*/  ISETP.GE.AND P4, PT, R98, R136, PT ;  /* 0x000000886200720c */ /* 0x000fc60003f86270 */
[----:B------:R-:W-:Y:S01]  /*30b0*/  HMMA.16816.F32 R68, R40, R26, R68 ;  /* 0x0000001a2844723c */ /* 0x000fe20000001844 */
[----:B------:R-:W2:Y:S01]  /*30c0*/  LDSM.16.M88.4 R24, [R196+0x5800] ;  /* 0x00580000c418783b */ /* 0x000ea20000000200 */
[----:B------:R-:W-:-:S04]  /*30d0*/  DEPBAR.LE SB0, 0x0 ;  /* 0x000080000000791a */ /* 0x000fc80000000000 */
[----:B------:R-:W-:Y:S01]  /*30e0*/  MUFU.TANH R38, R38 ;  /* 0x0000002600267308 */ /* 0x000fe20000002400 */
[----:B------:R-:W-:Y:S01]  /*30f0*/  FMUL.FTZ R41, R82, c[0x0][0x2ec] ;  /* 0x0000bb0052297a20 */ /* 0x000fe20000410000 */
[----:B------:R-:W-:Y:S01]  /*3100*/  HMMA.16816.F32 R48, R8, R22, R48 ;  /* 0x000000160830723c */ /* 0x000fe20000001830 */
[----:B-1----:R-:W-:-:S05]  /*3110*/  FFMA.FTZ R6, R101, R0, R32 ;  /* 0x0000000065067223 */ /* 0x002fca0000010020 */
[----:B------:R-:W-:Y:S01]  /*3120*/  MUFU.TANH R35, R35 ;  /* 0x0000002300237308 */ /* 0x000fe20000002400 */
[----:B------:R-:W-:Y:S01]  /*3130*/  FMUL.FTZ R23, R83, c[0x0][0x2ec] ;  /* 0x0000bb0053177a20 */ /* 0x000fe20000410000 */
[C---:B---3--:R-:W-:Y:S01]  /*3140*/  HMMA.16816.F32 R44, R12.reuse, R16, R44 ;  /* 0x000000100c2c723c */ /* 0x048fe2000000182c */
[----:B------:R-:W-:Y:S01]  /*3150*/  FMUL.FTZ R22, R81, c[0x0][0x2ec] ;  /* 0x0000bb0051167a20 */ /* 0x000fe20000410000 */
[----:B------:R-:W-:Y:S02]  /*3160*/  FSEL R6, R6, -INF , !P1 ;  /* 0xff80000006067808 */ /* 0x000fe40004800000 */
[----:B------:R-:W-:Y:S02]  /*3170*/  ISETP.GE.AND P1, PT, R98, R135, PT ;  /* 0x000000876200720c */ /* 0x000fe40003f26270 */
[----:B------:R-:W1:Y:S01]  /*3180*/  MUFU.TANH R23, R23 ;  /* 0x0000001700177308 */ /* 0x000e620000002400 */
[CC--:B------:R-:W-:Y:S01]  /*3190*/  FFMA.FTZ R17, R97.reuse, R0.reuse, R36 ;  /* 0x0000000061117223 */ /* 0x0c0fe20000010024 */
[----:B------:R-:W-:Y:S01]  /*31a0*/  HMMA.16816.F32 R68, R12, R18, R68 ;  /* 0x000000120c44723c */ /* 0x000fe20000001844 */
[----:B------:R-:W-:-:S03]  /*31b0*/  FFMA.FTZ R16, R97, R0, R31 ;  /* 0x0000000061107223 */ /* 0x000fc6000001001f */
[----:B------:R-:W-:Y:S02]  /*31c0*/  FSEL R17, R17, -INF , !P0 ;  /* 0xff80000011117808 */ /* 0x000fe40004000000 */
[----:B------:R-:W-:Y:S01]  /*31d0*/  MUFU.TANH R22, R22 ;  /* 0x0000001600167308 */ /* 0x000fe20000002400 */
[----:B------:R-:W-:Y:S01]  /*31e0*/  FSEL R16, R16, -INF , !P3 ;  /* 0xff80000010107808 */ /* 0x000fe20005800000 */
[----:B------:R-:W-:Y:S01]  /*31f0*/  FMUL.FTZ R42, R48, c[0x0][0x2ec] ;  /* 0x0000bb00302a7a20 */ /* 0x000fe20000410000 */
[----:B------:R-:W-:Y:S01]  /*3200*/  ISETP.GE.AND P0, PT, R96, R136, PT ;  /* 0x000000886000720c */ /* 0x000fe20003f06270 */
[-C--:B------:R-:W-:Y:S01]  /*3210*/  FFMA.FTZ R18, R99, R0.reuse, R52 ;  /* 0x0000000063127223 */ /* 0x080fe20000010034 */
[-C--:B------:R-:W-:Y:S01]  /*3220*/  ISETP.GE.AND P3, PT, R84, R135.reuse, PT ;  /* 0x000000875400720c */ /* 0x080fe20003f66270 */
[-C--:B------:R-:W-:Y:S02]  /*3230*/  FFMA.FTZ R19, R95, R0.reuse, R30 ;  /* 0x000000005f137223 */ /* 0x080fe4000001001e */
[----:B------:R-:W3:Y:S01]  /*3240*/  MUFU.TANH R42, R42 ;  /* 0x0000002a002a7308 */ /* 0x000ee20000002400 */
[----:B------:R-:W-:Y:S01]  /*3250*/  FMUL.FTZ R30, R51, c[0x0][0x2ec] ;  /* 0x0000bb00331e7a20 */ /* 0x000fe20000410000 */
[----:B------:R-:W-:Y:S01]  /*3260*/  FSEL R18, R18, -INF , !P5 ;  /* 0xff80000012127808 */ /* 0x000fe20006800000 */
[C---:B--2---:R-:W-:Y:S01]  /*3270*/  HMMA.16816.F32 R44, R8.reuse, R24, R44 ;  /* 0x00000018082c723c */ /* 0x044fe2000000182c */
[-C--:B------:R-:W-:Y:S01]  /*3280*/  ISETP.GE.AND P5, PT, R96, R135.reuse, PT ;  /* 0x000000876000720c */ /* 0x080fe20003fa6270 */
[-C--:B-1----:R-:W-:Y:S01]  /*3290*/  FFMA.FTZ R179, R109, R0.reuse, R23 ;  /* 0x000000006db37223 */ /* 0x082fe20000010017 */
[----:B------:R-:W-:Y:S01]  /*32a0*/  FSEL R19, R19, -INF , !P2 ;  /* 0xff80000013137808 */ /* 0x000fe20005000000 */
[-C--:B------:R-:W-:Y:S01]  /*32b0*/  FFMA.FTZ R14, R95, R0.reuse, R73 ;  /* 0x000000005f0e7223 */ /* 0x080fe20000010049 */
[----:B------:R-:W1:Y:S01]  /*32c0*/  MUFU.TANH R39, R39 ;  /* 0x0000002700277308 */ /* 0x000e620000002400 */
[----:B------:R-:W-:Y:S01]  /*32d0*/  FFMA.FTZ R15, R101, R0, R34 ;  /* 0x00000000650f7223 */ /* 0x000fe20000010022 */
[----:B------:R-:W-:Y:S01]  /*32e0*/  ISETP.GE.AND P2, PT, R84, R136, PT ;  /* 0x000000885400720c */ /* 0x000fe20003f46270 */
[----:B------:R-:W-:Y:S01]  /*32f0*/  HMMA.16816.F32 R68, R8, R26, R68 ;  /* 0x0000001a0844723c */ /* 0x000fe20000001844 */
[----:B------:R-:W-:Y:S01]  /*3300*/  FMUL.FTZ R24, R49, c[0x0][0x2ec] ;  /* 0x0000bb0031187a20 */ /* 0x000fe20000410000 */
[----:B------:R-:W-:Y:S01]  /*3310*/  FSEL R14, R14, -INF , !P6 ;  /* 0xff8000000e0e7808 */ /* 0x000fe20007000000 */
[----:B------:R-:W-:Y:S01]  /*3320*/  FMUL.FTZ R25, R50, c[0x0][0x2ec] ;  /* 0x0000bb0032197a20 */ /* 0x000fe20000410000 */
[----:B------:R-:W-:Y:S01]  /*3330*/  ISETP.GE.AND P6, PT, R94, R135, PT ;  /* 0x000000875e00720c */ /* 0x000fe20003fc6270 */
[----:B------:R-:W2:Y:S01]  /*3340*/  MUFU.TANH R41, R41 ;  /* 0x0000002900297308 */ /* 0x000ea20000002400 */
[----:B---3--:R-:W-:-:S02]  /*3350*/  FFMA.FTZ R42, R111, R0, R42 ;  /* 0x000000006f2a7223 */ /* 0x008fc4000001002a */
[-C--:B------:R-:W-:Y:S01]  /*3360*/  FFMA.FTZ R11, R103, R0.reuse, R38 ;  /* 0x00000000670b7223 */ /* 0x080fe20000010026 */
[----:B------:R-:W-:Y:S01]  /*3370*/  FSEL R15, R15, -INF , !P6 ;  /* 0xff8000000f0f7808 */ /* 0x000fe20007000000 */
[----:B------:R-:W-:Y:S01]  /*3380*/  FFMA.FTZ R10, R103, R0, R20 ;  /* 0x00000000670a7223 */ /* 0x000fe20000010014 */
[----:B------:R-:W-:Y:S01]  /*3390*/  ISETP.GE.AND P6, PT, R100, R136, PT ;  /* 0x000000886400720c */ /* 0x000fe20003fc6270 */
[-C--:B------:R-:W-:Y:S01]  /*33a0*/  FFMA.FTZ R8, R105, R0.reuse, R21 ;  /* 0x0000000069087223 */ /* 0x080fe20000010015 */
[----:B------:R-:W3:Y:S01]  /*33b0*/  MUFU.TANH R40, R59 ;  /* 0x0000003b00287308 */ /* 0x000ee20000002400 */
[----:B------:R-:W-:Y:S01]  /*33c0*/  FSEL R11, R11, -INF , !P5 ;  /* 0xff8000000b0b7808 */ /* 0x000fe20006800000 */
[----:B------:R-:W-:Y:S01]  /*33d0*/  FFMA.FTZ R12, R85, R0, R33 ;  /* 0x00000000550c7223 */ /* 0x000fe20000010021 */
[----:B------:R-:W-:Y:S01]  /*33e0*/  ISETP.GE.AND P5, PT, R104, R136, PT ;  /* 0x000000886800720c */ /* 0x000fe20003fa6270 */
[----:B------:R-:W-:Y:S01]  /*33f0*/  FMUL.FTZ R27, R47, c[0x0][0x2ec] ;  /* 0x0000bb002f1b7a20 */ /* 0x000fe20000410000 */
[----:B------:R-:W-:Y:S01]  /*3400*/  FSEL R10, R10, -INF , !P0 ;  /* 0xff8000000a0a7808 */ /* 0x000fe20004000000 */
[----:B------:R-:W-:Y:S01]  /*3410*/  FMUL.FTZ R44, R44, c[0x0][0x2ec] ;  /* 0x0000bb002c2c7a20 */ /* 0x000fe20000410000 */
[----:B------:R-:W-:Y:S01]  /*3420*/  FSEL R172, R42, -INF , !P5 ;  /* 0xff8000002aac7808 */ /* 0x000fe20006800000 */
[----:B------:R-:W-:Y:S01]  /*3430*/  FMUL.FTZ R45, R45, c[0x0][0x2ec] ;  /* 0x0000bb002d2d7a20 */ /* 0x000fe20000410000 */
[----:B------:R-:W4:Y:S01]  /*3440*/  MUFU.TANH R30, R30 ;  /* 0x0000001e001e7308 */ /* 0x000f220000002400 */
[----:B------:R-:W-:Y:S01]  /*3450*/  FMUL.FTZ R46, R46, c[0x0][0x2ec] ;  /* 0x0000bb002e2e7a20 */ /* 0x000fe20000410000 */
[-C--:B------:R-:W-:Y:S01]  /*3460*/  ISETP.GE.AND P5, PT, R60, R135.reuse, PT ;  /* 0x000000873c00720c */ /* 0x080fe20003fa6270 */
[----:B------:R-:W-:Y:S01]  /*3470*/  FMUL.FTZ R23, R69, c[0x0][0x2ec] ;  /* 0x0000bb0045177a20 */ /* 0x000fe20000410000 */
[----:B------:R-:W-:Y:S01]  /*3480*/  FSEL R12, R12, -INF , !P2 ;  /* 0xff8000000c0c7808 */ /* 0x000fe20005000000 */
[----:B------:R-:W-:Y:S01]  /*3490*/  FMUL.FTZ R68, R68, c[0x0][0x2ec] ;  /* 0x0000bb0044447a20 */ /* 0x000fe20000410000 */
[-C--:B------:R-:W-:Y:S01]  /*34a0*/  ISETP.GE.AND P2, PT, R100, R135.reuse, PT ;  /* 0x000000876400720c */ /* 0x080fe20003f46270 */
[----:B------:R-:W-:Y:S01]  /*34b0*/  FMUL.FTZ R70, R70, c[0x0][0x2ec] ;  /* 0x0000bb0046467a20 */ /* 0x000fe20000410000 */
[----:B------:R-:W5:Y:S01]  /*34c0*/  MUFU.TANH R27, R27 ;  /* 0x0000001b001b7308 */ /* 0x000f620000002400 */
[----:B------:R-:W-:Y:S01]  /*34d0*/  FMUL.FTZ R71, R71, c[0x0][0x2ec] ;  /* 0x0000bb0047477a20 */ /* 0x000fe20000410000 */
[----:B------:R-:W-:Y:S01]  /*34e0*/  ISETP.GE.AND P0, PT, R102, R135, PT ;  /* 0x000000876600720c */ /* 0x000fe20003f06270 */
[-C--:B------:R-:W-:Y:S01]  /*34f0*/  FFMA.FTZ R166, R109, R0.reuse, R22 ;  /* 0x000000006da67223 */ /* 0x080fe20000010016 */
[----:B------:R-:W-:Y:S01]  /*3500*/  FSEL R8, R8, -INF , !P4 ;  /* 0xff80000008087808 */ /* 0x000fe20006000000 */
[-C--:B------:R-:W-:Y:S01]  /*3510*/  FFMA.FTZ R13, R85, R0.reuse, R35 ;  /* 0x00000000550d7223 */ /* 0x080fe20000010023 */
[----:B------:R-:W-:Y:S01]  /*3520*/  FSEL R179, R179, -INF , !P0 ;  /* 0xff800000b3b37808 */ /* 0x000fe20004000000 */
[CC--:B-1----:R-:W-:Y:S01]  /*3530*/  FFMA.FTZ R39, R107.reuse, R0.reuse, R39 ;  /* 0x000000006b277223 */ /* 0x0c2fe20000010027 */
[----:B------:R-:W1:Y:S01]  /*3540*/  MUFU.TANH R26, R44 ;  /* 0x0000002c001a7308 */ /* 0x000e620000002400 */
[-C--:B--2---:R-:W-:Y:S01]  /*3550*/  FFMA.FTZ R41, R107, R0.reuse, R41 ;  /* 0x000000006b297223 */ /* 0x084fe20000010029 */
[----:B------:R-:W-:Y:S01]  /*3560*/  FSEL R13, R13, -INF , !P3 ;  /* 0xff8000000d0d7808 */ /* 0x000fe20005800000 */
[----:B---3--:R-:W-:Y:S01]  /*3570*/  FFMA.FTZ R9, R105, R0, R40 ;  /* 0x0000000069097223 */ /* 0x008fe20000010028 */
[----:B------:R-:W-:Y:S01]  /*3580*/  ISETP.GE.AND P3, PT, R102, R136, PT ;  /* 0x000000886600720c */ /* 0x000fe20003f66270 */
[----:B----4-:R-:W-:Y:S01]  /*3590*/  FFMA.FTZ R30, R113, R0, R30 ;  /* 0x00000000711e7223 */ /* 0x010fe2000001001e */
[----:B------:R-:W-:-:S02]  /*35a0*/  FSEL R174, R39, -INF , !P6 ;  /* 0xff80000027ae7808 */ /* 0x000fc40007000000 */
[----:B------:R-:W2:Y:S01]  /*35b0*/  MUFU.TANH R20, R45 ;  /* 0x0000002d00147308 */ /* 0x000ea20000002400 */
[-C--:B-----5:R-:W-:Y:S01]  /*35c0*/  FFMA.FTZ R27, R61, R0.reuse, R27 ;  /* 0x000000003d1b7223 */ /* 0x0a0fe2000001001b */
[----:B------:R-:W-:Y:S02]  /*35d0*/  FSEL R169, R41, -INF , !P2 ;  /* 0xff80000029a97808 */ /* 0x000fe40005000000 */
[----:B------:R-:W-:Y:S02]  /*35e0*/  ISETP.GE.AND P6, PT, R106, R135, PT ;  /* 0x000000876a00720c */ /* 0x000fe40003fc6270 */
[----:B------:R-:W-:Y:S02]  /*35f0*/  FSEL R151, R27, -INF , !P5 ;  /* 0xff8000001b977808 */ /* 0x000fe40006800000 */
[----:B------:R-:W3:Y:S01]  /*3600*/  MUFU.TANH R24, R24 ;  /* 0x0000001800187308 */ /* 0x000ee20000002400 */
[----:B------:R-:W-:Y:S01]  /*3610*/  ISETP.GE.AND P5, PT, R134, 0x2, PT ;  /* 0x000000028600780c */ /* 0x000fe20003fa6270 */
[----:B-1----:R-:W-:Y:S01]  /*3620*/  FFMA.FTZ R26, R115, R0, R26 ;  /* 0x00000000731a7223 */ /* 0x002fe2000001001a */
[----:B------:R-:W-:-:S02]  /*3630*/  ISETP.GE.AND P2, PT, R108, R136, PT ;  /* 0x000000886c00720c */ /* 0x000fc40003f46270 */
[----:B------:R-:W-:Y:S02]  /*3640*/  FSEL R9, R9, -INF , !P1 ;  /* 0xff80000009097808 */ /* 0x000fe40004800000 */
[----:B------:R-:W-:Y:S01]  /*3650*/  FSEL R166, R166, -INF , !P3 ;  /* 0xff800000a6a67808 */ /* 0x000fe20005800000 */
[----:B------:R-:W1:Y:S01]  /*3660*/  MUFU.TANH R25, R25 ;  /* 0x0000001900197308 */ /* 0x000e620000002400 */
[----:B--2---:R-:W-:Y:S01]  /*3670*/  FFMA.FTZ R20, R61, R0, R20 ;  /* 0x000000003d147223 */ /* 0x004fe20000010014 */
[-C--:B------:R-:W-:Y:S02]  /*3680*/  ISETP.GE.AND P0, PT, R60, R136.reuse, PT ;  /* 0x000000883c00720c */ /* 0x080fe40003f06270 */
[-C--:B------:R-:W-:Y:S02]  /*3690*/  ISETP.GE.AND P4, PT, R104, R135.reuse, PT ;  /* 0x000000876800720c */ /* 0x080fe40003f86270 */
[----:B------:R-:W-:Y:S02]  /*36a0*/  ISETP.GE.AND P1, PT, R106, R136, PT ;  /* 0x000000886a00720c */ /* 0x000fe40003f26270 */
[----:B------:R-:W2:Y:S01]  /*36b0*/  MUFU.TANH R21, R46 ;  /* 0x0000002e00157308 */ /* 0x000ea20000002400 */
[----:B---3--:R-:W-:Y:S01]  /*36c0*/  FFMA.FTZ R24, R113, R0, R24 ;  /* 0x0000000071187223 */ /* 0x008fe20000010018 */
[----:B------:R-:W-:-:S02]  /*36d0*/  ISETP.GE.AND P3, PT, R108, R135, PT ;  /* 0x000000876c00720c */ /* 0x000fc40003f66270 */
[----:B------:R-:W-:Y:S02]  /*36e0*/  FSEL R177, R30, -INF , !P6 ;  /* 0xff8000001eb17808 */ /* 0x000fe40007000000 */
[----:B------:R-:W-:Y:S02]  /*36f0*/  FSEL R178, R26, -INF , !P2 ;  /* 0xff8000001ab27808 */ /* 0x000fe40005000000 */
[----:B------:R-:W3:Y:S01]  /*3700*/  MUFU.TANH R72, R72 ;  /* 0x0000004800487308 */ /* 0x000ee20000002400 */
[----:B-1----:R-:W-:Y:S01]  /*3710*/  FFMA.FTZ R25, R111, R0, R25 ;  /* 0x000000006f197223 */ /* 0x002fe20000010019 */
[C---:B------:R-:W-:Y:S02]  /*3720*/  ISETP.GE.AND P6, PT, R4.reuse, R136, PT ;  /* 0x000000880400720c */ /* 0x040fe40003fc6270 */
[----:B------:R-:W-:Y:S02]  /*3730*/  ISETP.GE.AND P2, PT, R4, R135, PT ;  /* 0x000000870400720c */ /* 0x000fe40003f46270 */
[----:B------:R-:W-:Y:S01]  /*3740*/  FSEL R176, R20, -INF , !P0 ;  /* 0xff80000014b07808 */ /* 0x000fe20004000000 */
[-C--:B------:R-:W-:Y:S01]  /*3750*/  FFMA.FTZ R20, R93, R0.reuse, R112 ;  /* 0x000000005d147223 */ /* 0x080fe20000010070 */
[----:B------:R-:W1:Y:S01]  /*3760*/  MUFU.TANH R22, R68 ;  /* 0x0000004400167308 */ /* 0x000e620000002400 */
[----:B--2---:R-:W-:Y:S01]  /*3770*/  FFMA.FTZ R21, R115, R0, R21 ;  /* 0x0000000073157223 */ /* 0x004fe20000010015 */
[----:B------:R-:W-:-:S02]  /*3780*/  FSEL R173, R25, -INF , !P4 ;  /* 0xff80000019ad7808 */ /* 0x000fc40006000000 */
[----:B------:R-:W-:Y:S02]  /*3790*/  FSEL R168, R24, -INF , !P1 ;  /* 0xff80000018a87808 */ /* 0x000fe40004800000 */
[----:B------:R-:W-:Y:S02]  /*37a0*/  FSEL R171, R21, -INF , !P3 ;  /* 0xff80000015ab7808 */ /* 0x000fe40005800000 */
[----:B------:R-:W2:Y:S01]  /*37b0*/  MUFU.TANH R23, R23 ;  /* 0x0000001700177308 */ /* 0x000ea20000002400 */
[----:B---3--:R-:W-:Y:S01]  /*37c0*/  FFMA.FTZ R4, R93, R0, R72 ;  /* 0x000000005d047223 */ /* 0x008fe20000010048 */
[CC--:B------:R-:W-:Y:S02]  /*37d0*/  ISETP.GE.AND P4, PT, R110.reuse, R136.reuse, PT ;  /* 0x000000886e00720c */ /* 0x0c0fe40003f86270 */
[----:B------:R-:W-:Y:S02]  /*37e0*/  ISETP.GE.AND P1, PT, R110, R135, PT ;  /* 0x000000876e00720c */ /* 0x000fe40003f26270 */
[----:B------:R-:W-:-:S02]  /*37f0*/  ISETP.GE.AND P3, PT, R28, R136, PT ;  /* 0x000000881c00720c */ /* 0x000fc40003f66270 */
[----:B------:R-:W3:Y:S01]  /*3800*/  MUFU.TANH R149, R70 ;  /* 0x0000004600957308 */ /* 0x000ee20000002400 */
[-C--:B-1----:R-:W-:Y:S01]  /*3810*/  FFMA.FTZ R22, R117, R0.reuse, R22 ;  /* 0x0000000075167223 */ /* 0x082fe20000010016 */
[----:B------:R-:W-:Y:S01]  /*3820*/  BAR.SYNC.DEFER_BLOCKING 0x0 ;  /* 0x0000000000007b1d */ /* 0x000fe20000010000 */
[----:B------:R-:W-:Y:S02]  /*3830*/  ISETP.GE.AND P0, PT, R28, R135, PT ;  /* 0x000000871c00720c */ /* 0x000fe40003f06270 */
[----:B------:R-:W-:Y:S02]  /*3840*/  FSEL R20, R20, -INF , !P6 ;  /* 0xff80000014147808 */ /* 0x000fe40007000000 */
[----:B------:R-:W-:Y:S01]  /*3850*/  FSEL R150, R22, -INF , !P4 ;  /* 0xff80000016967808 */ /* 0x000fe20006000000 */
[----:B------:R-:W1:Y:S01]  /*3860*/  MUFU.TANH R167, R71 ;  /* 0x0000004700a77308 */ /* 0x000e620000002400 */
[----:B--2---:R-:W-:Y:S01]  /*3870*/  FFMA.FTZ R23, R29, R0, R23 ;  /* 0x000000001d177223 */ /* 0x004fe20000010017 */
[----:B------:R-:W-:-:S04]  /*3880*/  FSEL R4, R4, -INF , !P2 ;  /* 0xff80000004047808 */ /* 0x000fc80005000000 */
[----:B------:R-:W-:Y:S01]  /*3890*/  FSEL R148, R23, -INF , !P3 ;  /* 0xff80000017947808 */ /* 0x000fe20005800000 */
[----:B---3--:R-:W-:-:S05]  /*38a0*/  FFMA.FTZ R149, R117, R0, R149 ;  /* 0x0000000075957223 */ /* 0x008fca0000010095 */
[----:B------:R-:W-:Y:S01]  /*38b0*/  FSEL R149, R149, -INF , !P1 ;  /* 0xff80000095957808 */ /* 0x000fe20004800000 */
[----:B-1----:R-:W-:-:S05]  /*38c0*/  FFMA.FTZ R167, R29, R0, R167 ;  /* 0x000000001da77223 */ /* 0x002fca00000100a7 */
        /* <DEDUP_REMOVED lines=57> */
.L_x_244:
[----:B------:R-:W-:Y:S05]  /*3c60*/  BSYNC B0 ;  /* 0x0000000000007941 */ /* 0x000fea0003800000 */
.L_x_243:
[----:B------:R-:W0:Y:S02]  /*3c70*/  LDGDEPBAR ;  /* 0x00000000000079af */ /* 0x000e240000000000 */
.L_x_242:
[----:B------:R-:W-:Y:S02]  /*3c80*/  FMNMX.FTZ R23, R20, R14, !PT ;  /* 0x0000000e14177209 */ /* 0x000fe40007810000 */
[----:B-1----:R-:W-:Y:S02]  /*3c90*/  FMNMX.FTZ R24, R4, R19, !PT ;  /* 0x0000001304187209 */ /* 0x002fe40007810000 */
        /* <DEDUP_REMOVED lines=72> */
[----:B------:R-:W-:Y:S01]  /*4120*/  LDSM.16.MT88.4 R16, [R201+0x14800] ;  /* 0x01480000c910783b */ /* 0x000fe20000004200 */
[--C-:B------:R-:W-:Y:S02]  /*4130*/  FFMA.FTZ R152, R10, c[0x0][0x23c], -R175.reuse ;  /* 0x00008f000a987a23 */ /* 0x100fe400000108af */
[--C-:B------:R-:W-:Y:S01]  /*4140*/  FFMA.FTZ R3, R8, c[0x0][0x23c], -R175.reuse ;  /* 0x00008f0008037a23 */ /* 0x100fe200000108af */
[----:B------:R-:W2:Y:S01]  /*4150*/  LDSM.16.MT88.4 R4, [R200+0x16000] ;  /* 0x01600000c804783b */ /* 0x000ea20000004200 */
[--C-:B------:R-:W-:Y:S01]  /*4160*/  FFMA.FTZ R155, R11, c[0x0][0x23c], -R170.reuse ;  /* 0x00008f000b9b7a23 */ /* 0x100fe200000108aa */
[----:B------:R-:W-:Y:S01]  /*4170*/  MUFU.EX2 R160, R160 ;  /* 0x000000a000a07308 */ /* 0x000fe20000000800 */
[----:B------:R-:W-:Y:S01]  /*4180*/  FFMA.FTZ R2, R9, c[0x0][0x23c], -R170 ;  /* 0x00008f0009027a23 */ /* 0x000fe200000108aa */
[----:B------:R-:W-:Y:S01]  /*4190*/  LDSM.16.MT88.4 R24, [R202+0x14800] ;  /* 0x01480000ca18783b */ /* 0x000fe20000004200 */
        /* <DEDUP_REMOVED lines=22> */
[--C-:B------:R-:W-:Y:S02]  /*4300*/  FFMA.FTZ R171, R171, c[0x0][0x23c], -R170.reuse ;  /* 0x00008f00abab7a23 */ /* 0x100fe400000108aa */
[--C-:B------:R-:W-:Y:S02]  /*4310*/  FFMA.FTZ R180, R151, c[0x0][0x23c], -R170.reuse ;  /* 0x00008f0097b47a23 */ /* 0x100fe400000108aa */
[----:B------:R-:W-:Y:S01]  /*4320*/  FFMA.FTZ R179, R149, c[0x0][0x23c], -R170 ;  /* 0x00008f0095b37a23 */ /* 0x000fe200000108aa */
        /* <DEDUP_REMOVED lines=237> */
[----:B------:R1:W-:Y:S01]  /*5200*/  @!P1 LDGSTS.E.BYPASS.LTC128B.128 [R215+0x16000], [R10.64+0x100] ;  /* 0x160001000ad79fae */ /* 0x0003e2000b901d4c */
[----:B------:R-:W-:Y:S01]  /*5210*/  I2F R137, R2 ;  /* 0x0000000200897306 */ /* 0x000fe20000201400 */
[C---:B------:R-:W-:Y:S02]  /*5220*/  IADD3 R142, R2.reuse, 0x1, RZ ;  /* 0x00000001028e7810 */ /* 0x040fe40007ffe0ff */
[----:B------:R-:W-:Y:S01]  /*5230*/  @P3 STS.128 [R215+0x13000], RZ ;  /* 0x013000ffd7003388 */ /* 0x000fe20000000c00 */
[C---:B------:R-:W-:Y:S02]  /*5240*/  IADD3 R180, R2.reuse, 0x8, RZ ;  /* 0x0000000802b47810 */ /* 0x040fe40007ffe0ff */
[C---:B------:R-:W-:Y:S01]  /*5250*/  IADD3 R182, R2.reuse, 0x9, RZ ;  /* 0x0000000902b67810 */ /* 0x040fe20007ffe0ff */
[----:B------:R-:W-:Y:S01]  /*5260*/  @!PT LDS RZ, [RZ] ;  /* 0x00000000fffff984 */ /* 0x000fe20000000800 */
[----:B------:R-:W-:Y:S01]  /*5270*/  @!PT LDS RZ, [RZ] ;  /* 0x00000000fffff984 */ /* 0x000fe20000000800 */
[----:B------:R-:W-:Y:S01]  /*5280*/  @!PT LDS RZ, [RZ] ;  /* 0x00000000fffff984 */ /* 0x000fe20000000800 */
[----:B------:R3:W-:Y:S01]  /*5290*/  @!P3 LDGSTS.E.BYPASS.LTC128B.128 [R215+0x13000], [R6.64] ;  /* 0x1300000006d7bfae */ /* 0x0007e2000b901d4c */
[----:B------:R-:W-:Y:S01]  /*52a0*/  I2F R143, R142 ;  /* 0x0000008e008f7306 */ /* 0x000fe20000201400 */
[----:B------:R-:W-:-:S02]  /*52b0*/  IADD3 R184, R2, 0x10, RZ ;  /* 0x0000001002b87810 */ /* 0x000fc40007ffe0ff */
[----:B------:R-:W-:Y:S01]  /*52c0*/  @P2 STS.128 [R215+0x15000], RZ ;  /* 0x015000ffd7002388 */ /* 0x000fe20000000c00 */
[----:B------:R-:W-:Y:S02]  /*52d0*/  IADD3 R186, R2, 0x11, RZ ;  /* 0x0000001102ba7810 */ /* 0x000fe40007ffe0ff */
[----:B------:R-:W-:Y:S01]  /*52e0*/  ISETP.GE.AND P6, PT, R142, R136, PT ;  /* 0x000000888e00720c */ /* 0x000fe20003fc6270 */
[----:B------:R-:W-:Y:S01]  /*52f0*/  @!PT LDS RZ, [RZ] ;  /* 0x00000000fffff984 */ /* 0x000fe20000000800 */
[----:B------:R-:W-:Y:S01]  /*5300*/  @!PT LDS RZ, [RZ] ;  /* 0x00000000fffff984 */ /* 0x000fe20000000800 */
[----:B------:R-:W-:Y:S01]  /*5310*/  @!PT LDS RZ, [RZ] ;  /* 0x00000000fffff984 */ /* 0x000fe20000000800 */
[----:B------:R4:W-:Y:S01]  /*5320*/  @!P2 LDGSTS.E.BYPASS.LTC128B.128 [R215+0x15000], [R16.64+0x80] ;  /* 0x1500008010d7afae */ /* 0x0009e2000b901d4c */
[----:B------:R-:W-:Y:S01]  /*5330*/  I2F R181, R180 ;  /* 0x000000b400b57306 */ /* 0x000fe20000201400 */
[C---:B------:R-:W-:Y:S02]  /*5340*/  IADD3 R230, R2.reuse, 0x18, RZ ;  /* 0x0000001802e67810 */ /* 0x040fe40007ffe0ff */
        /* <DEDUP_REMOVED lines=8> */
[----:B------:R-:W-:-:S02]  /*53d0*/  IADD3 R231, R2, 0x20, RZ ;  /* 0x0000002002e77810 */ /* 0x000fc40007ffe0ff */
[----:B------:R-:W-:Y:S01]  /*53e0*/  LDSM.16.M88.4 R164, [R210] ;  /* 0x00000000d2a4783b */ /* 0x000fe20000000200 */
[C---:B------:R-:W-:Y:S02]  /*53f0*/  IADD3 R232, R2.reuse, 0x21, RZ ;  /* 0x0000002102e87810 */ /* 0x040fe40007ffe0ff */
[C---:B------:R-:W-:Y:S01]  /*5400*/  IADD3 R234, R2.reuse, 0x28, RZ ;  /* 0x0000002802ea7810 */ /* 0x040fe20007ffe0ff */
[----:B------:R-:W5:Y:S01]  /*5410*/  LDSM.16.M88.4 R28, [R209+0xc000] ;  /* 0x00c00000d11c783b */ /* 0x000f620000000200 */
[----:B------:R-:W-:Y:S01]  /*5420*/  I2F R185, R184 ;  /* 0x000000b800b97306 */ /* 0x000fe20000201400 */
[C---:B------:R-:W-:Y:S02]  /*5430*/  IADD3 R236, R2.reuse, 0x29, RZ ;  /* 0x0000002902ec7810 */ /* 0x040fe40007ffe0ff */
[----:B------:R-:W4:Y:S01]  /*5440*/  LDSM.16.M88.4 R20, [R209+0xc800] ;  /* 0x00c80000d114783b */ /* 0x000f220000000200 */
[C---:B------:R-:W-:Y:S02]  /*5450*/  IADD3 R238, R2.reuse, 0x31, RZ ;  /* 0x0000003102ee7810 */ /* 0x040fe40007ffe0ff */
[C---:B------:R-:W-:Y:S01]  /*5460*/  ISETP.GE.AND P4, PT, R2.reuse, R136, PT ;  /* 0x000000880200720c */ /* 0x040fe20003f86270 */
[----:B--2---:R-:W2:Y:S01]  /*5470*/  LDSM.16.M88.4 R12, [R209+0xd000] ;  /* 0x00d00000d10c783b */ /* 0x004ea20000000200 */
[----:B------:R-:W-:Y:S01]  /*5480*/  I2F R187, R186 ;  /* 0x000000ba00bb7306 */ /* 0x000fe20000201400 */
[----:B------:R-:W-:-:S02]  /*5490*/  ISETP.GE.AND P5, PT, R2, R135, PT ;  /* 0x000000870200720c */ /* 0x000fc40003fa6270 */
[----:B------:R-:W2:Y:S04]  /*54a0*/  LDSM.16.M88.4 R152, [R209+0xd800] ;  /* 0x00d80000d198783b */ /* 0x000ea80000000200 */
[----:B------:R-:W-:Y:S01]  /*54b0*/  LDSM.16.M88.4 R148, [R208] ;  /* 0x00000000d094783b */ /* 0x000fe20000000200 */
[----:B------:R-:W-:Y:S03]  /*54c0*/  I2F R229, R230 ;  /* 0x000000e600e57306 */ /* 0x000fe60000201400 */
[----:B------:R-:W2:Y:S04]  /*54d0*/  LDSM.16.M88.4 R144, [R207] ;  /* 0x00000000cf90783b */ /* 0x000ea80000000200 */
[----:B------:R-:W2:Y:S01]  /*54e0*/  LDSM.16.M88.4 R172, [R199] ;  /* 0x00000000c7ac783b */ /* 0x000ea20000000200 */
[----:B------:R-:W-:Y:S03]  /*54f0*/  I2F R219, R228 ;  /* 0x000000e400db7306 */ /* 0x000fe60000201400 */
[----:B------:R-:W2:Y:S04]  /*5500*/  LDSM.16.M88.4 R160, [R198] ;  /* 0x00000000c6a0783b */ /* 0x000ea80000000200 */
[----:B------:R-:W2:Y:S01]  /*5510*/  LDSM.16.M88.4 R156, [R197] ;  /* 0x00000000c59c783b */ /* 0x000ea20000000200 */
[----:B------:R-:W-:Y:S03]  /*5520*/  I2F R233, R231 ;  /* 0x000000e700e97306 */ /* 0x000fe60000201400 */
[----:B-1----:R-:W-:Y:S01]  /*5530*/  LDSM.16.M88.4 R8, [R206] ;  /* 0x00000000ce08783b */ /* 0x002fe20000000200 */
[C---:B-----5:R-:W-:Y:S03]  /*5540*/  HMMA.16816.F32 R32, R164.reuse, R28, RZ ;  /* 0x0000001ca420723c */ /* 0x060fe600000018ff */
[----:B---3--:R-:W1:Y:S01]  /*5550*/  LDSM.16.M88.4 R4, [R203+0xc000] ;  /* 0x00c00000cb04783b */ /* 0x008e620000000200 */
[----:B------:R-:W-:Y:S03]  /*5560*/  I2F R235, R232 ;  /* 0x000000e800eb7306 */ /* 0x000fe60000201400 */
[----:B------:R-:W-:Y:S01]  /*5570*/  LDSM.16.M88.4 R176, [R210+0x4000] ;  /* 0x00400000d2b0783b */ /* 0x000fe20000000200 */
[C---:B------:R-:W-:Y:S03]  /*5580*/  HMMA.16816.F32 R28, R164.reuse, R30, RZ ;  /* 0x0000001ea41c723c */ /* 0x040fe600000018ff */
[----:B------:R-:W0:Y:S01]  /*5590*/  LDGDEPBAR ;  /* 0x00000000000079af */ /* 0x000e220000000000 */
[----:B------:R-:W-:Y:S04]  /*55a0*/  I2F R237, R234 ;  /* 0x000000ea00ed7306 */ /* 0x000fe80000201400 */
[C---:B----4-:R-:W-:Y:S04]  /*55b0*/  HMMA.16816.F32 R24, R164.reuse, R20, RZ ;  /* 0x00000014a418723c */ /* 0x050fe800000018ff */
[----:B------:R-:W-:Y:S04]  /*55c0*/  I2F R241, R238 ;  /* 0x000000ee00f17306 */ /* 0x000fe80000201400 */
[C---:B--2---:R-:W-:Y:S08]  /*55d0*/  HMMA.16816.F32 R16, R164.reuse, R12, RZ ;  /* 0x0000000ca410723c */ /* 0x044ff000000018ff */
[C---:B------:R-:W-:Y:S08]  /*55e0*/  HMMA.16816.F32 R20, R164.reuse, R22, RZ ;  /* 0x00000016a414723c */ /* 0x040ff000000018ff */
[C---:B------:R-:W-:Y:S08]  /*55f0*/  HMMA.16816.F32 R12, R164.reuse, R14, RZ ;  /* 0x0000000ea40c723c */ /* 0x040ff000000018ff */
[C---:B------:R-:W-:Y:S08]  /*5600*/  HMMA.16816.F32 R168, R164.reuse, R152, RZ ;  /* 0x00000098a4a8723c */ /* 0x040ff000000018ff */
[----:B------:R-:W-:Y:S01]  /*5610*/  HMMA.16816.F32 R164, R164, R154, RZ ;  /* 0x0000009aa4a4723c */ /* 0x000fe200000018ff */
[----:B------:R-:W2:Y:S07]  /*5620*/  LDSM.16.M88.4 R152, [R203+0xc800] ;  /* 0x00c80000cb98783b */ /* 0x000eae0000000200 */
[C---:B------:R-:W-:Y:S08]  /*5630*/  HMMA.16816.F32 R32, R148.reuse, R144, R32 ;  /* 0x000000909420723c */ /* 0x040ff00000001820 */
[C---:B------:R-:W-:Y:S01]  /*5640*/  HMMA.16816.F32 R28, R148.reuse, R146, R28 ;  /* 0x00000092941c723c */ /* 0x040fe2000000181c */
        /* <DEDUP_REMOVED lines=9> */
[----:B------:R-:W-:Y:S04]  /*56e0*/  LDSM.16.M88.4 R148, [R205] ;  /* 0x00000000cd94783b */ /* 0x000fe80000000200 */
[----:B------:R-:W-:Y:S03]  /*56f0*/  LDSM.16.M88.4 R156, [R196+0x1000] ;  /* 0x00100000c49c783b */ /* 0x000fe60000000200 */
[C---:B-1----:R-:W-:Y:S08]  /*5700*/  HMMA.16816.F32 R32, R8.reuse, R4, R32 ;  /* 0x000000040820723c */ /* 0x042ff00000001820 */
[C---:B------:R-:W-:Y:S01]  /*5710*/  HMMA.16816.F32 R28, R8.reuse, R6, R28 ;  /* 0x00000006081c723c */ /* 0x040fe2000000181c */
[----:B------:R-:W1:Y:S07]  /*5720*/  LDSM.16.M88.4 R4, [R196] ;  /* 0x00000000c404783b */ /* 0x000e6e0000000200 */
[C---:B--2---:R-:W-:Y:S08]  /*5730*/  HMMA.16816.F32 R24, R8.reuse, R152, R24 ;  /* 0x000000980818723c */ /* 0x044ff00000001818 */
[C---:B------:R-:W-:Y:S01]  /*5740*/  HMMA.16816.F32 R20, R8.reuse, R154, R20 ;  /* 0x0000009a0814723c */ /* 0x040fe20000001814 */
[----:B------:R-:W2:Y:S07]  /*5750*/  LDSM.16.M88.4 R152, [R196+0x1800] ;  /* 0x00180000c498783b */ /* 0x000eae0000000200 */
[C---:B---3--:R-:W-:Y:S08]  /*5760*/  HMMA.16816.F32 R16, R8.reuse, R144, R16 ;  /* 0x000000900810723c */ /* 0x048ff00000001810 */
[C---:B------:R-:W-:Y:S01]  /*5770*/  HMMA.16816.F32 R12, R8.reuse, R146, R12 ;  /* 0x00000092080c723c */ /* 0x040fe2000000180c */
[----:B------:R-:W3:Y:S07]  /*5780*/  LDSM.16.M88.4 R144, [R209+0xe000] ;  /* 0x00e00000d190783b */ /* 0x000eee0000000200 */
[C---:B----4-:R-:W-:Y:S08]  /*5790*/  HMMA.16816.F32 R168, R8.reuse, R172, R168 ;  /* 0x000000ac08a8723c */ /* 0x050ff000000018a8 */
[----:B------:R-:W-:Y:S01]  /*57a0*/  HMMA.16816.F32 R164, R8, R174, R164 ;  /* 0x000000ae08a4723c */ /* 0x000fe200000018a4 */
[----:B------:R-:W4:Y:S04]  /*57b0*/  LDSM.16.M88.4 R8, [R209+0xe800] ;  /* 0x00e80000d108783b */ /* 0x000f280000000200 */
[----:B------:R-:W-:Y:S03]  /*57c0*/  LDSM.16.M88.4 R172, [R209+0xf800] ;  /* 0x00f80000d1ac783b */ /* 0x000fe60000000200 */
        /* <DEDUP_REMOVED lines=8> */
[----:B------:R-:W-:Y:S07]  /*5850*/  LDSM.16.M88.4 R156, [R195] ;  /* 0x00000000c39c783b */ /* 0x000fee0000000200 */
[C---:B--2---:R-:W-:Y:S08]  /*5860*/  HMMA.16816.F32 R168, R148.reuse, R152, R168 ;  /* 0x0000009894a8723c */ /* 0x044ff000000018a8 */
[----:B------:R-:W-:Y:S01]  /*5870*/  HMMA.16816.F32 R164, R148, R154, R164 ;  /* 0x0000009a94a4723c */ /* 0x000fe200000018a4 */
[----:B------:R-:W2:Y:S04]  /*5880*/  LDSM.16.M88.4 R152, [R194] ;  /* 0x00000000c298783b */ /* 0x000ea80000000200 */
[----:B------:R-:W5:Y:S03]  /*5890*/  LDSM.16.M88.4 R148, [R193] ;  /* 0x00000000c194783b */ /* 0x000f660000000200 */
[C---:B---3--:R-:W-:Y:S08]  /*58a0*/  HMMA.16816.F32 R32, R176.reuse, R144, R32 ;  /* 0x00000090b020723c */ /* 0x048ff00000001820 */
[C---:B------:R-:W-:Y:S01]  /*58b0*/  HMMA.16816.F32 R28, R176.reuse, R146, R28 ;  /* 0x00000092b01c723c */ /* 0x040fe2000000181c */
[----:B------:R-:W3:Y:S07]  /*58c0*/  LDSM.16.M88.4 R144, [R192] ;  /* 0x00000000c090783b */ /* 0x000eee0000000200 */
[C---:B----4-:R-:W-:Y:S08]  /*58d0*/  HMMA.16816.F32 R24, R176.reuse, R8, R24 ;  /* 0x00000008b018723c */ /* 0x050ff00000001818 */
[C---:B------:R-:W-:Y:S01]  /*58e0*/  HMMA.16816.F32 R20, R176.reuse, R10, R20 ;  /* 0x0000000ab014723c */ /* 0x040fe20000001814 */
[----:B------:R-:W-:Y:S07]  /*58f0*/  LDSM.16.M88.4 R8, [R206+0x4000] ;  /* 0x00400000ce08783b */ /* 0x000fee0000000200 */
[C---:B-1----:R-:W-:Y:S08]  /*5900*/  HMMA.16816.F32 R16, R176.reuse, R4, R16 ;  /* 0x00000004b010723c */ /* 0x042ff00000001810 */
[C---:B------:R-:W-:Y:S01]  /*5910*/  HMMA.16816.F32 R12, R176.reuse, R6, R12 ;  /* 0x00000006b00c723c */ /* 0x040fe2000000180c */
[----:B------:R-:W1:Y:S07]  /*5920*/  LDSM.16.M88.4 R4, [R203+0xe000] ;  /* 0x00e00000cb04783b */ /* 0x000e6e0000000200 */
[C---:B------:R-:W-:Y:S08]  /*5930*/  HMMA.16816.F32 R168, R176.reuse, R172, R168 ;  /* 0x000000acb0a8723c */ /* 0x040ff000000018a8 */
[----:B------:R-:W-:Y:S01]  /*5940*/  HMMA.16816.F32 R172, R176, R174, R164 ;  /* 0x000000aeb0ac723c */ /* 0x000fe200000018a4 */
[----:B------:R-:W4:Y:S04]  /*5950*/  LDSM.16.M88.4 R164, [R203+0xe800] ;  /* 0x00e80000cba4783b */ /* 0x000f280000000200 */
[----:B------:R-:W-:Y:S03]  /*5960*/  LDSM.16.M88.4 R176, [R196+0x3000] ;  /* 0x00300000c4b0783b */ /* 0x000fe60000000200 */
[C---:B--2---:R-:W-:Y:S08]  /*5970*/  HMMA.16816.F32 R24, R160.reuse, R152, R24 ;  /* 0x00000098a018723c */ /* 0x044ff00000001818 */
[C---:B------:R-:W-:Y:S01]  /*5980*/  HMMA.16816.F32 R20, R160.reuse, R154, R20 ;  /* 0x0000009aa014723c */ /* 0x040fe20000001814 */
[----:B------:R-:W2:Y:S07]  /*5990*/  LDSM.16.M88.4 R152, [R203+0xf000] ;  /* 0x00f00000cb98783b */ /* 0x000eae0000000200 */
[C---:B-----5:R-:W-:Y:S08]  /*59a0*/  HMMA.16816.F32 R16, R160.reuse, R148, R16 ;  /* 0x00000094a010723c */ /* 0x060ff00000001810 */
[C---:B------:R-:W-:Y:S01]  /*59b0*/  HMMA.16816.F32 R12, R160.reuse, R150, R12 ;  /* 0x00000096a00c723c */ /* 0x040fe2000000180c */
[----:B------:R-:W5:Y:S07]  /*59c0*/  LDSM.16.M88.4 R148, [R203+0xf800] ;  /* 0x00f80000cb94783b */ /* 0x000f6e0000000200 */
[C---:B------:R-:W-:Y:S08]  /*59d0*/  HMMA.16816.F32 R32, R160.reuse, R156, R32 ;  /* 0x0000009ca020723c */ /* 0x040ff00000001820 */
[C---:B------:R-:W-:Y:S01]  /*59e0*/  HMMA.16816.F32 R28, R160.reuse, R158, R28 ;  /* 0x0000009ea01c723c */ /* 0x040fe2000000181c */
[----:B------:R-:W-:Y:S07]  /*59f0*/  LDSM.16.M88.4 R156, [R205+0x4000] ;  /* 0x00400000cd9c783b */ /* 0x000fee0000000200 */
[C---:B---3--:R-:W-:Y:S08]  /*5a00*/  HMMA.16816.F32 R168, R160.reuse, R144, R168 ;  /* 0x00000090a0a8723c */ /* 0x048ff000000018a8 */
[----:B------:R-:W-:Y:S01]  /*5a10*/  HMMA.16816.F32 R172, R160, R146, R172 ;  /* 0x00000092a0ac723c */ /* 0x000fe200000018ac */
[----:B------:R-:W3:Y:S04]  /*5a20*/  LDSM.16.M88.4 R144, [R196+0x2000] ;  /* 0x00200000c490783b */ /* 0x000ee80000000200 */
[----:B------:R-:W3:Y:S03]  /*5a30*/  LDSM.16.M88.4 R160, [R196+0x2800] ;  /* 0x00280000c4a0783b */ /* 0x000ee60000000200 */
[C---:B-1----:R-:W-:Y:S08]  /*5a40*/  HMMA.16816.F32 R32, R8.reuse, R4, R32 ;  /* 0x000000040820723c */ /* 0x042ff00000001820 */
[C---:B------:R-:W-:Y:S01]  /*5a50*/  HMMA.16816.F32 R28, R8.reuse, R6, R28 ;  /* 0x00000006081c723c */ /* 0x040fe2000000181c */
[----:B------:R-:W1:Y:S07]  /*5a60*/  LDSM.16.M88.4 R4, [R196+0x3800] ;  /* 0x00380000c404783b */ /* 0x000e6e0000000200 */
[C---:B----4-:R-:W-:Y:S08]  /*5a70*/  HMMA.16816.F32 R24, R8.reuse, R164, R24 ;  /* 0x000000a40818723c */ /* 0x050ff00000001818 */
[C---:B------:R-:W-:Y:S01]  /*5a80*/  HMMA.16816.F32 R20, R8.reuse, R166, R20 ;  /* 0x000000a60814723c */ /* 0x040fe20000001814 */
[----:B------:R-:W-:Y:S07]  /*5a90*/  LDSM.16.M88.4 R164, [R190] ;  /* 0x00000000bea4783b */ /* 0x000fee0000000200 */
[C---:B--2---:R-:W-:Y:S08]  /*5aa0*/  HMMA.16816.F32 R16, R8.reuse, R152, R16 ;  /* 0x000000980810723c */ /* 0x044ff00000001810 */
[C---:B------:R-:W-:Y:S01]  /*5ab0*/  HMMA.16816.F32 R12, R8.reuse, R154, R12 ;  /* 0x0000009a080c723c */ /* 0x040fe2000000180c */
[----:B------:R-:W-:Y:S07]  /*5ac0*/  LDSM.16.M88.4 R152, [R191] ;  /* 0x00000000bf98783b */ /* 0x000fee0000000200 */
[C---:B-----5:R-:W-:Y:S08]  /*5ad0*/  HMMA.16816.F32 R168, R8.reuse, R148, R168 ;  /* 0x0000009408a8723c */ /* 0x060ff000000018a8 */
[----:B------:R-:W-:Y:S01]  /*5ae0*/  HMMA.16816.F32 R172, R8, R150, R172 ;  /* 0x0000009608ac723c */ /* 0x000fe200000018ac */
[----:B------:R-:W-:Y:S04]  /*5af0*/  LDSM.16.M88.4 R148, [R210+0x8000] ;  /* 0x00800000d294783b */ /* 0x000fe80000000200 */
[----:B------:R-:W2:Y:S03]  /*5b00*/  LDSM.16.M88.4 R8, [R209+0x10000] ;  /* 0x01000000d108783b */ /* 0x000ea60000000200 */
[C---:B---3--:R-:W-:Y:S08]  /*5b10*/  HMMA.16816.F32 R32, R156.reuse, R144, R32 ;  /* 0x000000909c20723c */ /* 0x048ff00000001820 */
[C---:B------:R-:W-:Y:S01]  /*5b20*/  HMMA.16816.F32 R28, R156.reuse, R146, R28 ;  /* 0x000000929c1c723c */ /* 0x040fe2000000181c */
[----:B------:R-:W3:Y:S07]  /*5b30*/  LDSM.16.M88.4 R144, [R209+0x10800] ;  /* 0x01080000d190783b */ /* 0x000eee0000000200 */
[C---:B------:R-:W-:Y:S08]  /*5b40*/  HMMA.16816.F32 R24, R156.reuse, R160, R24 ;  /* 0x000000a09c18723c */ /* 0x040ff00000001818 */
[C---:B------:R-:W-:Y:S01]  /*5b50*/  HMMA.16816.F32 R20, R156.reuse, R162, R20 ;  /* 0x000000a29c14723c */ /* 0x040fe20000001814 */
[----:B------:R-:W4:Y:S07]  /*5b60*/  LDSM.16.M88.4 R160, [R208+0x8000] ;  /* 0x00800000d0a0783b */ /* 0x000f2e0000000200 */
[C---:B-1----:R-:W-:Y:S08]  /*5b70*/  HMMA.16816.F32 R168, R156.reuse, R4, R168 ;  /* 0x000000049ca8723c */ /* 0x042ff000000018a8 */
[C---:B------:R-:W-:Y:S01]  /*5b80*/  HMMA.16816.F32 R172, R156.reuse, R6, R172 ;  /* 0x000000069cac723c */ /* 0x040fe200000018ac */
[----:B------:R-:W1:Y:S07]  /*5b90*/  LDSM.16.M88.4 R4, [R209+0x11000] ;  /* 0x01100000d104783b */ /* 0x000e6e0000000200 */
[C---:B------:R-:W-:Y:S08]  /*5ba0*/  HMMA.16816.F32 R16, R156.reuse, R176, R16 ;  /* 0x000000b09c10723c */ /* 0x040ff00000001810 */
[----:B------:R-:W-:Y:S08]  /*5bb0*/  HMMA.16816.F32 R12, R156, R178, R12 ;  /* 0x000000b29c0c723c */ /* 0x000ff0000000180c */
[C---:B--2---:R-:W-:Y:S08]  /*5bc0*/  HMMA.16816.F32 R32, R148.reuse, R8, R32 ;  /* 0x000000089420723c */ /* 0x044ff00000001820 */
[C---:B------:R-:W-:Y:S01]  /*5bd0*/  HMMA.16816.F32 R156, R148.reuse, R10, R28 ;  /* 0x0000000a949c723c */ /* 0x040fe2000000181c */
[----:B------:R-:W-:Y:S04]  /*5be0*/  LDSM.16.M88.4 R28, [R206+0x8000] ;  /* 0x00800000ce1c783b */ /* 0x000fe80000000200 */
[----:B------:R-:W2:Y:S03]  /*5bf0*/  LDSM.16.M88.4 R8, [R203+0x10000] ;  /* 0x01000000cb08783b */ /* 0x000ea60000000200 */
[C---:B---3--:R-:W-:Y:S08]  /*5c00*/  HMMA.16816.F32 R24, R148.reuse, R144, R24 ;  /* 0x000000909418723c */ /* 0x048ff00000001818 */
[----:B------:R-:W-:Y:S01]  /*5c10*/  HMMA.16816.F32 R20, R148, R146, R20 ;  /* 0x000000929414723c */ /* 0x000fe20000001814 */
[----:B------:R-:W-:Y:S07]  /*5c20*/  LDSM.16.M88.4 R144, [R205+0x8000] ;  /* 0x00800000cd90783b */ /* 0x000fee0000000200 */
[C---:B----4-:R-:W-:Y:S08]  /*5c30*/  HMMA.16816.F32 R32, R160.reuse, R152, R32 ;  /* 0x00000098a020723c */ /* 0x050ff00000001820 */
[----:B------:R-:W-:Y:S01]  /*5c40*/  HMMA.16816.F32 R156, R160, R154, R156 ;  /* 0x0000009aa09c723c */ /* 0x000fe2000000189c */
[----:B------:R-:W3:Y:S07]  /*5c50*/  LDSM.16.M88.4 R152, [R203+0x10800] ;  /* 0x01080000cb98783b */ /* 0x000eee0000000200 */
[----:B-1----:R-:W-:Y:S01]  /*5c60*/  HMMA.16816.F32 R176, R148, R4, R16 ;  /* 0x0000000494b0723c */ /* 0x002fe20000001810 */
[----:B------:R-:W1:Y:S07]  /*5c70*/  LDSM.16.M88.4 R16, [R196+0x4000] ;  /* 0x00400000c410783b */ /* 0x000e6e0000000200 */
[C---:B------:R-:W-:Y:S08]  /*5c80*/  HMMA.16816.F32 R24, R160.reuse, R164, R24 ;  /* 0x000000a4a018723c */ /* 0x040ff00000001818 */
[----:B------:R-:W-:Y:S01]  /*5c90*/  HMMA.16816.F32 R20, R160, R166, R20 ;  /* 0x000000a6a014723c */ /* 0x000fe20000001814 */
[----:B------:R-:W4:Y:S07]  /*5ca0*/  LDSM.16.M88.4 R164, [R189] ;  /* 0x00000000bda4783b */ /* 0x000f2e0000000200 */
[C---:B--2---:R-:W-:Y:S08]  /*5cb0*/  HMMA.16816.F32 R32, R28.reuse, R8, R32 ;  /* 0x000000081c20723c */ /* 0x044ff00000001820 */
[C---:B------:R-:W-:Y:S01]  /*5cc0*/  HMMA.16816.F32 R156, R28.reuse, R10, R156 ;  /* 0x0000000a1c9c723c */ /* 0x040fe2000000189c */
[----:B------:R-:W2:Y:S07]  /*5cd0*/  LDSM.16.M88.4 R8, [R196+0x4800] ;  /* 0x00480000c408783b */ /* 0x000eae0000000200 */
[----:B---3--:R-:W-:Y:S01]  /*5ce0*/  HMMA.16816.F32 R24, R28, R152, R24 ;  /* 0x000000981c18723c */ /* 0x008fe20000001818 */
[----:B------:R-:W-:Y:S06]  /*5cf0*/  I2F R153, R236 ;  /* 0x000000ec00997306 */ /* 0x000fec0000201400 */
[----:B------:R-:W-:Y:S01]  /*5d00*/  IADD3 R152, R2, 0x30, RZ ;  /* 0x0000003002987810 */ /* 0x000fe20007ffe0ff */
[----:B------:R-:W-:Y:S01]  /*5d10*/  HMMA.16816.F32 R12, R148, R6, R12 ;  /* 0x00000006940c723c */ /* 0x000fe2000000180c */
[----:B------:R-:W3:Y:S02]  /*5d20*/  LDSM.16.M88.4 R4, [R209+0x11800] ;  /* 0x01180000d104783b */ /* 0x000ee40000000200 */
[----:B------:R-:W-:Y:S05]  /*5d30*/  I2F R239, R152 ;  /* 0x0000009800ef7306 */ /* 0x000fea0000201400 */
[----:B------:R-:W-:Y:S08]  /*5d40*/  HMMA.16816.F32 R20, R28, R154, R20 ;  /* 0x0000009a1c14723c */ /* 0x000ff00000001814 */
[C---:B-1----:R-:W-:Y:S08]  /*5d50*/  HMMA.16816.F32 R32, R144.reuse, R16, R32 ;  /* 0x000000109020723c */ /* 0x042ff00000001820 */
[----:B------:R-:W-:Y:S01]  /*5d60*/  HMMA.16816.F32 R156, R144, R18, R156 ;  /* 0x00000012909c723c */ /* 0x000fe2000000189c */
[----:B------:R-:W1:Y:S07]  /*5d70*/  LDSM.16.M88.4 R16, [R203+0x11000] ;  /* 0x01100000cb10783b */ /* 0x000e6e0000000200 */
[----:B----4-:R-:W-:Y:S08]  /*5d80*/  HMMA.16816.F32 R176, R160, R164, R176 ;  /* 0x000000a4a0b0723c */ /* 0x010ff000000018b0 */
[----:B--2---:R-:W-:Y:S01]  /*5d90*/  HMMA.16816.F32 R24, R144, R8, R24 ;  /* 0x000000089018723c */ /* 0x004fe20000001818 */
[----:B------:R-:W-:-:S02]  /*5da0*/  FMUL.FTZ R33, R33, c[0x0][0x2ec] ;  /* 0x0000bb0021217a20 */ /* 0x000fc40000410000 */
[----:B------:R-:W-:Y:S02]  /*5db0*/  FMUL.FTZ R35, R35, c[0x0][0x2ec] ;  /* 0x0000bb0023237a20 */ /* 0x000fe40000410000 */
[----:B------:R-:W-:Y:S02]  /*5dc0*/  FMUL.FTZ R32, R32, c[0x0][0x2ec] ;  /* 0x0000bb0020207a20 */ /* 0x000fe40000410000 */
[----:B------:R-:W-:Y:S01]  /*5dd0*/  MUFU.TANH R33, R33 ;  /* 0x0000002100217308 */ /* 0x000fe20000002400 */
[----:B------:R-:W-:Y:S01]  /*5de0*/  HMMA.16816.F32 R164, R160, R166, R12 ;  /* 0x000000a6a0a4723c */ /* 0x000fe2000000180c */
[----:B------:R-:W2:Y:S01]  /*5df0*/  LDSM.16.M88.4 R12, [R196+0x5000] ;  /* 0x00500000c40c783b */ /* 0x000ea20000000200 */
[----:B------:R-:W-:Y:S02]  /*5e00*/  FMUL.FTZ R240, R156, c[0x0][0x2ec] ;  /* 0x0000bb009cf07a20 */ /* 0x000fe40000410000 */
[----:B------:R-:W-:Y:S02]  /*5e10*/  FMUL.FTZ R156, R157, c[0x0][0x2ec] ;  /* 0x0000bb009d9c7a20 */ /* 0x000fe40000410000 */
[----:B------:R-:W-:Y:S01]  /*5e20*/  FMUL.FTZ R157, R158, c[0x0][0x2ec] ;  /* 0x0000bb009e9d7a20 */ /* 0x000fe20000410000 */
[----:B------:R4:W-:Y:S01]  /*5e30*/  MUFU.TANH R154, R35 ;  /* 0x00000023009a7308 */ /* 0x0009e20000002400 */
[----:B------:R-:W-:Y:S01]  /*5e40*/  HMMA.16816.F32 R20, R144, R10, R20 ;  /* 0x0000000a9014723c */ /* 0x000fe20000001814 */
[----:B------:R-:W5:Y:S01]  /*5e50*/  LDSM.16.M88.4 R8, [R188] ;  /* 0x00000000bc08783b */ /* 0x000f620000000200 */
[----:B------:R-:W-:-:S02]  /*5e60*/  FMUL.FTZ R158, R159, c[0x0][0x2ec] ;  /* 0x0000bb009f9e7a20 */ /* 0x000fc40000410000 */
[----:B------:R-:W-:-:S03]  /*5e70*/  FMUL.FTZ R34, R34, c[0x0][0x2ec] ;  /* 0x0000bb0022227a20 */ /* 0x000fc60000410000 */
[----:B------:R-:W2:Y:S01]  /*5e80*/  MUFU.TANH R240, R240 ;  /* 0x000000f000f07308 */ /* 0x000ea20000002400 */
[----:B---3--:R-:W-:Y:S01]  /*5e90*/  HMMA.16816.F32 R168, R148, R4, R168 ;  /* 0x0000000494a8723c */ /* 0x008fe200000018a8 */
[----:B------:R-:W-:Y:S02]  /*5ea0*/  FMUL.FTZ R24, R24, c[0x0][0x2ec] ;  /* 0x0000bb0018187a20 */ /* 0x000fe40000410000 */
[----:B------:R-:W-:Y:S02]  /*5eb0*/  FMUL.FTZ R25, R25, c[0x0][0x2ec] ;  /* 0x0000bb0019197a20 */ /* 0x000fe40000410000 */
[----:B------:R-:W-:Y:S02]  /*5ec0*/  FMUL.FTZ R27, R27, c[0x0][0x2ec] ;  /* 0x0000bb001b1b7a20 */ /* 0x000fe40000410000 */
[----:B------:R-:W-:Y:S01]  /*5ed0*/  MUFU.TANH R156, R156 ;  /* 0x0000009c009c7308 */ /* 0x000fe20000002400 */
[----:B-1----:R-:W-:Y:S01]  /*5ee0*/  HMMA.16816.F32 R176, R28, R16, R176 ;  /* 0x000000101cb0723c */ /* 0x002fe200000018b0 */
[----:B------:R-:W-:Y:S01]  /*5ef0*/  FMUL.FTZ R26, R26, c[0x0][0x2ec] ;  /* 0x0000bb001a1a7a20 */ /* 0x000fe20000410000 */
[----:B----4-:R-:W-:-:S05]  /*5f00*/  IADD3 R35, R2, 0x38, RZ ;  /* 0x0000003802237810 */ /* 0x010fca0007ffe0ff */
[----:B------:R-:W1:Y:S01]  /*5f10*/  MUFU.TANH R24, R24 ;  /* 0x0000001800187308 */ /* 0x000e620000002400 */
[----:B------:R-:W-:Y:S01]  /*5f20*/  HMMA.16816.F32 R164, R28, R18, R164 ;  /* 0x000000121ca4723c */ /* 0x000fe200000018a4 */
[----:B------:R-:W3:Y:S01]  /*5f30*/  LDSM.16.M88.4 R16, [R203+0x11800] ;  /* 0x01180000cb10783b */ /* 0x000ee20000000200 */
[----:B------:R-:W-:Y:S02]  /*5f40*/  FMUL.FTZ R20, R20, c[0x0][0x2ec] ;  /* 0x0000bb0014147a20 */ /* 0x000fe40000410000 */
[----:B--2---:R-:W-:-:S03]  /*5f50*/  FFMA.FTZ R240, R181, R0, R240 ;  /* 0x00000000b5f07223 */ /* 0x004fc600000100f0 */
[----:B------:R-:W2:Y:S01]  /*5f60*/  MUFU.TANH R157, R157 ;  /* 0x0000009d009d7308 */ /* 0x000ea20000002400 */
[----:B------:R-:W-:Y:S01]  /*5f70*/  HMMA.16816.F32 R172, R148, R6, R172 ;  /* 0x0000000694ac723c */ /* 0x000fe200000018ac */
[----:B------:R-:W4:Y:S01]  /*5f80*/  LDSM.16.M88.4 R4, [R196+0x5800] ;  /* 0x00580000c404783b */ /* 0x000f220000000200 */
[----:B------:R-:W-:-:S05]  /*5f90*/  DEPBAR.LE SB0, 0x0 ;  /* 0x000080000000791a */ /* 0x000fca0000000000 */
[----:B------:R-:W3:Y:S01]  /*5fa0*/  MUFU.TANH R25, R25 ;  /* 0x0000001900197308 */ /* 0x000ee20000002400 */
[----:B------:R-:W-:Y:S01]  /*5fb0*/  HMMA.16816.F32 R176, R144, R12, R176 ;  /* 0x0000000c90b0723c */ /* 0x000fe200000018b0 */
[----:B-1----:R-:W-:-:S06]  /*5fc0*/  FFMA.FTZ R24, R185, R0, R24 ;  /* 0x00000000b9187223 */ /* 0x002fcc0000010018 */
[----:B------:R-:W1:Y:S01]  /*5fd0*/  MUFU.TANH R27, R27 ;  /* 0x0000001b001b7308 */ /* 0x000e620000002400 */
[----:B-----5:R-:W-:Y:S01]  /*5fe0*/  HMMA.16816.F32 R168, R160, R8, R168 ;  /* 0x00000008a0a8723c */ /* 0x020fe200000018a8 */
[----:B--2---:R-:W-:Y:S01]  /*5ff0*/  FFMA.FTZ R157, R181, R0, R157 ;  /* 0x00000000b59d7223 */ /* 0x004fe2000001009d */
[----:B------:R-:W-:-:S05]  /*6000*/  IADD3 R12, R2, 0x39, RZ ;  /* 0x00000039020c7810 */ /* 0x000fca0007ffe0ff */
[----:B------:R-:W2:Y:S01]  /*6010*/  MUFU.TANH R158, R158 ;  /* 0x0000009e009e7308 */ /* 0x000ea20000002400 */
[----:B------:R-:W-:Y:S01]  /*6020*/  HMMA.16816.F32 R172, R160, R10, R172 ;  /* 0x0000000aa0ac723c */ /* 0x000fe200000018ac */
[----:B------:R-:W-:Y:S02]  /*6030*/  FMUL.FTZ R8, R21, c[0x0][0x2ec] ;  /* 0x0000bb0015087a20 */ /* 0x000fe40000410000 */
[----:B------:R-:W-:Y:S02]  /*6040*/  FMUL.FTZ R21, R23, c[0x0][0x2ec] ;  /* 0x0000bb0017157a20 */ /* 0x000fe40000410000 */
[----:B------:R-:W-:Y:S02]  /*6050*/  FMUL.FTZ R9, R22, c[0x0][0x2ec] ;  /* 0x0000bb0016097a20 */ /* 0x000fe40000410000 */
[CC--:B------:R-:W-:Y:S01]  /*6060*/  FFMA.FTZ R11, R143.reuse, R0.reuse, R33 ;  /* 0x000000008f0b7223 */ /* 0x0c0fe20000010021 */
[----:B------:R-:W-:Y:S01]  /*6070*/  HMMA.16816.F32 R164, R144, R14, R164 ;  /* 0x0000000e90a4723c */ /* 0x000fe200000018a4 */
[----:B------:R-:W5:Y:S01]  /*6080*/  MUFU.TANH R20, R20 ;  /* 0x0000001400147308 */ /* 0x000f620000002400 */
[----:B------:R-:W-:-:S02]  /*6090*/  FFMA.FTZ R10, R143, R0, R154 ;  /* 0x000000008f0a7223 */ /* 0x000fc4000001009a */
[----:B------:R-:W-:Y:S01]  /*60a0*/  FSEL R11, R11, -INF , !P6 ;  /* 0xff8000000b0b7808 */ /* 0x000fe20007000000 */
[----:B------:R-:W-:Y:S01]  /*60b0*/  FMUL.FTZ R148, R176, c[0x0][0x2ec] ;  /* 0x0000bb00b0947a20 */ /* 0x000fe20000410000 */
[----:B------:R-:W-:Y:S01]  /*60c0*/  ISETP.GE.AND P6, PT, R180, R136, PT ;  /* 0x00000088b400720c */ /* 0x000fe20003fc6270 */
[----:B------:R-:W-:Y:S01]  /*60d0*/  FMUL.FTZ R14, R177, c[0x0][0x2ec] ;  /* 0x0000bb00b10e7a20 */ /* 0x000fe20000410000 */
[C---:B---3--:R-:W-:Y:S01]  /*60e0*/  HMMA.16816.F32 R168, R28.reuse, R16, R168 ;  /* 0x000000101ca8723c */ /* 0x048fe200000018a8 */
[----:B------:R-:W3:Y:S01]  /*60f0*/  MUFU.TANH R26, R26 ;  /* 0x0000001a001a7308 */ /* 0x000ee20000002400 */
[----:B------:R-:W-:Y:S01]  /*6100*/  FSEL R10, R10, -INF , !P0 ;  /* 0xff8000000a0a7808 */ /* 0x000fe20004000000 */
[CC--:B------:R-:W-:Y:S01]  /*6110*/  FFMA.FTZ R23, R187.reuse, R0.reuse, R25 ;  /* 0x00000000bb177223 */ /* 0x0c0fe20000010019 */
[----:B------:R-:W-:Y:S01]  /*6120*/  ISETP.GE.AND P0, PT, R180, R135, PT ;  /* 0x00000087b400720c */ /* 0x000fe20003f06270 */
[-C--:B-1----:R-:W-:Y:S02]  /*6130*/  FFMA.FTZ R187, R187, R0.reuse, R27 ;  /* 0x00000000bbbb7223 */ /* 0x082fe4000001001b */
[----:B------:R-:W-:Y:S01]  /*6140*/  FFMA.FTZ R17, R183, R0, R156 ;  /* 0x00000000b7117223 */ /* 0x000fe2000001009c */
[----:B------:R-:W-:Y:S01]  /*6150*/  HMMA.16816.F32 R172, R28, R18, R172 ;  /* 0x000000121cac723c */ /* 0x000fe200000018ac */
[----:B------:R-:W1:Y:S01]  /*6160*/  MUFU.TANH R8, R8 ;  /* 0x0000000800087308 */ /* 0x000e620000002400 */
[----:B------:R-:W-:-:S02]  /*6170*/  FMUL.FTZ R2, R179, c[0x0][0x2ec] ;  /* 0x0000bb00b3027a20 */ /* 0x000fc40000410000 */
[-C--:B--2---:R-:W-:Y:S02]  /*6180*/  FFMA.FTZ R158, R183, R0.reuse, R158 ;  /* 0x00000000b79e7223 */ /* 0x084fe4000001009e */
[----:B------:R-:W-:Y:S02]  /*6190*/  FMUL.FTZ R15, R178, c[0x0][0x2ec] ;  /* 0x0000bb00b20f7a20 */ /* 0x000fe40000410000 */
[----:B------:R-:W-:Y:S01]  /*61a0*/  FMUL.FTZ R16, R164, c[0x0][0x2ec] ;  /* 0x0000bb00a4107a20 */ /* 0x000fe20000410000 */
[----:B------:R-:W-:Y:S01]  /*61b0*/  MUFU.TANH R21, R21 ;  /* 0x0000001500157308 */ /* 0x000fe20000002400 */
[-C--:B-----5:R-:W-:Y:S02]  /*61c0*/  FFMA.FTZ R20, R229, R0.reuse, R20 ;  /* 0x00000000e5147223 */ /* 0x0a0fe40000010014 */
[----:B---3--:R-:W-:Y:S02]  /*61d0*/  FFMA.FTZ R26, R185, R0, R26 ;  /* 0x00000000b91a7223 */ /* 0x008fe4000001001a */
[----:B------:R-:W-:-:S02]  /*61e0*/  FMUL.FTZ R33, R165, c[0x0][0x2ec] ;  /* 0x0000bb00a5217a20 */ /* 0x000fc40000410000 */
[C---:B----4-:R-:W-:Y:S01]  /*61f0*/  HMMA.16816.F32 R168, R144.reuse, R4, R168 ;  /* 0x0000000490a8723c */ /* 0x050fe200000018a8 */
[----:B------:R-:W2:Y:S01]  /*6200*/  MUFU.TANH R148, R148 ;  /* 0x0000009400947308 */ /* 0x000ea20000002400 */
[----:B-1----:R-:W-:Y:S02]  /*6210*/  FFMA.FTZ R8, R219, R0, R8 ;  /* 0x00000000db087223 */ /* 0x002fe40000010008 */
[----:B------:R-:W-:Y:S02]  /*6220*/  FMUL.FTZ R18, R166, c[0x0][0x2ec] ;  /* 0x0000bb00a6127a20 */ /* 0x000fe40000410000 */
[----:B------:R-:W-:Y:S01]  /*6230*/  FMUL.FTZ R19, R167, c[0x0][0x2ec] ;  /* 0x0000bb00a7137a20 */ /* 0x000fe20000410000 */
[----:B------:R-:W-:Y:S01]  /*6240*/  FSEL R5, R240, -INF , !P6 ;  /* 0xff800000f0057808 */ /* 0x000fe20007000000 */
[----:B------:R-:W-:Y:S01]  /*6250*/  HMMA.16816.F32 R172, R144, R6, R172 ;  /* 0x0000000690ac723c */ /* 0x000fe200000018ac */
[----:B------:R-:W-:Y:S01]  /*6260*/  ISETP.GE.AND P6, PT, R182, R136, PT ;  /* 0x00000088b600720c */ /* 0x000fe20003fc6270 */
[----:B------:R-:W1:Y:S01]  /*6270*/  MUFU.TANH R9, R9 ;  /* 0x0000000900097308 */ /* 0x000e620000002400 */
[----:B------:R-:W-:-:S02]  /*6280*/  FSEL R4, R157, -INF , !P0 ;  /* 0xff8000009d047808 */ /* 0x000fc40004000000 */
[----:B------:R-:W-:Y:S02]  /*6290*/  FSEL R17, R17, -INF , !P6 ;  /* 0xff80000011117808 */ /* 0x000fe40007000000 */
[----:B------:R-:W-:Y:S02]  /*62a0*/  ISETP.GE.AND P6, PT, R184, R136, PT ;  /* 0x00000088b800720c */ /* 0x000fe40003fc6270 */
[-C--:B------:R-:W-:Y:S01]  /*62b0*/  ISETP.GE.AND P0, PT, R182, R135.reuse, PT ;  /* 0x00000087b600720c */ /* 0x080fe20003f06270 */
[----:B------:R-:W3:Y:S01]  /*62c0*/  MUFU.TANH R14, R14 ;  /* 0x0000000e000e7308 */ /* 0x000ee20000002400 */
[----:B------:R-:W-:Y:S01]  /*62d0*/  FSEL R27, R24, -INF , !P6 ;  /* 0xff800000181b7808 */ /* 0x000fe20007000000 */
[----:B--2---:R-:W-:Y:S01]  /*62e0*/  FFMA.FTZ R148, R233, R0, R148 ;  /* 0x00000000e9947223 */ /* 0x004fe20000010094 */
[-C--:B------:R-:W-:Y:S02]  /*62f0*/  ISETP.GE.AND P6, PT, R186, R136.reuse, PT ;  /* 0x00000088ba00720c */ /* 0x080fe40003fc6270 */
[----:B------:R-:W-:Y:S01]  /*6300*/  FSEL R28, R158, -INF , !P0 ;  /* 0xff8000009e1c7808 */ /* 0x000fe20004000000 */
[----:B------:R-:W-:Y:S01]  /*6310*/  FMUL.FTZ R29, R168, c[0x0][0x2ec] ;  /* 0x0000bb00a81d7a20 */ /* 0x000fe20000410000 */
[----:B------:R-:W-:Y:S01]  /*6320*/  FSEL R23, R23, -INF , !P6 ;  /* 0xff80000017177808 */ /* 0x000fe20007000000 */
[----:B------:R-:W2:Y:S01]  /*6330*/  MUFU.TANH R2, R2 ;  /* 0x0000000200027308 */ /* 0x000ea20000002400 */
[----:B------:R-:W-:Y:S01]  /*6340*/  ISETP.GE.AND P6, PT, R230, R136, PT ;  /* 0x00000088e600720c */ /* 0x000fe20003fc6270 */
[-C--:B-1----:R-:W-:Y:S01]  /*6350*/  FFMA.FTZ R9, R229, R0.reuse, R9 ;  /* 0x00000000e5097223 */ /* 0x082fe20000010009 */
[-C--:B------:R-:W-:Y:S01]  /*6360*/  ISETP.GE.AND P0, PT, R184, R135.reuse, PT ;  /* 0x00000087b800720c */ /* 0x080fe20003f06270 */
[----:B------:R-:W-:Y:S01]  /*6370*/  FMUL.FTZ R6, R169, c[0x0][0x2ec] ;  /* 0x0000bb00a9067a20 */ /* 0x000fe20000410000 */
[----:B------:R-:W-:Y:S01]  /*6380*/  FSEL R25, R20, -INF , !P6 ;  /* 0xff80000014197808 */ /* 0x000fe20007000000 */
[----:B------:R-:W-:Y:S01]  /*6390*/  FFMA.FTZ R20, R219, R0, R21 ;  /* 0x00000000db147223 */ /* 0x000fe20000010015 */
[----:B------:R-:W-:Y:S01]  /*63a0*/  ISETP.GE.AND P6, PT, R228, R136, PT ;  /* 0x00000088e400720c */ /* 0x000fe20003fc6270 */
[----:B------:R-:W1:Y:S01]  /*63b0*/  MUFU.TANH R16, R16 ;  /* 0x0000001000107308 */ /* 0x000e620000002400 */
[----:B------:R-:W-:Y:S01]  /*63c0*/  FSEL R26, R26, -INF , !P0 ;  /* 0xff8000001a1a7808 */ /* 0x000fe20004000000 */
[----:B---3--:R-:W-:Y:S01]  /*63d0*/  FFMA.FTZ R14, R235, R0, R14 ;  /* 0x00000000eb0e7223 */ /* 0x008fe2000001000e */
[-C--:B------:R-:W-:Y:S01]  /*63e0*/  ISETP.GE.AND P0, PT, R186, R135.reuse, PT ;  /* 0x00000087ba00720c */ /* 0x080fe20003f06270 */
[----:B------:R-:W-:Y:S01]  /*63f0*/  FMUL.FTZ R170, R170, c[0x0][0x2ec] ;  /* 0x0000bb00aaaa7a20 */ /* 0x000fe20000410000 */
[----:B------:R-:W-:Y:S01]  /*6400*/  FSEL R21, R8, -INF , !P6 ;  /* 0xff80000008157808 */ /* 0x000fe20007000000 */
[----:B------:R-:W-:Y:S01]  /*6410*/  FMUL.FTZ R7, R171, c[0x0][0x2ec] ;  /* 0x0000bb00ab077a20 */ /* 0x000fe20000410000 */
[----:B------:R-:W-:Y:S01]  /*6420*/  ISETP.GE.AND P6, PT, R231, R136, PT ;  /* 0x00000088e700720c */ /* 0x000fe20003fc6270 */
[----:B------:R-:W3:Y:S01]  /*6430*/  MUFU.TANH R15, R15 ;  /* 0x0000000f000f7308 */ /* 0x000ee20000002400 */
[----:B------:R-:W-:Y:S01]  /*6440*/  FSEL R24, R187, -INF , !P0 ;  /* 0xff800000bb187808 */ /* 0x000fe20004000000 */
[----:B--2---:R-:W-:Y:S01]  /*6450*/  FFMA.FTZ R176, R235, R0, R2 ;  /* 0x00000000ebb07223 */ /* 0x004fe20000010002 */
[-C--:B------:R-:W-:Y:S01]  /*6460*/  ISETP.GE.AND P0, PT, R230, R135.reuse, PT ;  /* 0x00000087e600720c */ /* 0x080fe20003f06270 */
[----:B------:R-:W-:Y:S01]  /*6470*/  FMUL.FTZ R2, R172, c[0x0][0x2ec] ;  /* 0x0000bb00ac027a20 */ /* 0x000fe20000410000 */
[----:B------:R-:W-:Y:S01]  /*6480*/  FSEL R181, R148, -INF , !P6 ;  /* 0xff80000094b57808 */ /* 0x000fe20007000000 */
[----:B------:R-:W-:Y:S01]  /*6490*/  FMUL.FTZ R175, R175, c[0x0][0x2ec] ;  /* 0x0000bb00afaf7a20 */ /* 0x000fe20000410000 */
[----:B------:R-:W-:Y:S01]  /*64a0*/  ISETP.GE.AND P6, PT, R232, R136, PT ;  /* 0x00000088e800720c */ /* 0x000fe20003fc6270 */
[----:B------:R-:W2:Y:S01]  /*64b0*/  MUFU.TANH R33, R33 ;  /* 0x0000002100217308 */ /* 0x000ea20000002400 */
[----:B------:R-:W-:Y:S01]  /*64c0*/  FSEL R22, R9, -INF , !P0 ;  /* 0xff80000009167808 */ /* 0x000fe20004000000 */
[----:B-1----:R-:W-:Y:S01]  /*64d0*/  FFMA.FTZ R16, R237, R0, R16 ;  /* 0x00000000ed107223 */ /* 0x002fe20000010010 */
[----:B------:R-:W-:Y:S01]  /*64e0*/  ISETP.GE.AND P0, PT, R228, R135, PT ;  /* 0x00000087e400720c */ /* 0x000fe20003f06270 */
[----:B------:R-:W-:Y:S01]  /*64f0*/  FMUL.FTZ R9, R174, c[0x0][0x2ec] ;  /* 0x0000bb00ae097a20 */ /* 0x000fe20000410000 */
[----:B------:R-:W-:Y:S01]  /*6500*/  FSEL R183, R14, -INF , !P6 ;  /* 0xff8000000eb77808 */ /* 0x000fe20007000000 */
[----:B------:R-:W-:Y:S01]  /*6510*/  FMUL.FTZ R14, R173, c[0x0][0x2ec] ;  /* 0x0000bb00ad0e7a20 */ /* 0x000fe20000410000 */
[----:B------:R-:W-:Y:S01]  /*6520*/  ISETP.GE.AND P6, PT, R234, R136, PT ;  /* 0x00000088ea00720c */ /* 0x000fe20003fc6270 */
[----:B------:R-:W1:Y:S01]  /*6530*/  MUFU.TANH R29, R29 ;  /* 0x0000001d001d7308 */ /* 0x000e620000002400 */
[----:B---3--:R-:W-:Y:S01]  /*6540*/  FFMA.FTZ R15, R233, R0, R15 ;  /* 0x00000000e90f7223 */ /* 0x008fe2000001000f */
[----:B------:R-:W-:-:S02]  /*6550*/  FSEL R20, R20, -INF , !P0 ;  /* 0xff80000014147808 */ /* 0x000fc40004000000 */
[-C--:B------:R-:W-:Y:S02]  /*6560*/  ISETP.GE.AND P0, PT, R231, R135.reuse, PT ;  /* 0x00000087e700720c */ /* 0x080fe40003f06270 */
[----:B------:R-:W-:Y:S02]  /*6570*/  FSEL R179, R16, -INF , !P6 ;  /* 0xff80000010b37808 */ /* 0x000fe40007000000 */
[----:B------:R-:W3:Y:S01]  /*6580*/  MUFU.TANH R18, R18 ;  /* 0x0000001200127308 */ /* 0x000ee20000002400 */
[----:B--2---:R-:W-:Y:S01]  /*6590*/  FFMA.FTZ R33, R153, R0, R33 ;  /* 0x0000000099217223 */ /* 0x004fe20000010021 */
[----:B------:R-:W-:Y:S02]  /*65a0*/  ISETP.GE.AND P6, PT, R236, R136, PT ;  /* 0x00000088ec00720c */ /* 0x000fe40003fc6270 */
[----:B------:R-:W-:Y:S02]  /*65b0*/  FSEL R178, R15, -INF , !P0 ;  /* 0xff8000000fb27808 */ /* 0x000fe40004000000 */
[----:B------:R-:W-:-:S02]  /*65c0*/  ISETP.GE.AND P0, PT, R232, R135, PT ;  /* 0x00000087e800720c */ /* 0x000fc40003f06270 */
[----:B------:R-:W2:Y:S01]  /*65d0*/  MUFU.TANH R6, R6 ;  /* 0x0000000600067308 */ /* 0x000ea20000002400 */
[----:B-1----:R-:W-:Y:S01]  /*65e0*/  FFMA.FTZ R29, R239, R0, R29 ;  /* 0x00000000ef1d7223 */ /* 0x002fe2000001001d */
[----:B------:R-:W-:Y:S02]  /*65f0*/  FSEL R177, R33, -INF , !P6 ;  /* 0xff80000021b17808 */ /* 0x000fe40007000000 */
[----:B------:R-:W-:Y:S02]  /*6600*/  ISETP.GE.AND P6, PT, R152, R136, PT ;  /* 0x000000889800720c */ /* 0x000fe40003fc6270 */
[----:B------:R-:W-:Y:S02]  /*6610*/  FSEL R176, R176, -INF , !P0 ;  /* 0xff800000b0b07808 */ /* 0x000fe40004000000 */
[----:B------:R-:W1:Y:S01]  /*6620*/  MUFU.TANH R19, R19 ;  /* 0x0000001300137308 */ /* 0x000e620000002400 */
[----:B---3--:R-:W-:Y:S01]  /*6630*/  FFMA.FTZ R18, R237, R0, R18 ;  /* 0x00000000ed127223 */ /* 0x008fe20000010012 */
[----:B------:R-:W-:-:S02]  /*6640*/  ISETP.GE.AND P0, PT, R234, R135, PT ;  /* 0x00000087ea00720c */ /* 0x000fc40003f06270 */
[----:B------:R-:W-:Y:S02]  /*6650*/  FSEL R163, R29, -INF , !P6 ;  /* 0xff8000001da37808 */ /* 0x000fe40007000000 */
[----:B------:R-:W-:Y:S02]  /*6660*/  ISETP.GE.AND P6, PT, R238, R136, PT ;  /* 0x00000088ee00720c */ /* 0x000fe40003fc6270 */
[----:B------:R-:W-:Y:S01]  /*6670*/  I2F R155, R35 ;  /* 0x00000023009b7306 */ /* 0x000fe20000201400 */
[----:B--2---:R-:W-:Y:S01]  /*6680*/  FFMA.FTZ R6, R241, R0, R6 ;  /* 0x00000000f1067223 */ /* 0x004fe20000010006 */
[----:B------:R-:W-:Y:S02]  /*6690*/  FSEL R174, R18, -INF , !P0 ;  /* 0xff80000012ae7808 */ /* 0x000fe40004000000 */
[----:B------:R-:W-:Y:S02]  /*66a0*/  ISETP.GE.AND P0, PT, R236, R135, PT ;  /* 0x00000087ec00720c */ /* 0x000fe40003f06270 */
[----:B------:R-:W-:-:S02]  /*66b0*/  FSEL R161, R6, -INF , !P6 ;  /* 0xff80000006a17808 */ /* 0x000fc40007000000 */
[----:B------:R-:W2:Y:S01]  /*66c0*/  MUFU.TANH R8, R170 ;  /* 0x000000aa00087308 */ /* 0x000ea20000002400 */
[----:B-1----:R-:W-:Y:S01]  /*66d0*/  FFMA.FTZ R19, R153, R0, R19 ;  /* 0x0000000099137223 */ /* 0x002fe20000010013 */
[----:B------:R-:W-:-:S04]  /*66e0*/  ISETP.GE.AND P6, PT, R35, R136, PT ;  /* 0x000000882300720c */ /* 0x000fc80003fc6270 */
[----:B------:R-:W-:Y:S02]  /*66f0*/  FSEL R172, R19, -INF , !P0 ;  /* 0xff80000013ac7808 */ /* 0x000fe40004000000 */
[----:B------:R-:W1:Y:S01]  /*6700*/  MUFU.TANH R2, R2 ;  /* 0x0000000200027308 */ /* 0x000e620000002400 */
[----:B------:R-:W-:-:S07]  /*6710*/  ISETP.GE.AND P0, PT, R152, R135, PT ;  /* 0x000000879800720c */ /* 0x000fce0003f06270 */
[----:B------:R-:W3:Y:S01]  /*6720*/  MUFU.TANH R32, R32 ;  /* 0x0000002000207308 */ /* 0x000ee20000002400 */
[----:B--2---:R-:W-:-:S05]  /*6730*/  FFMA.FTZ R160, R239, R0, R8 ;  /* 0x00000000efa07223 */ /* 0x004fca0000010008 */
[----:B------:R-:W-:Y:S02]  /*6740*/  FSEL R160, R160, -INF , !P0 ;  /* 0xff800000a0a07808 */ /* 0x000fe40004000000 */
[----:B------:R-:W2:Y:S01]  /*6750*/  MUFU.TANH R7, R7 ;  /* 0x0000000700077308 */ /* 0x000ea20000002400 */
[----:B-1----:R-:W-:Y:S01]  /*6760*/  FFMA.FTZ R2, R155, R0, R2 ;  /* 0x000000009b027223 */ /* 0x002fe20000010002 */
[----:B------:R-:W-:-:S04]  /*6770*/  ISETP.GE.AND P0, PT, R238, R135, PT ;  /* 0x00000087ee00720c */ /* 0x000fc80003f06270 */
[----:B------:R-:W-:Y:S02]  /*6780*/  FSEL R151, R2, -INF , !P6 ;  /* 0xff80000002977808 */ /* 0x000fe40007000000 */
[----:B------:R-:W1:Y:S01]  /*6790*/  MUFU.TANH R9, R9 ;  /* 0x0000000900097308 */ /* 0x000e620000002400 */
[----:B---3--:R-:W-:Y:S01]  /*67a0*/  FFMA.FTZ R32, R137, R0, R32 ;  /* 0x0000000089207223 */ /* 0x008fe20000010020 */
[----:B------:R-:W-:-:S04]  /*67b0*/  ISETP.GE.AND P6, PT, R12, R136, PT ;  /* 0x000000880c00720c */ /* 0x000fc80003fc6270 */
[----:B------:R-:W-:Y:S02]  /*67c0*/  FSEL R2, R32, -INF , !P4 ;  /* 0xff80000020027808 */ /* 0x000fe40006000000 */
[----:B------:R-:W-:Y:S01]  /*67d0*/  I2F R13, R12 ;  /* 0x0000000c000d7306 */ /* 0x000fe20000201400 */
[----:B--2---:R-:W-:Y:S01]  /*67e0*/  FFMA.FTZ R7, R241, R0, R7 ;  /* 0x00000000f1077223 */ /* 0x004fe20000010007 */
[----:B------:R-:W-:Y:S01]  /*67f0*/  BAR.SYNC.DEFER_BLOCKING 0x0 ;  /* 0x0000000000007b1d */ /* 0x000fe20000010000 */
[----:B------:R-:W-:-:S03]  /*6800*/  ISETP.GE.AND P4, PT, R134, 0x3, PT ;  /* 0x000000038600780c */ /* 0x000fc60003f86270 */
[----:B------:R-:W-:Y:S02]  /*6810*/  FSEL R150, R7, -INF , !P0 ;  /* 0xff80000007967808 */ /* 0x000fe40004000000 */
        /* <DEDUP_REMOVED lines=8> */
[----:B------:R-:W-:Y:S01]  /*68a0*/  FSEL R6, R6, -INF , !P5 ;  /* 0xff80000006067808 */ /* 0x000fe20006800000 */
[----:B-1----:R-:W-:-:S05]  /*68b0*/  FFMA.FTZ R14, R13, R0, R14 ;  /* 0x000000000d0e7223 */ /* 0x002fca000001000e */
[----:B------:R-:W-:Y:S01]  /*68c0*/  FSEL R149, R14, -INF , !P6 ;  /* 0xff8000000e957808 */ /* 0x000fe20007000000 */
[----:B---3--:R-:W-:-:S05]  /*68d0*/  FFMA.FTZ R158, R13, R0, R175 ;  /* 0x000000000d9e7223 */ /* 0x008fca00000100af */
        /* <DEDUP_REMOVED lines=56> */
.L_x_248:
[----:B------:R-:W-:Y:S05]  /*6c60*/  BSYNC B0 ;  /* 0x0000000000007941 */ /* 0x000fea0003800000 */
.L_x_247:
[----:B------:R-:W0:Y:S02]  /*6c70*/  LDGDEPBAR ;  /* 0x00000000000079af */ /* 0x000e240000000000 */
.L_x_246:
[----:B------:R-:W-:Y:S01]  /*6c80*/  FMNMX.FTZ R8, R133, R2, !PT ;  /* 0x0000000285087209 */ /* 0x000fe20007810000 */
[----:B------:R-:W-:Y:S01]  /*6c90*/  LDSM.16.MT88.4 R144, [R202+0x12800] ;  /* 0x01280000ca90783b */ /* 0x000fe20000004200 */
[----:B------:R-:W-:Y:S02]  /*6ca0*/  FMNMX.FTZ R9, R132, R6, !PT ;  /* 0x0000000684097209 */ /* 0x000fe40007810000 */
[----:B------:R-:W-:Y:S01]  /*6cb0*/  FMNMX.FTZ R8, R11, R8, !PT ;  /* 0x000000080b087209 */ /* 0x000fe20007810000 */
[----:B-1----:R-:W-:Y:S01]  /*6cc0*/  LDSM.16.MT88.4 R32, [R201+0x12800] ;  /* 0x01280000c920783b */ /* 0x002fe20000004200 */
        /* <DEDUP_REMOVED lines=35> */
[----:B-1----:R-:W-:-:S03]  /*6f00*/  FMNMX.FTZ R137, R12, R137, !PT ;  /* 0x000000890c897209 */ /* 0x002fc60007810000 */
[----:B------:R-:W1:Y:S01]  /*6f10*/  LDSM.16.MT88.4 R12, [R202+0x12000] ;  /* 0x01200000ca0c783b */ /* 0x000e620000004200 */
        /* <DEDUP_REMOVED lines=12> */
[----:B------:R-:W2:Y:S01]  /*6fe0*/  LDSM.16.MT88.4 R16, [R204+0x12000] ;  /* 0x01200000cc10783b */ /* 0x000ea20000004200 */
[----:B------:R-:W-:Y:S01]  /*6ff0*/  FSEL R159, R159, RZ, P0 ;  /* 0x000000ff9f9f7208 */ /* 0x000fe20000000000 */
[----:B------:R-:W-:-:S02]  /*7000*/  FFMA.FTZ R164, R27, c[0x0][0x23c], -R162 ;  /* 0x00008f001ba47a23 */ /* 0x000fc400000108a2 */
[----:B------:R-:W-:Y:S01]  /*7010*/  FADD.FTZ R5, R132, -R5 ;  /* 0x8000000584057221 */ /* 0x000fe20000010000 */
[----:B------:R-:W3:Y:S01]  /*7020*/  MUFU.EX2 R155, R155 ;  /* 0x0000009b009b7308 */ /* 0x000ee20000000800 */
[--C-:B------:R-:W-:Y:S01]  /*7030*/  FFMA.FTZ R142, R4, c[0x0][0x23c], -R159.reuse ;  /* 0x00008f00048e7a23 */ /* 0x100fe2000001089f */
[----:B------:R-:W-:Y:S01]  /*7040*/  FSEL R4, R137, RZ, P5 ;  /* 0x000000ff89047208 */ /* 0x000fe20002800000 */
[--C-:B------:R-:W-:Y:S02]  /*7050*/  FFMA.FTZ R152, R6, c[0x0][0x23c], -R159.reuse ;  /* 0x00008f0006987a23 */ /* 0x100fe4000001089f */
[--C-:B------:R-:W-:Y:S02]  /*7060*/  FFMA.FTZ R143, R10, c[0x0][0x23c], -R159.reuse ;  /* 0x00008f000a8f7a23 */ /* 0x100fe4000001089f */
[----:B------:R-:W-:Y:S01]  /*7070*/  FADD.FTZ R4, R133, -R4 ;  /* 0x8000000485047221 */ /* 0x000fe20000010000 */
[----:B------:R-:W-:Y:S01]  /*7080*/  MUFU.EX2 R154, R154 ;  /* 0x0000009a009a7308 */ /* 0x000fe20000000800 */
[----:B------:R-:W-:Y:S01]  /*7090*/  FFMA.FTZ R133, R28, c[0x0][0x23c], -R159 ;  /* 0x00008f001c857a23 */ /* 0x000fe2000001089f */
[----:B------:R-:W4:Y:S01]  /*70a0*/  LDSM.16.MT88.4 R8, [R201+0x12000] ;  /* 0x01200000c908783b */ /* 0x000f220000004200 */
[----:B------:R-:W-:-:S02]  /*70b0*/  FMUL.FTZ R157, R4, c[0x0][0x23c] ;  /* 0x00008f00049d7a20 */ /* 0x000fc40000410000 */
[----:B------:R-:W-:Y:S01]  /*70c0*/  FMUL.FTZ R132, R5, c[0x0][0x23c] ;  /* 0x00008f0005847a20 */ /* 0x000fe20000410000 */
[----:B------:R-:W-:Y:S01]  /*70d0*/  LDSM.16.MT88.4 R28, [R200+0x12800] ;  /* 0x01280000c81c783b */ /* 0x000fe20000004200 */
[--C-:B------:R-:W-:Y:S01]  /*70e0*/  FFMA.FTZ R165, R23, c[0x0][0x23c], -R162.reuse ;  /* 0x00008f0017a57a23 */ /* 0x100fe200000108a2 */
[----:B------:R-:W5:Y:S01]  /*70f0*/  MUFU.EX2 R153, R153 ;  /* 0x0000009900997308 */ /* 0x000f620000000800 */
[----:B---3--:R-:W-:Y:S01]  /*7100*/  F2FP.PACK_AB R4, R155, R156 ;  /* 0x0000009c9b04723e */ /* 0x008fe200000000ff */
[--C-:B------:R-:W-:Y:S02]  /*7110*/  FFMA.FTZ R166, R25, c[0x0][0x23c], -R162.reuse ;  /* 0x00008f0019a67a23 */ /* 0x100fe400000108a2 */
[----:B------:R-:W-:Y:S02]  /*7120*/  FFMA.FTZ R167, R21, c[0x0][0x23c], -R162 ;  /* 0x00008f0015a77a23 */ /* 0x000fe400000108a2 */
[--C-:B------:R-:W-:Y:S02]  /*7130*/  FFMA.FTZ R168, R26, c[0x0][0x23c], -R159.reuse ;  /* 0x00008f001aa87a23 */ /* 0x100fe4000001089f */
[----:B------:R-:W-:Y:S01]  /*7140*/  MUFU.EX2 R152, R152 ;  /* 0x0000009800987308 */ /* 0x000fe20000000800 */
[----:B------:R-:W-:-:S02]  /*7150*/  FFMA.FTZ R171, R24, c[0x0][0x23c], -R159 ;  /* 0x00008f0018ab7a23 */ /* 0x000fc4000001089f */
[--C-:B------:R-:W-:Y:S01]  /*7160*/  FFMA.FTZ R169, R22, c[0x0][0x23c], -R159.reuse ;  /* 0x00008f0016a97a23 */ /* 0x100fe2000001089f */
[----:B------:R-:W-:Y:S01]  /*7170*/  LDSM.16.MT88.4 R24, [R204+0x14800] ;  /* 0x01480000cc18783b */ /* 0x000fe20000004200 */
[----:B------:R-:W-:Y:S02]  /*7180*/  FFMA.FTZ R170, R20, c[0x0][0x23c], -R159 ;  /* 0x00008f0014aa7a23 */ /* 0x000fe4000001089f */
[--C-:B------:R-:W-:Y:S01]  /*7190*/  FFMA.FTZ R175, R179, c[0x0][0x23c], -R162.reuse ;  /* 0x00008f00b3af7a23 */ /* 0x100fe200000108a2 */
[----:B------:R-:W3:Y:S01]  /*71a0*/  MUFU.EX2 R143, R143 ;  /* 0x0000008f008f7308 */ /* 0x000ee20000000800 */
[----:B-----5:R-:W-:Y:S01]  /*71b0*/  F2FP.PACK_AB R6, R153, R154 ;  /* 0x0000009a9906723e */ /* 0x020fe200000000ff */
[----:B------:R-:W-:Y:S01]  /*71c0*/  LDSM.16.MT88.4 R20, [R202+0x14800] ;  /* 0x01480000ca14783b */ /* 0x000fe20000004200 */
[--C-:B------:R-:W-:Y:S02]  /*71d0*/  FFMA.FTZ R182, R177, c[0x0][0x23c], -R162.reuse ;  /* 0x00008f00b1b67a23 */ /* 0x100fe400000108a2 */
[----:B------:R-:W-:-:S02]  /*71e0*/  FFMA.FTZ R173, R181, c[0x0][0x23c], -R162 ;  /* 0x00008f00b5ad7a23 */ /* 0x000fc400000108a2 */
[--C-:B------:R-:W-:Y:S01]  /*71f0*/  FFMA.FTZ R180, R183, c[0x0][0x23c], -R162.reuse ;  /* 0x00008f00b7b47a23 */ /* 0x100fe200000108a2 */
[----:B------:R-:W-:Y:S01]  /*7200*/  MUFU.EX2 R142, R142 ;  /* 0x0000008e008e7308 */ /* 0x000fe20000000800 */
[--C-:B------:R-:W-:Y:S02]  /*7210*/  FFMA.FTZ R177, R178, c[0x0][0x23c], -R159.reuse ;  /* 0x00008f00b2b17a23 */ /* 0x100fe4000001089f */
[--C-:B------:R-:W-:Y:S02]  /*7220*/  FFMA.FTZ R176, R176, c[0x0][0x23c], -R159.reuse ;  /* 0x00008f00b0b07a23 */ /* 0x100fe4000001089f */
[--C-:B------:R-:W-:Y:S02]  /*7230*/  FFMA.FTZ R174, R174, c[0x0][0x23c], -R159.reuse ;  /* 0x00008f00aeae7a23 */ /* 0x100fe4000001089f */
[----:B------:R-:W-:Y:S01]  /*7240*/  FFMA.FTZ R179, R172, c[0x0][0x23c], -R159 ;  /* 0x00008f00acb37a23 */ /* 0x000fe2000001089f */
[----:B------:R-:W5:Y:S01]  /*7250*/  MUFU.EX2 R133, R133 ;  /* 0x0000008500857308 */ /* 0x000f620000000800 */
[----:B---3--:R-:W-:Y:S01]  /*7260*/  F2FP.PACK_AB R5, R143, R152 ;  /* 0x000000988f05723e */ /* 0x008fe200000000ff */
[----:B------:R-:W-:-:S02]  /*7270*/  FFMA.FTZ R172, R161, c[0x0][0x23c], -R162 ;  /* 0x00008f00a1ac7a23 */ /* 0x000fc400000108a2 */
[--C-:B------:R-:W-:Y:S02]  /*7280*/  FFMA.FTZ R163, R163, c[0x0][0x23c], -R162.reuse ;  /* 0x00008f00a3a37a23 */ /* 0x100fe400000108a2 */
[--C-:B------:R-:W-:Y:S02]  /*7290*/  FFMA.FTZ R161, R151, c[0x0][0x23c], -R162.reuse ;  /* 0x00008f0097a17a23 */ /* 0x100fe400000108a2 */
[----:B------:R-:W3:Y:S01]  /*72a0*/  MUFU.EX2 R157, R157 ;  /* 0x0000009d009d7308 */ /* 0x000ee20000000800 */
[--C-:B------:R-:W-:Y:S02]  /*72b0*/  FFMA.FTZ R160, R160, c[0x0][0x23c], -R159.reuse ;  /* 0x00008f00a0a07a23 */ /* 0x100fe4000001089f */
[--C-:B------:R-:W-:Y:S02]  /*72c0*/  FFMA.FTZ R181, R150, c[0x0][0x23c], -R159.reuse ;  /* 0x00008f0096b57a23 */ /* 0x100fe4000001089f */
[--C-:B------:R-:W-:Y:S02]  /*72d0*/  FFMA.FTZ R178, R148, c[0x0][0x23c], -R159.reuse ;  /* 0x00008f0094b27a23 */ /* 0x100fe4000001089f */
[----:B------:R-:W-:Y:S01]  /*72e0*/  FFMA.FTZ R162, R149, c[0x0][0x23c], -R162 ;  /* 0x00008f0095a27a23 */ /* 0x000fe200000108a2 */
[----:B------:R-:W1:Y:S01]  /*72f0*/  MUFU.EX2 R132, R132 ;  /* 0x0000008400847308 */ /* 0x000e620000000800 */
[----:B-----5:R-:W-:Y:S01]  /*7300*/  F2FP.PACK_AB R7, R133, R142 ;  /* 0x0000008e8507723e */ /* 0x020fe200000000ff */
[----:B------:R-:W-:Y:S01]  /*7310*/  FFMA.FTZ R159, R158, c[0x0][0x23c], -R159 ;  /* 0x00008f009e9f7a23 */ /* 0x000fe2000001089f */
[----:B------:R-:W-:Y:S01]  /*7320*/  LDSM.16.MT88.4 R148, [R202+0x13800] ;  /* 0x01380000ca94783b */ /* 0x000fe20000004200 */
[----:B---3--:R-:W-:-:S04]  /*7330*/  FMUL.FTZ R120, R120, R157 ;  /* 0x0000009d78787220 */ /* 0x008fc80000410000 */
        /* <DEDUP_REMOVED lines=36> */
[C---:B----4-:R-:W-:Y:S01]  /*7580*/  HMMA.16816.F32 R112, R4.reuse, R8, R112 ;  /* 0x000000080470723c */ /* 0x050fe20000001870 */
[-C--:B------:R-:W-:Y:S02]  /*7590*/  FMUL.FTZ R37, R37, R157.reuse ;  /* 0x0000009d25257220 */ /* 0x080fe40000410000 */
[-C--:B------:R-:W-:Y:S01]  /*75a0*/  FMUL.FTZ R38, R38, R132.reuse ;  /* 0x0000008426267220 */ /* 0x080fe20000410000 */
[----:B------:R-:W-:Y:S01]  /*75b0*/  MUFU.EX2 R169, R169 ;  /* 0x000000a900a97308 */ /* 0x000fe20000000800 */
[----:B------:R-:W-:Y:S02]  /*75c0*/  FMUL.FTZ R39, R39, R132 ;  /* 0x0000008427277220 */ /* 0x000fe40000410000 */
[-C--:B------:R-:W-:Y:S01]  /*75d0*/  FMUL.FTZ R40, R40, R157.reuse ;  /* 0x0000009d28287220 */ /* 0x080fe20000410000 */
[----:B------:R-:W-:Y:S01]  /*75e0*/  HMMA.16816.F32 R108, R4, R10, R108 ;  /* 0x0000000a046c723c */ /* 0x000fe2000000186c */
[----:B------:R-:W4:Y:S01]  /*75f0*/  LDSM.16.MT88.4 R8, [R202+0x14000] ;  /* 0x01400000ca08783b */ /* 0x000f220000004200 */
        /* <DEDUP_REMOVED lines=31> */
[----:B----4-:R-:W-:Y:S01]  /*77f0*/  HMMA.16816.F32 R44, R4, R8, R44 ;  /* 0x00000008042c723c */ /* 0x010fe2000000182c */
[----:B------:R-:W-:-:S02]  /*7800*/  FMUL.FTZ R61, R61, R157 ;  /* 0x0000009d3d3d7220 */ /* 0x000fc40000410000 */
[-C--:B------:R-:W-:Y:S01]  /*7810*/  FMUL.FTZ R62, R62, R132.reuse ;  /* 0x000000843e3e7220 */ /* 0x080fe20000410000 */
[----:B------:R-:W-:Y:S01]  /*7820*/  MUFU.EX2 R177, R177 ;  /* 0x000000b100b17308 */ /* 0x000fe20000000800 */
[-C--:B------:R-:W-:Y:S02]  /*7830*/  FMUL.FTZ R63, R63, R132.reuse ;  /* 0x000000843f3f7220 */ /* 0x080fe40000410000 */
[-C--:B------:R-:W-:Y:S01]  /*7840*/  FMUL.FTZ R64, R64, R157.reuse ;  /* 0x0000009d40407220 */ /* 0x080fe20000410000 */
[----:B------:R-:W-:Y:S01]  /*7850*/  HMMA.16816.F32 R48, R4, R10, R48 ;  /* 0x0000000a0430723c */ /* 0x000fe20000001830 */
[----:B------:R-:W4:Y:S01]  /*7860*/  LDSM.16.MT88.4 R8, [R204+0x16000] ;  /* 0x01600000cc08783b */ /* 0x000f220000004200 */
        /* <DEDUP_REMOVED lines=28> */
[----:B------:R-:W1:Y:S01]  /*7a30*/  MUFU.EX2 R172, R172 ;  /* 0x000000ac00ac7308 */ /* 0x000e620000000800 */
        /* <DEDUP_REMOVED lines=39> */
[-C--:B------:R-:W-:Y:S02]  /*7cb0*/  FMUL.FTZ R99, R99, R132.reuse ;  /* 0x0000008463637220 */ /* 0x080fe40000410000 */
[----:B------:R-:W-:Y:S01]  /*7cc0*/  FFMA.FTZ R156, R226, R157, R156 ;  /* 0x0000009de29c7223 */ /* 0x000fe2000001009c */
[----:B----4-:R-:W-:Y:S01]  /*7cd0*/  HMMA.16816.F32 R92, R4, R8, R92 ;  /* 0x00000008045c723c */ /* 0x010fe2000000185c */
        /* <DEDUP_REMOVED lines=15> */
[----:B------:R-:W-:Y:S02]  /*7dd0*/  F2FP.PACK_AB R7, R170, R169 ;  /* 0x000000a9aa07723e */ /* 0x000fe400000000ff */
[----:B------:R-:W-:Y:S01]  /*7de0*/  MOV R142, R3 ;  /* 0x00000003008e7202 */ /* 0x000fe20000000f00 */
[----:B------:R-:W-:-:S04]  /*7df0*/  FADD.FTZ R166, R166, R165 ;  /* 0x000000a5a6a67221 */ /* 0x000fc80000010000 */
[C---:B---3--:R-:W-:Y:S08]  /*7e00*/  HMMA.16816.F32 R128, R4.reuse, R12, R128 ;  /* 0x0000000c0480723c */ /* 0x048ff00000001880 */
        /* <DEDUP_REMOVED lines=139> */
[C---:B------:R-:W-:Y:S01]  /*86c0*/  @!P3 LEA R8, P5, R6.reuse, c[0x0][0x170], 0x1 ;  /* 0x00005c000608ba11 */ /* 0x040fe200078a08ff */
[----:B------:R-:W-:Y:S01]  /*86d0*/  I2F R133, R132 ;  /* 0x0000008400857306 */ /* 0x000fe20000201400 */
[C---:B------:R-:W-:Y:S01]  /*86e0*/  @!P2 LEA R12, P4, R6.reuse, c[0x0][0x170], 0x1 ;  /* 0x00005c00060caa11 */ /* 0x040fe200078808ff */
[----:B------:R-:W-:Y:S01]  /*86f0*/  IMAD.IADD R5, R11, 0x1, R5 ;  /* 0x000000010b057824 */ /* 0x000fe200078e0205 */
[----:B------:R-:W-:Y:S02]  /*8700*/  IADD3 R4, P6, R6, UR15, RZ ;  /* 0x0000000f06047c10 */ /* 0x000fe4000ffde0ff */
[----:B------:R-:W-:-:S02]  /*8710*/  IADD3 R142, R132, 0x1, RZ ;  /* 0x00000001848e7810 */ /* 0x000fc40007ffe0ff */
[----:B------:R-:W-:Y:S02]  /*8720*/  LEA.HI.X R5, R10, R141, R5, 0x6, P0 ;  /* 0x0000008d0a057211 */ /* 0x000fe400000f3405 */
[C---:B------:R-:W-:Y:S01]  /*8730*/  @!P1 LEA R10, P0, R6.reuse, c[0x0][0x170], 0x1 ;  /* 0x00005c00060a9a11 */ /* 0x040fe200078008ff */
[----:B------:R-:W-:Y:S01]  /*8740*/  I2F R143, R142 ;  /* 0x0000008e008f7306 */ /* 0x000fe20000201400 */
        /* <DEDUP_REMOVED lines=20> */
[----:B------:R-:W-:Y:S01]  /*8890*/  @P1 STS.128 [R215+0x16000], RZ ;  /* 0x016000ffd7001388 */ /* 0x000fe20000000c00 */
[----:B------:R-:W-:-:S02]  /*88a0*/  IADD3 R180, R132, 0x8, RZ ;  /* 0x0000000884b47810 */ /* 0x000fc40007ffe0ff */
[C---:B------:R-:W-:Y:S01]  /*88b0*/  IADD3 R182, R132.reuse, 0x9, RZ ;  /* 0x0000000984b67810 */ /* 0x040fe20007ffe0ff */
        /* <DEDUP_REMOVED lines=8> */
[C---:B------:R-:W-:Y:S01]  /*8940*/  ISETP.GE.AND P6, PT, R142.reuse, R136, PT ;  /* 0x000000888e00720c */ /* 0x040fe20003fc6270 */
[----:B------:R-:W-:Y:S01]  /*8950*/  @!PT LDS RZ, [RZ] ;  /* 0x00000000fffff984 */ /* 0x000fe20000000800 */
[----:B------:R-:W-:Y:S01]  /*8960*/  @!PT LDS RZ, [RZ] ;  /* 0x00000000fffff984 */ /* 0x000fe20000000800 */
[----:B------:R-:W-:Y:S01]  /*8970*/  @!PT LDS RZ, [RZ] ;  /* 0x00000000fffff984 */ /* 0x000fe20000000800 */
[----:B------:R3:W-:Y:S01]  /*8980*/  @!P3 LDGSTS.E.BYPASS.LTC128B.128 [R215+0x13000], [R16.64] ;  /* 0x1300000010d7bfae */ /* 0x0007e2000b901d4c */
[----:B------:R-:W-:Y:S01]  /*8990*/  I2F R183, R182 ;  /* 0x000000b600b77306 */ /* 0x000fe20000201400 */
[----:B------:R-:W-:-:S02]  /*89a0*/  ISETP.GE.AND P0, PT, R142, R135, PT ;  /* 0x000000878e00720c */ /* 0x000fc40003f06270 */
[----:B------:R-:W-:Y:S01]  /*89b0*/  @P2 STS.128 [R215+0x15000], RZ ;  /* 0x015000ffd7002388 */ /* 0x000fe20000000c00 */
[C---:B------:R-:W-:Y:S02]  /*89c0*/  IADD3 R230, R132.reuse, 0x18, RZ ;  /* 0x0000001884e67810 */ /* 0x040fe40007ffe0ff */
        /* <DEDUP_REMOVED lines=18> */
[C---:B------:R-:W-:Y:S01]  /*8af0*/  ISETP.GE.AND P4, PT, R132.reuse, R136, PT ;  /* 0x000000888400720c */ /* 0x040fe20003f86270 */
[----:B------:R-:W5:Y:S01]  /*8b00*/  LDSM.16.M88.4 R28, [R209+0xc000] ;  /* 0x00c00000d11c783b */ /* 0x000f620000000200 */
[----:B------:R-:W-:Y:S01]  /*8b10*/  I2F R229, R230 ;  /* 0x000000e600e57306 */ /* 0x000fe20000201400 */
[C---:B------:R-:W-:Y:S02]  /*8b20*/  ISETP.GE.AND P5, PT, R132.reuse, R135, PT ;  /* 0x000000878400720c */ /* 0x040fe40003fa6270 */
[----:B------:R-:W3:Y:S04]  /*8b30*/  LDSM.16.M88.4 R20, [R209+0xc800] ;  /* 0x00c80000d114783b */ /* 0x000ee80000000200 */
[----:B--2---:R-:W2:Y:S01]  /*8b40*/  LDSM.16.M88.4 R12, [R209+0xd000] ;  /* 0x00d00000d10c783b */ /* 0x004ea20000000200 */
[----:B------:R-:W-:Y:S03]  /*8b50*/  I2F R219, R228 ;  /* 0x000000e400db7306 */ /* 0x000fe60000201400 */
        /* <DEDUP_REMOVED lines=11> */
[----:B----4-:R-:W1:Y:S01]  /*8c10*/  LDSM.16.M88.4 R4, [R203+0xc000] ;  /* 0x00c00000cb04783b */ /* 0x010e620000000200 */
[----:B------:R-:W-:Y:S03]  /*8c20*/  I2F R241, R238 ;  /* 0x000000ee00f17306 */ /* 0x000fe60000201400 */
[----:B------:R-:W-:Y:S01]  /*8c30*/  LDSM.16.M88.4 R176, [R210+0x4000] ;  /* 0x00400000d2b0783b */ /* 0x000fe20000000200 */
[C---:B------:R-:W-:Y:S03]  /*8c40*/  HMMA.16816.F32 R28, R164.reuse, R30, RZ ;  /* 0x0000001ea41c723c */ /* 0x040fe600000018ff */
[----:B------:R-:W0:Y:S05]  /*8c50*/  LDGDEPBAR ;  /* 0x00000000000079af */ /* 0x000e2a0000000000 */
[C---:B---3--:R-:W-:Y:S08]  /*8c60*/  HMMA.16816.F32 R24, R164.reuse, R20, RZ ;  /* 0x00000014a418723c */ /* 0x048ff000000018ff */
        /* <DEDUP_REMOVED lines=144> */
[----:B------:R-:W3:Y:S01]  /*9570*/  MUFU.TANH R157, R157 ;  /* 0x0000009d009d7308 */ /* 0x000ee20000002400 */
[----:B-1----:R-:W-:Y:S01]  /*9580*/  HMMA.16816.F32 R176, R28, R16, R176 ;  /* 0x000000101cb0723c */ /* 0x002fe200000018b0 */
[----:B------:R-:W-:Y:S01]  /*9590*/  FMUL.FTZ R27, R27, c[0x0][0x2ec] ;  /* 0x0000bb001b1b7a20 */ /* 0x000fe20000410000 */
[----:B----4-:R-:W-:-:S05]  /*95a0*/  IADD3 R35, R132, 0x38, RZ ;  /* 0x0000003884237810 */ /* 0x010fca0007ffe0ff */
[----:B------:R-:W1:Y:S01]  /*95b0*/  MUFU.TANH R156, R156 ;  /* 0x0000009c009c7308 */ /* 0x000e620000002400 */
[----:B------:R-:W-:Y:S01]  /*95c0*/  HMMA.16816.F32 R164, R28, R18, R164 ;  /* 0x000000121ca4723c */ /* 0x000fe200000018a4 */
[----:B------:R-:W4:Y:S01]  /*95d0*/  LDSM.16.M88.4 R16, [R203+0x11800] ;  /* 0x01180000cb10783b */ /* 0x000f220000000200 */
[----:B------:R-:W-:Y:S02]  /*95e0*/  FMUL.FTZ R20, R20, c[0x0][0x2ec] ;  /* 0x0000bb0014147a20 */ /* 0x000fe40000410000 */
[----:B--2---:R-:W-:-:S03]  /*95f0*/  FFMA.FTZ R240, R181, R0, R240 ;  /* 0x00000000b5f07223 */ /* 0x004fc600000100f0 */
[----:B------:R-:W2:Y:S01]  /*9600*/  MUFU.TANH R158, R158 ;  /* 0x0000009e009e7308 */ /* 0x000ea20000002400 */
[----:B------:R-:W-:Y:S01]  /*9610*/  HMMA.16816.F32 R172, R148, R6, R172 ;  /* 0x0000000694ac723c */ /* 0x000fe200000018ac */
[----:B------:R-:W4:Y:S01]  /*9620*/  LDSM.16.M88.4 R4, [R196+0x5800] ;  /* 0x00580000c404783b */ /* 0x000f220000000200 */
[----:B---3--:R-:W-:Y:S01]  /*9630*/  FFMA.FTZ R157, R181, R0, R157 ;  /* 0x00000000b59d7223 */ /* 0x008fe2000001009d */
[----:B------:R-:W-:-:S04]  /*9640*/  DEPBAR.LE SB0, 0x0 ;  /* 0x000080000000791a */ /* 0x000fc80000000000 */
        /* <DEDUP_REMOVED lines=14> */
[-C--:B------:R-:W-:Y:S01]  /*9730*/  FFMA.FTZ R11, R143, R0.reuse, R154 ;  /* 0x000000008f0b7223 */ /* 0x080fe2000001009a */
[----:B------:R-:W5:Y:S01]  /*9740*/  MUFU.TANH R27, R27 ;  /* 0x0000001b001b7308 */ /* 0x000f620000002400 */
[----:B------:R-:W-:Y:S01]  /*9750*/  FMUL.FTZ R148, R176, c[0x0][0x2ec] ;  /* 0x0000bb00b0947a20 */ /* 0x000fe20000410000 */
[----:B------:R-:W-:Y:S01]  /*9760*/  FSEL R10, R10, -INF , !P6 ;  /* 0xff8000000a0a7808 */ /* 0x000fe20007000000 */
[----:B---3--:R-:W-:Y:S01]  /*9770*/  FFMA.FTZ R24, R185, R0, R24 ;  /* 0x00000000b9187223 */ /* 0x008fe20000010018 */
[----:B------:R-:W-:Y:S01]  /*9780*/  ISETP.GE.AND P6, PT, R180, R136, PT ;  /* 0x00000088b400720c */ /* 0x000fe20003fc6270 */
[----:B------:R-:W-:Y:S01]  /*9790*/  FMUL.FTZ R15, R178, c[0x0][0x2ec] ;  /* 0x0000bb00b20f7a20 */ /* 0x000fe20000410000 */
[----:B----4-:R-:W-:Y:S01]  /*97a0*/  HMMA.16816.F32 R168, R28, R16, R168 ;  /* 0x000000101ca8723c */ /* 0x010fe200000018a8 */
[----:B------:R-:W-:Y:S01]  /*97b0*/  FSEL R11, R11, -INF , !P0 ;  /* 0xff8000000b0b7808 */ /* 0x000fe20004000000 */
[----:B------:R-:W3:Y:S01]  /*97c0*/  MUFU.TANH R20, R20 ;  /* 0x0000001400147308 */ /* 0x000ee20000002400 */
[----:B------:R-:W-:Y:S01]  /*97d0*/  ISETP.GE.AND P0, PT, R180, R135, PT ;  /* 0x00000087b400720c */ /* 0x000fe20003f06270 */
[----:B------:R-:W-:-:S02]  /*97e0*/  FMUL.FTZ R14, R177, c[0x0][0x2ec] ;  /* 0x0000bb00b10e7a20 */ /* 0x000fc40000410000 */
[-C--:B-1----:R-:W-:Y:S02]  /*97f0*/  FFMA.FTZ R185, R185, R0.reuse, R26 ;  /* 0x00000000b9b97223 */ /* 0x082fe4000001001a */
[----:B------:R-:W-:Y:S01]  /*9800*/  HMMA.16816.F32 R172, R28, R18, R172 ;  /* 0x000000121cac723c */ /* 0x000fe200000018ac */
[-C--:B--2---:R-:W-:Y:S01]  /*9810*/  FFMA.FTZ R22, R187, R0.reuse, R25 ;  /* 0x00000000bb167223 */ /* 0x084fe20000010019 */
[----:B------:R-:W1:Y:S01]  /*9820*/  MUFU.TANH R9, R9 ;  /* 0x0000000900097308 */ /* 0x000e620000002400 */
[----:B------:R-:W-:Y:S02]  /*9830*/  FMUL.FTZ R16, R179, c[0x0][0x2ec] ;  /* 0x0000bb00b3107a20 */ /* 0x000fe40000410000 */
[----:B-----5:R-:W-:-:S03]  /*9840*/  FFMA.FTZ R25, R187, R0, R27 ;  /* 0x00000000bb197223 */ /* 0x020fc6000001001b */
[----:B------:R-:W-:Y:S02]  /*9850*/  FMUL.FTZ R17, R164, c[0x0][0x2ec] ;  /* 0x0000bb00a4117a20 */ /* 0x000fe40000410000 */
[----:B------:R-:W2:Y:S01]  /*9860*/  MUFU.TANH R8, R8 ;  /* 0x0000000800087308 */ /* 0x000ea20000002400 */
[-C--:B---3--:R-:W-:Y:S02]  /*9870*/  FFMA.FTZ R20, R229, R0.reuse, R20 ;  /* 0x00000000e5147223 */ /* 0x088fe40000010014 */
[----:B------:R-:W-:Y:S02]  /*9880*/  FMUL.FTZ R19, R166, c[0x0][0x2ec] ;  /* 0x0000bb00a6137a20 */ /* 0x000fe40000410000 */
[----:B------:R-:W-:Y:S01]  /*9890*/  FMUL.FTZ R33, R165, c[0x0][0x2ec] ;  /* 0x0000bb00a5217a20 */ /* 0x000fe20000410000 */
[----:B------:R-:W-:Y:S01]  /*98a0*/  HMMA.16816.F32 R168, R144, R4, R168 ;  /* 0x0000000490a8723c */ /* 0x000fe200000018a8 */
[----:B------:R-:W-:Y:S01]  /*98b0*/  FMUL.FTZ R28, R167, c[0x0][0x2ec] ;  /* 0x0000bb00a71c7a20 */ /* 0x000fe20000410000 */
[----:B------:R-:W3:Y:S01]  /*98c0*/  MUFU.TANH R21, R21 ;  /* 0x0000001500157308 */ /* 0x000ee20000002400 */
[----:B-1----:R-:W-:-:S04]  /*98d0*/  FFMA.FTZ R9, R229, R0, R9 ;  /* 0x00000000e5097223 */ /* 0x002fc80000010009 */
[----:B------:R-:W-:Y:S01]  /*98e0*/  FSEL R4, R240, -INF , !P6 ;  /* 0xff800000f0047808 */ /* 0x000fe20007000000 */
[----:B------:R-:W-:Y:S01]  /*98f0*/  HMMA.16816.F32 R172, R144, R6, R172 ;  /* 0x0000000690ac723c */ /* 0x000fe200000018ac */
[C---:B------:R-:W-:Y:S01]  /*9900*/  ISETP.GE.AND P6, PT, R182.reuse, R136, PT ;  /* 0x00000088b600720c */ /* 0x040fe20003fc6270 */
[----:B------:R-:W1:Y:S01]  /*9910*/  MUFU.TANH R148, R148 ;  /* 0x0000009400947308 */ /* 0x000e620000002400 */
[----:B------:R-:W-:Y:S01]  /*9920*/  FSEL R5, R157, -INF , !P0 ;  /* 0xff8000009d057808 */ /* 0x000fe20004000000 */
[C---:B--2---:R-:W-:Y:S01]  /*9930*/  FFMA.FTZ R8, R219.reuse, R0, R8 ;  /* 0x00000000db087223 */ /* 0x044fe20000010008 */
[-C--:B------:R-:W-:Y:S02]  /*9940*/  ISETP.GE.AND P0, PT, R182, R135.reuse, PT ;  /* 0x00000087b600720c */ /* 0x080fe40003f06270 */
[----:B------:R-:W-:Y:S02]  /*9950*/  FSEL R18, R156, -INF , !P6 ;  /* 0xff8000009c127808 */ /* 0x000fe40007000000 */
[----:B------:R-:W-:Y:S01]  /*9960*/  ISETP.GE.AND P6, PT, R184, R136, PT ;  /* 0x00000088b800720c */ /* 0x000fe20003fc6270 */
[----:B------:R-:W2:Y:S01]  /*9970*/  MUFU.TANH R15, R15 ;  /* 0x0000000f000f7308 */ /* 0x000ea20000002400 */
[----:B------:R-:W-:Y:S01]  /*9980*/  FSEL R29, R158, -INF , !P0 ;  /* 0xff8000009e1d7808 */ /* 0x000fe20004000000 */
[----:B---3--:R-:W-:Y:S01]  /*9990*/  FFMA.FTZ R21, R219, R0, R21 ;  /* 0x00000000db157223 */ /* 0x008fe20000010015 */
[----:B------:R-:W-:-:S02]  /*99a0*/  ISETP.GE.AND P0, PT, R184, R135, PT ;  /* 0x00000087b800720c */ /* 0x000fc40003f06270 */
[----:B------:R-:W-:Y:S01]  /*99b0*/  FSEL R26, R24, -INF , !P6 ;  /* 0xff800000181a7808 */ /* 0x000fe20007000000 */
[----:B------:R-:W-:Y:S01]  /*99c0*/  FMUL.FTZ R30, R168, c[0x0][0x2ec] ;  /* 0x0000bb00a81e7a20 */ /* 0x000fe20000410000 */
[C---:B------:R-:W-:Y:S01]  /*99d0*/  ISETP.GE.AND P6, PT, R186.reuse, R136, PT ;  /* 0x00000088ba00720c */ /* 0x040fe20003fc6270 */
[----:B------:R-:W3:Y:S01]  /*99e0*/  MUFU.TANH R14, R14 ;  /* 0x0000000e000e7308 */ /* 0x000ee20000002400 */
[----:B------:R-:W-:Y:S01]  /*99f0*/  FSEL R27, R185, -INF , !P0 ;  /* 0xff800000b91b7808 */ /* 0x000fe20004000000 */
[----:B-1----:R-:W-:Y:S01]  /*9a00*/  FFMA.FTZ R148, R233, R0, R148 ;  /* 0x00000000e9947223 */ /* 0x002fe20000010094 */
[-C--:B------:R-:W-:Y:S01]  /*9a10*/  ISETP.GE.AND P0, PT, R186, R135.reuse, PT ;  /* 0x00000087ba00720c */ /* 0x080fe20003f06270 */
[----:B------:R-:W-:Y:S01]  /*9a20*/  FMUL.FTZ R170, R170, c[0x0][0x2ec] ;  /* 0x0000bb00aaaa7a20 */ /* 0x000fe20000410000 */
[----:B------:R-:W-:Y:S01]  /*9a30*/  FSEL R22, R22, -INF , !P6 ;  /* 0xff80000016167808 */ /* 0x000fe20007000000 */
[----:B------:R-:W-:Y:S01]  /*9a40*/  FMUL.FTZ R6, R169, c[0x0][0x2ec] ;  /* 0x0000bb00a9067a20 */ /* 0x000fe20000410000 */
[C---:B------:R-:W-:Y:S01]  /*9a50*/  ISETP.GE.AND P6, PT, R230.reuse, R136, PT ;  /* 0x00000088e600720c */ /* 0x040fe20003fc6270 */
[----:B------:R-:W1:Y:S01]  /*9a60*/  MUFU.TANH R16, R16 ;  /* 0x0000001000107308 */ /* 0x000e620000002400 */
[----:B------:R-:W-:Y:S01]  /*9a70*/  FSEL R25, R25, -INF , !P0 ;  /* 0xff80000019197808 */ /* 0x000fe20004000000 */
[----:B--2---:R-:W-:Y:S01]  /*9a80*/  FFMA.FTZ R15, R233, R0, R15 ;  /* 0x00000000e90f7223 */ /* 0x004fe2000001000f */
[-C--:B------:R-:W-:Y:S01]  /*9a90*/  ISETP.GE.AND P0, PT, R230, R135.reuse, PT ;  /* 0x00000087e600720c */ /* 0x080fe20003f06270 */
[----:B------:R-:W-:Y:S01]  /*9aa0*/  FMUL.FTZ R7, R171, c[0x0][0x2ec] ;  /* 0x0000bb00ab077a20 */ /* 0x000fe20000410000 */
[----:B------:R-:W-:Y:S01]  /*9ab0*/  FSEL R24, R20, -INF , !P6 ;  /* 0xff80000014187808 */ /* 0x000fe20007000000 */
[----:B------:R-:W-:Y:S01]  /*9ac0*/  FMUL.FTZ R175, R175, c[0x0][0x2ec] ;  /* 0x0000bb00afaf7a20 */ /* 0x000fe20000410000 */
[C---:B------:R-:W-:Y:S01]  /*9ad0*/  ISETP.GE.AND P6, PT, R228.reuse, R136, PT ;  /* 0x00000088e400720c */ /* 0x040fe20003fc6270 */
[----:B------:R-:W2:Y:S01]  /*9ae0*/  MUFU.TANH R17, R17 ;  /* 0x0000001100117308 */ /* 0x000ea20000002400 */
[----:B------:R-:W-:Y:S01]  /*9af0*/  FSEL R23, R9, -INF , !P0 ;  /* 0xff80000009177808 */ /* 0x000fe20004000000 */
[----:B---3--:R-:W-:Y:S01]  /*9b00*/  FFMA.FTZ R14, R235, R0, R14 ;  /* 0x00000000eb0e7223 */ /* 0x008fe2000001000e */
[----:B------:R-:W-:Y:S01]  /*9b10*/  ISETP.GE.AND P0, PT, R228, R135, PT ;  /* 0x00000087e400720c */ /* 0x000fe20003f06270 */
[----:B------:R-:W-:Y:S01]  /*9b20*/  FMUL.FTZ R9, R172, c[0x0][0x2ec] ;  /* 0x0000bb00ac097a20 */ /* 0x000fe20000410000 */
[----:B------:R-:W-:-:S02]  /*9b30*/  FSEL R20, R8, -INF , !P6 ;  /* 0xff80000008147808 */ /* 0x000fc40007000000 */
[----:B------:R-:W-:Y:S01]  /*9b40*/  ISETP.GE.AND P6, PT, R231, R136, PT ;  /* 0x00000088e700720c */ /* 0x000fe20003fc6270 */
[----:B------:R-:W3:Y:S01]  /*9b50*/  MUFU.TANH R19, R19 ;  /* 0x0000001300137308 */ /* 0x000ee20000002400 */
[----:B------:R-:W-:Y:S01]  /*9b60*/  FSEL R21, R21, -INF , !P0 ;  /* 0xff80000015157808 */ /* 0x000fe20004000000 */
[----:B-1----:R-:W-:Y:S01]  /*9b70*/  FFMA.FTZ R16, R235, R0, R16 ;  /* 0x00000000eb107223 */ /* 0x002fe20000010010 */
[-C--:B------:R-:W-:Y:S02]  /*9b80*/  ISETP.GE.AND P0, PT, R231, R135.reuse, PT ;  /* 0x00000087e700720c */ /* 0x080fe40003f06270 */
[----:B------:R-:W-:Y:S02]  /*9b90*/  FSEL R178, R148, -INF , !P6 ;  /* 0xff80000094b27808 */ /* 0x000fe40007000000 */
[C---:B------:R-:W-:Y:S01]  /*9ba0*/  ISETP.GE.AND P6, PT, R232.reuse, R136, PT ;  /* 0x00000088e800720c */ /* 0x040fe20003fc6270 */
[----:B------:R-:W1:Y:S01]  /*9bb0*/  MUFU.TANH R33, R33 ;  /* 0x0000002100217308 */ /* 0x000e620000002400 */
[----:B------:R-:W-:Y:S01]  /*9bc0*/  FSEL R179, R15, -INF , !P0 ;  /* 0xff8000000fb37808 */ /* 0x000fe20004000000 */
[-C--:B--2---:R-:W-:Y:S01]  /*9bd0*/  FFMA.FTZ R17, R237, R0.reuse, R17 ;  /* 0x00000000ed117223 */ /* 0x084fe20000010011 */
[----:B------:R-:W-:Y:S01]  /*9be0*/  ISETP.GE.AND P0, PT, R232, R135, PT ;  /* 0x00000087e800720c */ /* 0x000fe20003f06270 */
[----:B------:R-:W-:Y:S01]  /*9bf0*/  FMUL.FTZ R15, R173, c[0x0][0x2ec] ;  /* 0x0000bb00ad0f7a20 */ /* 0x000fe20000410000 */
[----:B------:R-:W-:Y:S01]  /*9c00*/  FSEL R180, R14, -INF , !P6 ;  /* 0xff8000000eb47808 */ /* 0x000fe20007000000 */
[----:B------:R-:W-:Y:S01]  /*9c10*/  FMUL.FTZ R14, R174, c[0x0][0x2ec] ;  /* 0x0000bb00ae0e7a20 */ /* 0x000fe20000410000 */
[----:B------:R-:W-:Y:S01]  /*9c20*/  FSEL R177, R16, -INF , !P0 ;  /* 0xff80000010b17808 */ /* 0x000fe20004000000 */
[----:B------:R-:W2:Y:S01]  /*9c30*/  MUFU.TANH R28, R28 ;  /* 0x0000001c001c7308 */ /* 0x000ea20000002400 */
[----:B---3--:R-:W-:Y:S01]  /*9c40*/  FFMA.FTZ R19, R237, R0, R19 ;  /* 0x00000000ed137223 */ /* 0x008fe20000010013 */
[----:B------:R-:W-:-:S02]  /*9c50*/  ISETP.GE.AND P6, PT, R234, R136, PT ;  /* 0x00000088ea00720c */ /* 0x000fc40003fc6270 */
[-C--:B------:R-:W-:Y:S02]  /*9c60*/  ISETP.GE.AND P0, PT, R234, R135.reuse, PT ;  /* 0x00000087ea00720c */ /* 0x080fe40003f06270 */
[----:B------:R-:W-:Y:S02]  /*9c70*/  FSEL R176, R17, -INF , !P6 ;  /* 0xff80000011b07808 */ /* 0x000fe40007000000 */
[----:B------:R-:W3:Y:S01]  /*9c80*/  MUFU.TANH R8, R170 ;  /* 0x000000aa00087308 */ /* 0x000ee20000002400 */
[----:B------:R-:W-:Y:S01]  /*9c90*/  FSEL R171, R19, -INF , !P0 ;  /* 0xff80000013ab7808 */ /* 0x000fe20004000000 */
[----:B-1----:R-:W-:Y:S01]  /*9ca0*/  FFMA.FTZ R33, R153, R0, R33 ;  /* 0x0000000099217223 */ /* 0x002fe20000010021 */
[C---:B------:R-:W-:Y:S02]  /*9cb0*/  ISETP.GE.AND P6, PT, R236.reuse, R136, PT ;  /* 0x00000088ec00720c */ /* 0x040fe40003fc6270 */
[----:B------:R-:W-:Y:S02]  /*9cc0*/  ISETP.GE.AND P0, PT, R236, R135, PT ;  /* 0x00000087ec00720c */ /* 0x000fe40003f06270 */
[----:B------:R-:W-:Y:S01]  /*9cd0*/  FSEL R172, R33, -INF , !P6 ;  /* 0xff80000021ac7808 */ /* 0x000fe20007000000 */
[----:B------:R-:W1:Y:S01]  /*9ce0*/  MUFU.TANH R32, R32 ;  /* 0x0000002000207308 */ /* 0x000e620000002400 */
[----:B--2---:R-:W-:Y:S01]  /*9cf0*/  FFMA.FTZ R28, R153, R0, R28 ;  /* 0x00000000991c7223 */ /* 0x004fe2000001001c */
[----:B------:R-:W-:-:S04]  /*9d00*/  ISETP.GE.AND P6, PT, R152, R136, PT ;  /* 0x000000889800720c */ /* 0x000fc80003fc6270 */
[----:B------:R-:W-:Y:S02]  /*9d10*/  FSEL R169, R28, -INF , !P0 ;  /* 0xff8000001ca97808 */ /* 0x000fe40004000000 */
[----:B------:R-:W2:Y:S01]  /*9d20*/  MUFU.TANH R30, R30 ;  /* 0x0000001e001e7308 */ /* 0x000ea20000002400 */
[----:B---3--:R-:W-:Y:S01]  /*9d30*/  FFMA.FTZ R157, R239, R0, R8 ;  /* 0x00000000ef9d7223 */ /* 0x008fe20000010008 */
[----:B------:R-:W-:-:S04]  /*9d40*/  ISETP.GE.AND P0, PT, R152, R135, PT ;  /* 0x000000879800720c */ /* 0x000fc80003f06270 */
[----:B------:R-:W-:Y:S02]  /*9d50*/  FSEL R157, R157, -INF , !P0 ;  /* 0xff8000009d9d7808 */ /* 0x000fe40004000000 */
[----:B------:R-:W3:Y:S01]  /*9d60*/  MUFU.TANH R6, R6 ;  /* 0x0000000600067308 */ /* 0x000ee20000002400 */
[----:B-1----:R-:W-:Y:S01]  /*9d70*/  FFMA.FTZ R32, R133, R0, R32 ;  /* 0x0000000085207223 */ /* 0x002fe20000010020 */
[----:B------:R-:W-:-:S04]  /*9d80*/  ISETP.GE.AND P0, PT, R238, R135, PT ;  /* 0x00000087ee00720c */ /* 0x000fc80003f06270 */
[----:B------:R-:W-:Y:S02]  /*9d90*/  FSEL R32, R32, -INF , !P4 ;  /* 0xff80000020207808 */ /* 0x000fe40006000000 */
[----:B------:R-:W1:Y:S01]  /*9da0*/  MUFU.TANH R7, R7 ;  /* 0x0000000700077308 */ /* 0x000e620000002400 */
[----:B--2---:R-:W-:Y:S01]  /*9db0*/  FFMA.FTZ R30, R239, R0, R30 ;  /* 0x00000000ef1e7223 */ /* 0x004fe2000001001e */
[----:B------:R-:W-:-:S04]  /*9dc0*/  ISETP.GE.AND P4, PT, R134, 0x4, PT ;  /* 0x000000048600780c */ /* 0x000fc80003f86270 */
[----:B------:R-:W-:Y:S02]  /*9dd0*/  FSEL R162, R30, -INF , !P6 ;  /* 0xff8000001ea27808 */ /* 0x000fe40007000000 */
[----:B------:R-:W-:Y:S01]  /*9de0*/  I2F R155, R35 ;  /* 0x00000023009b7306 */ /* 0x000fe20000201400 */
[----:B---3--:R-:W-:Y:S01]  /*9df0*/  FFMA.FTZ R6, R241, R0, R6 ;  /* 0x00000000f1067223 */ /* 0x008fe20000010006 */
[----:B------:R-:W-:-:S04]  /*9e00*/  ISETP.GE.AND P6, PT, R238, R136, PT ;  /* 0x00000088ee00720c */ /* 0x000fc80003fc6270 */
[----:B------:R-:W-:Y:S02]  /*9e10*/  FSEL R160, R6, -INF , !P6 ;  /* 0xff80000006a07808 */ /* 0x000fe40007000000 */
[----:B------:R-:W2:Y:S01]  /*9e20*/  MUFU.TANH R9, R9 ;  /* 0x0000000900097308 */ /* 0x000ea20000002400 */
[----:B-1----:R-:W-:Y:S01]  /*9e30*/  FFMA.FTZ R7, R241, R0, R7 ;  /* 0x00000000f1077223 */ /* 0x002fe20000010007 */
[----:B------:R-:W-:-:S04]  /*9e40*/  ISETP.GE.AND P6, PT, R35, R136, PT ;  /* 0x000000882300720c */ /* 0x000fc80003fc6270 */
[----:B------:R-:W-:Y:S02]  /*9e50*/  FSEL R149, R7, -INF , !P0 ;  /* 0xff80000007957808 */ /* 0x000fe40004000000 */
[----:B------:R-:W1:Y:S01]  /*9e60*/  MUFU.TANH R14, R14 ;  /* 0x0000000e000e7308 */ /* 0x000e620000002400 */
[----:B------:R-:W-:Y:S01]  /*9e70*/  BAR.SYNC.DEFER_BLOCKING 0x0 ;  /* 0x0000000000007b1d */ /* 0x000fe20000010000 */
[----:B------:R-:W-:-:S06]  /*9e80*/  ISETP.GE.AND P0, PT, R35, R135, PT ;  /* 0x000000872300720c */ /* 0x000fcc0003f06270 */
[----:B------:R-:W-:Y:S01]  /*9e90*/  I2F R13, R12 ;  /* 0x0000000c000d7306 */ /* 0x000fe20000201400 */
[----:B--2---:R-:W-:-:S05]  /*9ea0*/  FFMA.FTZ R9, R155, R0, R9 ;  /* 0x000000009b097223 */ /* 0x004fca0000010009 */
        /* <DEDUP_REMOVED lines=69> */
.L_x_251:
[----:B------:R-:W-:Y:S05]  /*a300*/  BSYNC B0 ;  /* 0x0000000000007941 */ /* 0x000fea0003800000 */
.L_x_250:
[----:B------:R-:W0:Y:S02]  /*a310*/  LDGDEPBAR ;  /* 0x00000000000079af */ /* 0x000e240000000000 */
.L_x_249:
[----:B-1----:R-:W-:Y:S01]  /*a320*/  FMNMX.FTZ R13, R137, R32, !PT ;  /* 0x00000020890d7209 */ /* 0x002fe20007810000 */
[----:B------:R-:W-:Y:S01]  /*a330*/  LDSM.16.MT88.4 R144, [R202+0x12800] ;  /* 0x01280000ca90783b */ /* 0x000fe20000004200 */
[----:B--2---:R-:W-:Y:S02]  /*a340*/  FMNMX.FTZ R8, R2, R7, !PT ;  /* 0x0000000702087209 */ /* 0x004fe40007810000 */
        /* <DEDUP_REMOVED lines=33> */
[----:B-1----:R-:W-:-:S03]  /*a560*/  FMNMX.FTZ R6, R13, R6, !PT ;  /* 0x000000060d067209 */ /* 0x002fc60007810000 */
[----:B------:R-:W-:Y:S01]  /*a570*/  LDSM.16.MT88.4 R12, [R202+0x12000] ;  /* 0x01200000ca0c783b */ /* 0x000fe20000004200 */
        /* <DEDUP_REMOVED lines=13> */
[--C-:B------:R-:W-:Y:S02]  /*a650*/  FFMA.FTZ R154, R32, c[0x0][0x23c], -R159.reuse ;  /* 0x00008f00209a7a23 */ /* 0x100fe4000001089f */
[----:B------:R-:W-:Y:S01]  /*a660*/  FFMA.FTZ R135, R5, c[0x0][0x23c], -R158 ;  /* 0x00008f0005877a23 */ /* 0x000fe2000001089e */
[----:B------:R-:W-:Y:S01]  /*a670*/  FSEL R5, R132, RZ, P0 ;  /* 0x000000ff84057208 */ /* 0x000fe20000000000 */
[----:B------:R-:W-:Y:S01]  /*a680*/  FADD.FTZ R4, R137, -R4 ;  /* 0x8000000489047221 */ /* 0x000fe20000010000 */
[----:B------:R-:W-:Y:S01]  /*a690*/  MUFU.EX2 R152, R152 ;  /* 0x0000009800987308 */ /* 0x000fe20000000800 */
[----:B------:R-:W-:Y:S01]  /*a6a0*/  FFMA.FTZ R153, R10, c[0x0][0x23c], -R159 ;  /* 0x00008f000a997a23 */ /* 0x000fe2000001089f */
[----:B------:R-:W-:Y:S01]  /*a6b0*/  LDSM.16.MT88.4 R32, [R201+0x12800] ;  /* 0x01280000c920783b */ /* 0x000fe20000004200 */
[----:B------:R-:W-:-:S02]  /*a6c0*/  FADD.FTZ R5, R2, -R5 ;  /* 0x8000000502057221 */ /* 0x000fc40000010000 */
[--C-:B------:R-:W-:Y:S02]  /*a6d0*/  FFMA.FTZ R143, R18, c[0x0][0x23c], -R159.reuse ;  /* 0x00008f00128f7a23 */ /* 0x100fe4000001089f */
[--C-:B------:R-:W-:Y:S01]  /*a6e0*/  FFMA.FTZ R142, R7, c[0x0][0x23c], -R158.reuse ;  /* 0x00008f00078e7a23 */ /* 0x100fe2000001089e */
[----:B------:R-:W-:Y:S01]  /*a6f0*/  MUFU.EX2 R154, R154 ;  /* 0x0000009a009a7308 */ /* 0x000fe20000000800 */
[--C-:B------:R-:W-:Y:S01]  /*a700*/  FFMA.FTZ R136, R11, c[0x0][0x23c], -R158.reuse ;  /* 0x00008f000b887a23 */ /* 0x100fe2000001089e */
[----:B------:R-:W1:Y:S01]  /*a710*/  LDSM.16.MT88.4 R16, [R204+0x12000] ;  /* 0x01200000cc10783b */ /* 0x000e620000004200 */
[----:B------:R-:W-:Y:S02]  /*a720*/  FFMA.FTZ R156, R29, c[0x0][0x23c], -R158 ;  /* 0x00008f001d9c7a23 */ /* 0x000fe4000001089e */
[----:B------:R-:W-:Y:S01]  /*a730*/  FMUL.FTZ R137, R4, c[0x0][0x23c] ;  /* 0x00008f0004897a20 */ /* 0x000fe20000410000 */
[----:B------:R-:W2:Y:S01]  /*a740*/  LDSM.16.MT88.4 R8, [R201+0x12000] ;  /* 0x01200000c908783b */ /* 0x000ea20000004200 */
[----:B------:R-:W-:Y:S01]  /*a750*/  FMUL.FTZ R2, R5, c[0x0][0x23c] ;  /* 0x00008f0005027a20 */ /* 0x000fe20000410000 */
[----:B------:R-:W3:Y:S01]  /*a760*/  MUFU.EX2 R153, R153 ;  /* 0x0000009900997308 */ /* 0x000ee20000000800 */
[--C-:B------:R-:W-:Y:S01]  /*a770*/  FFMA.FTZ R161, R26, c[0x0][0x23c], -R159.reuse ;  /* 0x00008f001aa17a23 */ /* 0x100fe2000001089f */
[----:B------:R-:W-:Y:S01]  /*a780*/  LDSM.16.MT88.4 R28, [R200+0x12800] ;  /* 0x01280000c81c783b */ /* 0x000fe20000004200 */
[----:B------:R-:W-:-:S02]  /*a790*/  FFMA.FTZ R164, R22, c[0x0][0x23c], -R159 ;  /* 0x00008f0016a47a23 */ /* 0x000fc4000001089f */
[--C-:B------:R-:W-:Y:S02]  /*a7a0*/  FFMA.FTZ R163, R24, c[0x0][0x23c], -R159.reuse ;  /* 0x00008f0018a37a23 */ /* 0x100fe4000001089f */
[--C-:B------:R-:W-:Y:S01]  /*a7b0*/  FFMA.FTZ R166, R20, c[0x0][0x23c], -R159.reuse ;  /* 0x00008f0014a67a23 */ /* 0x100fe2000001089f */
[----:B------:R-:W4:Y:S01]  /*a7c0*/  MUFU.EX2 R143, R143 ;  /* 0x0000008f008f7308 */ /* 0x000f220000000800 */
[--C-:B------:R-:W-:Y:S02]  /*a7d0*/  FFMA.FTZ R165, R27, c[0x0][0x23c], -R158.reuse ;  /* 0x00008f001ba57a23 */ /* 0x100fe4000001089e */
[--C-:B------:R-:W-:Y:S02]  /*a7e0*/  FFMA.FTZ R168, R25, c[0x0][0x23c], -R158.reuse ;  /* 0x00008f0019a87a23 */ /* 0x100fe4000001089e */
[--C-:B------:R-:W-:Y:S01]  /*a7f0*/  FFMA.FTZ R167, R23, c[0x0][0x23c], -R158.reuse ;  /* 0x00008f0017a77a23 */ /* 0x100fe2000001089e */
[----:B------:R-:W-:Y:S01]  /*a800*/  LDSM.16.MT88.4 R24, [R204+0x14800] ;  /* 0x01480000cc18783b */ /* 0x000fe20000004200 */
[----:B------:R-:W-:Y:S01]  /*a810*/  FFMA.FTZ R170, R21, c[0x0][0x23c], -R158 ;  /* 0x00008f0015aa7a23 */ /* 0x000fe2000001089e */
[----:B------:R-:W-:Y:S01]  /*a820*/  MUFU.EX2 R142, R142 ;  /* 0x0000008e008e7308 */ /* 0x000fe20000000800 */
[----:B---3--:R-:W-:Y:S01]  /*a830*/  F2FP.PACK_AB R4, R153, R154 ;  /* 0x0000009a9904723e */ /* 0x008fe200000000ff */
[----:B------:R-:W-:Y:S01]  /*a840*/  LDSM.16.MT88.4 R20, [R202+0x14800] ;  /* 0x01480000ca14783b */ /* 0x000fe20000004200 */
[----:B------:R-:W-:-:S02]  /*a850*/  FFMA.FTZ R173, R178, c[0x0][0x23c], -R159 ;  /* 0x00008f00b2ad7a23 */ /* 0x000fc4000001089f */
[--C-:B------:R-:W-:Y:S02]  /*a860*/  FFMA.FTZ R174, R176, c[0x0][0x23c], -R159.reuse ;  /* 0x00008f00b0ae7a23 */ /* 0x100fe4000001089f */
[--C-:B------:R-:W-:Y:S01]  /*a870*/  FFMA.FTZ R175, R172, c[0x0][0x23c], -R159.reuse ;  /* 0x00008f00acaf7a23 */ /* 0x100fe2000001089f */
[----:B------:R-:W3:Y:S01]  /*a880*/  MUFU.EX2 R136, R136 ;  /* 0x0000008800887308 */ /* 0x000ee20000000800 */
[----:B----4-:R-:W-:Y:S01]  /*a890*/  F2FP.PACK_AB R6, R143, R152 ;  /* 0x000000988f06723e */ /* 0x010fe200000000ff */
[----:B------:R-:W-:Y:S02]  /*a8a0*/  FFMA.FTZ R178, R180, c[0x0][0x23c], -R159 ;  /* 0x00008f00b4b27a23 */ /* 0x000fe4000001089f */
[--C-:B------:R-:W-:Y:S02]  /*a8b0*/  FFMA.FTZ R172, R179, c[0x0][0x23c], -R158.reuse ;  /* 0x00008f00b3ac7a23 */ /* 0x100fe4000001089e */
[--C-:B------:R-:W-:Y:S02]  /*a8c0*/  FFMA.FTZ R177, R177, c[0x0][0x23c], -R158.reuse ;  /* 0x00008f00b1b17a23 */ /* 0x100fe4000001089e */
        /* <DEDUP_REMOVED lines=10> */
[----:B------:R-:W3:Y:S01]  /*a970*/  MUFU.EX2 R137, R137 ;  /* 0x0000008900897308 */ /* 0x000ee20000000800 */
[--C-:B------:R-:W-:Y:S02]  /*a980*/  FFMA.FTZ R179, R151, c[0x0][0x23c], -R158.reuse ;  /* 0x00008f0097b37a23 */ /* 0x100fe4000001089e */
[----:B------:R-:W-:Y:S02]  /*a990*/  FFMA.FTZ R159, R148, c[0x0][0x23c], -R159 ;  /* 0x00008f00949f7a23 */ /* 0x000fe4000001089f */
[----:B------:R-:W-:Y:S01]  /*a9a0*/  FFMA.FTZ R158, R155, c[0x0][0x23c], -R158 ;  /* 0x00008f009b9e7a23 */ /* 0x000fe2000001089e */
[----:B------:R-:W-:Y:S02]  /*a9b0*/  LDSM.16.MT88.4 R148, [R202+0x13800] ;  /* 0x01380000ca94783b */ /* 0x000fe40000004200 */
[----:B------:R-:W5:Y:S01]  /*a9c0*/  MUFU.EX2 R2, R2 ;  /* 0x0000000200027308 */ /* 0x000f620000000800 */
[----:B----4-:R-:W-:Y:S01]  /*a9d0*/  F2FP.PACK_AB R7, R156, R135 ;  /* 0x000000879c07723e */ /* 0x010fe200000000ff */
[----:B---3--:R-:W-:-:S06]  /*a9e0*/  FMUL.FTZ R120, R120, R137 ;  /* 0x0000008978787220 */ /* 0x008fcc0000410000 */
[----:B------:R-:W-:Y:S01]  /*a9f0*/  MUFU.EX2 R161, R161 ;  /* 0x000000a100a17308 */ /* 0x000fe20000000800 */
[-C--:B------:R-:W-:Y:S02]  /*aa00*/  FMUL.FTZ R121, R121, R137.reuse ;  /* 0x0000008979797220 */ /* 0x080fe40000410000 */
[-C--:B------:R-:W-:Y:S02]  /*aa10*/  FMUL.FTZ R116, R116, R137.reuse ;  /* 0x0000008974747220 */ /* 0x080fe40000410000 */
[----:B------:R-:W-:Y:S02]  /*aa20*/  FMUL.FTZ R117, R117, R137 ;  /* 0x0000008975757220 */ /* 0x000fe40000410000 */
[-C--:B-----5:R-:W-:Y:S01]  /*aa30*/  FMUL.FTZ R122, R122, R2.reuse ;  /* 0x000000027a7a7220 */ /* 0x0a0fe20000410000 */
[----:B------:R-:W3:Y:S01]  /*aa40*/  MUFU.EX2 R164, R164 ;  /* 0x000000a400a47308 */ /* 0x000ee20000000800 */
        /* <DEDUP_REMOVED lines=24> */
[----:B------:R-:W-:Y:S01]  /*abd0*/  FMUL.FTZ R109, R109, R137 ;  /* 0x000000896d6d7220 */ /* 0x000fe20000410000 */
[----:B------:R-:W1:Y:S01]  /*abe0*/  LDSM.16.MT88.4 R16, [R200+0x12000] ;  /* 0x01200000c810783b */ /* 0x000e620000004200 */
        /* <DEDUP_REMOVED lines=27> */
[----:B------:R-:W2:Y:S01]  /*ada0*/  MUFU.EX2 R178, R178 ;  /* 0x000000b200b27308 */ /* 0x000ea20000000800 */
[-C--:B------:R-:W-:Y:S02]  /*adb0*/  FMUL.FTZ R103, R103, R2.reuse ;  /* 0x0000000267677220 */ /* 0x080fe40000410000 */
[-C--:B------:R-:W-:Y:S01]  /*adc0*/  FMUL.FTZ R44, R44, R137.reuse ;  /* 0x000000892c2c7220 */ /* 0x080fe20000410000 */
[----:B-1----:R-:W-:Y:S01]  /*add0*/  HMMA.16816.F32 R104, R4, R16, R104 ;  /* 0x000000100468723c */ /* 0x002fe20000001868 */
[----:B------:R-:W-:Y:S02]  /*ade0*/  FMUL.FTZ R45, R45, R137 ;  /* 0x000000892d2d7220 */ /* 0x000fe40000410000 */
[-C--:B------:R-:W-:Y:S01]  /*adf0*/  FMUL.FTZ R46, R46, R2.reuse ;  /* 0x000000022e2e7220 */ /* 0x080fe20000410000 */
[----:B------:R-:W-:Y:S01]  /*ae00*/  MUFU.EX2 R174, R174 ;  /* 0x000000ae00ae7308 */ /* 0x000fe20000000800 */
[----:B------:R-:W-:-:S02]  /*ae10*/  FMUL.FTZ R47, R47, R2 ;  /* 0x000000022f2f7220 */ /* 0x000fc40000410000 */
[-C--:B------:R-:W-:Y:S01]  /*ae20*/  FMUL.FTZ R48, R48, R137.reuse ;  /* 0x0000008930307220 */ /* 0x080fe20000410000 */
[C---:B------:R-:W-:Y:S01]  /*ae30*/  HMMA.16816.F32 R100, R4.reuse, R18, R100 ;  /* 0x000000120464723c */ /* 0x040fe20000001864 */
[-C--:B------:R-:W-:Y:S01]  /*ae40*/  FMUL.FTZ R49, R49, R137.reuse ;  /* 0x0000008931317220 */ /* 0x080fe20000410000 */
[----:B------:R-:W1:Y:S01]  /*ae50*/  LDSM.16.MT88.4 R16, [R201+0x14000] ;  /* 0x01400000c910783b */ /* 0x000e620000004200 */
        /* <DEDUP_REMOVED lines=80> */
[-C--:B------:R-:W-:Y:S02]  /*b360*/  FMUL.FTZ R99, R99, R2.reuse ;  /* 0x0000000263637220 */ /* 0x080fe40000410000 */
[----:B------:R-:W-:Y:S01]  /*b370*/  FFMA.FTZ R154, R226, R137, R154 ;  /* 0x00000089e29a7223 */ /* 0x000fe2000001009a */
[----:B--2---:R-:W-:Y:S01]  /*b380*/  HMMA.16816.F32 R92, R4, R8, R92 ;  /* 0x00000008045c723c */ /* 0x004fe2000000185c */
[----:B------:R-:W-:Y:S01]  /*b390*/  FFMA.FTZ R227, R227, R2, R142 ;  /* 0x00000002e3e37223 */ /* 0x000fe2000001008e */
[----:B------:R-:W-:Y:S01]  /*b3a0*/  MOV R142, R3 ;  /* 0x00000003008e7202 */ /* 0x000fe20000000f00 */
[----:B------:R-:W-:-:S02]  /*b3b0*/  FADD.FTZ R153, R153, R154 ;  /* 0x0000009a99997221 */ /* 0x000fc40000010000 */
[----:B------:R-:W-:Y:S02]  /*b3c0*/  FADD.FTZ R136, R136, R227 ;  /* 0x000000e388887221 */ /* 0x000fe40000010000 */
[----:B------:R-:W-:Y:S01]  /*b3d0*/  FADD.FTZ R2, R152, R153 ;  /* 0x0000009998027221 */ /* 0x000fe20000010000 */
[----:B------:R-:W-:Y:S01]  /*b3e0*/  HMMA.16816.F32 R96, R4, R10, R96 ;  /* 0x0000000a0460723c */ /* 0x000fe20000001860 */
[----:B------:R-:W-:Y:S01]  /*b3f0*/  LDSM.16.MT88.4 R8, [R200+0x14800] ;  /* 0x01480000c808783b */ /* 0x000fe20000004200 */
[----:B------:R-:W-:Y:S02]  /*b400*/  FADD.FTZ R135, R135, R136 ;  /* 0x0000008887877221 */ /* 0x000fe40000010000 */
[----:B------:R-:W-:Y:S02]  /*b410*/  FADD.FTZ R2, R143, R2 ;  /* 0x000000028f027221 */ /* 0x000fe40000010000 */
[----:B------:R-:W-:Y:S01]  /*b420*/  FADD.FTZ R156, R156, R135 ;  /* 0x000000879c9c7221 */ /* 0x000fe20000010000 */
[----:B---3--:R-:W-:Y:S01]  /*b430*/  F2FP.PACK_AB R4, R164, R161 ;  /* 0x000000a1a404723e */ /* 0x008fe200000000ff */
[----:B------:R-:W-:Y:S01]  /*b440*/  FADD.FTZ R161, R161, R2 ;  /* 0x00000002a1a17221 */ /* 0x000fe20000010000 */
[----:B-----5:R-:W-:Y:S01]  /*b450*/  F2FP.PACK_AB R5, R168, R165 ;  /* 0x000000a5a805723e */ /* 0x020fe200000000ff */
[----:B------:R-:W-:Y:S01]  /*b460*/  FADD.FTZ R165, R165, R156 ;  /* 0x0000009ca5a57221 */ /* 0x000fe20000010000 */
[----:B------:R-:W-:Y:S01]  /*b470*/  F2FP.PACK_AB R6, R166, R163 ;  /* 0x000000a3a606723e */ /* 0x000fe200000000ff */
[----:B------:R-:W-:Y:S01]  /*b480*/  FADD.FTZ R164, R164, R161 ;  /* 0x000000a1a4a47221 */ /* 0x000fe20000010000 */
[----:B------:R-:W-:Y:S01]  /*b490*/  F2FP.PACK_AB R7, R170, R167 ;  /* 0x000000a7aa07723e */ /* 0x000fe200000000ff */
[----:B------:R-:W-:-:S02]  /*b4a0*/  FADD.FTZ R168, R168, R165 ;  /* 0x000000a5a8a87221 */ /* 0x000fc40000010000 */
[----:B------:R-:W-:-:S04]  /*b4b0*/  FADD.FTZ R163, R163, R164 ;  /* 0x000000a4a3a37221 */ /* 0x000fc80000010000 */
[----:B----4-:R-:W-:Y:S01]  /*b4c0*/  HMMA.16816.F32 R128, R4, R12, R128 ;  /* 0x0000000c0480723c */ /* 0x010fe20000001880 */
[----:B------:R-:W-:-:S07]  /*b4d0*/  FADD.FTZ R166, R166, R163 ;  /* 0x000000a3a6a67221 */ /* 0x000fce0000010000 */
        /* <DEDUP_REMOVED lines=32> */
[C---:B-1----:R-:W-:Y:S08]  /*b6e0*/  HMMA.16816.F32 R92, R4.reuse, R16, R92 ;  /* 0x00000010045c723c */ /* 0x042ff0000000185c */
[----:B------:R-:W-:Y:S01]  /*b6f0*/  HMMA.16816.F32 R96, R4, R18, R96 ;  /* 0x000000120460723c */ /* 0x000fe20000001860 */
[----:B------:R-:W1:Y:S06]  /*b700*/  LDSM.16.MT88.4 R16, [R201+0x15000] ;  /* 0x01500000c910783b */ /* 0x000e6c0000004200 */
[----:B------:R-:W-:Y:S01]  /*b710*/  F2FP.PACK_AB R4, R178, R173 ;  /* 0x000000adb204723e */ /* 0x000fe200000000ff */
[----:B------:R-:W-:Y:S01]  /*b720*/  FADD.FTZ R173, R173, R166 ;  /* 0x000000a6adad7221 */ /* 0x000fe20000010000 */
[----:B------:R-:W-:-:S02]  /*b730*/  F2FP.PACK_AB R5, R177, R172 ;  /* 0x000000acb105723e */ /* 0x000fc400000000ff */
[----:B------:R-:W-:Y:S02]  /*b740*/  F2FP.PACK_AB R6, R175, R174 ;  /* 0x000000aeaf06723e */ /* 0x000fe400000000ff */
[----:B------:R-:W-:-:S07]  /*b750*/  F2FP.PACK_AB R7, R176, R171 ;  /* 0x000000abb007723e */ /* 0x000fce00000000ff */
[C---:B--2---:R-:W-:Y:S08]  /*b760*/  HMMA.16816.F32 R128, R4.reuse, R12, R128 ;  /* 0x0000000c0480723c */ /* 0x044ff00000001880 */
[C---:B------:R-:W-:Y:S01]  /*b770*/  HMMA.16816.F32 R124, R4.reuse, R14, R124 ;  /* 0x0000000e047c723c */ /* 0x040fe2000000187c */
[----:B------:R-:W2:Y:S07]  /*b780*/  LDSM.16.MT88.4 R12, [R200+0x15000] ;  /* 0x01500000c80c783b */ /* 0x000eae0000004200 */
[C---:B-----5:R-:W-:Y:S08]  /*b790*/  HMMA.16816.F32 R120, R4.reuse, R8, R120 ;  /* 0x000000080478723c */ /* 0x060ff00000001878 */
        /* <DEDUP_REMOVED lines=26> */
[C---:B-1----:R-:W-:Y:S08]  /*b940*/  HMMA.16816.F32 R84, R4.reuse, R16, R84 ;  /* 0x000000100454723c */ /* 0x042ff00000001854 */
[C---:B------:R-:W-:Y:S01]  /*b950*/  HMMA.16816.F32 R88, R4.reuse, R18, R88 ;  /* 0x000000120458723c */ /* 0x040fe20000001858 */
[----:B------:R-:W-:Y:S07]  /*b960*/  LDSM.16.MT88.4 R16, [R200+0x15800] ;  /* 0x01580000c810783b */ /* 0x000fee0000004200 */
[C---:B--2---:R-:W-:Y:S08]  /*b970*/  HMMA.16816.F32 R92, R4.reuse, R12, R92 ;  /* 0x0000000c045c723c */ /* 0x044ff0000000185c */
        /* <DEDUP_REMOVED lines=36> */
[----:B------:R-:W-:Y:S01]  /*bbc0*/  HMMA.16816.F32 R100, R4, R34, R100 ;  /* 0x000000220464723c */ /* 0x000fe20000001864 */
[----:B------:R-:W-:Y:S02]  /*bbd0*/  FADD.FTZ R226, R159, R160 ;  /* 0x000000a09fe27221 */ /* 0x000fe40000010000 */
[----:B------:R-:W-:-:S05]  /*bbe0*/  FADD.FTZ R227, R158, R179 ;  /* 0x000000b39ee37221 */ /* 0x000fca0000010000 */
[C---:B------:R-:W-:Y:S08]  /*bbf0*/  HMMA.16816.F32 R44, R4.reuse, R28, R44 ;  /* 0x0000001c042c723c */ /* 0x040ff0000000182c */
        /* <DEDUP_REMOVED lines=12> */
.L_x_245:
[----:B------:R-:W-:-:S07]  /*bcc0*/  IADD3 R219, R142, -0x1, RZ ;  /* 0xffffffff8edb7810 */ /* 0x000fce0007ffe0ff */
.L_x_252:
        /* <DEDUP_REMOVED lines=10> */
.L_x_256:
        /* <DEDUP_REMOVED lines=54> */
.L_x_254:
        /* <DEDUP_REMOVED lines=74> */
[C---:B---3--:R-:W-:Y:S03]  /*c570*/  HMMA.16816.F32 R28, R140.reuse, R156, RZ ;  /* 0x0000009c8c1c723c */ /* 0x048fe600000018ff */
[----:B------:R-:W-:Y:S05]  /*c580*/  LDSM.16.M88.4 R132, [R196+0x800] ;  /* 0x00080000c484783b */ /* 0x000fea0000000200 */
        /* <DEDUP_REMOVED lines=15> */
[----:B------:R-:W-:Y:S01]  /*c680*/  LDSM.16.M88.4 R176, [R208+0x4000] ;  /* 0x00400000d0b0783b */ /* 0x000fe20000000200 */
[C---:B--2---:R-:W-:Y:S08]  /*c690*/  HMMA.16816.F32 R4, R180.reuse, R184, R4 ;  /* 0x000000b8b404723c */ /* 0x044ff00000001804 */
[C---:B------:R-:W-:Y:S08]  /*c6a0*/  HMMA.16816.F32 R8, R180.reuse, R186, R8 ;  /* 0x000000bab408723c */ /* 0x040ff00000001808 */
        /* <DEDUP_REMOVED lines=9> */
[----:B------:R-:W2:Y:S01]  /*c740*/  LDSM.16.M88.4 R180, [R195] ;  /* 0x00000000c3b4783b */ /* 0x000ea20000000200 */
[C---:B------:R-:W-:Y:S08]  /*c750*/  HMMA.16816.F32 R4, R152.reuse, R156, R4 ;  /* 0x0000009c9804723c */ /* 0x040ff00000001804 */
[C---:B------:R-:W-:Y:S01]  /*c760*/  HMMA.16816.F32 R8, R152.reuse, R158, R8 ;  /* 0x0000009e9808723c */ /* 0x040fe20000001808 */
[----:B------:R-:W-:Y:S07]  /*c770*/  LDSM.16.M88.4 R156, [R192] ;  /* 0x00000000c09c783b */ /* 0x000fee0000000200 */
[C---:B------:R-:W-:Y:S08]  /*c780*/  HMMA.16816.F32 R12, R152.reuse, R132, R12 ;  /* 0x00000084980c723c */ /* 0x040ff0000000180c */
[C---:B------:R-:W-:Y:S01]  /*c790*/  HMMA.16816.F32 R16, R152.reuse, R134, R16 ;  /* 0x000000869810723c */ /* 0x040fe20000001810 */
[----:B------:R-:W2:Y:S07]  /*c7a0*/  LDSM.16.M88.4 R132, [R194] ;  /* 0x00000000c284783b */ /* 0x000eae0000000200 */
[C---:B-1----:R-:W-:Y:S08]  /*c7b0*/  HMMA.16816.F32 R20, R152.reuse, R160, R20 ;  /* 0x000000a09814723c */ /* 0x042ff00000001814 */
        /* <DEDUP_REMOVED lines=22> */
[C---:B------:R-:W-:Y:S08]  /*c920*/  HMMA.16816.F32 R12, R176.reuse, R132, R12 ;  /* 0x00000084b00c723c */ /* 0x040ff0000000180c */
[C---:B------:R-:W-:Y:S01]  /*c930*/  HMMA.16816.F32 R16, R176.reuse, R134, R16 ;  /* 0x00000086b010723c */ /* 0x040fe20000001810 */
[----:B------:R-:W2:Y:S07]  /*c940*/  LDSM.16.M88.4 R132, [R196+0x2800] ;  /* 0x00280000c484783b */ /* 0x000eae0000000200 */
[C---:B-1----:R-:W-:Y:S08]  /*c950*/  HMMA.16816.F32 R20, R176.reuse, R152, R20 ;  /* 0x00000098b014723c */ /* 0x042ff00000001814 */
        /* <DEDUP_REMOVED lines=24> */
[----:B------:R-:W2:Y:S07]  /*cae0*/  LDSM.16.M88.4 R132, [R190] ;  /* 0x00000000be84783b */ /* 0x000eae0000000200 */
[C---:B-1----:R-:W-:Y:S08]  /*caf0*/  HMMA.16816.F32 R20, R168.reuse, R152, R20 ;  /* 0x00000098a814723c */ /* 0x042ff00000001814 */
        /* <DEDUP_REMOVED lines=21> */
[C---:B------:R-:W-:Y:S08]  /*cc50*/  HMMA.16816.F32 R12, R160.reuse, R132, R12 ;  /* 0x00000084a00c723c */ /* 0x040ff0000000180c */
[C---:B------:R-:W-:Y:S01]  /*cc60*/  HMMA.16816.F32 R16, R160.reuse, R134, R16 ;  /* 0x00000086a010723c */ /* 0x040fe20000001810 */
[----:B------:R-:W2:Y:S07]  /*cc70*/  LDSM.16.M88.4 R132, [R196+0x4800] ;  /* 0x00480000c484783b */ /* 0x000eae0000000200 */
[C---:B-1----:R-:W-:Y:S08]  /*cc80*/  HMMA.16816.F32 R20, R160.reuse, R152, R20 ;  /* 0x00000098a014723c */ /* 0x042ff00000001814 */
        /* <DEDUP_REMOVED lines=9> */
[C---:B------:R-:W-:Y:S08]  /*cd20*/  HMMA.16816.F32 R24, R168.reuse, R146, R24 ;  /* 0x00000092a818723c */ /* 0x040ff00000001818 */
[C---:B------:R-:W-:Y:S08]  /*cd30*/  HMMA.16816.F32 R28, R168.reuse, R148, R28 ;  /* 0x00000094a81c723c */ /* 0x040ff0000000181c */
[----:B------:R-:W-:Y:S08]  /*cd40*/  HMMA.16816.F32 R32, R168, R150, R32 ;  /* 0x00000096a820723c */ /* 0x000ff00000001820 */
[C---:B------:R-:W-:Y:S08]  /*cd50*/  HMMA.16816.F32 R4, R176.reuse, R180, R4 ;  /* 0x000000b4b004723c */ /* 0x040ff00000001804 */
[C---:B------:R-:W-:Y:S08]  /*cd60*/  HMMA.16816.F32 R8, R176.reuse, R182, R8 ;  /* 0x000000b6b008723c */ /* 0x040ff00000001808 */
[C---:B------:R-:W-:Y:S08]  /*cd70*/  HMMA.16816.F32 R12, R176.reuse, R132, R12 ;  /* 0x00000084b00c723c */ /* 0x040ff0000000180c */
[C---:B------:R-:W-:Y:S04]  /*cd80*/  HMMA.16816.F32 R16, R176.reuse, R134, R16 ;  /* 0x00000086b010723c */ /* 0x040fe80000001810 */
[----:B------:R-:W-:Y:S02]  /*cd90*/  FMUL.FTZ R231, R4, c[0x0][0x2ec] ;  /* 0x0000bb0004e77a20 */ /* 0x000fe40000410000 */
[----:B------:R-:W-:Y:S02]  /*cda0*/  FMUL.FTZ R233, R5, c[0x0][0x2ec] ;  /* 0x0000bb0005e97a20 */ /* 0x000fe40000410000 */
[C---:B-1----:R-:W-:Y:S02]  /*cdb0*/  HMMA.16816.F32 R20, R176.reuse, R140, R20 ;  /* 0x0000008cb014723c */ /* 0x042fe40000001814 */
[----:B------:R-:W1:Y:S02]  /*cdc0*/  MUFU.TANH R231, R231 ;  /* 0x000000e700e77308 */ /* 0x000e640000002400 */
[----:B------:R-:W-:Y:S02]  /*cdd0*/  FMUL.FTZ R235, R6, c[0x0][0x2ec] ;  /* 0x0000bb0006eb7a20 */ /* 0x000fe40000410000 */
[----:B----4-:R-:W-:Y:S02]  /*cde0*/  FMUL.FTZ R237, R7, c[0x0][0x2ec] ;  /* 0x0000bb0007ed7a20 */ /* 0x010fe40000410000 */
[----:B------:R-:W-:Y:S01]  /*cdf0*/  FMUL.FTZ R132, R12, c[0x0][0x2ec] ;  /* 0x0000bb000c847a20 */ /* 0x000fe20000410000 */
[C---:B------:R-:W-:Y:S03]  /*ce00*/  HMMA.16816.F32 R24, R176.reuse, R142, R24 ;  /* 0x0000008eb018723c */ /* 0x040fe60000001818 */
[----:B------:R2:W3:Y:S01]  /*ce10*/  MUFU.TANH R162, R132 ;  /* 0x0000008400a27308 */ /* 0x0004e20000002400 */
[----:B------:R-:W-:Y:S02]  /*ce20*/  FMUL.FTZ R239, R8, c[0x0][0x2ec] ;  /* 0x0000bb0008ef7a20 */ /* 0x000fe40000410000 */
[----:B------:R-:W-:Y:S02]  /*ce30*/  FMUL.FTZ R241, R9, c[0x0][0x2ec] ;  /* 0x0000bb0009f17a20 */ /* 0x000fe40000410000 */
[----:B------:R-:W-:Y:S04]  /*ce40*/  FMUL.FTZ R243, R10, c[0x0][0x2ec] ;  /* 0x0000bb000af37a20 */ /* 0x000fe80000410000 */
[----:B------:R-:W-:Y:S01]  /*ce50*/  FMUL.FTZ R245, R11, c[0x0][0x2ec] ;  /* 0x0000bb000bf57a20 */ /* 0x000fe20000410000 */
[----:B------:R-:W4:Y:S01]  /*ce60*/  MUFU.TANH R233, R233 ;  /* 0x000000e900e97308 */ /* 0x000f220000002400 */
[----:B------:R-:W-:Y:S02]  /*ce70*/  FMUL.FTZ R247, R13, c[0x0][0x2ec] ;  /* 0x0000bb000df77a20 */ /* 0x000fe40000410000 */
[----:B------:R-:W-:Y:S02]  /*ce80*/  FMUL.FTZ R230, R20, c[0x0][0x2ec] ;  /* 0x0000bb0014e67a20 */ /* 0x000fe40000410000 */
[----:B------:R-:W-:Y:S02]  /*ce90*/  FMUL.FTZ R234, R22, c[0x0][0x2ec] ;  /* 0x0000bb0016ea7a20 */ /* 0x000fe40000410000 */
[----:B------:R-:W-:Y:S02]  /*cea0*/  FMUL.FTZ R232, R23, c[0x0][0x2ec] ;  /* 0x0000bb0017e87a20 */ /* 0x000fe40000410000 */
[----:B------:R-:W-:Y:S01]  /*ceb0*/  FMUL.FTZ R2, R14, c[0x0][0x2ec] ;  /* 0x0000bb000e027a20 */ /* 0x000fe20000410000 */
[----:B------:R1:W1:Y:S01]  /*cec0*/  MUFU.TANH R160, R230 ;  /* 0x000000e600a07308 */ /* 0x0002620000002400 */
[----:B------:R-:W-:Y:S02]  /*ced0*/  FMUL.FTZ R251, R15, c[0x0][0x2ec] ;  /* 0x0000bb000ffb7a20 */ /* 0x000fe40000410000 */
[----:B------:R-:W-:Y:S01]  /*cee0*/  FMUL.FTZ R249, R16, c[0x0][0x2ec] ;  /* 0x0000bb0010f97a20 */ /* 0x000fe20000410000 */
[----:B--2---:R-:W2:Y:S01]  /*cef0*/  LDSM.16.M88.4 R132, [R196+0x5800] ;  /* 0x00580000c484783b */ /* 0x004ea20000000200 */
[----:B------:R-:W-:Y:S04]  /*cf00*/  DEPBAR.LE SB0, 0x0 ;  /* 0x000080000000791a */ /* 0x000fe80000000000 */
[----:B-----5:R-:W-:Y:S01]  /*cf10*/  FMUL.FTZ R138, R17, c[0x0][0x2ec] ;  /* 0x0000bb00118a7a20 */ /* 0x020fe20000410000 */
[----:B------:R5:W2:Y:S01]  /*cf20*/  MUFU.TANH R157, R234 ;  /* 0x000000ea009d7308 */ /* 0x000aa20000002400 */
[----:B------:R-:W-:Y:S01]  /*cf30*/  BAR.SYNC.DEFER_BLOCKING 0x0 ;  /* 0x0000000000007b1d */ /* 0x000fe20000010000 */
[----:B------:R-:W-:Y:S02]  /*cf40*/  FMUL.FTZ R139, R18, c[0x0][0x2ec] ;  /* 0x0000bb00128b7a20 */ /* 0x000fe40000410000 */
[----:B------:R-:W-:Y:S02]  /*cf50*/  FMUL.FTZ R137, R19, c[0x0][0x2ec] ;  /* 0x0000bb0013897a20 */ /* 0x000fe40000410000 */
[----:B------:R-:W-:Y:S02]  /*cf60*/  FMUL.FTZ R236, R21, c[0x0][0x2ec] ;  /* 0x0000bb0015ec7a20 */ /* 0x000fe40000410000 */
[----:B------:R-:W-:Y:S02]  /*cf70*/  FMUL.FTZ R240, R24, c[0x0][0x2ec] ;  /* 0x0000bb0018f07a20 */ /* 0x000fe40000410000 */
[----:B------:R2:W2:Y:S01]  /*cf80*/  MUFU.TANH R155, R232 ;  /* 0x000000e8009b7308 */ /* 0x0004a20000002400 */
[----:B------:R-:W-:Y:S02]  /*cf90*/  FMUL.FTZ R238, R25, c[0x0][0x2ec] ;  /* 0x0000bb0019ee7a20 */ /* 0x000fe40000410000 */
[----:B-1----:R-:W-:Y:S07]  /*cfa0*/  FMUL.FTZ R230, R26, c[0x0][0x2ec] ;  /* 0x0000bb001ae67a20 */ /* 0x002fee0000410000 */
[----:B------:R-:W1:Y:S10]  /*cfb0*/  MUFU.TANH R235, R235 ;  /* 0x000000eb00eb7308 */ /* 0x000e740000002400 */
[----:B------:R-:W1:Y:S01]  /*cfc0*/  MUFU.TANH R237, R237 ;  /* 0x000000ed00ed7308 */ /* 0x000e620000002400 */
[C---:B--2---:R-:W-:Y:S09]  /*cfd0*/  HMMA.16816.F32 R28, R176.reuse, R132, R28 ;  /* 0x00000084b01c723c */ /* 0x044ff2000000181c */
[----:B------:R-:W2:Y:S03]  /*cfe0*/  MUFU.TANH R239, R239 ;  /* 0x000000ef00ef7308 */ /* 0x000ea60000002400 */
[----:B------:R-:W-:Y:S01]  /*cff0*/  FMUL.FTZ R133, R27, c[0x0][0x2ec] ;  /* 0x0000bb001b857a20 */ /* 0x000fe20000410000 */
[----:B------:R-:W-:Y:S06]  /*d000*/  HMMA.16816.F32 R32, R176, R134, R32 ;  /* 0x00000086b020723c */ /* 0x000fec0000001820 */
[----:B------:R1:W1:Y:S06]  /*d010*/  MUFU.TANH R151, R133 ;  /* 0x0000008500977308 */ /* 0x00026c0000002400 */
[----:B------:R-:W-:Y:S04]  /*d020*/  FMUL.FTZ R134, R29, c[0x0][0x2ec] ;  /* 0x0000bb001d867a20 */ /* 0x000fe80000410000 */
[----:B------:R-:W2:Y:S01]  /*d030*/  MUFU.TANH R241, R241 ;  /* 0x000000f100f17308 */ /* 0x000ea20000002400 */
[----:B------:R-:W-:Y:S02]  /*d040*/  FMUL.FTZ R132, R28, c[0x0][0x2ec] ;  /* 0x0000bb001c847a20 */ /* 0x000fe40000410000 */
[----:B-----5:R-:W-:Y:S02]  /*d050*/  FMUL.FTZ R234, R30, c[0x0][0x2ec] ;  /* 0x0000bb001eea7a20 */ /* 0x020fe40000410000 */
[----:B------:R-:W-:Y:S03]  /*d060*/  FMUL.FTZ R232, R31, c[0x0][0x2ec] ;  /* 0x0000bb001fe87a20 */ /* 0x000fe60000410000 */
[----:B------:R-:W-:Y:S02]  /*d070*/  FMUL.FTZ R135, R34, c[0x0][0x2ec] ;  /* 0x0000bb0022877a20 */ /* 0x000fe40000410000 */
[----:B------:R5:W2:Y:S01]  /*d080*/  MUFU.TANH R148, R134 ;  /* 0x0000008600947308 */ /* 0x000aa20000002400 */
[----:B-1----:R-:W-:Y:S09]  /*d090*/  FMUL.FTZ R133, R32, c[0x0][0x2ec] ;  /* 0x0000bb0020857a20 */ /* 0x002ff20000410000 */
[----:B------:R1:W1:Y:S10]  /*d0a0*/  MUFU.TANH R150, R132 ;  /* 0x0000008400967308 */ /* 0x0002740000002400 */
[----:B------:R-:W2:Y:S01]  /*d0b0*/  MUFU.TANH R243, R243 ;  /* 0x000000f300f37308 */ /* 0x000ea20000002400 */
[----:B-----5:R-:W-:Y:S09]  /*d0c0*/  FMUL.FTZ R134, R35, c[0x0][0x2ec] ;  /* 0x0000bb0023867a20 */ /* 0x020ff20000410000 */
[----:B------:R-:W2:Y:S01]  /*d0d0*/  MUFU.TANH R245, R245 ;  /* 0x000000f500f57308 */ /* 0x000ea20000002400 */
[----:B-1----:R-:W-:Y:S09]  /*d0e0*/  FMUL.FTZ R132, R33, c[0x0][0x2ec] ;  /* 0x0000bb0021847a20 */ /* 0x002ff20000410000 */
[----:B------:R-:W1:Y:S10]  /*d0f0*/  MUFU.TANH R247, R247 ;  /* 0x000000f700f77308 */ /* 0x000e740000002400 */
[----:B------:R-:W1:Y:S10]  /*d100*/  MUFU.TANH R2, R2 ;  /* 0x0000000200027308 */ /* 0x000e740000002400 */
[----:B------:R-:W1:Y:S10]  /*d110*/  MUFU.TANH R251, R251 ;  /* 0x000000fb00fb7308 */ /* 0x000e740000002400 */
[----:B------:R-:W1:Y:S10]  /*d120*/  MUFU.TANH R249, R249 ;  /* 0x000000f900f97308 */ /* 0x000e740000002400 */
[----:B------:R-:W1:Y:S10]  /*d130*/  MUFU.TANH R138, R138 ;  /* 0x0000008a008a7308 */ /* 0x000e740000002400 */
[----:B------:R-:W1:Y:S10]  /*d140*/  MUFU.TANH R139, R139 ;  /* 0x0000008b008b7308 */ /* 0x000e740000002400 */
[----:B------:R-:W1:Y:S10]  /*d150*/  MUFU.TANH R137, R137 ;  /* 0x0000008900897308 */ /* 0x000e740000002400 */
[----:B------:R1:W1:Y:S10]  /*d160*/  MUFU.TANH R158, R236 ;  /* 0x000000ec009e7308 */ /* 0x0002740000002400 */
[----:B------:R1:W1:Y:S10]  /*d170*/  MUFU.TANH R156, R240 ;  /* 0x000000f0009c7308 */ /* 0x0002740000002400 */
[----:B------:R1:W1:Y:S10]  /*d180*/  MUFU.TANH R154, R238 ;  /* 0x000000ee009a7308 */ /* 0x0002740000002400 */
[----:B------:R1:W1:Y:S10]  /*d190*/  MUFU.TANH R153, R230 ;  /* 0x000000e600997308 */ /* 0x0002740000002400 */
[----:B------:R1:W1:Y:S10]  /*d1a0*/  MUFU.TANH R149, R234 ;  /* 0x000000ea00957308 */ /* 0x0002740000002400 */
[----:B------:R1:W1:Y:S10]  /*d1b0*/  MUFU.TANH R147, R232 ;  /* 0x000000e800937308 */ /* 0x0002740000002400 */
[----:B------:R1:W1:Y:S10]  /*d1c0*/  MUFU.TANH R146, R133 ;  /* 0x0000008500927308 */ /* 0x0002740000002400 */
[----:B------:R1:W1:Y:S10]  /*d1d0*/  MUFU.TANH R144, R132 ;  /* 0x0000008400907308 */ /* 0x0002740000002400 */
[----:B------:R-:W1:Y:S10]  /*d1e0*/  MUFU.TANH R135, R135 ;  /* 0x0000008700877308 */ /* 0x000e740000002400 */
[----:B------:R-:W1:Y:S02]  /*d1f0*/  MUFU.TANH R134, R134 ;  /* 0x0000008600867308 */ /* 0x000e640000002400 */
[----:B-1234-:R-:W-:-:S05]  /*d200*/  @P5 BRA `(.L_x_256) ;  /* 0xffffeb6000005947 */ /* 0x01efca000383ffff */
.L_x_255:
        /* <DEDUP_REMOVED lines=12> */
[C---:B------:R-:W-:Y:S02]  /*d2d0*/  IADD3 R5, R4.reuse, 0x19, RZ ;  /* 0x0000001904057810 */ /* 0x040fe40007ffe0ff */
[C---:B------:R-:W-:Y:S02]  /*d2e0*/  IADD3 R19, R4.reuse, 0x20, RZ ;  /* 0x0000002004137810 */ /* 0x040fe40007ffe0ff */
[C---:B------:R-:W-:Y:S02]  /*d2f0*/  IADD3 R13, R4.reuse, 0x21, RZ ;  /* 0x00000021040d7810 */ /* 0x040fe40007ffe0ff */
[C---:B------:R-:W-:Y:S02]  /*d300*/  IADD3 R11, R4.reuse, 0x28, RZ ;  /* 0x00000028040b7810 */ /* 0x040fe40007ffe0ff */
[C---:B------:R-:W-:Y:S01]  /*d310*/  IADD3 R7, R4.reuse, 0x29, RZ ;  /* 0x0000002904077810 */ /* 0x040fe20007ffe0ff */
[----:B------:R-:W-:Y:S01]  /*d320*/  I2F R8, R8 ;  /* 0x0000000800087306 */ /* 0x000fe20000201400 */
[C---:B------:R-:W-:Y:S02]  /*d330*/  IADD3 R9, R4.reuse, 0x30, RZ ;  /* 0x0000003004097810 */ /* 0x040fe40007ffe0ff */
[----:B------:R-:W-:Y:S07]  /*d340*/  IADD3 R17, R4, 0x38, RZ ;  /* 0x0000003804117810 */ /* 0x000fee0007ffe0ff */
        /* <DEDUP_REMOVED lines=14> */
[-C--:B------:R-:W-:Y:S02]  /*d430*/  FFMA.FTZ R237, R10, R0.reuse, R237 ;  /* 0x000000000aed7223 */ /* 0x080fe400000100ed */
[CC--:B------:R-:W-:Y:S02]  /*d440*/  FFMA.FTZ R239, R8.reuse, R0.reuse, R239 ;  /* 0x0000000008ef7223 */ /* 0x0c0fe400000100ef */
[-C--:B------:R-:W-:Y:S01]  /*d450*/  FFMA.FTZ R243, R8, R0.reuse, R243 ;  /* 0x0000000008f37223 */ /* 0x080fe200000100f3 */
[----:B------:R-:W-:Y:S01]  /*d460*/  FMNMX.FTZ R8, R235, R3, !PT ;  /* 0x00000003eb087209 */ /* 0x000fe20007810000 */
[-C--:B------:R-:W-:Y:S02]  /*d470*/  FFMA.FTZ R233, R10, R0.reuse, R233 ;  /* 0x000000000ae97223 */ /* 0x080fe400000100e9 */
[----:B------:R-:W-:Y:S01]  /*d480*/  FFMA.FTZ R143, R15, R0, R2 ;  /* 0x000000000f8f7223 */ /* 0x000fe20000010002 */
[----:B------:R-:W-:Y:S01]  /*d490*/  FMNMX.FTZ R2, R231, R136, !PT ;  /* 0x00000088e7027209 */ /* 0x000fe20007810000 */
[C---:B------:R-:W-:Y:S01]  /*d4a0*/  FFMA.FTZ R245, R6.reuse, R0, R245 ;  /* 0x0000000006f57223 */ /* 0x040fe200000100f5 */
[----:B------:R-:W-:Y:S01]  /*d4b0*/  FMNMX.FTZ R8, R237, R8, !PT ;  /* 0x00000008ed087209 */ /* 0x000fe20007810000 */
[----:B------:R-:W-:Y:S01]  /*d4c0*/  FFMA.FTZ R241, R6, R0, R241 ;  /* 0x0000000006f17223 */ /* 0x000fe200000100f1 */
[----:B------:R-:W-:Y:S01]  /*d4d0*/  FMNMX.FTZ R10, R233, R2, !PT ;  /* 0x00000002e90a7209 */ /* 0x000fe20007810000 */
[----:B------:R-:W-:Y:S01]  /*d4e0*/  FFMA.FTZ R162, R15, R0, R162 ;  /* 0x000000000fa27223 */ /* 0x000fe200000100a2 */
[----:B------:R-:W-:Y:S01]  /*d4f0*/  FMNMX.FTZ R8, R243, R8, !PT ;  /* 0x00000008f3087209 */ /* 0x000fe20007810000 */
[-C--:B------:R-:W-:Y:S01]  /*d500*/  FFMA.FTZ R141, R142, R0.reuse, R251 ;  /* 0x000000008e8d7223 */ /* 0x080fe200000100fb */
[----:B------:R-:W-:Y:S01]  /*d510*/  IADD3 R6, R4, 0x31, RZ ;  /* 0x0000003104067810 */ /* 0x000fe20007ffe0ff */
[----:B------:R-:W-:Y:S01]  /*d520*/  FFMA.FTZ R142, R142, R0, R247 ;  /* 0x000000008e8e7223 */ /* 0x000fe200000100f7 */
[----:B------:R-:W-:Y:S01]  /*d530*/  FMNMX.FTZ R2, R245, R8, !PT ;  /* 0x00000008f5027209 */ /* 0x000fe20007810000 */
[C---:B------:R-:W-:Y:S01]  /*d540*/  FFMA.FTZ R139, R140.reuse, R0, R139 ;  /* 0x000000008c8b7223 */ /* 0x040fe2000001008b */
[----:B------:R-:W-:Y:S01]  /*d550*/  FMNMX.FTZ R8, R239, R10, !PT ;  /* 0x0000000aef087209 */ /* 0x000fe20007810000 */
[----:B------:R-:W1:Y:S01]  /*d560*/  I2F R15, R6 ;  /* 0x00000006000f7306 */ /* 0x000e620000201400 */
[----:B------:R-:W-:Y:S01]  /*d570*/  FMNMX.FTZ R2, R143, R2, !PT ;  /* 0x000000028f027209 */ /* 0x000fe20007810000 */
[----:B------:R-:W-:Y:S01]  /*d580*/  FFMA.FTZ R140, R140, R0, R249 ;  /* 0x000000008c8c7223 */ /* 0x000fe200000100f9 */
[----:B------:R-:W-:Y:S01]  /*d590*/  FMNMX.FTZ R21, R241, R8, !PT ;  /* 0x00000008f1157209 */ /* 0x000fe20007810000 */
[----:B------:R-:W-:Y:S01]  /*d5a0*/  FFMA.FTZ R137, R5, R0, R137 ;  /* 0x0000000005897223 */ /* 0x000fe20000010089 */
[----:B------:R-:W-:Y:S01]  /*d5b0*/  FMNMX.FTZ R2, R141, R2, !PT ;  /* 0x000000028d027209 */ /* 0x000fe20007810000 */
[-C--:B------:R-:W-:Y:S01]  /*d5c0*/  FFMA.FTZ R138, R5, R0.reuse, R138 ;  /* 0x00000000058a7223 */ /* 0x080fe2000001008a */
[----:B------:R-:W-:Y:S01]  /*d5d0*/  FMNMX.FTZ R21, R162, R21, !PT ;  /* 0x00000015a2157209 */ /* 0x000fe20007810000 */
[----:B------:R-:W-:Y:S01]  /*d5e0*/  FFMA.FTZ R157, R19, R0, R157 ;  /* 0x00000000139d7223 */ /* 0x000fe2000001009d */
[----:B------:R-:W-:Y:S01]  /*d5f0*/  FMNMX.FTZ R2, R139, R2, !PT ;  /* 0x000000028b027209 */ /* 0x000fe20007810000 */
[-C--:B------:R-:W-:Y:S01]  /*d600*/  FFMA.FTZ R155, R13, R0.reuse, R155 ;  /* 0x000000000d9b7223 */ /* 0x080fe2000001009b */
[----:B------:R-:W-:Y:S01]  /*d610*/  FMNMX.FTZ R21, R142, R21, !PT ;  /* 0x000000158e157209 */ /* 0x000fe20007810000 */
[-C--:B------:R-:W-:Y:S01]  /*d620*/  FFMA.FTZ R160, R19, R0.reuse, R160 ;  /* 0x0000000013a07223 */ /* 0x080fe200000100a0 */
[----:B------:R-:W-:Y:S01]  /*d630*/  IADD3 R5, R4, 0x39, RZ ;  /* 0x0000003904057810 */ /* 0x000fe20007ffe0ff */
[----:B------:R-:W-:Y:S01]  /*d640*/  FFMA.FTZ R153, R11, R0, R153 ;  /* 0x000000000b997223 */ /* 0x000fe20000010099 */
[----:B------:R-:W-:Y:S01]  /*d650*/  FMNMX.FTZ R2, R137, R2, !PT ;  /* 0x0000000289027209 */ /* 0x000fe20007810000 */
[-C--:B------:R-:W-:Y:S01]  /*d660*/  FFMA.FTZ R158, R13, R0.reuse, R158 ;  /* 0x000000000d9e7223 */ /* 0x080fe2000001009e */
[----:B------:R-:W-:Y:S01]  /*d670*/  FMNMX.FTZ R21, R140, R21, !PT ;  /* 0x000000158c157209 */ /* 0x000fe20007810000 */
[----:B------:R-:W-:Y:S01]  /*d680*/  FFMA.FTZ R151, R7, R0, R151 ;  /* 0x0000000007977223 */ /* 0x000fe20000010097 */
[----:B------:R-:W2:Y:S01]  /*d690*/  I2F R5, R5 ;  /* 0x0000000500057306 */ /* 0x000ea20000201400 */
[----:B------:R-:W-:Y:S01]  /*d6a0*/  FMNMX.FTZ R2, R157, R2, !PT ;  /* 0x000000029d027209 */ /* 0x000fe20007810000 */
[-C--:B------:R-:W-:Y:S01]  /*d6b0*/  FFMA.FTZ R156, R11, R0.reuse, R156 ;  /* 0x000000000b9c7223 */ /* 0x080fe2000001009c */
[----:B------:R-:W-:Y:S01]  /*d6c0*/  FMNMX.FTZ R21, R138, R21, !PT ;  /* 0x000000158a157209 */ /* 0x000fe20007810000 */
[----:B------:R-:W-:Y:S01]  /*d6d0*/  FFMA.FTZ R149, R9, R0, R149 ;  /* 0x0000000009957223 */ /* 0x000fe20000010095 */
[----:B------:R-:W-:Y:S01]  /*d6e0*/  FMNMX.FTZ R2, R155, R2, !PT ;  /* 0x000000029b027209 */ /* 0x000fe20007810000 */
[-C--:B------:R-:W-:Y:S01]  /*d6f0*/  FFMA.FTZ R154, R7, R0.reuse, R154 ;  /* 0x00000000079a7223 */ /* 0x080fe2000001009a */
[----:B------:R-:W-:Y:S01]  /*d700*/  FMNMX.FTZ R21, R160, R21, !PT ;  /* 0x00000015a0157209 */ /* 0x000fe20007810000 */
[----:B-1----:R-:W-:Y:S01]  /*d710*/  FFMA.FTZ R147, R15, R0, R147 ;  /* 0x000000000f937223 */ /* 0x002fe20000010093 */
[----:B------:R-:W-:Y:S01]  /*d720*/  FMNMX.FTZ R2, R153, R2, !PT ;  /* 0x0000000299027209 */ /* 0x000fe20007810000 */
[-C--:B------:R-:W-:Y:S01]  /*d730*/  FFMA.FTZ R150, R9, R0.reuse, R150 ;  /* 0x0000000009967223 */ /* 0x080fe20000010096 */
[----:B------:R-:W-:Y:S01]  /*d740*/  FMNMX.FTZ R21, R158, R21, !PT ;  /* 0x000000159e157209 */ /* 0x000fe20007810000 */
[----:B------:R-:W-:Y:S01]  /*d750*/  FFMA.FTZ R148, R15, R0, R148 ;  /* 0x000000000f947223 */ /* 0x000fe20000010094 */
[----:B------:R-:W-:Y:S01]  /*d760*/  FMNMX.FTZ R2, R151, R2, !PT ;  /* 0x0000000297027209 */ /* 0x000fe20007810000 */
[----:B------:R-:W-:Y:S01]  /*d770*/  FFMA.FTZ R146, R17, R0, R146 ;  /* 0x0000000011927223 */ /* 0x000fe20000010092 */
[----:B------:R-:W-:Y:S01]  /*d780*/  FMNMX.FTZ R21, R156, R21, !PT ;  /* 0x000000159c157209 */ /* 0x000fe20007810000 */
[----:B------:R-:W-:Y:S01]  /*d790*/  LDSM.16.MT88.4 R12, [R204+0x12000] ;  /* 0x01200000cc0c783b */ /* 0x000fe20000004200 */
[----:B------:R-:W-:Y:S02]  /*d7a0*/  FMNMX.FTZ R2, R149, R2, !PT ;  /* 0x0000000295027209 */ /* 0x000fe40007810000 */
[----:B------:R-:W-:Y:S02]  /*d7b0*/  FMNMX.FTZ R21, R154, R21, !PT ;  /* 0x000000159a157209 */ /* 0x000fe40007810000 */
[----:B------:R-:W-:Y:S02]  /*d7c0*/  FMNMX.FTZ R2, R147, R2, !PT ;  /* 0x0000000293027209 */ /* 0x000fe40007810000 */
[----:B------:R-:W-:Y:S01]  /*d7d0*/  FMNMX.FTZ R21, R150, R21, !PT ;  /* 0x0000001596157209 */ /* 0x000fe20007810000 */
[----:B--2---:R-:W-:Y:S01]  /*d7e0*/  FFMA.FTZ R134, R5, R0, R134 ;  /* 0x0000000005867223 */ /* 0x004fe20000010086 */
[----:B------:R-:W-:Y:S01]  /*d7f0*/  FMNMX.FTZ R7, R135, R2, !PT ;  /* 0x0000000287077209 */ /* 0x000fe20007810000 */
[----:B------:R-:W-:Y:S01]  /*d800*/  FFMA.FTZ R144, R5, R0, R144 ;  /* 0x0000000005907223 */ /* 0x000fe20000010090 */
[----:B------:R-:W-:Y:S02]  /*d810*/  FMNMX.FTZ R21, R148, R21, !PT ;  /* 0x0000001594157209 */ /* 0x000fe40007810000 */
[----:B------:R-:W-:Y:S02]  /*d820*/  FMNMX.FTZ R4, R134, R7, !PT ;  /* 0x0000000786047209 */ /* 0x000fe40007810000 */
[----:B------:R-:W-:Y:S03]  /*d830*/  FMNMX.FTZ R21, R146, R21, !PT ;  /* 0x0000001592157209 */ /* 0x000fe60007810000 */
[----:B------:R-:W1:Y:S01]  /*d840*/  SHFL.BFLY PT, R7, R4, 0x2, 0x1f ;  /* 0x0c401f0004077f89 */ /* 0x000e6200000e0000 */
[----:B------:R-:W-:Y:S07]  /*d850*/  FMNMX.FTZ R9, R144, R21, !PT ;  /* 0x0000001590097209 */ /* 0x000fee0007810000 */
[----:B------:R-:W2:Y:S08]  /*d860*/  SHFL.BFLY PT, R8, R9, 0x2, 0x1f ;  /* 0x0c401f0009087f89 */ /* 0x000eb000000e0000 */
[----:B------:R-:W-:Y:S01]  /*d870*/  LDSM.16.MT88.4 R20, [R202+0x12000] ;  /* 0x01200000ca14783b */ /* 0x000fe20000004200 */
        /* <DEDUP_REMOVED lines=12> */
[C---:B------:R-:W-:Y:S02]  /*d940*/  FMUL.FTZ R145, R133.reuse, c[0x0][0x23c] ;  /* 0x00008f0085917a20 */ /* 0x040fe40000410000 */
[----:B------:R-:W-:Y:S02]  /*d950*/  FADD.FTZ R3, -R133, R136 ;  /* 0x0000008885037221 */ /* 0x000fe40000010100 */
[--C-:B------:R-:W-:Y:S01]  /*d960*/  FFMA.FTZ R175, R235, c[0x0][0x23c], -R152.reuse ;  /* 0x00008f00ebaf7a23 */ /* 0x100fe20000010898 */
[----:B------:R-:W-:Y:S01]  /*d970*/  FSEL R145, R145, RZ, P0 ;  /* 0x000000ff91917208 */ /* 0x000fe20000000000 */
[--C-:B------:R-:W-:Y:S01]  /*d980*/  FFMA.FTZ R170, R237, c[0x0][0x23c], -R152.reuse ;  /* 0x00008f00edaa7a23 */ /* 0x100fe20000010898 */
[----:B------:R-:W1:Y:S01]  /*d990*/  MUFU.EX2 R2, R2 ;  /* 0x0000000200027308 */ /* 0x000e620000000800 */
[--C-:B------:R-:W-:Y:S02]  /*d9a0*/  FFMA.FTZ R169, R243, c[0x0][0x23c], -R152.reuse ;  /* 0x00008f00f3a97a23 */ /* 0x100fe40000010898 */
[--C-:B------:R-:W-:Y:S02]  /*d9b0*/  FFMA.FTZ R168, R245, c[0x0][0x23c], -R152.reuse ;  /* 0x00008f00f5a87a23 */ /* 0x100fe40000010898 */
[--C-:B------:R-:W-:Y:S02]  /*d9c0*/  FFMA.FTZ R174, R231, c[0x0][0x23c], -R145.reuse ;  /* 0x00008f00e7ae7a23 */ /* 0x100fe40000010891 */
[--C-:B------:R-:W-:Y:S02]  /*d9d0*/  FFMA.FTZ R173, R233, c[0x0][0x23c], -R145.reuse ;  /* 0x00008f00e9ad7a23 */ /* 0x100fe40000010891 */
[--C-:B------:R-:W-:Y:S01]  /*d9e0*/  FFMA.FTZ R172, R239, c[0x0][0x23c], -R145.reuse ;  /* 0x00008f00efac7a23 */ /* 0x100fe20000010891 */
[----:B------:R-:W-:Y:S01]  /*d9f0*/  MUFU.EX2 R175, R175 ;  /* 0x000000af00af7308 */ /* 0x000fe20000000800 */
[--C-:B------:R-:W-:Y:S02]  /*da00*/  FFMA.FTZ R171, R241, c[0x0][0x23c], -R145.reuse ;  /* 0x00008f00f1ab7a23 */ /* 0x100fe40000010891 */
[----:B------:R-:W-:Y:S02]  /*da10*/  FMUL.FTZ R4, R3, c[0x0][0x23c] ;  /* 0x00008f0003047a20 */ /* 0x000fe40000410000 */
[--C-:B------:R-:W-:Y:S02]  /*da20*/  FFMA.FTZ R176, R143, c[0x0][0x23c], -R152.reuse ;  /* 0x00008f008fb07a23 */ /* 0x100fe40000010898 */
[--C-:B------:R-:W-:Y:S02]  /*da30*/  FFMA.FTZ R177, R141, c[0x0][0x23c], -R152.reuse ;  /* 0x00008f008db17a23 */ /* 0x100fe40000010898 */
        /* <DEDUP_REMOVED lines=15> */
[----:B------:R-:W-:Y:S02]  /*db30*/  FMUL.FTZ R35, R2, R103 ;  /* 0x0000006702237220 */ /* 0x000fe40000410000 */
[C---:B--2---:R-:W-:Y:S02]  /*db40*/  FMUL.FTZ R4, R3.reuse, R128 ;  /* 0x0000008003047220 */ /* 0x044fe40000410000 */
[C---:B------:R-:W-:Y:S02]  /*db50*/  FMUL.FTZ R5, R3.reuse, R129 ;  /* 0x0000008103057220 */ /* 0x040fe40000410000 */
[C---:B------:R-:W-:Y:S01]  /*db60*/  FMUL.FTZ R8, R3.reuse, R124 ;  /* 0x0000007c03087220 */ /* 0x040fe20000410000 */
[----:B------:R-:W2:Y:S01]  /*db70*/  MUFU.EX2 R168, R168 ;  /* 0x000000a800a87308 */ /* 0x000ea20000000800 */
[C---:B------:R-:W-:Y:S02]  /*db80*/  FMUL.FTZ R9, R3.reuse, R125 ;  /* 0x0000007d03097220 */ /* 0x040fe40000410000 */
[C---:B------:R-:W-:Y:S01]  /*db90*/  FMUL.FTZ R16, R3.reuse, R116 ;  /* 0x0000007403107220 */ /* 0x040fe20000410000 */
[----:B-1----:R-:W-:Y:S01]  /*dba0*/  F2FP.PACK_AB R129, R170, R175 ;  /* 0x000000afaa81723e */ /* 0x002fe200000000ff */
[C---:B------:R-:W-:Y:S01]  /*dbb0*/  FMUL.FTZ R17, R3.reuse, R117 ;  /* 0x0000007503117220 */ /* 0x040fe20000410000 */
[----:B------:R-:W-:Y:S01]  /*dbc0*/  LDSM.16.MT88.4 R124, [R204+0x14800] ;  /* 0x01480000cc7c783b */ /* 0x000fe20000004200 */
[C---:B------:R-:W-:Y:S02]  /*dbd0*/  FMUL.FTZ R24, R3.reuse, R108 ;  /* 0x0000006c03187220 */ /* 0x040fe40000410000 */
[C---:B------:R-:W-:Y:S01]  /*dbe0*/  FMUL.FTZ R25, R3.reuse, R109 ;  /* 0x0000006d03197220 */ /* 0x040fe20000410000 */
[----:B------:R-:W-:Y:S01]  /*dbf0*/  MUFU.EX2 R174, R174 ;  /* 0x000000ae00ae7308 */ /* 0x000fe20000000800 */
[C---:B------:R-:W-:Y:S02]  /*dc00*/  FMUL.FTZ R32, R3.reuse, R100 ;  /* 0x0000006403207220 */ /* 0x040fe40000410000 */
[----:B------:R-:W-:Y:S01]  /*dc10*/  FMUL.FTZ R33, R3, R101 ;  /* 0x0000006503217220 */ /* 0x000fe20000410000 */
[----:B------:R-:W-:Y:S01]  /*dc20*/  LDSM.16.MT88.4 R108, [R200+0x14000] ;  /* 0x01400000c86c783b */ /* 0x000fe20000004200 */
[--C-:B------:R-:W-:Y:S02]  /*dc30*/  FFMA.FTZ R181, R142, c[0x0][0x23c], -R145.reuse ;  /* 0x00008f008eb57a23 */ /* 0x100fe40000010891 */
[--C-:B------:R-:W-:Y:S02]  /*dc40*/  FFMA.FTZ R182, R140, c[0x0][0x23c], -R145.reuse ;  /* 0x00008f008cb67a23 */ /* 0x100fe40000010891 */
[--C-:B------:R-:W-:Y:S01]  /*dc50*/  FFMA.FTZ R183, R138, c[0x0][0x23c], -R145.reuse ;  /* 0x00008f008ab77a23 */ /* 0x100fe20000010891 */
[----:B------:R-:W1:Y:S01]  /*dc60*/  MUFU.EX2 R173, R173 ;  /* 0x000000ad00ad7308 */ /* 0x000e620000000800 */
[--C-:B------:R-:W-:Y:S01]  /*dc70*/  FFMA.FTZ R184, R157, c[0x0][0x23c], -R152.reuse ;  /* 0x00008f009db87a23 */ /* 0x100fe20000010898 */
[----:B------:R-:W-:Y:S01]  /*dc80*/  LDSM.16.MT88.4 R100, [R201+0x14000] ;  /* 0x01400000c964783b */ /* 0x000fe20000004200 */
[--C-:B------:R-:W-:Y:S01]  /*dc90*/  FFMA.FTZ R185, R155, c[0x0][0x23c], -R152.reuse ;  /* 0x00008f009bb97a23 */ /* 0x100fe20000010898 */
[----:B--2---:R-:W-:Y:S01]  /*dca0*/  F2FP.PACK_AB R131, R168, R169 ;  /* 0x000000a9a883723e */ /* 0x004fe200000000ff */
[--C-:B------:R-:W-:Y:S02]  /*dcb0*/  FFMA.FTZ R186, R153, c[0x0][0x23c], -R152.reuse ;  /* 0x00008f0099ba7a23 */ /* 0x100fe40000010898 */
[--C-:B------:R-:W-:Y:S02]  /*dcc0*/  FFMA.FTZ R187, R151, c[0x0][0x23c], -R152.reuse ;  /* 0x00008f0097bb7a23 */ /* 0x100fe40000010898 */
[--C-:B------:R-:W-:Y:S01]  /*dcd0*/  FFMA.FTZ R230, R160, c[0x0][0x23c], -R145.reuse ;  /* 0x00008f00a0e67a23 */ /* 0x100fe20000010891 */
[----:B------:R-:W-:Y:S01]  /*dce0*/  MUFU.EX2 R172, R172 ;  /* 0x000000ac00ac7308 */ /* 0x000fe20000000800 */
[----:B------:R-:W-:Y:S01]  /*dcf0*/  LDSM.16.MT88.4 R116, [R202+0x12800] ;  /* 0x01280000ca74783b */ /* 0x000fe20000004200 */
[--C-:B------:R-:W-:Y:S02]  /*dd00*/  FFMA.FTZ R231, R158, c[0x0][0x23c], -R145.reuse ;  /* 0x00008f009ee77a23 */ /* 0x100fe40000010891 */
[--C-:B------:R-:W-:Y:S02]  /*dd10*/  FFMA.FTZ R232, R156, c[0x0][0x23c], -R145.reuse ;  /* 0x00008f009ce87a23 */ /* 0x100fe40000010891 */
[--C-:B------:R-:W-:Y:S02]  /*dd20*/  FFMA.FTZ R233, R154, c[0x0][0x23c], -R145.reuse ;  /* 0x00008f009ae97a23 */ /* 0x100fe40000010891 */
[--C-:B------:R-:W-:Y:S01]  /*dd30*/  FFMA.FTZ R234, R149, c[0x0][0x23c], -R152.reuse ;  /* 0x00008f0095ea7a23 */ /* 0x100fe20000010898 */
[----:B------:R-:W-:Y:S01]  /*dd40*/  LDSM.16.MT88.4 R136, [R202+0x14800] ;  /* 0x01480000ca88783b */ /* 0x000fe20000004200 */
[----:B------:R-:W2:Y:S01]  /*dd50*/  MUFU.EX2 R171, R171 ;  /* 0x000000ab00ab7308 */ /* 0x000ea20000000800 */
[--C-:B------:R-:W-:Y:S02]  /*dd60*/  FFMA.FTZ R235, R147, c[0x0][0x23c], -R152.reuse ;  /* 0x00008f0093eb7a23 */ /* 0x100fe40000010898 */
[--C-:B------:R-:W-:Y:S01]  /*dd70*/  FFMA.FTZ R236, R150, c[0x0][0x23c], -R145.reuse ;  /* 0x00008f0096ec7a23 */ /* 0x100fe20000010891 */
[----:B-1----:R-:W-:Y:S01]  /*dd80*/  F2FP.PACK_AB R128, R173, R174 ;  /* 0x000000aead80723e */ /* 0x002fe200000000ff */
[--C-:B------:R-:W-:Y:S02]  /*dd90*/  FFMA.FTZ R237, R148, c[0x0][0x23c], -R145.reuse ;  /* 0x00008f0094ed7a23 */ /* 0x100fe40000010891 */
[----:B------:R-:W-:Y:S01]  /*dda0*/  LDSM.16.MT88.4 R140, [R201+0x14800] ;  /* 0x01480000c98c783b */ /* 0x000fe20000004200 */
[--C-:B------:R-:W-:Y:S02]  /*ddb0*/  FFMA.FTZ R238, R146, c[0x0][0x23c], -R145.reuse ;  /* 0x00008f0092ee7a23 */ /* 0x100fe40000010891 */
[----:B------:R-:W-:Y:S01]  /*ddc0*/  FFMA.FTZ R145, R144, c[0x0][0x23c], -R145 ;  /* 0x00008f0090917a23 */ /* 0x000fe20000010891 */
[----:B------:R-:W-:Y:S01]  /*ddd0*/  MUFU.EX2 R176, R176 ;  /* 0x000000b000b07308 */ /* 0x000fe20000000800 */
[C---:B------:R-:W-:Y:S02]  /*dde0*/  FMUL.FTZ R38, R2.reuse, R38 ;  /* 0x0000002602267220 */ /* 0x040fe40000410000 */
[C---:B------:R-:W-:Y:S01]  /*ddf0*/  FMUL.FTZ R39, R2.reuse, R39 ;  /* 0x0000002702277220 */ /* 0x040fe20000410000 */
[----:B------:R-:W-:Y:S01]  /*de00*/  LDSM.16.MT88.4 R148, [R204+0x15800] ;  /* 0x01580000cc94783b */ /* 0x000fe20000004200 */
[C---:B------:R-:W-:Y:S02]  /*de10*/  FMUL.FTZ R36, R3.reuse, R36 ;  /* 0x0000002403247220 */ /* 0x040fe40000410000 */
[----:B------:R-:W-:Y:S02]  /*de20*/  FMUL.FTZ R37, R3, R37 ;  /* 0x0000002503257220 */ /* 0x000fe40000410000 */
[C---:B------:R-:W-:Y:S01]  /*de30*/  FMUL.FTZ R42, R2.reuse, R42 ;  /* 0x0000002a022a7220 */ /* 0x040fe20000410000 */
[----:B------:R1:W-:Y:S01]  /*de40*/  MUFU.EX2 R239, R145 ;  /* 0x0000009100ef7308 */ /* 0x0003e20000000800 */
[C---:B------:R-:W-:Y:S01]  /*de50*/  FMUL.FTZ R43, R2.reuse, R43 ;  /* 0x0000002b022b7220 */ /* 0x040fe20000410000 */
[----:B------:R-:W-:Y:S01]  /*de60*/  LDSM.16.MT88.4 R156, [R201+0x15800] ;  /* 0x01580000c99c783b */ /* 0x000fe20000004200 */
[----:B--2---:R-:W-:Y:S01]  /*de70*/  F2FP.PACK_AB R130, R171, R172 ;  /* 0x000000acab82723e */ /* 0x004fe200000000ff */
[C---:B------:R-:W-:Y:S02]  /*de80*/  FMUL.FTZ R40, R3.reuse, R40 ;  /* 0x0000002803287220 */ /* 0x040fe40000410000 */
[C---:B------:R-:W-:Y:S02]  /*de90*/  FMUL.FTZ R41, R3.reuse, R41 ;  /* 0x0000002903297220 */ /* 0x040fe40000410000 */
[C---:B------:R-:W-:Y:S02]  /*dea0*/  FMUL.FTZ R46, R2.reuse, R46 ;  /* 0x0000002e022e7220 */ /* 0x040fe40000410000 */
[C---:B------:R-:W-:Y:S01]  /*deb0*/  HMMA.16816.F32 R4, R128.reuse, R12, R4 ;  /* 0x0000000c8004723c */ /* 0x040fe20000001804 */
[----:B------:R-:W-:Y:S01]  /*dec0*/  LDSM.16.MT88.4 R160, [R200+0x15800] ;  /* 0x01580000c8a0783b */ /* 0x000fe20000004200 */
[----:B------:R-:W2:Y:S03]  /*ded0*/  MUFU.EX2 R177, R177 ;  /* 0x000000b100b17308 */ /* 0x000ea60000000800 */
[C---:B------:R-:W-:Y:S02]  /*dee0*/  FMUL.FTZ R47, R2.reuse, R47 ;  /* 0x0000002f022f7220 */ /* 0x040fe40000410000 */
[C---:B------:R-:W-:Y:S01]  /*def0*/  FMUL.FTZ R12, R3.reuse, R120 ;  /* 0x00000078030c7220 */ /* 0x040fe20000410000 */
[C---:B------:R-:W-:Y:S04]  /*df00*/  HMMA.16816.F32 R8, R128.reuse, R14, R8 ;  /* 0x0000000e8008723c */ /* 0x040fe80000001808 */
[C---:B------:R-:W-:Y:S01]  /*df10*/  FMUL.FTZ R13, R3.reuse, R121 ;  /* 0x00000079030d7220 */ /* 0x040fe20000410000 */
[----:B------:R-:W-:Y:S01]  /*df20*/  MUFU.EX2 R178, R178 ;  /* 0x000000b200b27308 */ /* 0x000fe20000000800 */
[----:B-1----:R-:W-:Y:S01]  /*df30*/  LDSM.16.MT88.4 R144, [R200+0x13800] ;  /* 0x01380000c890783b */ /* 0x002fe20000004200 */
[C---:B------:R-:W-:Y:S02]  /*df40*/  FMUL.FTZ R14, R2.reuse, R122 ;  /* 0x0000007a020e7220 */ /* 0x040fe40000410000 */
[C---:B------:R-:W-:Y:S03]  /*df50*/  FMUL.FTZ R15, R2.reuse, R123 ;  /* 0x0000007b020f7220 */ /* 0x040fe60000410000 */
[C---:B------:R-:W-:Y:S02]  /*df60*/  FMUL.FTZ R44, R3.reuse, R44 ;  /* 0x0000002c032c7220 */ /* 0x040fe40000410000 */
[----:B------:R-:W1:Y:S01]  /*df70*/  LDSM.16.MT88.4 R120, [R200+0x12000] ;  /* 0x01200000c878783b */ /* 0x000e620000004200 */
[C---:B------:R-:W-:Y:S01]  /*df80*/  FMUL.FTZ R45, R3.reuse, R45 ;  /* 0x0000002d032d7220 */ /* 0x040fe20000410000 */
[C---:B------:R-:W-:Y:S01]  /*df90*/  HMMA.16816.F32 R12, R128.reuse, R20, R12 ;  /* 0x00000014800c723c */ /* 0x040fe2000000180c */
[----:B------:R-:W-:Y:S02]  /*dfa0*/  MUFU.EX2 R179, R179 ;  /* 0x000000b300b37308 */ /* 0x000fe40000000800 */
[C---:B------:R-:W-:Y:S02]  /*dfb0*/  FMUL.FTZ R50, R2.reuse, R50 ;  /* 0x0000003202327220 */ /* 0x040fe40000410000 */
[C---:B------:R-:W-:Y:S02]  /*dfc0*/  FMUL.FTZ R51, R2.reuse, R51 ;  /* 0x0000003302337220 */ /* 0x040fe40000410000 */
[C---:B------:R-:W-:Y:S01]  /*dfd0*/  FMUL.FTZ R20, R3.reuse, R112 ;  /* 0x0000007003147220 */ /* 0x040fe20000410000 */
[C---:B------:R-:W-:Y:S03]  /*dfe0*/  HMMA.16816.F32 R16, R128.reuse, R22, R16 ;  /* 0x000000168010723c */ /* 0x040fe60000001810 */
[----:B------:R-:W-:Y:S01]  /*dff0*/  MUFU.EX2 R180, R180 ;  /* 0x000000b400b47308 */ /* 0x000fe20000000800 */
[C---:B------:R-:W-:Y:S02]  /*e000*/  FMUL.FTZ R21, R3.reuse, R113 ;  /* 0x0000007103157220 */ /* 0x040fe40000410000 */
[C---:B------:R-:W-:Y:S02]  /*e010*/  FMUL.FTZ R48, R3.reuse, R48 ;  /* 0x0000003003307220 */ /* 0x040fe40000410000 */
[C---:B------:R-:W-:Y:S04]  /*e020*/  FMUL.FTZ R22, R2.reuse, R114 ;  /* 0x0000007202167220 */ /* 0x040fe80000410000 */
[C---:B------:R-:W-:Y:S01]  /*e030*/  FMUL.FTZ R23, R2.reuse, R115 ;  /* 0x0000007302177220 */ /* 0x040fe20000410000 */
[----:B------:R-:W3:Y:S01]  /*e040*/  MUFU.EX2 R181, R181 ;  /* 0x000000b500b57308 */ /* 0x000ee20000000800 */
[----:B------:R-:W4:Y:S01]  /*e050*/  LDSM.16.MT88.4 R112, [R204+0x14000] ;  /* 0x01400000cc70783b */ /* 0x000f220000004200 */
[C---:B------:R-:W-:Y:S02]  /*e060*/  FMUL.FTZ R49, R3.reuse, R49 ;  /* 0x0000003103317220 */ /* 0x040fe40000410000 */
[C---:B------:R-:W-:Y:S02]  /*e070*/  FMUL.FTZ R54, R2.reuse, R54 ;  /* 0x0000003602367220 */ /* 0x040fe40000410000 */
[C---:B------:R-:W-:Y:S03]  /*e080*/  HMMA.16816.F32 R20, R128.reuse, R28, R20 ;  /* 0x0000001c8014723c */ /* 0x040fe60000001814 */
[C---:B------:R-:W-:Y:S01]  /*e090*/  FMUL.FTZ R55, R2.reuse, R55 ;  /* 0x0000003702377220 */ /* 0x040fe20000410000 */
[----:B------:R-:W-:Y:S01]  /*e0a0*/  MUFU.EX2 R182, R182 ;  /* 0x000000b600b67308 */ /* 0x000fe20000000800 */
[C---:B------:R-:W-:Y:S02]  /*e0b0*/  FMUL.FTZ R52, R3.reuse, R52 ;  /* 0x0000003403347220 */ /* 0x040fe40000410000 */
[C---:B------:R-:W-:Y:S01]  /*e0c0*/  FMUL.FTZ R28, R3.reuse, R104 ;  /* 0x00000068031c7220 */ /* 0x040fe20000410000 */
[C---:B------:R-:W-:Y:S04]  /*e0d0*/  HMMA.16816.F32 R24, R128.reuse, R30, R24 ;  /* 0x0000001e8018723c */ /* 0x040fe80000001818 */
[C---:B------:R-:W-:Y:S02]  /*e0e0*/  FMUL.FTZ R29, R3.reuse, R105 ;  /* 0x00000069031d7220 */ /* 0x040fe40000410000 */
[C---:B------:R-:W-:Y:S01]  /*e0f0*/  FMUL.FTZ R53, R3.reuse, R53 ;  /* 0x0000003503357220 */ /* 0x040fe20000410000 */
[----:B------:R-:W5:Y:S01]  /*e100*/  MUFU.EX2 R183, R183 ;  /* 0x000000b700b77308 */ /* 0x000f620000000800 */
[C---:B------:R-:W-:Y:S04]  /*e110*/  FMUL.FTZ R30, R2.reuse, R106 ;  /* 0x0000006a021e7220 */ /* 0x040fe80000410000 */
[C---:B------:R-:W-:Y:S02]  /*e120*/  FMUL.FTZ R31, R2.reuse, R107 ;  /* 0x0000006b021f7220 */ /* 0x040fe40000410000 */
[----:B------:R-:W2:Y:S01]  /*e130*/  LDSM.16.MT88.4 R104, [R202+0x14000] ;  /* 0x01400000ca68783b */ /* 0x000ea20000004200 */
[C---:B------:R-:W-:Y:S02]  /*e140*/  FMUL.FTZ R58, R2.reuse, R58 ;  /* 0x0000003a023a7220 */ /* 0x040fe40000410000 */
[C---:B------:R-:W-:Y:S01]  /*e150*/  FMUL.FTZ R59, R2.reuse, R59 ;  /* 0x0000003b023b7220 */ /* 0x040fe20000410000 */
[----:B------:R-:W-:Y:S01]  /*e160*/  MUFU.EX2 R184, R184 ;  /* 0x000000b800b87308 */ /* 0x000fe20000000800 */
[C---:B-1----:R-:W-:Y:S03]  /*e170*/  HMMA.16816.F32 R28, R128.reuse, R120, R28 ;  /* 0x00000078801c723c */ /* 0x042fe6000000181c */
[C---:B------:R-:W-:Y:S02]  /*e180*/  FMUL.FTZ R56, R3.reuse, R56 ;  /* 0x0000003803387220 */ /* 0x040fe40000410000 */
[C---:B------:R-:W-:Y:S02]  /*e190*/  FMUL.FTZ R57, R3.reuse, R57 ;  /* 0x0000003903397220 */ /* 0x040fe40000410000 */
[C---:B------:R-:W-:Y:S01]  /*e1a0*/  FMUL.FTZ R62, R2.reuse, R62 ;  /* 0x0000003e023e7220 */ /* 0x040fe20000410000 */
[C---:B------:R-:W-:Y:S01]  /*e1b0*/  HMMA.16816.F32 R32, R128.reuse, R122, R32 ;  /* 0x0000007a8020723c */ /* 0x040fe20000001820 */
[----:B------:R-:W-:Y:S01]  /*e1c0*/  LDSM.16.MT88.4 R120, [R200+0x12800] ;  /* 0x01280000c878783b */ /* 0x000fe20000004200 */
[----:B------:R-:W1:Y:S02]  /*e1d0*/  MUFU.EX2 R185, R185 ;  /* 0x000000b900b97308 */ /* 0x000e640000000800 */
[C---:B------:R-:W-:Y:S02]  /*e1e0*/  FMUL.FTZ R63, R2.reuse, R63 ;  /* 0x0000003f023f7220 */ /* 0x040fe40000410000 */
[C---:B------:R-:W-:Y:S02]  /*e1f0*/  FMUL.FTZ R60, R3.reuse, R60 ;  /* 0x0000003c033c7220 */ /* 0x040fe40000410000 */
[C---:B----4-:R-:W-:Y:S04]  /*e200*/  HMMA.16816.F32 R36, R128.reuse, R112, R36 ;  /* 0x000000708024723c */ /* 0x050fe80000001824 */
[C---:B------:R-:W-:Y:S01]  /*e210*/  FMUL.FTZ R61, R3.reuse, R61 ;  /* 0x0000003d033d7220 */ /* 0x040fe20000410000 */
[----:B------:R-:W-:Y:S01]  /*e220*/  MUFU.EX2 R186, R186 ;  /* 0x000000ba00ba7308 */ /* 0x000fe20000000800 */
[C---:B------:R-:W-:Y:S02]  /*e230*/  FMUL.FTZ R66, R2.reuse, R66 ;  /* 0x0000004202427220 */ /* 0x040fe40000410000 */
[C---:B------:R-:W-:Y:S01]  /*e240*/  HMMA.16816.F32 R40, R128.reuse, R114, R40 ;  /* 0x000000728028723c */ /* 0x040fe20000001828 */
[----:B------:R-:W-:Y:S03]  /*e250*/  LDSM.16.MT88.4 R112, [R204+0x12800] ;  /* 0x01280000cc70783b */ /* 0x000fe60000004200 */
[C---:B------:R-:W-:Y:S02]  /*e260*/  FMUL.FTZ R67, R2.reuse, R67 ;  /* 0x0000004302437220 */ /* 0x040fe40000410000 */
[C---:B------:R-:W-:Y:S01]  /*e270*/  FMUL.FTZ R64, R3.reuse, R64 ;  /* 0x0000004003407220 */ /* 0x040fe20000410000 */
[----:B------:R-:W4:Y:S01]  /*e280*/  MUFU.EX2 R187, R187 ;  /* 0x000000bb00bb7308 */ /* 0x000f220000000800 */
[C---:B------:R-:W-:Y:S01]  /*e290*/  FMUL.FTZ R65, R3.reuse, R65 ;  /* 0x0000004103417220 */ /* 0x040fe20000410000 */
[C---:B--2---:R-:W-:Y:S03]  /*e2a0*/  HMMA.16816.F32 R44, R128.reuse, R104, R44 ;  /* 0x00000068802c723c */ /* 0x044fe6000000182c */
[C---:B------:R-:W-:Y:S02]  /*e2b0*/  FMUL.FTZ R70, R2.reuse, R70 ;  /* 0x0000004602467220 */ /* 0x040fe40000410000 */
[C---:B------:R-:W-:Y:S03]  /*e2c0*/  FMUL.FTZ R71, R2.reuse, R71 ;  /* 0x0000004702477220 */ /* 0x040fe60000410000 */
[----:B------:R-:W-:Y:S01]  /*e2d0*/  MUFU.EX2 R230, R230 ;  /* 0x000000e600e67308 */ /* 0x000fe20000000800 */
[C---:B------:R-:W-:Y:S01]  /*e2e0*/  FMUL.FTZ R68, R3.reuse, R68 ;  /* 0x0000004403447220 */ /* 0x040fe20000410000 */
[C---:B------:R-:W-:Y:S01]  /*e2f0*/  HMMA.16816.F32 R48, R128.reuse, R106, R48 ;  /* 0x0000006a8030723c */ /* 0x040fe20000001830 */
[----:B------:R-:W2:Y:S02]  /*e300*/  LDSM.16.MT88.4 R104, [R204+0x16000] ;  /* 0x01600000cc68783b */ /* 0x000ea40000004200 */
[C---:B------:R-:W-:Y:S02]  /*e310*/  FMUL.FTZ R69, R3.reuse, R69 ;  /* 0x0000004503457220 */ /* 0x040fe40000410000 */
[C---:B------:R-:W-:Y:S03]  /*e320*/  FMUL.FTZ R74, R2.reuse, R74 ;  /* 0x0000004a024a7220 */ /* 0x040fe60000410000 */
[C---:B------:R-:W-:Y:S01]  /*e330*/  HMMA.16816.F32 R52, R128.reuse, R100, R52 ;  /* 0x000000648034723c */ /* 0x040fe20000001834 */
[----:B------:R-:W1:Y:S03]  /*e340*/  MUFU.EX2 R231, R231 ;  /* 0x000000e700e77308 */ /* 0x000e660000000800 */
[C---:B------:R-:W-:Y:S02]  /*e350*/  FMUL.FTZ R75, R2.reuse, R75 ;  /* 0x0000004b024b7220 */ /* 0x040fe40000410000 */
[C---:B------:R-:W-:Y:S02]  /*e360*/  FMUL.FTZ R72, R3.reuse, R72 ;  /* 0x0000004803487220 */ /* 0x040fe40000410000 */
[C---:B------:R-:W-:Y:S01]  /*e370*/  HMMA.16816.F32 R56, R128.reuse, R102, R56 ;  /* 0x000000668038723c */ /* 0x040fe20000001838 */
[----:B------:R-:W1:Y:S02]  /*e380*/  LDSM.16.MT88.4 R100, [R202+0x16000] ;  /* 0x01600000ca64783b */ /* 0x000e640000004200 */
[----:B------:R-:W-:Y:S01]  /*e390*/  MUFU.EX2 R232, R232 ;  /* 0x000000e800e87308 */ /* 0x000fe20000000800 */
[C---:B------:R-:W-:Y:S02]  /*e3a0*/  FMUL.FTZ R73, R3.reuse, R73 ;  /* 0x0000004903497220 */ /* 0x040fe40000410000 */
[C---:B------:R-:W-:Y:S02]  /*e3b0*/  FMUL.FTZ R78, R2.reuse, R78 ;  /* 0x0000004e024e7220 */ /* 0x040fe40000410000 */
[C---:B------:R-:W-:Y:S04]  /*e3c0*/  HMMA.16816.F32 R60, R128.reuse, R108, R60 ;  /* 0x0000006c803c723c */ /* 0x040fe8000000183c */
[C---:B------:R-:W-:Y:S01]  /*e3d0*/  FMUL.FTZ R79, R2.reuse, R79 ;  /* 0x0000004f024f7220 */ /* 0x040fe20000410000 */
[----:B------:R-:W1:Y:S01]  /*e3e0*/  MUFU.EX2 R233, R233 ;  /* 0x000000e900e97308 */ /* 0x000e620000000800 */
[C---:B------:R-:W-:Y:S02]  /*e3f0*/  FMUL.FTZ R76, R3.reuse, R76 ;  /* 0x0000004c034c7220 */ /* 0x040fe40000410000 */
[C---:B------:R-:W-:Y:S01]  /*e400*/  HMMA.16816.F32 R64, R128.reuse, R110, R64 ;  /* 0x0000006e8040723c */ /* 0x040fe20000001840 */
[----:B------:R-:W4:Y:S03]  /*e410*/  LDSM.16.MT88.4 R108, [R201+0x16000] ;  /* 0x01600000c96c783b */ /* 0x000f260000004200 */
[C---:B------:R-:W-:Y:S02]  /*e420*/  FMUL.FTZ R77, R3.reuse, R77 ;  /* 0x0000004d034d7220 */ /* 0x040fe40000410000 */
[C---:B------:R-:W-:Y:S01]  /*e430*/  FMUL.FTZ R82, R2.reuse, R82 ;  /* 0x0000005202527220 */ /* 0x040fe20000410000 */
[----:B------:R-:W-:Y:S01]  /*e440*/  MUFU.EX2 R234, R234 ;  /* 0x000000ea00ea7308 */ /* 0x000fe20000000800 */
[C---:B------:R-:W-:Y:S01]  /*e450*/  FMUL.FTZ R83, R2.reuse, R83 ;  /* 0x0000005302537220 */ /* 0x040fe20000410000 */
[C---:B--2---:R-:W-:Y:S03]  /*e460*/  HMMA.16816.F32 R68, R128.reuse, R104, R68 ;  /* 0x000000688044723c */ /* 0x044fe60000001844 */
[C---:B------:R-:W-:Y:S02]  /*e470*/  FMUL.FTZ R80, R3.reuse, R80 ;  /* 0x0000005003507220 */ /* 0x040fe40000410000 */
[C---:B------:R-:W-:Y:S02]  /*e480*/  FMUL.FTZ R81, R3.reuse, R81 ;  /* 0x0000005103517220 */ /* 0x040fe40000410000 */
[C---:B------:R-:W-:Y:S01]  /*e490*/  FMUL.FTZ R86, R2.reuse, R86 ;  /* 0x0000005602567220 */ /* 0x040fe20000410000 */
[C---:B------:R-:W-:Y:S01]  /*e4a0*/  HMMA.16816.F32 R72, R128.reuse, R106, R72 ;  /* 0x0000006a8048723c */ /* 0x040fe20000001848 */
[----:B------:R-:W2:Y:S01]  /*e4b0*/  LDSM.16.MT88.4 R104, [R200+0x16000] ;  /* 0x01600000c868783b */ /* 0x000ea20000004200 */
[----:B------:R-:W2:Y:S02]  /*e4c0*/  MUFU.EX2 R235, R235 ;  /* 0x000000eb00eb7308 */ /* 0x000ea40000000800 */
[C---:B------:R-:W-:Y:S02]  /*e4d0*/  FMUL.FTZ R87, R2.reuse, R87 ;  /* 0x0000005702577220 */ /* 0x040fe40000410000 */
[C---:B------:R-:W-:Y:S02]  /*e4e0*/  FMUL.FTZ R84, R3.reuse, R84 ;  /* 0x0000005403547220 */ /* 0x040fe40000410000 */
[C---:B-1----:R-:W-:Y:S04]  /*e4f0*/  HMMA.16816.F32 R76, R128.reuse, R100, R76 ;  /* 0x00000064804c723c */ /* 0x042fe8000000184c */
[----:B------:R-:W-:Y:S01]  /*e500*/  FMUL.FTZ R85, R3, R85 ;  /* 0x0000005503557220 */ /* 0x000fe20000410000 */
[----:B------:R-:W-:Y:S01]  /*e510*/  MUFU.EX2 R236, R236 ;  /* 0x000000ec00ec7308 */ /* 0x000fe20000000800 */
[C---:B------:R-:W-:Y:S01]  /*e520*/  FMUL.FTZ R90, R2.reuse, R90 ;  /* 0x0000005a025a7220 */ /* 0x040fe20000410000 */
[----:B------:R-:W-:Y:S01]  /*e530*/  F2FP.PACK_AB R101, R177, R176 ;  /* 0x000000b0b165723e */ /* 0x000fe200000000ff */
[C---:B------:R-:W-:Y:S04]  /*e540*/  HMMA.16816.F32 R80, R128.reuse, R102, R80 ;  /* 0x000000668050723c */ /* 0x040fe80000001850 */
[C---:B------:R-:W-:Y:S01]  /*e550*/  FMUL.FTZ R91, R2.reuse, R91 ;  /* 0x0000005b025b7220 */ /* 0x040fe20000410000 */
[----:B---3--:R-:W-:Y:S01]  /*e560*/  F2FP.PACK_AB R100, R181, R180 ;  /* 0x000000b4b564723e */ /* 0x008fe200000000ff */
[----:B------:R-:W-:Y:S01]  /*e570*/  FMUL.FTZ R88, R3, R88 ;  /* 0x0000005803587220 */ /* 0x000fe20000410000 */
[----:B------:R-:W-:Y:S01]  /*e580*/  F2FP.PACK_AB R103, R179, R178 ;  /* 0x000000b2b367723e */ /* 0x000fe200000000ff */
[C---:B----4-:R-:W-:Y:S01]  /*e590*/  HMMA.16816.F32 R84, R128.reuse, R108, R84 ;  /* 0x0000006c8054723c */ /* 0x050fe20000001854 */
[----:B------:R-:W1:Y:S03]  /*e5a0*/  MUFU.EX2 R237, R237 ;  /* 0x000000ed00ed7308 */ /* 0x000e660000000800 */
[----:B------:R-:W-:Y:S01]  /*e5b0*/  FMUL.FTZ R89, R3, R89 ;  /* 0x0000005903597220 */ /* 0x000fe20000410000 */
[----:B-----5:R-:W-:Y:S01]  /*e5c0*/  F2FP.PACK_AB R102, R183, R182 ;  /* 0x000000b6b766723e */ /* 0x020fe200000000ff */
[C---:B------:R-:W-:Y:S02]  /*e5d0*/  FMUL.FTZ R94, R2.reuse, R94 ;  /* 0x0000005e025e7220 */ /* 0x040fe40000410000 */
[C---:B------:R-:W-:Y:S03]  /*e5e0*/  FMUL.FTZ R95, R2.reuse, R95 ;  /* 0x0000005f025f7220 */ /* 0x040fe60000410000 */
[C---:B------:R-:W-:Y:S01]  /*e5f0*/  HMMA.16816.F32 R88, R128.reuse, R110, R88 ;  /* 0x0000006e8058723c */ /* 0x040fe20000001858 */
[----:B------:R-:W3:Y:S01]  /*e600*/  LDSM.16.MT88.4 R108, [R201+0x12800] ;  /* 0x01280000c96c783b */ /* 0x000ee20000004200 */
[----:B------:R-:W-:Y:S01]  /*e610*/  MUFU.EX2 R238, R238 ;  /* 0x000000ee00ee7308 */ /* 0x000fe20000000800 */
[C---:B------:R-:W-:Y:S02]  /*e620*/  FMUL.FTZ R92, R3.reuse, R92 ;  /* 0x0000005c035c7220 */ /* 0x040fe40000410000 */
[C---:B------:R-:W-:Y:S02]  /*e630*/  FMUL.FTZ R93, R3.reuse, R93 ;  /* 0x0000005d035d7220 */ /* 0x040fe40000410000 */
[C---:B------:R-:W-:Y:S02]  /*e640*/  FMUL.FTZ R98, R2.reuse, R98 ;  /* 0x0000006202627220 */ /* 0x040fe40000410000 */
[----:B------:R-:W-:Y:S03]  /*e650*/  FMUL.FTZ R99, R2, R99 ;  /* 0x0000006302637220 */ /* 0x000fe60000410000 */
[C---:B--2---:R-:W-:Y:S03]  /*e660*/  HMMA.16816.F32 R92, R128.reuse, R104, R92 ;  /* 0x00000068805c723c */ /* 0x044fe6000000185c */
[C---:B------:R-:W-:Y:S02]  /*e670*/  FMUL.FTZ R96, R3.reuse, R96 ;  /* 0x0000006003607220 */ /* 0x040fe40000410000 */
[----:B------:R-:W-:Y:S02]  /*e680*/  FMUL.FTZ R97, R3, R97 ;  /* 0x0000006103617220 */ /* 0x000fe40000410000 */
[--C-:B------:R-:W-:Y:S02]  /*e690*/  FFMA.FTZ R135, R135, c[0x0][0x23c], -R152.reuse ;  /* 0x00008f0087877a23 */ /* 0x100fe40000010898 */
[----:B------:R-:W-:Y:S03]  /*e6a0*/  FFMA.FTZ R152, R134, c[0x0][0x23c], -R152 ;  /* 0x00008f0086987a23 */ /* 0x000fe60000010898 */
[----:B------:R-:W-:Y:S01]  /*e6b0*/  HMMA.16816.F32 R96, R128, R106, R96 ;  /* 0x0000006a8060723c */ /* 0x000fe20000001860 */
[----:B------:R-:W2:Y:S01]  /*e6c0*/  LDSM.16.MT88.4 R104, [R200+0x14800] ;  /* 0x01480000c868783b */ /* 0x000ea20000004200 */
[----:B------:R4:W-:Y:S01]  /*e6d0*/  MUFU.EX2 R134, R152 ;  /* 0x0000009800867308 */ /* 0x0009e20000000800 */
[----:B------:R-:W-:Y:S02]  /*e6e0*/  FFMA.FTZ R175, R2, R227, R175 ;  /* 0x000000e302af7223 */ /* 0x000fe400000100af */
[----:B------:R-:W-:Y:S01]  /*e6f0*/  FFMA.FTZ R174, R3, R226, R174 ;  /* 0x000000e203ae7223 */ /* 0x000fe200000100ae */
[----:B------:R-:W-:Y:S01]  /*e700*/  MOV R3, R132 ;  /* 0x0000008400037202 */ /* 0x000fe20000000f00 */
[----:B------:R-:W-:Y:S01]  /*e710*/  FADD.FTZ R170, R170, R175 ;  /* 0x000000afaaaa7221 */ /* 0x000fe20000010000 */
[C---:B------:R-:W-:Y:S01]  /*e720*/  HMMA.16816.F32 R4, R100.reuse, R112, R4 ;  /* 0x000000706404723c */ /* 0x040fe20000001804 */
[----:B------:R-:W-:Y:S03]  /*e730*/  LDSM.16.MT88.4 R128, [R202+0x15000] ;  /* 0x01500000ca80783b */ /* 0x000fe60000004200 */
[----:B------:R-:W5:Y:S01]  /*e740*/  MUFU.EX2 R135, R135 ;  /* 0x0000008700877308 */ /* 0x000f620000000800 */
[----:B------:R-:W-:Y:S02]  /*e750*/  FADD.FTZ R173, R173, R174 ;  /* 0x000000aeadad7221 */ /* 0x000fe40000010000 */
[----:B------:R-:W-:Y:S01]  /*e760*/  FADD.FTZ R169, R169, R170 ;  /* 0x000000aaa9a97221 */ /* 0x000fe20000010000 */
[C---:B------:R-:W-:Y:S01]  /*e770*/  HMMA.16816.F32 R8, R100.reuse, R114, R8 ;  /* 0x000000726408723c */ /* 0x040fe20000001808 */
[----:B------:R-:W-:Y:S03]  /*e780*/  LDSM.16.MT88.4 R112, [R202+0x16800] ;  /* 0x01680000ca70783b */ /* 0x000fe60000004200 */
[----:B------:R-:W-:Y:S02]  /*e790*/  FADD.FTZ R172, R172, R173 ;  /* 0x000000adacac7221 */ /* 0x000fe40000010000 */
[----:B------:R-:W-:Y:S02]  /*e7a0*/  FADD.FTZ R169, R168, R169 ;  /* 0x000000a9a8a97221 */ /* 0x000fe40000010000 */
[C---:B------:R-:W-:Y:S01]  /*e7b0*/  HMMA.16816.F32 R12, R100.reuse, R116, R12 ;  /* 0x00000074640c723c */ /* 0x040fe2000000180c */
[----:B----4-:R-:W-:Y:S03]  /*e7c0*/  LDSM.16.MT88.4 R152, [R202+0x15800] ;  /* 0x01580000ca98783b */ /* 0x010fe60000004200 */
[----:B------:R-:W-:Y:S02]  /*e7d0*/  FADD.FTZ R171, R171, R172 ;  /* 0x000000acabab7221 */ /* 0x000fe40000010000 */
[----:B------:R-:W-:Y:S02]  /*e7e0*/  FADD.FTZ R176, R176, R169 ;  /* 0x000000a9b0b07221 */ /* 0x000fe40000010000 */
[C---:B------:R-:W-:Y:S01]  /*e7f0*/  HMMA.16816.F32 R16, R100.reuse, R118, R16 ;  /* 0x000000766410723c */ /* 0x040fe20000001810 */
[----:B------:R-:W-:Y:S03]  /*e800*/  LDSM.16.MT88.4 R116, [R201+0x16800] ;  /* 0x01680000c974783b */ /* 0x000fe60000004200 */
[----:B------:R-:W-:Y:S02]  /*e810*/  FADD.FTZ R180, R180, R171 ;  /* 0x000000abb4b47221 */ /* 0x000fe40000010000 */
[----:B------:R-:W-:Y:S02]  /*e820*/  FADD.FTZ R177, R177, R176 ;  /* 0x000000b0b1b17221 */ /* 0x000fe40000010000 */
[C---:B---3--:R-:W-:Y:S04]  /*e830*/  HMMA.16816.F32 R20, R100.reuse, R108, R20 ;  /* 0x0000006c6414723c */ /* 0x048fe80000001814 */
[----:B------:R-:W-:Y:S02]  /*e840*/  FADD.FTZ R181, R181, R180 ;  /* 0x000000b4b5b57221 */ /* 0x000fe40000010000 */
[----:B------:R-:W-:Y:S02]  /*e850*/  FADD.FTZ R178, R178, R177 ;  /* 0x000000b1b2b27221 */ /* 0x000fe40000010000 */
[C---:B------:R-:W-:Y:S01]  /*e860*/  HMMA.16816.F32 R24, R100.reuse, R110, R24 ;  /* 0x0000006e6418723c */ /* 0x040fe20000001818 */
[----:B------:R-:W3:Y:S03]  /*e870*/  LDSM.16.MT88.4 R108, [R204+0x16800] ;  /* 0x01680000cc6c783b */ /* 0x000ee60000004200 */
[----:B------:R-:W-:Y:S02]  /*e880*/  FADD.FTZ R182, R182, R181 ;  /* 0x000000b5b6b67221 */ /* 0x000fe40000010000 */
[----:B------:R-:W-:Y:S02]  /*e890*/  FADD.FTZ R179, R179, R178 ;  /* 0x000000b2b3b37221 */ /* 0x000fe40000010000 */
[C---:B------:R-:W-:Y:S04]  /*e8a0*/  HMMA.16816.F32 R28, R100.reuse, R120, R28 ;  /* 0x00000078641c723c */ /* 0x040fe8000000181c */
[----:B------:R-:W-:Y:S04]  /*e8b0*/  FADD.FTZ R183, R183, R182 ;  /* 0x000000b6b7b77221 */ /* 0x000fe80000010000 */
        /* <DEDUP_REMOVED lines=35> */
[C---:B---3--:R-:W-:Y:S03]  /*eaf0*/  HMMA.16816.F32 R4, R100.reuse, R108, R4 ;  /* 0x0000006c6404723c */ /* 0x048fe60000001804 */
[----:B------:R-:W-:Y:S02]  /*eb00*/  FADD.FTZ R232, R232, R231 ;  /* 0x000000e7e8e87221 */ /* 0x000fe40000010000 */
[----:B------:R-:W-:Y:S02]  /*eb10*/  FADD.FTZ R187, R187, R186 ;  /* 0x000000babbbb7221 */ /* 0x000fe40000010000 */
[----:B------:R-:W-:Y:S01]  /*eb20*/  FADD.FTZ R233, R233, R232 ;  /* 0x000000e8e9e97221 */ /* 0x000fe20000010000 */
[C---:B------:R-:W-:Y:S01]  /*eb30*/  HMMA.16816.F32 R8, R100.reuse, R110, R8 ;  /* 0x0000006e6408723c */ /* 0x040fe20000001808 */
[----:B------:R-:W3:Y:S07]  /*eb40*/  LDSM.16.MT88.4 R108, [R204+0x17000] ;  /* 0x01700000cc6c783b */ /* 0x000eee0000004200 */
[C---:B------:R-:W-:Y:S08]  /*eb50*/  HMMA.16816.F32 R12, R100.reuse, R120, R12 ;  /* 0x00000078640c723c */ /* 0x040ff0000000180c */
[C---:B------:R-:W-:Y:S08]  /*eb60*/  HMMA.16816.F32 R16, R100.reuse, R122, R16 ;  /* 0x0000007a6410723c */ /* 0x040ff00000001810 */
[C---:B----4-:R-:W-:Y:S08]  /*eb70*/  HMMA.16816.F32 R20, R100.reuse, R112, R20 ;  /* 0x000000706414723c */ /* 0x050ff00000001814 */
[C---:B------:R-:W-:Y:S01]  /*eb80*/  HMMA.16816.F32 R24, R100.reuse, R114, R24 ;  /* 0x000000726418723c */ /* 0x040fe20000001818 */
[----:B------:R-:W4:Y:S07]  /*eb90*/  LDSM.16.MT88.4 R112, [R202+0x17000] ;  /* 0x01700000ca70783b */ /* 0x000f2e0000004200 */
[C---:B------:R-:W-:Y:S08]  /*eba0*/  HMMA.16816.F32 R28, R100.reuse, R124, R28 ;  /* 0x0000007c641c723c */ /* 0x040ff0000000181c */
[C---:B------:R-:W-:Y:S01]  /*ebb0*/  HMMA.16816.F32 R32, R100.reuse, R126, R32 ;  /* 0x0000007e6420723c */ /* 0x040fe20000001820 */
[----:B------:R-:W-:Y:S07]  /*ebc0*/  LDSM.16.MT88.4 R124, [R204+0x13800] ;  /* 0x01380000cc7c783b */ /* 0x000fee0000004200 */
[C---:B-1----:R-:W-:Y:S08]  /*ebd0*/  HMMA.16816.F32 R36, R100.reuse, R116, R36 ;  /* 0x000000746424723c */ /* 0x042ff00000001824 */
[C---:B------:R-:W-:Y:S01]  /*ebe0*/  HMMA.16816.F32 R40, R100.reuse, R118, R40 ;  /* 0x000000766428723c */ /* 0x040fe20000001828 */
[----:B------:R-:W1:Y:S07]  /*ebf0*/  LDSM.16.MT88.4 R116, [R201+0x17000] ;  /* 0x01700000c974783b */ /* 0x000e6e0000004200 */
[C---:B------:R-:W-:Y:S08]  /*ec00*/  HMMA.16816.F32 R44, R100.reuse, R128, R44 ;  /* 0x00000080642c723c */ /* 0x040ff0000000182c */
[C---:B------:R-:W-:Y:S08]  /*ec10*/  HMMA.16816.F32 R48, R100.reuse, R130, R48 ;  /* 0x000000826430723c */ /* 0x040ff00000001830 */
[C---:B------:R-:W-:Y:S07]  /*ec20*/  HMMA.16816.F32 R52, R100.reuse, R136, R52 ;  /* 0x000000886434723c */ /* 0x040fee0000001834 */
[----:B------:R-:W-:Y:S01]  /*ec30*/  F2FP.PACK_AB R137, R235, R234 ;  /* 0x000000eaeb89723e */ /* 0x000fe200000000ff */
[C---:B------:R-:W-:Y:S04]  /*ec40*/  HMMA.16816.F32 R56, R100.reuse, R138, R56 ;  /* 0x0000008a6438723c */ /* 0x040fe80000001838 */
[----:B------:R-:W-:Y:S01]  /*ec50*/  F2FP.PACK_AB R136, R237, R236 ;  /* 0x000000eced88723e */ /* 0x000fe200000000ff */
[----:B------:R-:W-:Y:S02]  /*ec60*/  FADD.FTZ R234, R234, R187 ;  /* 0x000000bbeaea7221 */ /* 0x000fe40000010000 */
[----:B-----5:R-:W-:Y:S01]  /*ec70*/  F2FP.PACK_AB R139, R134, R135 ;  /* 0x00000087868b723e */ /* 0x020fe200000000ff */
[C---:B--2---:R-:W-:Y:S04]  /*ec80*/  HMMA.16816.F32 R60, R100.reuse, R104, R60 ;  /* 0x00000068643c723c */ /* 0x044fe8000000183c */
[----:B------:R-:W-:Y:S01]  /*ec90*/  F2FP.PACK_AB R138, R239, R238 ;  /* 0x000000eeef8a723e */ /* 0x000fe200000000ff */
[----:B------:R-:W-:Y:S02]  /*eca0*/  FADD.FTZ R236, R236, R233 ;  /* 0x000000e9ecec7221 */ /* 0x000fe40000010000 */
[----:B------:R-:W-:Y:S01]  /*ecb0*/  FADD.FTZ R234, R235, R234 ;  /* 0x000000eaebea7221 */ /* 0x000fe20000010000 */
[C---:B------:R-:W-:Y:S01]  /*ecc0*/  HMMA.16816.F32 R64, R100.reuse, R106, R64 ;  /* 0x0000006a6440723c */ /* 0x040fe20000001840 */
[----:B------:R-:W2:Y:S03]  /*ecd0*/  LDSM.16.MT88.4 R104, [R200+0x17000] ;  /* 0x01700000c868783b */ /* 0x000ea60000004200 */
[----:B------:R-:W-:Y:S02]  /*ece0*/  FADD.FTZ R237, R237, R236 ;  /* 0x000000eceded7221 */ /* 0x000fe40000010000 */
[----:B------:R-:W-:Y:S02]  /*ecf0*/  FADD.FTZ R135, R135, R234 ;  /* 0x000000ea87877221 */ /* 0x000fe40000010000 */
[C---:B---3--:R-:W-:Y:S04]  /*ed00*/  HMMA.16816.F32 R68, R100.reuse, R108, R68 ;  /* 0x0000006c6444723c */ /* 0x048fe80000001844 */
[----:B------:R-:W-:Y:S02]  /*ed10*/  FADD.FTZ R226, R238, R237 ;  /* 0x000000edeee27221 */ /* 0x000fe40000010000 */
[----:B------:R-:W-:Y:S02]  /*ed20*/  FADD.FTZ R227, R134, R135 ;  /* 0x0000008786e37221 */ /* 0x000fe40000010000 */
[C---:B------:R-:W-:Y:S01]  /*ed30*/  HMMA.16816.F32 R72, R100.reuse, R110, R72 ;  /* 0x0000006e6448723c */ /* 0x040fe20000001848 */
[----:B------:R-:W3:Y:S03]  /*ed40*/  LDSM.16.MT88.4 R108, [R202+0x13800] ;  /* 0x01380000ca6c783b */ /* 0x000ee60000004200 */
[----:B------:R-:W-:Y:S04]  /*ed50*/  FADD.FTZ R226, R239, R226 ;  /* 0x000000e2efe27221 */ /* 0x000fe80000010000 */
[C---:B----4-:R-:W-:Y:S08]  /*ed60*/  HMMA.16816.F32 R76, R100.reuse, R112, R76 ;  /* 0x00000070644c723c */ /* 0x050ff0000000184c */
[C---:B------:R-:W-:Y:S08]  /*ed70*/  HMMA.16816.F32 R80, R100.reuse, R114, R80 ;  /* 0x000000726450723c */ /* 0x040ff00000001850 */
[C---:B-1----:R-:W-:Y:S08]  /*ed80*/  HMMA.16816.F32 R84, R100.reuse, R116, R84 ;  /* 0x000000746454723c */ /* 0x042ff00000001854 */
[C---:B------:R-:W-:Y:S08]  /*ed90*/  HMMA.16816.F32 R88, R100.reuse, R118, R88 ;  /* 0x000000766458723c */ /* 0x040ff00000001858 */
[C---:B--2---:R-:W-:Y:S08]  /*eda0*/  HMMA.16816.F32 R92, R100.reuse, R104, R92 ;  /* 0x00000068645c723c */ /* 0x044ff0000000185c */
[----:B------:R-:W-:Y:S08]  /*edb0*/  HMMA.16816.F32 R96, R100, R106, R96 ;  /* 0x0000006a6460723c */ /* 0x000ff00000001860 */
[C---:B------:R-:W-:Y:S01]  /*edc0*/  HMMA.16816.F32 R128, R136.reuse, R124, R4 ;  /* 0x0000007c8880723c */ /* 0x040fe20000001804 */
[----:B------:R-:W1:Y:S07]  /*edd0*/  LDSM.16.MT88.4 R4, [R202+0x17800] ;  /* 0x01780000ca04783b */ /* 0x000e6e0000004200 */
[C---:B------:R-:W-:Y:S01]  /*ede0*/  HMMA.16816.F32 R124, R136.reuse, R126, R8 ;  /* 0x0000007e887c723c */ /* 0x040fe20000001808 */
[----:B------:R-:W2:Y:S07]  /*edf0*/  LDSM.16.MT88.4 R8, [R201+0x17800] ;  /* 0x01780000c908783b */ /* 0x000eae0000004200 */
[C---:B---3--:R-:W-:Y:S01]  /*ee00*/  HMMA.16816.F32 R120, R136.reuse, R108, R12 ;  /* 0x0000006c8878723c */ /* 0x048fe2000000180c */
[----:B------:R-:W3:Y:S07]  /*ee10*/  LDSM.16.MT88.4 R12, [R200+0x17800] ;  /* 0x01780000c80c783b */ /* 0x000eee0000004200 */
        /* <DEDUP_REMOVED lines=15> */
[C---:B-1----:R-:W-:Y:S08]  /*ef10*/  HMMA.16816.F32 R76, R136.reuse, R4, R76 ;  /* 0x00000004884c723c */ /* 0x042ff0000000184c */
[C---:B------:R-:W-:Y:S08]  /*ef20*/  HMMA.16816.F32 R80, R136.reuse, R6, R80 ;  /* 0x000000068850723c */ /* 0x040ff00000001850 */
[C---:B--2---:R-:W-:Y:S08]  /*ef30*/  HMMA.16816.F32 R84, R136.reuse, R8, R84 ;  /* 0x000000088854723c */ /* 0x044ff00000001854 */
[C---:B------:R-:W-:Y:S08]  /*ef40*/  HMMA.16816.F32 R88, R136.reuse, R10, R88 ;  /* 0x0000000a8858723c */ /* 0x040ff00000001858 */
[C---:B---3--:R-:W-:Y:S08]  /*ef50*/  HMMA.16816.F32 R92, R136.reuse, R12, R92 ;  /* 0x0000000c885c723c */ /* 0x048ff0000000185c */
[----:B------:R-:W-:Y:S07]  /*ef60*/  HMMA.16816.F32 R96, R136, R14, R96 ;  /* 0x0000000e8860723c */ /* 0x000fee0000001860 */
[----:B------:R-:W-:Y:S01]  /*ef70*/  MOV R136, R133 ;  /* 0x0000008500887202 */ /* 0x000fe20000000f00 */
[----:B------:R-:W-:-:S05]  /*ef80*/  @P5 BRA `(.L_x_254) ;  /* 0xffffd14000005947 */ /* 0x000fca000383ffff */
.L_x_253:
        /* <DEDUP_REMOVED lines=94> */
[----:B------:R-:W3:Y:S01]  /*f570*/  @P5 MUFU.LG2 R7, R7 ;  /* 0x0000000700075308 */ /* 0x000ee20000000c00 */
[----:B------:R-:W-:Y:S01]  /*f580*/  FMUL.FTZ R57, R11, R57 ;  /* 0x000000390b397220 */ /* 0x000fe20000410000 */
[----:B------:R-:W-:Y:S01]  /*f590*/  F2FP.PACK_AB R52, R53, R52 ;  /* 0x000000343534723e */ /* 0x000fe200000000ff */
[----:B------:R-:W-:-:S02]  /*f5a0*/  FMUL.FTZ R60, R11, R60 ;  /* 0x0000003c0b3c7220 */ /* 0x000fc40000410000 */
[----:B------:R-:W-:Y:S01]  /*f5b0*/  FMUL.FTZ R61, R11, R61 ;  /* 0x0000003d0b3d7220 */ /* 0x000fe20000410000 */
[----:B------:R-:W-:Y:S01]  /*f5c0*/  F2FP.PACK_AB R56, R57, R56 ;  /* 0x000000383938723e */ /* 0x000fe200000000ff */
[C---:B------:R-:W-:Y:S01]  /*f5d0*/  FMUL.FTZ R64, R11.reuse, R64 ;  /* 0x000000400b407220 */ /* 0x040fe20000410000 */
[----:B------:R-:W4:Y:S01]  /*f5e0*/  @P4 MUFU.LG2 R6, R6 ;  /* 0x0000000600064308 */ /* 0x000f220000000c00 */
[----:B------:R-:W-:Y:S01]  /*f5f0*/  FMUL.FTZ R65, R11, R65 ;  /* 0x000000410b417220 */ /* 0x000fe20000410000 */
[----:B------:R-:W-:Y:S01]  /*f600*/  F2FP.PACK_AB R60, R61, R60 ;  /* 0x0000003c3d3c723e */ /* 0x000fe200000000ff */
[C---:B------:R-:W-:Y:S01]  /*f610*/  FMUL.FTZ R68, R11.reuse, R68 ;  /* 0x000000440b447220 */ /* 0x040fe20000410000 */
[----:B------:R-:W5:Y:S01]  /*f620*/  S2R R61, SR_CTAID.X ;  /* 0x00000000003d7919 */ /* 0x000f620000002500 */
[----:B------:R-:W-:Y:S01]  /*f630*/  FMUL.FTZ R69, R11, R69 ;  /* 0x000000450b457220 */ /* 0x000fe20000410000 */
[----:B------:R-:W-:Y:S01]  /*f640*/  F2FP.PACK_AB R64, R65, R64 ;  /* 0x000000404140723e */ /* 0x000fe200000000ff */
[----:B------:R-:W-:-:S02]  /*f650*/  FMUL.FTZ R72, R11, R72 ;  /* 0x000000480b487220 */ /* 0x000fc40000410000 */
[----:B------:R-:W-:Y:S01]  /*f660*/  FMUL.FTZ R73, R11, R73 ;  /* 0x000000490b497220 */ /* 0x000fe20000410000 */
[----:B------:R-:W-:Y:S01]  /*f670*/  F2FP.PACK_AB R68, R69, R68 ;  /* 0x000000444544723e */ /* 0x000fe200000000ff */
[C---:B------:R-:W-:Y:S01]  /*f680*/  FMUL.FTZ R76, R11.reuse, R76 ;  /* 0x0000004c0b4c7220 */ /* 0x040fe20000410000 */
[----:B-1----:R-:W-:Y:S01]  /*f690*/  ISETP.NE.AND P1, PT, R14, RZ, PT ;  /* 0x000000ff0e00720c */ /* 0x002fe20003f25270 */
        /* <DEDUP_REMOVED lines=115> */
[----:B------:R-:W-:Y:S01]  /*fdd0*/  FMUL.FTZ R12, R12, R98 ;  /* 0x000000620c0c7220 */ /* 0x000fe20000410000 */
[----:B------:R-:W-:Y:S01]  /*fde0*/  F2FP.PACK_AB R94, R95, R94 ;  /* 0x0000005e5f5e723e */ /* 0x000fe200000000ff */
[----:B------:R-:W1:Y:S01]  /*fdf0*/  LDC.U8 R8, c[0x0][0x328] ;  /* 0x0000ca00ff087b82 */ /* 0x000e620000000000 */
[----:B------:R-:W-:Y:S01]  /*fe00*/  STS [R11+0x4400], R42 ;  /* 0x0044002a0b007388 */ /* 0x000fe20000000800 */
[----:B------:R-:W-:-:S02]  /*fe10*/  @P1 MOV R63, c[0x0][0x210] ;  /* 0x00008400003f1a02 */ /* 0x000fc40000000f00 */
[----:B------:R-:W-:Y:S01]  /*fe20*/  F2FP.PACK_AB R12, R99, R12 ;  /* 0x0000000c630c723e */ /* 0x000fe200000000ff */
[----:B------:R-:W-:Y:S02]  /*fe30*/  STS [R15+0x4000], R44 ;  /* 0x0040002c0f007388 */ /* 0x000fe40000000800 */
[----:B------:R-:W-:Y:S02]  /*fe40*/  @P1 IMAD R63, R63, c[0x0][0x214], RZ ;  /* 0x000085003f3f1a24 */ /* 0x000fe400078e02ff */
[----:B------:R-:W-:Y:S04]  /*fe50*/  STS [R15+0x4400], R46 ;  /* 0x0044002e0f007388 */ /* 0x000fe80000000800 */
[----:B------:R-:W-:Y:S04]  /*fe60*/  STS [R17+0x4000], R48 ;  /* 0x0040003011007388 */ /* 0x000fe80000000800 */
[----:B------:R-:W-:Y:S04]  /*fe70*/  STS [R17+0x4400], R50 ;  /* 0x0044003211007388 */ /* 0x000fe80000000800 */
[----:B------:R-:W-:Y:S01]  /*fe80*/  STS [R19+0x4000], R52 ;  /* 0x0040003413007388 */ /* 0x000fe20000000800 */
[----:B-1----:R-:W-:-:S03]  /*fe90*/  ISETP.NE.AND P2, PT, R8, RZ, PT ;  /* 0x000000ff0800720c */ /* 0x002fc60003f45270 */
[----:B------:R-:W-:Y:S01]  /*fea0*/  STS [R19+0x4400], R54 ;  /* 0x0044003613007388 */ /* 0x000fe20000000800 */
[----:B------:R-:W-:Y:S02]  /*feb0*/  @!P1 MOV R8, c[0x0][0x214] ;  /* 0x0000850000089a02 */ /* 0x000fe40000000f00 */
[----:B------:R-:W-:Y:S01]  /*fec0*/  ISETP.NE.OR P3, PT, R14, RZ, !P2 ;  /* 0x000000ff0e00720c */ /* 0x000fe20005765670 */
[----:B------:R-:W-:Y:S01]  /*fed0*/  STS [R23+0x4000], R56 ;  /* 0x0040003817007388 */ /* 0x000fe20000000800 */
[----:B------:R-:W-:-:S03]  /*fee0*/  @!P1 SEL R63, R8, c[0x0][0x234], !P2 ;  /* 0x00008d00083f9a07 */ /* 0x000fc60005000000 */
[----:B------:R-:W-:Y:S02]  /*fef0*/  STS [R23+0x4400], R58 ;  /* 0x0044003a17007388 */ /* 0x000fe40000000800 */
[----:B------:R-:W-:Y:S02]  /*ff00*/  @!P1 IMAD R65, R63, c[0x0][0x1c0], RZ ;  /* 0x000070003f419a24 */ /* 0x000fe400078e02ff */
[----:B------:R-:W-:Y:S02]  /*ff10*/  STS [R21+0x4000], R60 ;  /* 0x0040003c15007388 */ /* 0x000fe40000000800 */
[C---:B------:R-:W-:Y:S02]  /*ff20*/  IMAD R65, R2.reuse, R65, RZ ;  /* 0x0000004102417224 */ /* 0x040fe400078e02ff */
[----:B------:R1:W-:Y:S01]  /*ff30*/  STS [R21+0x4400], R62 ;  /* 0x0044003e15007388 */ /* 0x0003e20000000800 */
[----:B------:R-:W-:Y:S02]  /*ff40*/  @!P3 IMAD R67, R2, c[0x0][0x214], RZ ;  /* 0x000085000243ba24 */ /* 0x000fe400078e02ff */
[----:B------:R-:W-:Y:S01]  /*ff50*/  SEL R65, R65, RZ, P3 ;  /* 0x000000ff41417207 */ /* 0x000fe20001800000 */
[----:B------:R3:W-:Y:S02]  /*ff60*/  STS [R25+0x4000], R64 ;  /* 0x0040004019007388 */ /* 0x0007e40000000800 */
[----:B------:R-:W-:-:S02]  /*ff70*/  @!P3 SEL R67, R67, R212, !P0 ;  /* 0x000000d44343b207 */ /* 0x000fc40004000000 */
[----:B------:R-:W-:Y:S04]  /*ff80*/  STS [R25+0x4400], R66 ;  /* 0x0044004219007388 */ /* 0x000fe80000000800 */
[----:B------:R-:W-:Y:S04]  /*ff90*/  STS [R13+0x8000], R68 ;  /* 0x008000440d007388 */ /* 0x000fe80000000800 */
[----:B------:R2:W-:Y:S04]  /*ffa0*/  STS [R13+0x8400], R70 ;  /* 0x008400460d007388 */ /* 0x0005e80000000800 */
[----:B------:R-:W-:Y:S04]  /*ffb0*/  STS [R11+0x8000], R72 ;  /* 0x008000480b007388 */ /* 0x000fe80000000800 */
[----:B------:R5:W-:Y:S01]  /*ffc0*/  STS [R11+0x8400], R74 ;  /* 0x0084004a0b007388 */ /* 0x000be20000000800 */
[----:B-1----:R-:W-:-:S03]  /*ffd0*/  SHF.R.S32.HI R62, RZ, 0x1f, R3 ;  /* 0x0000001fff3e7819 */ /* 0x002fc60000011403 */
[----:B------:R1:W-:Y:S01]  /*ffe0*/  STS [R15+0x8000], R76 ;  /* 0x0080004c0f007388 */ /* 0x0003e20000000800 */
[----:B------:R-:W-:Y:S01]  /*fff0*/  LEA.HI R62, R62, R3, RZ, 0x3 ;  /* 0x000000033e3e7211 */ /* 0x000fe200078f18ff */
[----:B---3--:R-:W-:Y:S02]  /*10000*/  @P5 FMUL.FTZ R64, R7, 0.69314718246459960938 ;  /* 0x3f31721807405820 */ /* 0x008fe40000410000 */
[----:B------:R1:W-:Y:S01]  /*10010*/  STS [R15+0x8400], R78 ;  /* 0x0084004e0f007388 */ /* 0x0003e20000000800 */
[----:B------:R-:W-:Y:S01]  /*10020*/  LOP3.LUT R62, R62, 0xffffff8, RZ, 0xc0, !PT ;  /* 0x0ffffff83e3e7812 */ /* 0x000fe200078ec0ff */
[----:B----4-:R-:W-:Y:S02]  /*10030*/  @P4 FMUL.FTZ R7, R6, 0.69314718246459960938 ;  /* 0x3f31721806074820 */ /* 0x010fe40000410000 */
[----:B------:R1:W-:Y:S01]  /*10040*/  STS [R17+0x8000], R80 ;  /* 0x0080005011007388 */ /* 0x0003e20000000800 */
[----:B------:R-:W-:Y:S02]  /*10050*/  IADD3 R62, R3, -R62, RZ ;  /* 0x8000003e033e7210 */ /* 0x000fe40007ffe0ff */
[----:B------:R-:W-:Y:S01]  /*10060*/  MOV R3, 0x7f800000 ;  /* 0x7f80000000037802 */ /* 0x000fe20000000f00 */
[----:B------:R1:W-:Y:S01]  /*10070*/  STS [R17+0x8400], R82 ;  /* 0x0084005211007388 */ /* 0x0003e20000000800 */
[----:B--2---:R-:W-:Y:S01]  /*10080*/  CS2R R70, SRZ ;  /* 0x0000000000467805 */ /* 0x004fe2000001ff00 */
[----:B------:R-:W-:Y:S01]  /*10090*/  @P5 FFMA.FTZ R3, R133, c[0x0][0x238], R64 ;  /* 0x00008e0085035a23 */ /* 0x000fe20000010040 */
[----:B------:R-:W-:Y:S01]  /*100a0*/  @!P3 MOV R70, R67 ;  /* 0x000000430046b202 */ /* 0x000fe20000000f00 */
[----:B------:R1:W-:Y:S01]  /*100b0*/  STS [R19+0x8000], R84 ;  /* 0x0080005413007388 */ /* 0x0003e20000000800 */
[----:B------:R-:W-:-:S03]  /*100c0*/  @!P3 SHF.R.S32.HI R71, RZ, 0x1f, R67 ;  /* 0x0000001fff47b819 */ /* 0x000fc60000011443 */
[----:B------:R1:W-:Y:S04]  /*100d0*/  STS [R19+0x8400], R86 ;  /* 0x0084005613007388 */ /* 0x0003e80000000800 */
[----:B------:R1:W-:Y:S04]  /*100e0*/  STS [R23+0x8000], R88 ;  /* 0x0080005817007388 */ /* 0x0003e80000000800 */
[----:B------:R1:W-:Y:S04]  /*100f0*/  STS [R23+0x8400], R90 ;  /* 0x0084005a17007388 */ /* 0x0003e80000000800 */
[----:B------:R1:W-:Y:S04]  /*10100*/  STS [R21+0x8000], R92 ;  /* 0x0080005c15007388 */ /* 0x0003e80000000800 */
[----:B------:R1:W-:Y:S04]  /*10110*/  STS [R21+0x8400], R94 ;  /* 0x0084005e15007388 */ /* 0x0003e80000000800 */
[----:B------:R1:W-:Y:S04]  /*10120*/  STS [R25+0x8000], R96 ;  /* 0x0080006019007388 */ /* 0x0003e80000000800 */
[----:B------:R1:W-:Y:S04]  /*10130*/  STS [R25+0x8400], R12 ;  /* 0x0084000c19007388 */ /* 0x0003e80000000800 */
[----:B------:R-:W5:Y:S04]  /*10140*/  S2R R0, SR_TID.X ;  /* 0x0000000000007919 */ /* 0x000f680000002100 */
[----:B------:R-:W-:Y:S06]  /*10150*/  BAR.SYNC.DEFER_BLOCKING 0x0 ;  /* 0x0000000000007b1d */ /* 0x000fec0000010000 */
[----:B------:R-:W2:Y:S01]  /*10160*/  S2R R60, SR_CTAID.Z ;  /* 0x00000000003c7919 */ /* 0x000ea20000002700 */
[----:B-----5:R-:W-:-:S03]  /*10170*/  SHF.R.S32.HI R11, RZ, 0x1f, R0 ;  /* 0x0000001fff0b7819 */ /* 0x020fc60000011400 */
[----:B------:R1:W3:Y:S01]  /*10180*/  LDS.128 R52, [R215] ;  /* 0x00000000d7347984 */ /* 0x0002e20000000c00 */
[----:B------:R-:W-:-:S03]  /*10190*/  LEA.HI R8, R11, R0, RZ, 0x5 ;  /* 0x000000000b087211 */ /* 0x000fc600078f28ff */
[----:B------:R1:W4:Y:S01]  /*101a0*/  LDS.128 R48, [R215+0x1000] ;  /* 0x00100000d7307984 */ /* 0x0003220000000c00 */
[----:B------:R-:W-:Y:S01]  /*101b0*/  LOP3.LUT R69, R8, 0xffffffe0, RZ, 0xc0, !PT ;  /* 0xffffffe008457812 */ /* 0x000fe200078ec0ff */
[----:B--2---:R-:W-:Y:S01]  /*101c0*/  IMAD R65, R60, R63, R65 ;  /* 0x0000003f3c417224 */ /* 0x004fe200078e0241 */
[----:B------:R-:W-:Y:S01]  /*101d0*/  @P1 MOV R8, c[0x0][0x210] ;  /* 0x0000840000081a02 */ /* 0x000fe20000000f00 */
[----:B------:R1:W2:Y:S01]  /*101e0*/  LDS.128 R44, [R215+0x2000] ;  /* 0x00200000d72c7984 */ /* 0x0002a20000000c00 */
        /* <DEDUP_REMOVED lines=24> */
[----:B---34-:R-:W-:Y:S01]  /*10370*/  IMAD R62, R61, -0x80, R218 ;  /* 0xffffff803d3e7824 */ /* 0x018fe200078e02da */
        /* <DEDUP_REMOVED lines=15> */
.L_x_258:
[----:B---34-:R-:W-:Y:S05]  /*10470*/  BSYNC B0 ;  /* 0x0000000000007941 */ /* 0x018fea0003800000 */
.L_x_257:
        /* <DEDUP_REMOVED lines=28> */
[----:B------:R3:W-:Y:S04]  /*10640*/  @!P3 STG.E.128 [R60.64], R52 ;  /* 0x000000343c00b986 */ /* 0x0007e8000c101d0c */
[----:B-1----:R3:W-:Y:S04]  /*10650*/  @!P2 STG.E.128 [R60.64+0x80], R36 ;  /* 0x000080243c00a986 */ /* 0x0027e8000c101d0c */
[----:B------:R3:W-:Y:S02]  /*10660*/  @!P1 STG.E.128 [R60.64+0x100], R20 ;  /* 0x000100143c009986 */ /* 0x0007e4000c101d0c */
.L_x_260:
[----:B------:R-:W-:Y:S05]  /*10670*/  BSYNC B0 ;  /* 0x0000000000007941 */ /* 0x000fea0003800000 */
.L_x_259:
        /* <DEDUP_REMOVED lines=20> */
.L_x_262:
[----:B------:R-:W-:Y:S05]  /*107c0*/  BSYNC B0 ;  /* 0x0000000000007941 */ /* 0x000fea0003800000 */
.L_x_261:
        /* <DEDUP_REMOVED lines=17> */
[----:B--2---:R1:W-:Y:S04]  /*108e0*/  @!P2 STG.E.128 [R2.64], R44 ;  /* 0x0000002c0200a986 */ /* 0x0043e8000c101d0c */
[----:B------:R1:W-:Y:S04]  /*108f0*/  @!P1 STG.E.128 [R2.64+0x80], R28 ;  /* 0x0000801c02009986 */ /* 0x0003e8000c101d0c */
[----:B------:R1:W-:Y:S02]  /*10900*/  @!P0 STG.E.128 [R2.64+0x100], R12 ;  /* 0x0001000c02008986 */ /* 0x0003e4000c101d0c */
.L_x_264:
[----:B------:R-:W-:Y:S05]  /*10910*/  BSYNC B0 ;  /* 0x0000000000007941 */ /* 0x000fea0003800000 */
.L_x_263:
        /* <DEDUP_REMOVED lines=21> */
.L_x_223:
        /* <DEDUP_REMOVED lines=69> */
.L_x_266:
[----:B------:R-:W-:Y:S05]  /*10ec0*/  BSYNC B0 ;  /* 0x0000000000007941 */ /* 0x000fea0003800000 */
.L_x_265:
        /* <DEDUP_REMOVED lines=20> */
.L_x_268:
[----:B------:R-:W-:Y:S05]  /*11010*/  BSYNC B0 ;  /* 0x0000000000007941 */ /* 0x000fea0003800000 */
.L_x_267:
        /* <DEDUP_REMOVED lines=20> */
.L_x_270:
[----:B------:R-:W-:Y:S05]  /*11160*/  BSYNC B0 ;  /* 0x0000000000007941 */ /* 0x000fea0003800000 */
.L_x_269:
        /* <DEDUP_REMOVED lines=20> */
.L_x_272:
[----:B------:R-:W-:Y:S05]  /*112b0*/  BSYNC B0 ;  /* 0x0000000000007941 */ /* 0x000fea0003800000 */
.L_x_271:
        /* <DEDUP_REMOVED lines=35> */
.L_x_273:
        /* <DEDUP_REMOVED lines=9> */
.L_x_687:


//--------------------- .text._ZN5flash16flash_fwd_kernelI23Flash_fwd_kernel_traitsILi192ELi64ELi64ELi4ELb0ELb0EN7cutlass6half_tE19Flash_kernel_traitsILi192ELi64ELi64ELi4ES3_EELb1ELb1ELb0ELb0ELb0ELb0ELb0ELb0EEEvNS_16Flash_fwd_paramsE --------------------------
	.section	.text._ZN5flash16flash_fwd_kernelI23Flash_fwd_kernel_traitsILi192ELi64ELi64ELi4ELb0ELb0EN7cutlass6half_tE19Flash_kernel_traitsILi192ELi64ELi64ELi4ES3_EELb1ELb1ELb0ELb0ELb0ELb0ELb0ELb0EEEvNS_16Flash_fwd_paramsE,"ax",@progbits
	.sectioninfo	@"SHI_REGISTERS=254"
	.align	128
        .global         _ZN5flash16flash_fwd_kernelI23Flash_fwd_kernel_traitsILi192ELi64ELi64ELi4ELb0ELb0EN7cutlass6half_tE19Flash_kernel_traitsILi192ELi64ELi64ELi4ES3_EELb1ELb1ELb0ELb0ELb0ELb0ELb0ELb0EEEvNS_16Flash_fwd_paramsE
        .type           _ZN5flash16flash_fwd_kernelI23Flash_fwd_kernel_traitsILi192ELi64ELi64ELi4ELb0ELb0EN7cutlass6half_tE19Flash_kernel_traitsILi192ELi64ELi64ELi4ES3_EELb1ELb1ELb0ELb0ELb0ELb0ELb0ELb0EEEvNS_16Flash_fwd_paramsE,@function
        .size           _ZN5flash16flash_fwd_kernelI23Flash_fwd_kernel_traitsILi192ELi64ELi64ELi4ELb0ELb0EN7cutlass6half_tE19Flash_kernel_traitsILi192ELi64ELi64ELi4ES3_EELb1ELb1ELb0ELb0ELb0ELb0ELb0ELb0EEEvNS_16Flash_fwd_paramsE,(.L_x_688 - _ZN5flash16flash_fwd_kernelI23Flash_fwd_kernel_traitsILi192ELi64ELi64ELi4ELb0ELb0EN7cutlass6half_tE19Flash_kernel_traitsILi192ELi64ELi64ELi4ES3_EELb1ELb1ELb0ELb0ELb0ELb0ELb0ELb0EEEvNS_16Flash_fwd_paramsE)
        .other          _ZN5flash16flash_fwd_kernelI23Flash_fwd_kernel_traitsILi192ELi64ELi64ELi4ELb0ELb0EN7cutlass6half_tE19Flash_kernel_traitsILi192ELi64ELi64ELi4ES3_EELb1ELb1ELb0ELb0ELb0ELb0ELb0ELb0EEEvNS_16Flash_fwd_paramsE,@"STO_CUDA_ENTRY STV_DEFAULT"
_ZN5flash16flash_fwd_kernelI23Flash_fwd_kernel_traitsILi192ELi64ELi64ELi4ELb0ELb0EN7cutlass6half_tE19Flash_kernel_traitsILi192ELi64ELi64ELi4ES3_EELb1ELb1ELb0ELb0ELb0ELb0ELb0ELb0EEEvNS_16Flash_fwd_paramsE:
.text._ZN5flash16flash_fwd_kernelI23Flash_fwd_kernel_traitsILi192ELi64ELi64ELi4ELb0ELb0EN7cutlass6half_tE19Flash_kernel_traitsILi192ELi64ELi64ELi4ES3_EELb1ELb1ELb0ELb0ELb0ELb0ELb0ELb0EEEvNS_16Flash_fwd_paramsE:
[----:B------:R-:W-:Y:S02]  /*0000*/  MOV R1, c[0x0][0x28] ;  /* 0x00000a0000017a02 */ /* 0x000fe40000000f00 */
[----:B------:R-:W-:Y:S02]  /*0010*/  ULDC.U8 UR4, c[0x0][0x304] ;  /* 0x0000c10000047ab9 */ /* 0x000fe40000000000 */
[----:B------:R-:W-:Y:S01]  /*0020*/  ISETP.NE.AND P2, PT, RZ, UR4, PT ;  /* 0x00000004ff007c0c */ /* 0x000fe2000bf45270 */
[----:B------:R-:W-:Y:S02]  /*0030*/  ULDC.64 UR22, c[0x0][0x2f0] ;  /* 0x0000bc0000167ab9 */ /* 0x000fe40000000a00 */
[----:B------:R-:W-:Y:S01]  /*0040*/  IMAD.U32 R4, RZ, RZ, UR22 ;  /* 0x00000016ff047e24 */ /* 0x000fe2000f8e00ff */
[----:B------:R-:W-:Y:S01]  /*0050*/  ULDC.64 UR18, c[0x0][0x118] ;  /* 0x0000460000127ab9 */ /* 0x000fe20000000a00 */
[----:B------:R-:W-:Y:S02]  /*0060*/  IMAD.U32 R5, RZ, RZ, UR23 ;  /* 0x00000017ff057e24 */ /* 0x000fe4000f8e00ff */
[----:B------:R-:W-:Y:S02]  /*0070*/  IMAD.MOV.U32 R6, RZ, RZ, c[0x0][0x2fc] ;  /* 0x0000bf00ff067624 */ /* 0x000fe400078e00ff */
[----:B------:R-:W-:Y:S01]  /*0080*/  IMAD.MOV.U32 R207, RZ, RZ, c[0x0][0x2f8] ;  /* 0x0000be00ffcf7624 */ /* 0x000fe200078e00ff */
[----:B------:R-:W1:Y:S01]  /*0090*/  S2UR UR13, SR_CTAID.X ;  /* 0x00000000000d79c3 */ /* 0x000e620000002500 */
[----:B------:R-:W2:Y:S01]  /*00a0*/  S2R R8, SR_TID.X ;  /* 0x0000000000087919 */ /* 0x000ea20000002100 */
[----:B------:R-:W-:-:S02]  /*00b0*/  ULDC.64 UR6, c[0x0][0x240] ;  /* 0x0000900000067ab9 */ /* 0x000fc40000000a00 */
[----:B------:R-:W-:Y:S01]  /*00c0*/  ULDC.64 UR4, c[0x0][0x250] ;  /* 0x0000940000047ab9 */ /* 0x000fe20000000a00 */
[----:B------:R-:W3:Y:S01]  /*00d0*/  @P2 LDG.E.64 R4, [R4.64] ;  /* 0x0000001204042981 */ /* 0x000ee2000c1e1b00 */
[----:B------:R-:W-:Y:S01]  /*00e0*/  @P2 IMAD.MOV.U32 R2, RZ, RZ, R207 ;  /* 0x000000ffff022224 */ /* 0x000fe200078e00cf */
[----:B------:R-:W-:-:S06]  /*00f0*/  @P2 MOV R3, R6 ;  /* 0x0000000600032202 */ /* 0x000fcc0000000f00 */
[----:B------:R-:W4:Y:S01]  /*0100*/  @P2 LDG.E.64 R2, [R2.64] ;  /* 0x0000001202022981 */ /* 0x000f22000c1e1b00 */
[----:B------:R-:W5:Y:S01]  /*0110*/  S2UR UR12, SR_CTAID.Y ;  /* 0x00000000000c79c3 */ /* 0x000f620000002600 */
[----:B------:R-:W-:Y:S02]  /*0120*/  UISETP.NE.U32.AND UP2, UPT, URZ, UR6, UPT ;  /* 0x000000063f00728c */ /* 0x000fe4000bf45070 */
[----:B------:R-:W-:Y:S02]  /*0130*/  UISETP.NE.U32.AND UP1, UPT, URZ, UR4, UPT ;  /* 0x000000043f00728c */ /* 0x000fe4000bf25070 */
[----:B------:R-:W-:Y:S02]  /*0140*/  UISETP.NE.AND.EX UP2, UPT, URZ, UR7, UPT, UP2 ;  /* 0x000000073f00728c */ /* 0x000fe4000bf45320 */
[----:B------:R-:W-:Y:S01]  /*0150*/  UMOV UR9, 0x4 ;  /* 0x0000000400097882 */ /* 0x000fe20000000000 */
[----:B------:R-:W1:Y:S01]  /*0160*/  S2UR UR11, SR_CTAID.Z ;  /* 0x00000000000b79c3 */ /* 0x000e620000002700 */
[----:B------:R-:W-:-:S02]  /*0170*/  ULDC.64 UR14, c[0x0][0x240] ;  /* 0x00009000000e7ab9 */ /* 0x000fc40000000a00 */
[----:B------:R-:W-:Y:S01]  /*0180*/  PLOP3.LUT P0, PT, PT, PT, UP2, 0x80, 0x0 ;  /* 0x000000000000781c */ /* 0x000fe20003f0f028 */
[----:B------:R-:W-:Y:S02]  /*0190*/  UISETP.NE.AND.EX UP1, UPT, URZ, UR5, UPT, UP1 ;  /* 0x000000053f00728c */ /* 0x000fe4000bf25310 */
[----:B------:R-:W-:Y:S02]  /*01a0*/  ULDC.U8 UR6, c[0x0][0x312] ;  /* 0x0000c48000067ab9 */ /* 0x000fe40000000000 */
[----:B------:R-:W-:Y:S02]  /*01b0*/  ULDC.64 UR4, c[0x0][0x248] ;  /* 0x0000920000047ab9 */ /* 0x000fe40000000a00 */
[----:B------:R-:W-:Y:S02]  /*01c0*/  UISETP.NE.AND UP3, UPT, UR6, URZ, UPT ;  /* 0x0000003f0600728c */ /* 0x000fe4000bf65270 */
[----:B------:R-:W-:Y:S02]  /*01d0*/  UISETP.EQ.U32.AND UP0, UPT, URZ, UR4, UPT ;  /* 0x000000043f00728c */ /* 0x000fe4000bf02070 */
[----:B-----5:R-:W-:-:S02]  /*01e0*/  UIMAD.WIDE UR14, UR12, UR9, UR14 ;  /* 0x000000090c0e72a5 */ /* 0x020fc4000f8e020e */
[----:B------:R-:W-:Y:S02]  /*01f0*/  UISETP.EQ.OR.EX UP0, UPT, URZ, UR5, !UP3, UP0 ;  /* 0x000000053f00728c */ /* 0x000fe4000df02700 */
[----:B-1----:R-:W-:-:S06]  /*0200*/  ULOP3.LUT UR8, UR11, UR13, UR12, 0xfe, !UPT ;  /* 0x0000000d0b087292 */ /* 0x002fcc000f8efe0c */
[----:B--2---:R-:W-:-:S13]  /*0210*/  LOP3.LUT P3, RZ, R8, UR8, RZ, 0xfc, !PT ;  /* 0x0000000808ff7c12 */ /* 0x004fda000f86fcff */
[----:B------:R-:W-:Y:S02]  /*0220*/  @!P3 IMAD.MOV.U32 R10, RZ, RZ, c[0x0][0x308] ;  /* 0x0000c200ff0ab624 */ /* 0x000fe400078e00ff */
[----:B------:R-:W-:Y:S01]  /*0230*/  @!P3 IMAD.MOV.U32 R11, RZ, RZ, c[0x0][0x30c] ;  /* 0x0000c300ff0bb624 */ /* 0x000fe200078e00ff */
[----:B------:R-:W-:Y:S02]  /*0240*/  ULDC.64 UR4, c[0x0][0x248] ;  /* 0x0000920000047ab9 */ /* 0x000fe40000000a00 */
[----:B------:R-:W-:Y:S02]  /*0250*/  UIMAD.WIDE UR4, UR12, UR9, UR4 ;  /* 0x000000090c0472a5 */ /* 0x000fe4000f8e0204 */
[----:B------:R-:W-:Y:S02]  /*0260*/  ULDC.64 UR6, c[0x0][0x250] ;  /* 0x0000940000067ab9 */ /* 0x000fe40000000a00 */
[----:B------:R-:W-:Y:S01]  /*0270*/  @UP1 UIMAD.WIDE UR6, UR12, UR9, UR6 ;  /* 0x000000090c0612a5 */ /* 0x000fe2000f8e0206 */
[----:B---3--:R-:W1:Y:S08]  /*0280*/  @P2 R2UR UR22, R4 ;  /* 0x00000000041623c2 */ /* 0x008e7000000e0000 */
[----:B------:R-:W2:Y:S01]  /*0290*/  @P2 R2UR UR23, R5 ;  /* 0x00000000051723c2 */ /* 0x000ea200000e0000 */
[----:B----4-:R-:W-:Y:S01]  /*02a0*/  @P2 IADD3 R207, P1, R2, c[0x0][0x300], RZ ;  /* 0x0000c00002cf2a10 */ /* 0x010fe20007f3e0ff */
[----:B------:R-:W-:-:S04]  /*02b0*/  IMAD.U32 R2, RZ, RZ, UR14 ;  /* 0x0000000eff027e24 */ /* 0x000fc8000f8e00ff */
[----:B------:R-:W-:Y:S02]  /*02c0*/  @P2 IMAD.X R6, RZ, RZ, R3, P1 ;  /* 0x000000ffff062224 */ /* 0x000fe400008e0603 */
[----:B------:R-:W-:Y:S02]  /*02d0*/  IMAD.U32 R3, RZ, RZ, UR15 ;  /* 0x0000000fff037e24 */ /* 0x000fe4000f8e00ff */
[----:B-1----:R-:W-:Y:S01]  /*02e0*/  IMAD.U32 R4, RZ, RZ, UR22 ;  /* 0x00000016ff047e24 */ /* 0x002fe2000f8e00ff */
[----:B--2---:R-:W-:-:S05]  /*02f0*/  MOV R5, UR23 ;  /* 0x0000001700057c02 */ /* 0x004fca0008000f00 */
[----:B------:R1:W-:Y:S01]  /*0300*/  @!P3 STG.E.64 [R10.64], R4 ;  /* 0x000000040a00b986 */ /* 0x0003e2000c101b12 */
[----:B------:R-:W-:Y:S02]  /*0310*/  PLOP3.LUT P2, PT, PT, PT, UP0, 0x80, 0x0 ;  /* 0x000000000000781c */ /* 0x000fe40003f4f008 */
[----:B------:R-:W-:Y:S02]  /*0320*/  PLOP3.LUT P1, PT, PT, PT, UP1, 0x80, 0x0 ;  /* 0x000000000000781c */ /* 0x000fe40003f2f018 */
[----:B-1----:R-:W-:Y:S01]  /*0330*/  @!P3 MOV R4, R207 ;  /* 0x000000cf0004b202 */ /* 0x002fe20000000f00 */
[----:B------:R-:W-:-:S05]  /*0340*/  @!P3 IMAD.MOV.U32 R5, RZ, RZ, R6 ;  /* 0x000000ffff05b224 */ /* 0x000fca00078e0006 */
[----:B------:R1:W-:Y:S04]  /*0350*/  @!P3 STG.E.64 [R10.64+0x8], R4 ;  /* 0x000008040a00b986 */ /* 0x0003e8000c101b12 */
[----:B------:R2:W3:Y:S04]  /*0360*/  @P0 LDG.E R7, [R2.64] ;  /* 0x0000001202070981 */ /* 0x0004e8000c1e1900 */
[----:B--2---:R2:W4:Y:S01]  /*0370*/  @P0 LDG.E R2, [R2.64+0x4] ;  /* 0x0000041202020981 */ /* 0x004522000c1e1900 */
[----:B-1----:R-:W-:Y:S01]  /*0380*/  MOV R4, UR4 ;  /* 0x0000000400047c02 */ /* 0x002fe20008000f00 */
[----:B------:R-:W-:-:S02]  /*0390*/  IMAD.U32 R5, RZ, RZ, UR5 ;  /* 0x00000005ff057e24 */ /* 0x000fc4000f8e00ff */
[----:B------:R-:W-:Y:S02]  /*03a0*/  IMAD.U32 R10, RZ, RZ, UR6 ;  /* 0x00000006ff0a7e24 */ /* 0x000fe4000f8e00ff */
[----:B------:R-:W-:Y:S01]  /*03b0*/  IMAD.U32 R11, RZ, RZ, UR7 ;  /* 0x00000007ff0b7e24 */ /* 0x000fe2000f8e00ff */
[----:B------:R-:W5:Y:S04]  /*03c0*/  @!P2 LDG.E R0, [R4.64] ;  /* 0x000000120400a981 */ /* 0x000f68000c1e1900 */
[----:B--2---:R-:W2:Y:S01]  /*03d0*/  @P1 LDG.E R3, [R10.64] ;  /* 0x000000120a031981 */ /* 0x004ea2000c1e1900 */
[----:B------:R-:W-:Y:S02]  /*03e0*/  UMOV UR10, 0xffffffff ;  /* 0xffffffff000a7882 */ /* 0x000fe40000000000 */
[----:B------:R-:W-:-:S02]  /*03f0*/  UMOV UR21, 0xffffffff ;  /* 0xffffffff00157882 */ /* 0x000fc40000000000 */
[----:B------:R-:W-:Y:S02]  /*0400*/  ULDC UR4, c[0x0][0x1c0] ;  /* 0x0000700000047ab9 */ /* 0x000fe40000000800 */
[----:B------:R-:W-:Y:S02]  /*0410*/  UIMAD UR4, UR12, UR4, UR11 ;  /* 0x000000040c0472a4 */ /* 0x000fe4000f8e020b */
[----:B------:R-:W-:Y:S02]  /*0420*/  UMOV UR20, URZ ;  /* 0x0000003f00147c82 */ /* 0x000fe40008000000 */
[----:B------:R-:W-:-:S04]  /*0430*/  USHF.L.U32 UR5, UR4, 0x5, URZ ;  /* 0x0000000504057899 */ /* 0x000fc8000800063f */
[----:B------:R-:W-:Y:S01]  /*0440*/  USHF.R.S32.HI UR4, URZ, 0x1f, UR5 ;  /* 0x0000001f3f047899 */ /* 0x000fe20008011405 */
[----:B---3--:R-:W1:Y:S08]  /*0450*/  @P0 R2UR UR10, R7 ;  /* 0x00000000070a03c2 */ /* 0x008e7000000e0000 */
[----:B----4-:R3:W1:Y:S08]  /*0460*/  @P0 R2UR UR16, R2 ;  /* 0x00000000021003c2 */ /* 0x01067000000e0000 */
[----:B-----5:R4:W1:Y:S01]  /*0470*/  @!P2 R2UR UR21, R0 ;  /* 0x000000000015a3c2 */ /* 0x02086200000e0000 */
[----:B------:R-:W-:-:S04]  /*0480*/  ISETP.NE.U32.AND P2, PT, RZ, c[0x0][0x248], PT ;  /* 0x00009200ff007a0c */ /* 0x000fc80003f45070 */
[----:B------:R-:W-:Y:S02]  /*0490*/  ISETP.NE.AND.EX P2, PT, RZ, c[0x0][0x24c], PT, P2 ;  /* 0x00009300ff007a0c */ /* 0x000fe40003f45320 */
[----:B---3--:R-:W-:-:S04]  /*04a0*/  SHF.R.S32.HI R2, RZ, 0x1f, R8 ;  /* 0x0000001fff027819 */ /* 0x008fc80000011408 */
[----:B------:R-:W-:-:S04]  /*04b0*/  LEA.HI R194, R2, R8, RZ, 0x5 ;  /* 0x0000000802c27211 */ /* 0x000fc800078f28ff */
[----:B------:R-:W-:Y:S01]  /*04c0*/  LOP3.LUT R12, R194, 0xffffffe0, RZ, 0xc0, !PT ;  /* 0xffffffe0c20c7812 */ /* 0x000fe200078ec0ff */
[----:B-1----:R-:W-:-:S04]  /*04d0*/  @UP2 UIADD3 UR16, UR16, -UR10, URZ ;  /* 0x8000000a10102290 */ /* 0x002fc8000fffe03f */
[----:B------:R-:W-:Y:S01]  /*04e0*/  IMAD.IADD R12, R8, 0x1, -R12 ;  /* 0x00000001080c7824 */ /* 0x000fe200078e0a0c */
[----:B--2---:R1:W2:Y:S04]  /*04f0*/  @P1 R2UR UR20, R3 ;  /* 0x00000000031413c2 */ /* 0x0042a800000e0000 */
[--C-:B------:R-:W-:Y:S02]  /*0500*/  IADD3 R207, P1, P0, R207, UR5, R12.reuse ;  /* 0x00000005cfcf7c10 */ /* 0x100fe4000f83e00c */
[----:B----4-:R-:W-:Y:S01]  /*0510*/  SHF.R.S32.HI R0, RZ, 0x1f, R12 ;  /* 0x0000001fff007819 */ /* 0x010fe2000001140c */
[----:B------:R-:W-:-:S03]  /*0520*/  @!UP2 ULDC UR16, c[0x0][0x214] ;  /* 0x000085000010aab9 */ /* 0x000fc60000000800 */
[----:B------:R-:W-:Y:S01]  /*0530*/  IADD3.X R6, R6, UR4, R0, P1, P0 ;  /* 0x0000000406067c10 */ /* 0x000fe20008fe0400 */
[----:B-12---:R-:W-:Y:S05]  /*0540*/  @!P2 BRA `(.L_x_274) ;  /* 0x000000700000a947 */ /* 0x006fea0003800000 */
[----:B------:R-:W-:-:S13]  /*0550*/  PLOP3.LUT P0, PT, PT, PT, UP3, 0x80, 0x0 ;  /* 0x000000000000781c */ /* 0x000fda0003f0f038 */
[----:B------:R-:W2:Y:S04]  /*0560*/  @P0 LDG.E R0, [R4.64+0x4] ;  /* 0x0000041204000981 */ /* 0x000ea8000c1e1900 */
[----:B------:R-:W3:Y:S01]  /*0570*/  @!P0 LDG.E R4, [R4.64] ;  /* 0x0000001204048981 */ /* 0x000ee2000c1e1900 */
[----:B--2---:R-:W1:Y:S02]  /*0580*/  @P0 R2UR UR6, R0 ;  /* 0x00000000000603c2 */ /* 0x004e6400000e0000 */
[----:B-1----:R-:W-:-:S11]  /*0590*/  @UP3 UIADD3 UR6, UR6, -UR21, URZ ;  /* 0x8000001506063290 */ /* 0x002fd6000fffe03f */
[----:B---3--:R1:W2:Y:S02]  /*05a0*/  @!P0 R2UR UR6, R4 ;  /* 0x00000000040683c2 */ /* 0x0082a400000e0000 */
[----:B-12---:R-:W-:Y:S05]  /*05b0*/  BRA `(.L_x_275) ;  /* 0x0000001000007947 */ /* 0x006fea0003800000 */
.L_x_274:
[----:B------:R-:W-:Y:S02]  /*05c0*/  ULDC UR6, c[0x0][0x218] ;  /* 0x0000860000067ab9 */ /* 0x000fe40000000800 */
.L_x_275:
[----:B------:R-:W-:Y:S02]  /*05d0*/  ULDC.64 UR4, c[0x0][0x258] ;  /* 0x0000960000047ab9 */ /* 0x000fe40000000a00 */
[----:B------:R-:W-:-:S04]  /*05e0*/  UISETP.NE.U32.AND UP2, UPT, URZ, UR4, UPT ;  /* 0x000000043f00728c */ /* 0x000fc8000bf45070 */
[----:B------:R-:W-:-:S03]  /*05f0*/  UISETP.NE.AND.EX UP2, UPT, URZ, UR5, UPT, UP2 ;  /* 0x000000053f00728c */ /* 0x000fc6000bf45320 */
[----:B------:R-:W-:-:S03]  /*0600*/  ULDC.64 UR4, c[0x0][0x258] ;  /* 0x0000960000047ab9 */ /* 0x000fc60000000a00 */
[----:B------:R-:W-:-:S05]  /*0610*/  PLOP3.LUT P0, PT, PT, PT, UP2, 0x80, 0x0 ;  /* 0x000000000000781c */ /* 0x000fca0003f0f028 */
[----:B------:R-:W-:-:S06]  /*0620*/  @UP2 UIMAD.WIDE UR4, UR12, UR9, UR4 ;  /* 0x000000090c0422a5 */ /* 0x000fcc000f8e0204 */
[----:B------:R-:W-:Y:S02]  /*0630*/  IMAD.U32 R4, RZ, RZ, UR4 ;  /* 0x00000004ff047e24 */ /* 0x000fe4000f8e00ff */
[----:B------:R-:W-:Y:S01]  /*0640*/  IMAD.U32 R5, RZ, RZ, UR5 ;  /* 0x00000005ff057e24 */ /* 0x000fe2000f8e00ff */
[----:B------:R-:W-:Y:S02]  /*0650*/  USHF.L.U32 UR14, UR13, 0x6, URZ ;  /* 0x000000060d0e7899 */ /* 0x000fe4000800063f */
[----:B------:R-:W-:Y:S02]  /*0660*/  ULDC.64 UR4, c[0x0][0x268] ;  /* 0x00009a0000047ab9 */ /* 0x000fe40000000a00 */
[----:B------:R-:W2:Y:S01]  /*0670*/  @P0 LDG.E R0, [R4.64] ;  /* 0x0000001204000981 */ /* 0x000ea2000c1e1900 */
[----:B------:R-:W-:Y:S02]  /*0680*/  UISETP.GT.AND UP0, UPT, UR16, UR14, UPT ;  /* 0x0000000e1000728c */ /* 0x000fe4000bf04270 */
[----:B------:R-:W-:-:S03]  /*0690*/  @!UP2 UISETP.NE.U32.AND UP1, UPT, URZ, UR4, UPT ;  /* 0x000000043f00a28c */ /* 0x000fc6000bf25070 */
[----:B------:R-:W-:Y:S02]  /*06a0*/  ULDC UR4, c[0x0][0x21c] ;  /* 0x0000870000047ab9 */ /* 0x000fe40000000800 */
[----:B------:R-:W-:-:S04]  /*06b0*/  @!UP2 UISETP.NE.AND.EX UP1, UPT, URZ, UR5, UPT, UP1 ;  /* 0x000000053f00a28c */ /* 0x000fc8000bf25310 */
[----:B------:R-:W-:Y:S01]  /*06c0*/  @!UP2 USEL UR4, URZ, UR4, !UP1 ;  /* 0x000000043f04a287 */ /* 0x000fe2000c800000 */
[----:B--2---:R-:W1:Y:S01]  /*06d0*/  @P0 R2UR UR15, R0 ;  /* 0x00000000000f03c2 */ /* 0x004e6200000e0000 */
[----:B------:R-:W-:Y:S01]  /*06e0*/  PLOP3.LUT P0, PT, PT, PT, UP0, 0x80, 0x0 ;  /* 0x000000000000781c */ /* 0x000fe20003f0f008 */
[----:B-1----:R-:W-:Y:S02]  /*06f0*/  @UP2 UIADD3 UR15, UR15, -UR20, URZ ;  /* 0x800000140f0f2290 */ /* 0x002fe4000fffe03f */
[----:B------:R-:W-:-:S10]  /*0700*/  @!UP2 UIADD3 UR15, UR4, UR6, -UR20 ;  /* 0x00000006040fa290 */ /* 0x000fd4000fffe814 */
[----:B------:R-:W-:Y:S05]  /*0710*/  @!P0 EXIT ;  /* 0x000000000000894d */ /* 0x000fea0003800000 */
[----:B------:R-:W-:Y:S02]  /*0720*/  UIADD3 UR4, -UR16, 0x7f, UR14 ;  /* 0x0000007f10047890 */ /* 0x000fe4000fffe10e */
[----:B------:R-:W-:Y:S02]  /*0730*/  ULDC UR5, c[0x0][0x2e8] ;  /* 0x0000ba0000057ab9 */ /* 0x000fe40000000800 */
[----:B------:R-:W-:Y:S02]  /*0740*/  UIADD3 UR7, UR15, 0x3f, URZ ;  /* 0x0000003f0f077890 */ /* 0x000fe4000fffe03f */
[----:B------:R-:W-:Y:S02]  /*0750*/  UIADD3 UR5, UR4, UR5, UR15 ;  /* 0x0000000504057290 */ /* 0x000fe4000fffe00f */
[----:B------:R-:W-:Y:S02]  /*0760*/  USHF.R.S32.HI UR6, URZ, 0x1f, UR7 ;  /* 0x0000001f3f067899 */ /* 0x000fe40008011407 */
[----:B------:R-:W-:-:S02]  /*0770*/  USHF.R.S32.HI UR4, URZ, 0x1f, UR5 ;  /* 0x0000001f3f047899 */ /* 0x000fc40008011405 */
[----:B------:R-:W-:Y:S02]  /*0780*/  ULEA.HI UR6, UR6, UR7, URZ, 0x6 ;  /* 0x0000000706067291 */ /* 0x000fe4000f8f303f */
[----:B------:R-:W-:Y:S02]  /*0790*/  ULEA.HI UR4, UR4, UR5, URZ, 0x6 ;  /* 0x0000000504047291 */ /* 0x000fe4000f8f303f */
[----:B------:R-:W-:Y:S02]  /*07a0*/  USHF.R.S32.HI UR6, URZ, 0x6, UR6 ;  /* 0x000000063f067899 */ /* 0x000fe40008011406 */
[----:B------:R-:W-:-:S04]  /*07b0*/  USHF.R.S32.HI UR4, URZ, 0x6, UR4 ;  /* 0x000000063f047899 */ /* 0x000fc80008011404 */
[----:B------:R-:W-:-:S04]  /*07c0*/  UISETP.LT.AND UP0, UPT, UR6, UR4, UPT ;  /* 0x000000040600728c */ /* 0x000fc8000bf01270 */
[----:B------:R-:W-:-:S04]  /*07d0*/  USEL UR8, UR6, UR4, UP0 ;  /* 0x0000000406087287 */ /* 0x000fc80008000000 */
[----:B------:R-:W-:-:S06]  /*07e0*/  UISETP.GE.AND UP0, UPT, UR8, 0x1, UPT ;  /* 0x000000010800788c */ /* 0x000fcc000bf06270 */
[----:B------:R-:W-:-:S13]  /*07f0*/  PLOP3.LUT P0, PT, PT, PT, UP0, 0x80, 0x0 ;  /* 0x000000000000781c */ /* 0x000fda0003f0f008 */
[----:B------:R-:W-:Y:S05]  /*0800*/  @!P0 BRA `(.L_x_276) ;  /* 0x0000f14000008947 */ /* 0x000fea0003800000 */
[----:B------:R-:W-:Y:S01]  /*0810*/  UISETP.NE.AND UP1, UPT, UR10, -0x1, UPT ;  /* 0xffffffff0a00788c */ /* 0x000fe2000bf25270 */
[----:B------:R-:W1:Y:S01]  /*0820*/  LDC.U8 R5, c[0x0][0x2d8] ;  /* 0x0000b600ff057b82 */ /* 0x000e620000000000 */
[----:B------:R-:W-:Y:S02]  /*0830*/  UISETP.NE.AND UP0, UPT, UR21, -0x1, UPT ;  /* 0xffffffff1500788c */ /* 0x000fe4000bf05270 */
[----:B------:R-:W-:Y:S02]  /*0840*/  ULDC.64 UR4, c[0x0][0x190] ;  /* 0x0000640000047ab9 */ /* 0x000fe40000000a00 */
[----:B------:R-:W-:Y:S02]  /*0850*/  ULDC.64 UR6, c[0x0][0x178] ;  /* 0x00005e0000067ab9 */ /* 0x000fe40000000a00 */
[----:B------:R-:W-:-:S03]  /*0860*/  PLOP3.LUT P0, PT, PT, PT, UP0, 0x80, 0x0 ;  /* 0x000000000000781c */ /* 0x000fc60003f0f008 */
[----:B------:R-:W-:Y:S02]  /*0870*/  @!UP1 USHF.R.S32.HI UR24, URZ, 0x1f, UR12 ;  /* 0x0000001f3f189899 */ /* 0x000fe4000801140c */
[----:B------:R-:W-:Y:S02]  /*0880*/  @UP1 UIMAD.WIDE.U32 UR28, UR10, UR4, URZ ;  /* 0x000000040a1c12a5 */ /* 0x000fe4000f8e003f */
[----:B------:R-:W-:Y:S02]  /*0890*/  @UP0 UIADD3 UR25, UR20, UR21, URZ ;  /* 0x0000001514190290 */ /* 0x000fe4000fffe03f */
[----:B------:R-:W-:Y:S02]  /*08a0*/  @!UP1 UIMAD UR24, UR24, UR6, URZ ;  /* 0x00000006181892a4 */ /* 0x000fe4000f8e023f */
[----:B------:R-:W-:Y:S02]  /*08b0*/  @UP1 UIMAD UR17, UR10, UR5, UR29 ;  /* 0x000000050a1112a4 */ /* 0x000fe4000f8e021d */
[----:B------:R-:W-:-:S02]  /*08c0*/  @!UP1 UIMAD.WIDE.U32 UR26, UR12, UR6, URZ ;  /* 0x000000060c1a92a5 */ /* 0x000fc4000f8e003f */
[----:B------:R-:W-:Y:S02]  /*08d0*/  ULDC.64 UR4, c[0x0][0x198] ;  /* 0x0000660000047ab9 */ /* 0x000fe40000000a00 */
[----:B------:R-:W-:Y:S02]  /*08e0*/  @UP0 UIMAD.WIDE.U32 UR30, UR25, UR4, URZ ;  /* 0x00000004191e02a5 */ /* 0x000fe4000f8e003f */
[----:B------:R-:W-:Y:S02]  /*08f0*/  @!UP1 UIMAD UR24, UR12, UR7, UR24 ;  /* 0x000000070c1892a4 */ /* 0x000fe4000f8e0218 */
[----:B------:R-:W-:Y:S02]  /*0900*/  @UP1 UMOV UR6, UR28 ;  /* 0x0000001c00061c82 */ /* 0x000fe40008000000 */
[----:B------:R-:W-:Y:S02]  /*0910*/  @!UP1 UIADD3 UR17, UR27, UR24, URZ ;  /* 0x000000181b119290 */ /* 0x000fe4000fffe03f */
[----:B------:R-:W-:-:S02]  /*0920*/  @UP0 UIMAD UR7, UR25, UR5, UR31 ;  /* 0x00000005190702a4 */ /* 0x000fc4000f8e021f */
[----:B------:R-:W-:Y:S02]  /*0930*/  @!UP1 UMOV UR6, UR26 ;  /* 0x0000001a00069c82 */ /* 0x000fe40008000000 */
[----:B------:R-:W-:Y:S01]  /*0940*/  @UP0 UMOV UR24, UR30 ;  /* 0x0000001e00180c82 */ /* 0x000fe20008000000 */
[----:B------:R-:W-:Y:S05]  /*0950*/  @P0 BRA `(.L_x_277) ;  /* 0x000000d000000947 */ /* 0x000fea0003800000 */
[----:B-1----:R-:W-:Y:S02]  /*0960*/  USHF.R.S32.HI UR24, URZ, 0x1f, UR20 ;  /* 0x0000001f3f187899 */ /* 0x002fe40008011414 */
[----:B------:R-:W-:Y:S02]  /*0970*/  ULDC.64 UR4, c[0x0][0x198] ;  /* 0x0000660000047ab9 */ /* 0x000fe40000000a00 */
[----:B------:R-:W-:Y:S02]  /*0980*/  UIMAD UR24, UR24, UR4, URZ ;  /* 0x00000004181872a4 */ /* 0x000fe4000f8e023f */
[----:B------:R-:W-:Y:S02]  /*0990*/  UIMAD.WIDE.U32 UR26, UR20, UR4, URZ ;  /* 0x00000004141a72a5 */ /* 0x000fe4000f8e003f */
[----:B------:R-:W-:-:S02]  /*09a0*/  UIMAD UR24, UR20, UR5, UR24 ;  /* 0x00000005141872a4 */ /* 0x000fc4000f8e0218 */
[----:B------:R-:W-:Y:S02]  /*09b0*/  USHF.R.S32.HI UR7, URZ, 0x1f, UR12 ;  /* 0x0000001f3f077899 */ /* 0x000fe4000801140c */
[----:B------:R-:W-:Y:S02]  /*09c0*/  ULDC.64 UR4, c[0x0][0x180] ;  /* 0x0000600000047ab9 */ /* 0x000fe40000000a00 */
[----:B------:R-:W-:Y:S02]  /*09d0*/  UIADD3 UR25, UR27, UR24, URZ ;  /* 0x000000181b197290 */ /* 0x000fe4000fffe03f */
[----:B------:R-:W-:Y:S02]  /*09e0*/  UIMAD UR7, UR7, UR4, URZ ;  /* 0x00000004070772a4 */ /* 0x000fe4000f8e023f */
[----:B------:R-:W-:Y:S02]  /*09f0*/  UMOV UR24, UR26 ;  /* 0x0000001a00187c82 */ /* 0x000fe40008000000 */
[----:B------:R-:W-:-:S02]  /*0a00*/  UIMAD UR7, UR12, UR5, UR7 ;  /* 0x000000050c0772a4 */ /* 0x000fc4000f8e0207 */
[----:B------:R-:W-:-:S04]  /*0a10*/  UIMAD.WIDE.U32 UR24, UR12, UR4, UR24 ;  /* 0x000000040c1872a5 */ /* 0x000fc8000f8e0018 */
[----:B------:R-:W-:Y:S02]  /*0a20*/  UIADD3 UR7, UR25, UR7, URZ ;  /* 0x0000000719077290 */ /* 0x000fe4000fffe03f */
.L_x_277:
[----:B-1----:R-:W-:Y:S01]  /*0a30*/  IABS R4, c[0x0][0x1c8] ;  /* 0x0000720000047a13 */ /* 0x002fe20000000000 */
[----:B------:R-:W1:Y:S01]  /*0a40*/  S2R R0, SR_CTAID.Z ;  /* 0x0000000000007919 */ /* 0x000e620000002700 */
[----:B------:R-:W-:Y:S02]  /*0a50*/  ULDC UR4, c[0x0][0x1c8] ;  /* 0x0000720000047ab9 */ /* 0x000fe40000000800 */
[----:B------:R-:W2:Y:S01]  /*0a60*/  I2F.RP R10, R4 ;  /* 0x00000004000a7306 */ /* 0x000ea20000209400 */
[----:B------:R-:W-:Y:S02]  /*0a70*/  ULOP3.LUT UR4, UR11, UR4, URZ, 0x3c, !UPT ;  /* 0x000000040b047292 */ /* 0x000fe4000f8e3c3f */
[----:B------:R-:W-:-:S04]  /*0a80*/  @UP0 UIADD3 UR21, UR20, UR21, URZ ;  /* 0x0000001514150290 */ /* 0x000fc8000fffe03f */
[----:B------:R-:W-:Y:S01]  /*0a90*/  ISETP.LE.AND P1, PT, RZ, UR4, PT ;  /* 0x00000004ff007c0c */ /* 0x000fe2000bf23270 */
[----:B------:R-:W-:Y:S02]  /*0aa0*/  ULDC.64 UR4, c[0x0][0x1a0] ;  /* 0x0000680000047ab9 */ /* 0x000fe40000000a00 */
[----:B------:R-:W-:-:S04]  /*0ab0*/  @UP0 UIMAD.WIDE.U32 UR26, UR21, UR4, URZ ;  /* 0x00000004151a02a5 */ /* 0x000fc8000f8e003f */
[----:B------:R-:W-:Y:S01]  /*0ac0*/  @UP0 UIMAD UR5, UR21, UR5, UR27 ;  /* 0x00000005150502a4 */ /* 0x000fe2000f8e021b */
[----:B--2---:R-:W2:Y:S01]  /*0ad0*/  MUFU.RCP R10, R10 ;  /* 0x0000000a000a7308 */ /* 0x004ea20000001000 */
[----:B------:R-:W-:Y:S01]  /*0ae0*/  USHF.R.S32.HI UR21, URZ, 0x1f, UR11 ;  /* 0x0000001f3f157899 */ /* 0x000fe2000801140b */
[----:B-1----:R-:W-:Y:S02]  /*0af0*/  IABS R0, R0 ;  /* 0x0000000000007213 */ /* 0x002fe40000000000 */
[----:B--2---:R-:W-:-:S04]  /*0b00*/  IADD3 R10, R10, 0xffffffe, RZ ;  /* 0x0ffffffe0a0a7810 */ /* 0x004fc80007ffe0ff */
[----:B------:R-:W1:Y:S02]  /*0b10*/  F2I.FTZ.U32.TRUNC.NTZ R11, R10 ;  /* 0x0000000a000b7305 */ /* 0x000e64000021f000 */
[----:B-1----:R-:W-:Y:S02]  /*0b20*/  IMAD.MOV R3, RZ, RZ, -R11 ;  /* 0x000000ffff037224 */ /* 0x002fe400078e0a0b */
[----:B------:R-:W-:Y:S02]  /*0b30*/  IMAD.MOV.U32 R10, RZ, RZ, RZ ;  /* 0x000000ffff0a7224 */ /* 0x000fe400078e00ff */
[----:B------:R-:W-:-:S04]  /*0b40*/  IMAD R3, R3, R4, RZ ;  /* 0x0000000403037224 */ /* 0x000fc800078e02ff */
[----:B------:R-:W-:-:S04]  /*0b50*/  IMAD.HI.U32 R10, R11, R3, R10 ;  /* 0x000000030b0a7227 */ /* 0x000fc800078e000a */
[----:B------:R-:W-:-:S04]  /*0b60*/  IMAD.MOV.U32 R3, RZ, RZ, R0 ;  /* 0x000000ffff037224 */ /* 0x000fc800078e0000 */
[----:B------:R-:W-:-:S04]  /*0b70*/  IMAD.HI.U32 R222, R10, R3, RZ ;  /* 0x000000030ade7227 */ /* 0x000fc800078e00ff */
[----:B------:R-:W-:-:S04]  /*0b80*/  IMAD.MOV R0, RZ, RZ, -R222 ;  /* 0x000000ffff007224 */ /* 0x000fc800078e0ade */
[----:B------:R-:W-:-:S05]  /*0b90*/  IMAD R0, R4, R0, R3 ;  /* 0x0000000004007224 */ /* 0x000fca00078e0203 */
[----:B------:R-:W-:-:S13]  /*0ba0*/  ISETP.GT.U32.AND P2, PT, R4, R0, PT ;  /* 0x000000000400720c */ /* 0x000fda0003f44070 */
[----:B------:R-:W-:Y:S01]  /*0bb0*/  @!P2 IMAD.IADD R0, R0, 0x1, -R4 ;  /* 0x000000010000a824 */ /* 0x000fe200078e0a04 */
[----:B------:R-:W-:Y:S02]  /*0bc0*/  @!P2 IADD3 R222, R222, 0x1, RZ ;  /* 0x00000001dedea810 */ /* 0x000fe40007ffe0ff */
[----:B------:R-:W-:Y:S02]  /*0bd0*/  ISETP.NE.AND P2, PT, RZ, c[0x0][0x1c8], PT ;  /* 0x00007200ff007a0c */ /* 0x000fe40003f45270 */
[----:B------:R-:W-:-:S13]  /*0be0*/  ISETP.GE.U32.AND P3, PT, R0, R4, PT ;  /* 0x000000040000720c */ /* 0x000fda0003f66070 */
[----:B------:R-:W-:-:S05]  /*0bf0*/  @P3 IADD3 R222, R222, 0x1, RZ ;  /* 0x00000001dede3810 */ /* 0x000fca0007ffe0ff */
[----:B------:R-:W-:Y:S01]  /*0c00*/  @!P1 IMAD.MOV R222, RZ, RZ, -R222 ;  /* 0x000000ffffde9224 */ /* 0x000fe200078e0ade */
[----:B------:R-:W-:Y:S01]  /*0c10*/  @!P2 LOP3.LUT R222, RZ, c[0x0][0x1c8], RZ, 0x33, !PT ;  /* 0x00007200ffdeaa12 */ /* 0x000fe200078e33ff */
[----:B------:R-:W-:Y:S05]  /*0c20*/  @P0 BRA `(.L_x_278) ;  /* 0x000000c000000947 */ /* 0x000fea0003800000 */
[----:B------:R-:W-:Y:S02]  /*0c30*/  USHF.R.S32.HI UR25, URZ, 0x1f, UR20 ;  /* 0x0000001f3f197899 */ /* 0x000fe40008011414 */
        /* <DEDUP_REMOVED lines=8> */
[----:B------:R-:W-:Y:S02]  /*0cc0*/  UIMAD.WIDE.U32 UR26, UR12, UR4, UR26 ;  /* 0x000000040c1a72a5 */ /* 0x000fe4000f8e001a */
[----:B------:R-:W-:-:S04]  /*0cd0*/  UIMAD UR5, UR12, UR5, UR20 ;  /* 0x000000050c0572a4 */ /* 0x000fc8000f8e0214 */
[----:B------:R-:W-:Y:S02]  /*0ce0*/  UIADD3 UR5, UR27, UR5, URZ ;  /* 0x000000051b057290 */ /* 0x000fe4000fffe03f */
.L_x_278:
[CC--:B------:R-:W-:Y:S01]  /*0cf0*/  LEA.HI R3, R2.reuse, R8.reuse, RZ, 0x3 ;  /* 0x0000000802037211 */ /* 0x0c0fe200078f18ff */
[----:B------:R-:W1:Y:S01]  /*0d00*/  S2R R14, SR_CTAID.Z ;  /* 0x00000000000e7919 */ /* 0x000e620000002700 */
[-C--:B------:R-:W-:Y:S01]  /*0d10*/  LEA.HI R7, R2, R8.reuse, RZ, 0x4 ;  /* 0x0000000802077211 */ /* 0x080fe200078f20ff */
[----:B------:R-:W-:Y:S01]  /*0d20*/  IMAD.U32 R20, RZ, RZ, UR13 ;  /* 0x0000000dff147e24 */ /* 0x000fe2000f8e00ff */
[----:B------:R-:W-:Y:S01]  /*0d30*/  SHF.R.S32.HI R16, RZ, 0x3, R3 ;  /* 0x00000003ff107819 */ /* 0x000fe20000011403 */
[----:B------:R-:W-:Y:S01]  /*0d40*/  BSSY B0, `(.L_x_279) ;  /* 0x0000066000007945 */ /* 0x000fe20003800000 */
[----:B------:R-:W-:Y:S02]  /*0d50*/  LOP3.LUT R3, R3, 0xfffffff8, RZ, 0xc0, !PT ;  /* 0xfffffff803037812 */ /* 0x000fe400078ec0ff */
[----:B------:R-:W-:Y:S01]  /*0d60*/  SHF.R.S32.HI R4, RZ, 0x4, R7 ;  /* 0x00000004ff047819 */ /* 0x000fe20000011407 */
[----:B------:R-:W-:Y:S01]  /*0d70*/  IMAD.SHL.U32 R195, R16, 0x40, RZ ;  /* 0x0000004010c37824 */ /* 0x000fe200078e00ff */
[----:B------:R-:W-:Y:S01]  /*0d80*/  LEA.HI R2, R2, R8, RZ, 0x6 ;  /* 0x0000000802027211 */ /* 0x000fe200078f30ff */
[----:B------:R-:W-:Y:S01]  /*0d90*/  IMAD.IADD R3, R8, 0x1, -R3 ;  /* 0x0000000108037824 */ /* 0x000fe200078e0a03 */
[----:B------:R-:W-:-:S02]  /*0da0*/  LEA.HI R193, R7, R4, RZ, 0x1 ;  /* 0x0000000407c17211 */ /* 0x000fc400078f08ff */
[----:B------:R-:W-:Y:S01]  /*0db0*/  LOP3.LUT R195, R195, 0x1c0, RZ, 0xc0, !PT ;  /* 0x000001c0c3c37812 */ /* 0x000fe200078ec0ff */
[----:B------:R-:W-:Y:S01]  /*0dc0*/  IMAD.SHL.U32 R202, R3, 0x8, RZ ;  /* 0x0000000803ca7824 */ /* 0x000fe200078e00ff */
[----:B------:R-:W-:Y:S01]  /*0dd0*/  LOP3.LUT R7, R7, 0xfffffff0, RZ, 0xc0, !PT ;  /* 0xfffffff007077812 */ /* 0x000fe200078ec0ff */
[----:B------:R-:W-:Y:S01]  /*0de0*/  IMAD.SHL.U32 R2, R2, 0x8, RZ ;  /* 0x0000000802027824 */ /* 0x000fe200078e00ff */
[----:B------:R-:W-:Y:S02]  /*0df0*/  LOP3.LUT R193, R193, 0xfffffffe, RZ, 0xc0, !PT ;  /* 0xfffffffec1c17812 */ /* 0x000fe400078ec0ff */
[--C-:B------:R-:W-:Y:S01]  /*0e00*/  LOP3.LUT R0, R195, 0x38, R202.reuse, 0xf8, !PT ;  /* 0x00000038c3007812 */ /* 0x100fe200078ef8ca */
[----:B------:R-:W-:Y:S01]  /*0e10*/  IMAD.IADD R7, R8, 0x1, -R7 ;  /* 0x0000000108077824 */ /* 0x000fe200078e0a07 */
[----:B------:R-:W-:Y:S01]  /*0e20*/  SHF.R.U32.HI R195, RZ, 0x3, R195 ;  /* 0x00000003ffc37819 */ /* 0x000fe200000116c3 */
[----:B------:R-:W-:Y:S01]  /*0e30*/  IMAD.IADD R193, R4, 0x1, -R193 ;  /* 0x0000000104c17824 */ /* 0x000fe200078e0ac1 */
[----:B------:R-:W-:-:S02]  /*0e40*/  SHF.R.S32.HI R203, RZ, 0x1f, R202 ;  /* 0x0000001fffcb7819 */ /* 0x000fc400000114ca */
[----:B------:R-:W-:Y:S02]  /*0e50*/  LOP3.LUT R195, R0, R195, RZ, 0x3c, !PT ;  /* 0x000000c300c37212 */ /* 0x000fe400078e3cff */
[----:B------:R-:W-:Y:S01]  /*0e60*/  IADD3 R10, P0, R202, UR6, RZ ;  /* 0x00000006ca0a7c10 */ /* 0x000fe2000ff1e0ff */
[----:B------:R-:W-:Y:S01]  /*0e70*/  IMAD.WIDE.U32 R18, R16, c[0x0][0x198], R202 ;  /* 0x0000660010127a25 */ /* 0x000fe200078e00ca */
[----:B------:R-:W-:Y:S02]  /*0e80*/  SHF.R.S32.HI R0, RZ, 0x1f, R7 ;  /* 0x0000001fff007819 */ /* 0x000fe40000011407 */
[----:B------:R-:W-:Y:S02]  /*0e90*/  IADD3.X R11, R203, UR17, RZ, P0, !PT ;  /* 0x00000011cb0b7c10 */ /* 0x000fe400087fe4ff */
[----:B------:R-:W-:Y:S02]  /*0ea0*/  SHF.R.S32.HI R17, RZ, 0x1f, R16 ;  /* 0x0000001fff117819 */ /* 0x000fe40000011410 */
[----:B------:R-:W-:Y:S01]  /*0eb0*/  LEA.HI R0, R0, R7, RZ, 0x3 ;  /* 0x0000000700007211 */ /* 0x000fe200078f18ff */
[----:B-1----:R-:W-:Y:S01]  /*0ec0*/  IMAD.WIDE.U32 R14, R14, c[0x0][0x1a8], R10 ;  /* 0x00006a000e0e7a25 */ /* 0x002fe200078e000a */
[----:B------:R-:W-:-:S02]  /*0ed0*/  LOP3.LUT R195, R195, 0xfffffe00, R2, 0xf8, !PT ;  /* 0xfffffe00c3c37812 */ /* 0x000fc400078ef802 */
[----:B------:R-:W-:Y:S01]  /*0ee0*/  LOP3.LUT R4, R0, 0xfffffff8, RZ, 0xc0, !PT ;  /* 0xfffffff800047812 */ /* 0x000fe200078ec0ff */
[----:B------:R-:W-:Y:S01]  /*0ef0*/  IMAD R2, R17, c[0x0][0x1a0], RZ ;  /* 0x0000680011027a24 */ /* 0x000fe200078e02ff */
[----:B------:R-:W-:Y:S01]  /*0f00*/  SHF.R.S32.HI R224, RZ, 0x1f, R222 ;  /* 0x0000001fffe07819 */ /* 0x000fe200000114de */
[----:B------:R-:W-:Y:S01]  /*0f10*/  IMAD.WIDE.U32 R10, R16, c[0x0][0x1a0], R202 ;  /* 0x00006800100a7a25 */ /* 0x000fe200078e00ca */
[----:B------:R-:W-:Y:S02]  /*0f20*/  IADD3 R198, P1, R18, UR24, RZ ;  /* 0x0000001812c67c10 */ /* 0x000fe4000ff3e0ff */
[----:B------:R-:W-:Y:S01]  /*0f30*/  SHF.R.S32.HI R194, RZ, 0x5, R194 ;  /* 0x00000005ffc27819 */ /* 0x000fe200000114c2 */
[----:B------:R-:W-:Y:S01]  /*0f40*/  IMAD.IADD R4, R7, 0x1, -R4 ;  /* 0x0000000107047824 */ /* 0x000fe200078e0a04 */
[----:B------:R-:W-:Y:S01]  /*0f50*/  IADD3 R10, P0, R10, UR26, RZ ;  /* 0x0000001a0a0a7c10 */ /* 0x000fe2000ff1e0ff */
[----:B------:R-:W-:Y:S01]  /*0f60*/  IMAD R2, R16, c[0x0][0x1a4], R2 ;  /* 0x0000690010027a24 */ /* 0x000fe200078e0202 */
[----:B------:R-:W-:Y:S01]  /*0f70*/  IADD3 R197, R202, 0x40, RZ ;  /* 0x00000040cac57810 */ /* 0x000fe20007ffe0ff */
[----:B------:R-:W-:Y:S01]  /*0f80*/  IMAD.SHL.U32 R7, R193, 0x8, RZ ;  /* 0x00000008c1077824 */ /* 0x000fe200078e00ff */
[C---:B------:R-:W-:Y:S01]  /*0f90*/  LOP3.LUT P3, RZ, R4.reuse, 0x4, RZ, 0xc0, !PT ;  /* 0x0000000404ff7812 */ /* 0x040fe2000786c0ff */
[----:B------:R-:W-:Y:S01]  /*0fa0*/  IMAD R9, R17, c[0x0][0x198], RZ ;  /* 0x0000660011097a24 */ /* 0x000fe200078e02ff */
[C---:B------:R-:W-:Y:S01]  /*0fb0*/  LOP3.LUT P2, RZ, R4.reuse, 0x2, RZ, 0xc0, !PT ;  /* 0x0000000204ff7812 */ /* 0x040fe2000784c0ff */
[----:B------:R-:W-:Y:S01]  /*0fc0*/  IMAD.SHL.U32 R4, R4, 0x40, RZ ;  /* 0x0000004004047824 */ /* 0x000fe200078e00ff */
[----:B------:R-:W-:Y:S01]  /*0fd0*/  IADD3.X R11, R11, UR5, R2, P0, !PT ;  /* 0x000000050b0b7c10 */ /* 0x000fe200087fe402 */
[----:B------:R-:W-:Y:S01]  /*0fe0*/  ULDC.64 UR4, c[0x0][0x1a8] ;  /* 0x00006a0000047ab9 */ /* 0x000fe20000000a00 */
[----:B------:R-:W-:Y:S01]  /*0ff0*/  IMAD R9, R16, c[0x0][0x19c], R9 ;  /* 0x0000670010097a24 */ /* 0x000fe200078e0209 */
[----:B------:R-:W-:Y:S01]  /*1000*/  UIMAD UR21, UR21, UR4, URZ ;  /* 0x00000004151572a4 */ /* 0x000fe2000f8e023f */
[----:B------:R-:W-:Y:S01]  /*1010*/  LOP3.LUT R4, R4, 0x1c0, RZ, 0xc0, !PT ;  /* 0x000001c004047812 */ /* 0x000fe200078ec0ff */
[----:B------:R-:W-:Y:S01]  /*1020*/  UIADD3 UR4, -UR14, UR16, URZ ;  /* 0x000000100e047290 */ /* 0x000fe2000fffe13f */
[----:B------:R-:W-:Y:S01]  /*1030*/  IMAD.SHL.U32 R0, R0, 0x40, RZ ;  /* 0x0000004000007824 */ /* 0x000fe200078e00ff */
[----:B------:R-:W-:Y:S01]  /*1040*/  IADD3.X R199, R19, UR7, R9, P1, !PT ;  /* 0x0000000713c77c10 */ /* 0x000fe20008ffe409 */
[----:B------:R-:W-:Y:S01]  /*1050*/  IMAD R200, R224, c[0x0][0x1b0], RZ ;  /* 0x00006c00e0c87a24 */ /* 0x000fe200078e02ff */
[----:B------:R-:W-:Y:S01]  /*1060*/  LOP3.LUT R2, R4, 0x8, R7, 0xf8, !PT ;  /* 0x0000000804027812 */ /* 0x000fe200078ef807 */
[----:B------:R-:W-:Y:S01]  /*1070*/  IMAD R224, R224, c[0x0][0x1b8], RZ ;  /* 0x00006e00e0e07a24 */ /* 0x000fe200078e02ff */
[----:B------:R-:W-:Y:S01]  /*1080*/  ISETP.GE.AND P0, PT, R16, UR4, PT ;  /* 0x0000000410007c0c */ /* 0x000fe2000bf06270 */
[----:B------:R-:W-:Y:S01]  /*1090*/  UIMAD UR5, UR11, UR5, UR21 ;  /* 0x000000050b0572a4 */ /* 0x000fe2000f8e0215 */
[----:B------:R-:W-:Y:S01]  /*10a0*/  SHF.R.U32.HI R4, RZ, 0x3, R4 ;  /* 0x00000003ff047819 */ /* 0x000fe20000011604 */
[----:B------:R-:W-:Y:S01]  /*10b0*/  IMAD R200, R222, c[0x0][0x1b4], R200 ;  /* 0x00006d00dec87a24 */ /* 0x000fe200078e02c8 */
[----:B------:R-:W-:Y:S01]  /*10c0*/  IADD3 R196, R202, 0x80, RZ ;  /* 0x00000080cac47810 */ /* 0x000fe20007ffe0ff */
[----:B------:R-:W-:Y:S01]  /*10d0*/  IMAD R224, R222, c[0x0][0x1bc], R224 ;  /* 0x00006f00dee07a24 */ /* 0x000fe200078e02e0 */
[----:B------:R-:W-:Y:S01]  /*10e0*/  LOP3.LUT R4, R2, R4, RZ, 0x3c, !PT ;  /* 0x0000000402047212 */ /* 0x000fe200078e3cff */
[----:B------:R-:W-:Y:S01]  /*10f0*/  IMAD.WIDE.U32 R198, R222, c[0x0][0x1b0], R198 ;  /* 0x00006c00dec67a25 */ /* 0x000fe200078e00c6 */
[----:B------:R-:W-:-:S02]  /*1100*/  IADD3 R19, R15, UR5, RZ ;  /* 0x000000050f137c10 */ /* 0x000fc4000fffe0ff */
[----:B------:R-:W-:Y:S01]  /*1110*/  LOP3.LUT R4, R4, 0xfffffe00, R0, 0xf8, !PT ;  /* 0xfffffe0004047812 */ /* 0x000fe200078ef800 */
[----:B------:R-:W-:Y:S02]  /*1120*/  IMAD.MOV.U32 R2, RZ, RZ, 0x10 ;  /* 0x00000010ff027424 */ /* 0x000fe400078e00ff */
[----:B------:R-:W-:Y:S02]  /*1130*/  IMAD.MOV.U32 R0, RZ, RZ, 0x20 ;  /* 0x00000020ff007424 */ /* 0x000fe400078e00ff */
[----:B------:R-:W-:Y:S01]  /*1140*/  IMAD.WIDE.U32 R222, R222, c[0x0][0x1b8], R10 ;  /* 0x00006e00dede7a25 */ /* 0x000fe200078e000a */
[----:B------:R-:W-:Y:S02]  /*1150*/  SEL R2, R2, 0xfffffff0, !P2 ;  /* 0xfffffff002027807 */ /* 0x000fe40005000000 */
[----:B------:R-:W-:Y:S01]  /*1160*/  SEL R0, R0, 0xffffffe0, !P3 ;  /* 0xffffffe000007807 */ /* 0x000fe20005800000 */
[----:B------:R-:W-:-:S04]  /*1170*/  IMAD.WIDE R20, R20, 0x40, R16 ;  /* 0x0000004014147825 */ /* 0x000fc800078e0210 */
[----:B------:R-:W-:Y:S02]  /*1180*/  IMAD.SHL.U32 R195, R195, 0x2, RZ ;  /* 0x00000002c3c37824 */ /* 0x000fe400078e00ff */
        /* <DEDUP_REMOVED lines=33> */
.L_x_280:
[----:B------:R-:W-:Y:S05]  /*13a0*/  BSYNC B0 ;  /* 0x0000000000007941 */ /* 0x000fea0003800000 */
.L_x_279:
[----:B------:R-:W-:Y:S01]  /*13b0*/  IADD3 R9, R16, 0x10, RZ ;  /* 0x0000001010097810 */ /* 0x000fe20007ffe0ff */
[----:B------:R-:W-:Y:S03]  /*13c0*/  BSSY B0, `(.L_x_281) ;  /* 0x0000024000007945 */ /* 0x000fe60003800000 */
[----:B------:R-:W-:-:S13]  /*13d0*/  ISETP.GE.AND P0, PT, R9, UR4, PT ;  /* 0x0000000409007c0c */ /* 0x000fda000bf06270 */
[----:B------:R-:W-:Y:S05]  /*13e0*/  @P0 BRA `(.L_x_282) ;  /* 0x0000021000000947 */ /* 0x000fea0003800000 */
[----:B------:R-:W-:Y:S01]  /*13f0*/  IADD3 R10, P0, R20, 0x10, RZ ;  /* 0x00000010140a7810 */ /* 0x000fe20007f1e0ff */
[----:B-1----:R-:W-:Y:S01]  /*1400*/  IMAD.MOV.U32 R22, RZ, RZ, R14 ;  /* 0x000000ffff167224 */ /* 0x002fe200078e000e */
        /* <DEDUP_REMOVED lines=31> */
.L_x_282:
[----:B------:R-:W-:Y:S05]  /*1600*/  BSYNC B0 ;  /* 0x0000000000007941 */ /* 0x000fea0003800000 */
.L_x_281:
[----:B-1----:R-:W-:Y:S01]  /*1610*/  IADD3 R10, R16, 0x20, RZ ;  /* 0x00000020100a7810 */ /* 0x002fe20007ffe0ff */
[----:B------:R-:W-:Y:S03]  /*1620*/  BSSY B0, `(.L_x_283) ;  /* 0x0000024000007945 */ /* 0x000fe60003800000 */
[----:B------:R-:W-:-:S13]  /*1630*/  ISETP.GE.AND P0, PT, R10, UR4, PT ;  /* 0x000000040a007c0c */ /* 0x000fda000bf06270 */
        /* <DEDUP_REMOVED lines=34> */
.L_x_284:
[----:B------:R-:W-:Y:S05]  /*1860*/  BSYNC B0 ;  /* 0x0000000000007941 */ /* 0x000fea0003800000 */
.L_x_283:
[----:B------:R-:W-:Y:S01]  /*1870*/  IADD3 R11, R16, 0x30, RZ ;  /* 0x00000030100b7810 */ /* 0x000fe20007ffe0ff */
[----:B------:R-:W-:Y:S01]  /*1880*/  UMOV UR11, 0x6 ;  /* 0x00000006000b7882 */ /* 0x000fe20000000000 */
[----:B------:R-:W-:Y:S01]  /*1890*/  BSSY B0, `(.L_x_285) ;  /* 0x0000026000007945 */ /* 0x000fe20003800000 */
[----:B------:R-:W-:Y:S01]  /*18a0*/  ULDC.64 UR6, c[0x0][0x198] ;  /* 0x0000660000067ab9 */ /* 0x000fe20000000a00 */
[----:B------:R-:W-:Y:S01]  /*18b0*/  ISETP.GE.AND P0, PT, R11, UR4, PT ;  /* 0x000000040b007c0c */ /* 0x000fe2000bf06270 */
        /* <DEDUP_REMOVED lines=35> */
.L_x_286:
[----:B------:R-:W-:Y:S05]  /*1af0*/  BSYNC B0 ;  /* 0x0000000000007941 */ /* 0x000fea0003800000 */
.L_x_285:
[----:B------:R-:W-:Y:S01]  /*1b00*/  UIADD3 UR17, UR8, -0x1, URZ ;  /* 0xffffffff08117890 */ /* 0x000fe2000fffe03f */
[----:B------:R-:W-:Y:S01]  /*1b10*/  MOV R200, R198 ;  /* 0x000000c600c87202 */ /* 0x000fe20000000f00 */
[----:B------:R-:W-:Y:S01]  /*1b20*/  IMAD.U32 R7, RZ, RZ, UR24 ;  /* 0x00000018ff077e24 */ /* 0x000fe2000f8e00ff */
[----:B------:R-:W-:Y:S01]  /*1b30*/  BSSY B0, `(.L_x_287) ;  /* 0x0000022000007945 */ /* 0x000fe20003800000 */
[----:B------:R-:W-:Y:S02]  /*1b40*/  UIMAD UR20, UR17, -0x40, UR15 ;  /* 0xffffffc0111478a4 */ /* 0x000fe4000f8e020f */
[----:B------:R-:W-:Y:S01]  /*1b50*/  USHF.R.S32.HI UR25, URZ, 0x1f, UR17 ;  /* 0x0000001f3f197899 */ /* 0x000fe20008011411 */
[----:B--2---:R-:W-:Y:S01]  /*1b60*/  IMAD.WIDE.U32 R18, R7, UR17, R200 ;  /* 0x0000001107127c25 */ /* 0x004fe2000f8e00c8 */
[----:B------:R-:W-:Y:S02]  /*1b70*/  UIMAD UR4, UR21, UR17, URZ ;  /* 0x00000011150472a4 */ /* 0x000fe4000f8e023f */
[----:B------:R-:W-:-:S02]  /*1b80*/  ISETP.GE.AND P0, PT, R16, UR20, PT ;  /* 0x0000001410007c0c */ /* 0x000fc4000bf06270 */
[----:B------:R-:W-:-:S06]  /*1b90*/  UIMAD UR4, UR25, UR24, UR4 ;  /* 0x00000018190472a4 */ /* 0x000fcc000f8e0204 */
[----:B------:R-:W-:-:S05]  /*1ba0*/  IADD3 R21, R19, UR4, RZ ;  /* 0x0000000413157c10 */ /* 0x000fca000fffe0ff */
        /* <DEDUP_REMOVED lines=26> */
.L_x_288:
[----:B------:R-:W-:Y:S05]  /*1d50*/  BSYNC B0 ;  /* 0x0000000000007941 */ /* 0x000fea0003800000 */
.L_x_287:
[----:B------:R-:W-:Y:S01]  /*1d60*/  ISETP.GE.AND P0, PT, R9, UR20, PT ;  /* 0x0000001409007c0c */ /* 0x000fe2000bf06270 */
[----:B------:R-:W-:Y:S01]  /*1d70*/  ULDC UR4, c[0x0][0x19c] ;  /* 0x0000670000047ab9 */ /* 0x000fe20000000800 */
[----:B------:R-:W-:Y:S01]  /*1d80*/  BSSY B0, `(.L_x_289) ;  /* 0x000001f000007945 */ /* 0x000fe20003800000 */
[----:B------:R-:W-:Y:S02]  /*1d90*/  USHF.L.U32 UR7, UR6, 0x4, URZ ;  /* 0x0000000406077899 */ /* 0x000fe4000800063f */
[----:B------:R-:W-:-:S08]  /*1da0*/  USHF.L.U64.HI UR6, UR6, UR9, UR4 ;  /* 0x0000000906067299 */ /* 0x000fd00008010204 */
[----:B------:R-:W-:Y:S05]  /*1db0*/  @P0 BRA `(.L_x_290) ;  /* 0x000001b000000947 */ /* 0x000fea0003800000 */
[----:B------:R-:W-:Y:S02]  /*1dc0*/  ISETP.GE.AND P3, PT, R202, c[0x0][0x220], PT ;  /* 0x00008800ca007a0c */ /* 0x000fe40003f66270 */
[----:B------:R-:W-:Y:S02]  /*1dd0*/  ISETP.GE.AND P2, PT, R197, c[0x0][0x220], PT ;  /* 0x00008800c5007a0c */ /* 0x000fe40003f46270 */
[----:B--2---:R-:W-:Y:S02]  /*1de0*/  IADD3 R14, P1, R18, UR7, RZ ;  /* 0x00000007120e7c10 */ /* 0x004fe4000ff3e0ff */
[----:B------:R-:W-:Y:S02]  /*1df0*/  ISETP.GE.AND P0, PT, R196, c[0x0][0x220], PT ;  /* 0x00008800c4007a0c */ /* 0x000fe40003f06270 */
[----:B------:R-:W-:-:S05]  /*1e00*/  IADD3.X R13, R21, UR6, RZ, P1, !PT ;  /* 0x00000006150d7c10 */ /* 0x000fca0008ffe4ff */
[C---:B-1----:R-:W-:Y:S01]  /*1e10*/  @!P3 LEA R24, P4, R14.reuse, c[0x0][0x168], 0x1 ;  /* 0x00005a000e18ba11 */ /* 0x042fe200078808ff */
        /* <DEDUP_REMOVED lines=21> */
.L_x_290:
[----:B------:R-:W-:Y:S05]  /*1f70*/  BSYNC B0 ;  /* 0x0000000000007941 */ /* 0x000fea0003800000 */
.L_x_289:
[----:B------:R-:W-:Y:S01]  /*1f80*/  ISETP.GE.AND P0, PT, R10, UR20, PT ;  /* 0x000000140a007c0c */ /* 0x000fe2000bf06270 */
[----:B------:R-:W-:-:S12]  /*1f90*/  BSSY B0, `(.L_x_291) ;  /* 0x000001f000007945 */ /* 0x000fd80003800000 */
[----:B------:R-:W-:Y:S05]  /*1fa0*/  @P0 BRA `(.L_x_292) ;  /* 0x000001d000000947 */ /* 0x000fea0003800000 */
[----:B------:R-:W-:Y:S01]  /*1fb0*/  ISETP.GE.AND P3, PT, R202, c[0x0][0x220], PT ;  /* 0x00008800ca007a0c */ /* 0x000fe20003f66270 */
[----:B------:R-:W-:Y:S01]  /*1fc0*/  IMAD.MOV.U32 R13, RZ, RZ, c[0x0][0x198] ;  /* 0x00006600ff0d7624 */ /* 0x000fe200078e00ff */
[----:B------:R-:W-:Y:S01]  /*1fd0*/  ISETP.GE.AND P2, PT, R197, c[0x0][0x220], PT ;  /* 0x00008800c5007a0c */ /* 0x000fe20003f46270 */
[----:B--2---:R-:W-:-:S03]  /*1fe0*/  IMAD.MOV.U32 R15, RZ, RZ, c[0x0][0x19c] ;  /* 0x00006700ff0f7624 */ /* 0x004fc600078e00ff */
[----:B------:R-:W-:-:S04]  /*1ff0*/  LEA R14, P0, R13, R18, 0x5 ;  /* 0x000000120d0e7211 */ /* 0x000fc800078028ff */
[----:B------:R-:W-:Y:S02]  /*2000*/  LEA.HI.X R15, R13, R21, R15, 0x5, P0 ;  /* 0x000000150d0f7211 */ /* 0x000fe400000f2c0f */
[----:B------:R-:W-:Y:S01]  /*2010*/  ISETP.GE.AND P0, PT, R196, c[0x0][0x220], PT ;  /* 0x00008800c4007a0c */ /* 0x000fe20003f06270 */
[----:B------:R2:W-:Y:S01]  /*2020*/  @P3 STS.128 [R195+0x7000], RZ ;  /* 0x007000ffc3003388 */ /* 0x0005e20000000c00 */
[C---:B-1----:R-:W-:Y:S02]  /*2030*/  @!P3 LEA R24, P4, R14.reuse, c[0x0][0x168], 0x1 ;  /* 0x00005a000e18ba11 */ /* 0x042fe400078808ff */
        /* <DEDUP_REMOVED lines=20> */
.L_x_292:
[----:B------:R-:W-:Y:S05]  /*2180*/  BSYNC B0 ;  /* 0x0000000000007941 */ /* 0x000fea0003800000 */
.L_x_291:
[----:B------:R-:W-:Y:S01]  /*2190*/  ISETP.GE.AND P0, PT, R11, UR20, PT ;  /* 0x000000140b007c0c */ /* 0x000fe2000bf06270 */
[----:B------:R-:W-:Y:S01]  /*21a0*/  ULDC.64 UR4, c[0x0][0x1a0] ;  /* 0x0000680000047ab9 */ /* 0x000fe20000000a00 */
[----:B------:R-:W-:Y:S01]  /*21b0*/  BSSY B0, `(.L_x_293) ;  /* 0x0000023000007945 */ /* 0x000fe20003800000 */
[----:B------:R-:W-:Y:S02]  /*21c0*/  USHF.L.U64.HI UR11, UR4, UR11, UR5 ;  /* 0x0000000b040b7299 */ /* 0x000fe40008010205 */
[----:B------:R-:W-:-:S08]  /*21d0*/  USHF.L.U32 UR12, UR4, 0x6, URZ ;  /* 0x00000006040c7899 */ /* 0x000fd0000800063f */
[----:B------:R-:W-:Y:S05]  /*21e0*/  @P0 BRA `(.L_x_294) ;  /* 0x000001f000000947 */ /* 0x000fea0003800000 */
[----:B------:R-:W-:Y:S01]  /*21f0*/  ISETP.GE.AND P3, PT, R202, c[0x0][0x220], PT ;  /* 0x00008800ca007a0c */ /* 0x000fe20003f66270 */
[----:B------:R-:W-:Y:S01]  /*2200*/  IMAD.MOV.U32 R13, RZ, RZ, c[0x0][0x198] ;  /* 0x00006600ff0d7624 */ /* 0x000fe200078e00ff */
[----:B------:R-:W-:Y:S01]  /*2210*/  ISETP.GE.AND P2, PT, R197, c[0x0][0x220], PT ;  /* 0x00008800c5007a0c */ /* 0x000fe20003f46270 */
[----:B------:R-:W-:Y:S01]  /*2220*/  IMAD.MOV.U32 R20, RZ, RZ, R18 ;  /* 0x000000ffff147224 */ /* 0x000fe200078e0012 */
[----:B------:R-:W-:Y:S01]  /*2230*/  ULDC UR5, c[0x0][0x19c] ;  /* 0x0000670000057ab9 */ /* 0x000fe20000000800 */
[----:B------:R-:W-:Y:S01]  /*2240*/  ISETP.GE.AND P0, PT, R196, c[0x0][0x220], PT ;  /* 0x00008800c4007a0c */ /* 0x000fe20003f06270 */
[----:B------:R-:W-:Y:S01]  /*2250*/  UIMAD UR5, UR5, 0x30, URZ ;  /* 0x00000030050578a4 */ /* 0x000fe2000f8e023f */
[----:B------:R-:W-:-:S05]  /*2260*/  IMAD.WIDE.U32 R20, R13, 0x30, R20 ;  /* 0x000000300d147825 */ /* 0x000fca00078e0014 */
[----:B------:R-:W-:Y:S01]  /*2270*/  IADD3 R13, R21, UR5, RZ ;  /* 0x00000005150d7c10 */ /* 0x000fe2000fffe0ff */
[----:B------:R3:W-:Y:S01]  /*2280*/  @P3 STS.128 [R195+0x7800], RZ ;  /* 0x007800ffc3003388 */ /* 0x0007e20000000c00 */
[C---:B------:R-:W-:Y:S02]  /*2290*/  @!P3 LEA R18, P4, R20.reuse, c[0x0][0x168], 0x1 ;  /* 0x00005a001412ba11 */ /* 0x040fe400078808ff */
[C---:B--2---:R-:W-:Y:S02]  /*22a0*/  @!P2 LEA R14, P1, R20.reuse, c[0x0][0x168], 0x1 ;  /* 0x00005a00140eaa11 */ /* 0x044fe400078208ff */
        /* <DEDUP_REMOVED lines=19> */
.L_x_294:
[----:B------:R-:W-:Y:S05]  /*23e0*/  BSYNC B0 ;  /* 0x0000000000007941 */ /* 0x000fea0003800000 */
.L_x_293:
[----:B------:R-:W0:Y:S01]  /*23f0*/  LDGDEPBAR ;  /* 0x00000000000079af */ /* 0x000e220000000000 */
[----:B------:R-:W-:Y:S01]  /*2400*/  ISETP.GE.AND P0, PT, R16, UR20, PT ;  /* 0x0000001410007c0c */ /* 0x000fe2000bf06270 */
[----:B------:R-:W-:Y:S01]  /*2410*/  UIMAD UR5, UR11, UR17, URZ ;  /* 0x000000110b0572a4 */ /* 0x000fe2000f8e023f */
[----:B--23--:R-:W-:Y:S01]  /*2420*/  SHF.R.S32.HI R14, RZ, 0x1f, R12 ;  /* 0x0000001fff0e7819 */ /* 0x00cfe2000001140c */
[----:B------:R-:W-:Y:S01]  /*2430*/  IMAD.MOV.U32 R224, RZ, RZ, R222 ;  /* 0x000000ffffe07224 */ /* 0x000fe200078e00de */
[----:B------:R-:W-:Y:S01]  /*2440*/  BSSY B0, `(.L_x_295) ;  /* 0x000002a000007945 */ /* 0x000fe20003800000 */
[----:B------:R-:W-:Y:S01]  /*2450*/  UIMAD UR5, UR25, UR12, UR5 ;  /* 0x0000000c190572a4 */ /* 0x000fe2000f8e0205 */
[----:B------:R-:W-:Y:S01]  /*2460*/  LEA.HI R14, R14, R12, RZ, 0x2 ;  /* 0x0000000c0e0e7211 */ /* 0x000fe200078f10ff */
[----:B------:R-:W-:Y:S02]  /*2470*/  IMAD.U32 R12, RZ, RZ, UR17 ;  /* 0x00000011ff0c7e24 */ /* 0x000fe4000f8e00ff */
[----:B------:R-:W-:Y:S01]  /*2480*/  IMAD.SHL.U32 R80, R8, 0x2, RZ ;  /* 0x0000000208507824 */ /* 0x000fe200078e00ff */
[----:B------:R-:W-:Y:S01]  /*2490*/  SHF.R.S32.HI R8, RZ, 0x2, R14 ;  /* 0x00000002ff087819 */ /* 0x000fe2000001140e */
[----:B------:R-:W-:-:S03]  /*24a0*/  IMAD.WIDE.U32 R12, R12, UR12, R224 ;  /* 0x0000000c0c0c7c25 */ /* 0x000fc6000f8e00e0 */
[----:B------:R-:W-:Y:S01]  /*24b0*/  LOP3.LUT R80, R80, 0x6, RZ, 0xc0, !PT ;  /* 0x0000000650507812 */ /* 0x000fe200078ec0ff */
[----:B------:R-:W-:Y:S01]  /*24c0*/  IMAD.U32 R220, RZ, RZ, UR13 ;  /* 0x0000000dffdc7e24 */ /* 0x000fe2000f8e00ff */
[----:B------:R-:W-:-:S03]  /*24d0*/  IADD3 R15, R13, UR5, RZ ;  /* 0x000000050d0f7c10 */ /* 0x000fc6000fffe0ff */
[----:B------:R-:W-:Y:S01]  /*24e0*/  IMAD R220, R220, 0x4, R194 ;  /* 0x00000004dcdc7824 */ /* 0x000fe200078e02c2 */
        /* <DEDUP_REMOVED lines=31> */
.L_x_296:
[----:B------:R-:W-:Y:S05]  /*26e0*/  BSYNC B0 ;  /* 0x0000000000007941 */ /* 0x000fea0003800000 */
.L_x_295:
[----:B------:R-:W-:Y:S01]  /*26f0*/  ISETP.GE.AND P0, PT, R9, UR20, PT ;  /* 0x0000001409007c0c */ /* 0x000fe2000bf06270 */
[----:B------:R-:W-:Y:S01]  /*2700*/  ULDC UR5, c[0x0][0x1a4] ;  /* 0x0000690000057ab9 */ /* 0x000fe20000000800 */
[----:B------:R-:W-:Y:S01]  /*2710*/  LEA R9, R194, UR14, 0x4 ;  /* 0x0000000ec2097c11 */ /* 0x000fe2000f8e20ff */
[----:B------:R-:W-:Y:S01]  /*2720*/  USHF.L.U32 UR14, UR4, 0x4, URZ ;  /* 0x00000004040e7899 */ /* 0x000fe2000800063f */
[----:B------:R-:W-:Y:S01]  /*2730*/  BSSY B0, `(.L_x_297) ;  /* 0x0000025000007945 */ /* 0x000fe20003800000 */
[----:B------:R-:W-:Y:S01]  /*2740*/  USHF.L.U64.HI UR9, UR4, UR9, UR5 ;  /* 0x0000000904097299 */ /* 0x000fe20008010205 */
[----:B------:R-:W-:Y:S01]  /*2750*/  IADD3 R9, R9, 0x1, R8 ;  /* 0x0000000109097810 */ /* 0x000fe20007ffe008 */
[----:B------:R-:W-:-:S05]  /*2760*/  IMAD.U32 R8, RZ, RZ, UR15 ;  /* 0x0000000fff087e24 */ /* 0x000fca000f8e00ff */
[----:B------:R-:W-:Y:S01]  /*2770*/  IADD3 R8, R8, -UR16, R9 ;  /* 0x8000001008087c10 */ /* 0x000fe2000fffe009 */
[----:B------:R4:W-:Y:S03]  /*2780*/  @P0 STS.128 [R195+0xc800], RZ ;  /* 0x00c800ffc3000388 */ /* 0x0009e60000000c00 */
[----:B------:R-:W-:Y:S01]  /*2790*/  IADD3 R81, R8, c[0x0][0x2e8], RZ ;  /* 0x0000ba0008517a10 */ /* 0x000fe20007ffe0ff */
        /* <DEDUP_REMOVED lines=8> */
[C---:B---3--:R-:W-:Y:S01]  /*2820*/  @!P3 LEA R20, P4, R9.reuse, c[0x0][0x170], 0x1 ;  /* 0x00005c000914ba11 */ /* 0x048fe200078808ff */
        /* <DEDUP_REMOVED lines=21> */
.L_x_298:
[----:B------:R-:W-:Y:S05]  /*2980*/  BSYNC B0 ;  /* 0x0000000000007941 */ /* 0x000fea0003800000 */
.L_x_297:
[----:B------:R-:W-:Y:S01]  /*2990*/  ISETP.GE.AND P0, PT, R10, UR20, PT ;  /* 0x000000140a007c0c */ /* 0x000fe2000bf06270 */
[----:B------:R-:W-:-:S12]  /*29a0*/  BSSY B0, `(.L_x_299) ;  /* 0x0000022000007945 */ /* 0x000fd80003800000 */
[----:B------:R1:W-:Y:S04]  /*29b0*/  @P0 STS.128 [R195+0xd000], RZ ;  /* 0x00d000ffc3000388 */ /* 0x0003e80000000c00 */
[----:B------:R1:W-:Y:S04]  /*29c0*/  @P0 STS.128 [R195+0xf000], RZ ;  /* 0x00f000ffc3000388 */ /* 0x0003e80000000c00 */
[----:B------:R1:W-:Y:S01]  /*29d0*/  @P0 STS.128 [R195+0x11000], RZ ;  /* 0x011000ffc3000388 */ /* 0x0003e20000000c00 */
[----:B------:R-:W-:Y:S05]  /*29e0*/  @P0 BRA `(.L_x_300) ;  /* 0x000001d000000947 */ /* 0x000fea0003800000 */
[----:B------:R-:W-:Y:S01]  /*29f0*/  ISETP.GE.AND P3, PT, R202, c[0x0][0x220], PT ;  /* 0x00008800ca007a0c */ /* 0x000fe20003f66270 */
[----:B------:R-:W-:Y:S01]  /*2a00*/  IMAD.MOV.U32 R8, RZ, RZ, c[0x0][0x1a0] ;  /* 0x00006800ff087624 */ /* 0x000fe200078e00ff */
[----:B------:R-:W-:Y:S01]  /*2a10*/  ISETP.GE.AND P2, PT, R197, c[0x0][0x220], PT ;  /* 0x00008800c5007a0c */ /* 0x000fe20003f46270 */
[----:B------:R-:W-:-:S03]  /*2a20*/  IMAD.MOV.U32 R10, RZ, RZ, c[0x0][0x1a4] ;  /* 0x00006900ff0a7624 */ /* 0x000fc600078e00ff */
[----:B------:R-:W-:-:S04]  /*2a30*/  LEA R9, P0, R8, R12, 0x5 ;  /* 0x0000000c08097211 */ /* 0x000fc800078028ff */
[----:B------:R-:W-:Y:S02]  /*2a40*/  LEA.HI.X R10, R8, R15, R10, 0x5, P0 ;  /* 0x0000000f080a7211 */ /* 0x000fe400000f2c0a */
[----:B------:R-:W-:Y:S01]  /*2a50*/  ISETP.GE.AND P0, PT, R196, c[0x0][0x220], PT ;  /* 0x00008800c4007a0c */ /* 0x000fe20003f06270 */
[----:B------:R1:W-:Y:S01]  /*2a60*/  @P3 STS.128 [R195+0xd000], RZ ;  /* 0x00d000ffc3003388 */ /* 0x0003e20000000c00 */
[C---:B---3--:R-:W-:Y:S02]  /*2a70*/  @!P3 LEA R20, P4, R9.reuse, c[0x0][0x170], 0x1 ;  /* 0x00005c000914ba11 */ /* 0x048fe400078808ff */
        /* <DEDUP_REMOVED lines=20> */
.L_x_300:
[----:B------:R-:W-:Y:S05]  /*2bc0*/  BSYNC B0 ;  /* 0x0000000000007941 */ /* 0x000fea0003800000 */
.L_x_299:
[----:B------:R-:W-:Y:S01]  /*2bd0*/  ISETP.GE.AND P0, PT, R11, UR20, PT ;  /* 0x000000140b007c0c */ /* 0x000fe2000bf06270 */
[----:B------:R-:W-:-:S12]  /*2be0*/  BSSY B0, `(.L_x_301) ;  /* 0x0000024000007945 */ /* 0x000fd80003800000 */
[----:B------:R1:W-:Y:S04]  /*2bf0*/  @P0 STS.128 [R195+0xd800], RZ ;  /* 0x00d800ffc3000388 */ /* 0x0003e80000000c00 */
[----:B------:R1:W-:Y:S04]  /*2c00*/  @P0 STS.128 [R195+0xf800], RZ ;  /* 0x00f800ffc3000388 */ /* 0x0003e80000000c00 */
[----:B------:R1:W-:Y:S01]  /*2c10*/  @P0 STS.128 [R195+0x11800], RZ ;  /* 0x011800ffc3000388 */ /* 0x0003e20000000c00 */
[----:B------:R-:W-:Y:S05]  /*2c20*/  @P0 BRA `(.L_x_302) ;  /* 0x000001f000000947 */ /* 0x000fea0003800000 */
[----:B------:R-:W-:Y:S01]  /*2c30*/  ISETP.GE.AND P3, PT, R202, c[0x0][0x220], PT ;  /* 0x00008800ca007a0c */ /* 0x000fe20003f66270 */
[----:B---3--:R-:W-:Y:S01]  /*2c40*/  IMAD.MOV.U32 R8, RZ, RZ, c[0x0][0x1a0] ;  /* 0x00006800ff087624 */ /* 0x008fe200078e00ff */
        /* <DEDUP_REMOVED lines=29> */
.L_x_302:
[----:B------:R-:W-:Y:S05]  /*2e20*/  BSYNC B0 ;  /* 0x0000000000007941 */ /* 0x000fea0003800000 */
.L_x_301:
[C---:B---3--:R-:W-:Y:S01]  /*2e30*/  IMAD.SHL.U32 R8, R3.reuse, 0x40, RZ ;  /* 0x0000004003087824 */ /* 0x048fe200078e00ff */
[----:B------:R-:W-:Y:S01]  /*2e40*/  R2P PR, R3, 0x6 ;  /* 0x0000000603007804 */ /* 0x000fe20000000000 */
[----:B------:R-:W-:Y:S01]  /*2e50*/  IMAD.SHL.U32 R16, R16, 0x8, RZ ;  /* 0x0000000810107824 */ /* 0x000fe200078e00ff */
[----:B------:R-:W0:Y:S01]  /*2e60*/  LDGDEPBAR ;  /* 0x00000000000079af */ /* 0x000e220000000000 */
[----:B------:R-:W-:Y:S01]  /*2e70*/  IMAD R194, R194, 0x400, R4 ;  /* 0x00000400c2c27824 */ /* 0x000fe200078e0204 */
[----:B------:R-:W-:Y:S01]  /*2e80*/  LOP3.LUT R8, R8, 0x1c0, RZ, 0xc0, !PT ;  /* 0x000001c008087812 */ /* 0x000fe200078ec0ff */
[----:B------:R-:W-:Y:S01]  /*2e90*/  UISETP.GE.AND UP0, UPT, UR8, 0x2, UPT ;  /* 0x000000020800788c */ /* 0x000fe2000bf06270 */
[----:B------:R-:W-:Y:S01]  /*2ea0*/  IADD3 R133, R81, 0x8, RZ ;  /* 0x0000000851857810 */ /* 0x000fe20007ffe0ff */
[----:B------:R-:W-:Y:S01]  /*2eb0*/  IMAD.SHL.U32 R194, R194, 0x2, RZ ;  /* 0x00000002c2c27824 */ /* 0x000fe200078e00ff */
[----:B------:R-:W-:Y:S02]  /*2ec0*/  LOP3.LUT R16, R8, 0x8, R16, 0xf8, !PT ;  /* 0x0000000808107812 */ /* 0x000fe400078ef810 */
[----:B------:R-:W-:Y:S01]  /*2ed0*/  SHF.R.U32.HI R8, RZ, 0x3, R8 ;  /* 0x00000003ff087819 */ /* 0x000fe20000011608 */
[--C-:B------:R-:W-:Y:S01]  /*2ee0*/  IMAD R192, R2, 0x2, R194.reuse ;  /* 0x0000000202c07824 */ /* 0x100fe200078e02c2 */
[----:B------:R-:W-:Y:S01]  /*2ef0*/  LDSM.16.M88.4 R76, [R194] ;  /* 0x00000000c24c783b */ /* 0x000fe20000000200 */
[----:B------:R-:W-:Y:S01]  /*2f00*/  IMAD R190, R0, 0x2, R194 ;  /* 0x0000000200be7824 */ /* 0x000fe200078e02c2 */
[----:B------:R-:W-:Y:S01]  /*2f10*/  LOP3.LUT R8, R16, R8, RZ, 0x3c, !PT ;  /* 0x0000000810087212 */ /* 0x000fe200078e3cff */
[----:B------:R-:W-:Y:S01]  /*2f20*/  IMAD R189, R0, 0x2, R192 ;  /* 0x0000000200bd7824 */ /* 0x000fe200078e02c0 */
[----:B------:R-:W-:Y:S01]  /*2f30*/  LDSM.16.M88.4 R56, [R192] ;  /* 0x00000000c038783b */ /* 0x000fe20000000200 */
[----:B------:R-:W-:-:S02]  /*2f40*/  PLOP3.LUT P0, PT, PT, PT, UP0, 0x80, 0x0 ;  /* 0x000000000000781c */ /* 0x000fc40003f0f008 */
[----:B------:R-:W-:Y:S01]  /*2f50*/  IMAD R193, R193, 0x200, R8 ;  /* 0x00000200c1c17824 */ /* 0x000fe200078e0208 */
[----:B------:R-:W-:Y:S01]  /*2f60*/  LDSM.16.M88.4 R52, [R190] ;  /* 0x00000000be34783b */ /* 0x000fe20000000200 */
[----:B------:R-:W-:Y:S02]  /*2f70*/  IMNMX R134, R81, UR15, PT ;  /* 0x0000000f51867c17 */ /* 0x000fe4000b800200 */
[----:B------:R-:W-:Y:S01]  /*2f80*/  IMAD.SHL.U32 R193, R193, 0x2, RZ ;  /* 0x00000002c1c17824 */ /* 0x000fe200078e00ff */
[----:B------:R-:W-:Y:S01]  /*2f90*/  LDSM.16.M88.4 R72, [R189] ;  /* 0x00000000bd48783b */ /* 0x000fe20000000200 */
[----:B------:R-:W-:-:S03]  /*2fa0*/  IMNMX R133, R133, UR15, PT ;  /* 0x0000000f85857c17 */ /* 0x000fc6000b800200 */
[----:B------:R-:W3:Y:S01]  /*2fb0*/  LDSM.16.M88.4 R28, [R193+0x6000] ;  /* 0x00600000c11c783b */ /* 0x000ee20000000200 */
[C---:B------:R-:W-:Y:S02]  /*2fc0*/  IADD3 R3, R193.reuse, 0x6000, RZ ;  /* 0x00006000c1037810 */ /* 0x040fe40007ffe0ff */
[----:B------:R-:W-:Y:S01]  /*2fd0*/  IADD3 R191, R193, 0x6020, RZ ;  /* 0x00006020c1bf7810 */ /* 0x000fe20007ffe0ff */
[----:B-1----:R-:W1:Y:S01]  /*2fe0*/  LDSM.16.M88.4 R20, [R193+0x6800] ;  /* 0x00680000c114783b */ /* 0x002e620000000200 */
[----:B------:R-:W-:Y:S01]  /*2ff0*/  @P1 IADD3 R191, R3, -0x20, RZ ;  /* 0xffffffe003bf1810 */ /* 0x000fe20007ffe0ff */
[----:B------:R-:W-:Y:S02]  /*3000*/  IMAD.MOV.U32 R3, RZ, RZ, 0x40 ;  /* 0x00000040ff037424 */ /* 0x000fe400078e00ff */
[----:B------:R-:W5:Y:S01]  /*3010*/  LDSM.16.M88.4 R12, [R193+0x7000] ;  /* 0x00700000c10c783b */ /* 0x000f620000000200 */
[----:B------:R-:W-:Y:S02]  /*3020*/  IADD3 R183, R191, 0x800, RZ ;  /* 0x00000800bfb77810 */ /* 0x000fe40007ffe0ff */
[----:B------:R-:W-:Y:S01]  /*3030*/  SEL R3, R3, 0xffffffc0, !P2 ;  /* 0xffffffc003037807 */ /* 0x000fe20005000000 */
[----:B------:R-:W2:Y:S01]  /*3040*/  LDSM.16.M88.4 R40, [R193+0x7800] ;  /* 0x00780000c128783b */ /* 0x000ea20000000200 */
[----:B------:R-:W-:-:S02]  /*3050*/  IADD3 R182, R191, 0x1000, RZ ;  /* 0x00001000bfb67810 */ /* 0x000fc40007ffe0ff */
[----:B------:R-:W-:Y:S01]  /*3060*/  IADD3 R181, R191, 0x1800, RZ ;  /* 0x00001800bfb57810 */ /* 0x000fe20007ffe0ff */
[----:B------:R-:W4:Y:S01]  /*3070*/  LDSM.16.M88.4 R36, [R191] ;  /* 0x00000000bf24783b */ /* 0x000f220000000200 */
[----:B------:R-:W-:Y:S01]  /*3080*/  IMAD.IADD R187, R193, 0x1, R3 ;  /* 0x00000001c1bb7824 */ /* 0x000fe200078e0203 */
[----:B------:R-:W-:Y:S01]  /*3090*/  IADD3 R179, R191, 0x2000, RZ ;  /* 0x00002000bfb37810 */ /* 0x000fe20007ffe0ff */
        /* <DEDUP_REMOVED lines=12> */
[----:B------:R-:W2:Y:S01]  /*3160*/  LDSM.16.M88.4 R44, [R187+0x6800] ;  /* 0x00680000bb2c783b */ /* 0x000ea20000000200 */
[C---:B---3--:R-:W-:Y:S08]  /*3170*/  HMMA.16816.F32 R32, R76.reuse, R28, RZ ;  /* 0x0000001c4c20723c */ /* 0x048ff000000018ff */
[C---:B------:R-:W-:Y:S08]  /*3180*/  HMMA.16816.F32 R28, R76.reuse, R30, RZ ;  /* 0x0000001e4c1c723c */ /* 0x040ff000000018ff */
[C---:B-1----:R-:W-:Y:S08]  /*3190*/  HMMA.16816.F32 R24, R76.reuse, R20, RZ ;  /* 0x000000144c18723c */ /* 0x042ff000000018ff */
[C---:B-----5:R-:W-:Y:S08]  /*31a0*/  HMMA.16816.F32 R16, R76.reuse, R12, RZ ;  /* 0x0000000c4c10723c */ /* 0x060ff000000018ff */
[C---:B------:R-:W-:Y:S08]  /*31b0*/  HMMA.16816.F32 R20, R76.reuse, R22, RZ ;  /* 0x000000164c14723c */ /* 0x040ff000000018ff */
[C---:B------:R-:W-:Y:S08]  /*31c0*/  HMMA.16816.F32 R12, R76.reuse, R14, RZ ;  /* 0x0000000e4c0c723c */ /* 0x040ff000000018ff */
[C---:B--2---:R-:W-:Y:S08]  /*31d0*/  HMMA.16816.F32 R8, R76.reuse, R40, RZ ;  /* 0x000000284c08723c */ /* 0x044ff000000018ff */
[----:B------:R-:W-:Y:S01]  /*31e0*/  HMMA.16816.F32 R76, R76, R42, RZ ;  /* 0x0000002a4c4c723c */ /* 0x000fe200000018ff */
[----:B------:R-:W1:Y:S07]  /*31f0*/  LDSM.16.M88.4 R40, [R187+0x7000] ;  /* 0x00700000bb28783b */ /* 0x000e6e0000000200 */
[C---:B----4-:R-:W-:Y:S08]  /*3200*/  HMMA.16816.F32 R32, R56.reuse, R36, R32 ;  /* 0x000000243820723c */ /* 0x050ff00000001820 */
[C---:B------:R-:W-:Y:S01]  /*3210*/  HMMA.16816.F32 R28, R56.reuse, R38, R28 ;  /* 0x00000026381c723c */ /* 0x040fe2000000181c */
[----:B------:R-:W2:Y:S07]  /*3220*/  LDSM.16.M88.4 R36, [R187+0x7800] ;  /* 0x00780000bb24783b */ /* 0x000eae0000000200 */
[C---:B------:R-:W-:Y:S08]  /*3230*/  HMMA.16816.F32 R24, R56.reuse, R68, R24 ;  /* 0x000000443818723c */ /* 0x040ff00000001818 */
[C---:B------:R-:W-:Y:S01]  /*3240*/  HMMA.16816.F32 R20, R56.reuse, R70, R20 ;  /* 0x000000463814723c */ /* 0x040fe20000001814 */
[----:B------:R-:W3:Y:S07]  /*3250*/  LDSM.16.M88.4 R68, [R180] ;  /* 0x00000000b444783b */ /* 0x000eee0000000200 */
[C---:B------:R-:W-:Y:S08]  /*3260*/  HMMA.16816.F32 R16, R56.reuse, R64, R16 ;  /* 0x000000403810723c */ /* 0x040ff00000001810 */
[C---:B------:R-:W-:Y:S01]  /*3270*/  HMMA.16816.F32 R12, R56.reuse, R66, R12 ;  /* 0x00000042380c723c */ /* 0x040fe2000000180c */
[----:B------:R-:W4:Y:S07]  /*3280*/  LDSM.16.M88.4 R64, [R180+0x800] ;  /* 0x00080000b440783b */ /* 0x000f2e0000000200 */
[C---:B------:R-:W-:Y:S08]  /*3290*/  HMMA.16816.F32 R8, R56.reuse, R60, R8 ;  /* 0x0000003c3808723c */ /* 0x040ff00000001808 */
[----:B------:R-:W-:Y:S01]  /*32a0*/  HMMA.16816.F32 R76, R56, R62, R76 ;  /* 0x0000003e384c723c */ /* 0x000fe2000000184c */
[----:B------:R-:W5:Y:S04]  /*32b0*/  LDSM.16.M88.4 R60, [R180+0x1000] ;  /* 0x00100000b43c783b */ /* 0x000f680000000200 */
[----:B------:R-:W2:Y:S03]  /*32c0*/  LDSM.16.M88.4 R56, [R180+0x1800] ;  /* 0x00180000b438783b */ /* 0x000ea60000000200 */
[C---:B------:R-:W-:Y:S08]  /*32d0*/  HMMA.16816.F32 R32, R52.reuse, R48, R32 ;  /* 0x000000303420723c */ /* 0x040ff00000001820 */
[C---:B------:R-:W-:Y:S01]  /*32e0*/  HMMA.16816.F32 R28, R52.reuse, R50, R28 ;  /* 0x00000032341c723c */ /* 0x040fe2000000181c */
[----:B------:R-:W-:Y:S07]  /*32f0*/  LDSM.16.M88.4 R48, [R193+0x8000] ;  /* 0x00800000c130783b */ /* 0x000fee0000000200 */
[C---:B------:R-:W-:Y:S08]  /*3300*/  HMMA.16816.F32 R24, R52.reuse, R44, R24 ;  /* 0x0000002c3418723c */ /* 0x040ff00000001818 */
[C---:B------:R-:W-:Y:S01]  /*3310*/  HMMA.16816.F32 R20, R52.reuse, R46, R20 ;  /* 0x0000002e3414723c */ /* 0x040fe20000001814 */
[----:B------:R-:W-:Y:S07]  /*3320*/  LDSM.16.M88.4 R44, [R193+0x8800] ;  /* 0x00880000c12c783b */ /* 0x000fee0000000200 */
[C---:B-1----:R-:W-:Y:S08]  /*3330*/  HMMA.16816.F32 R16, R52.reuse, R40, R16 ;  /* 0x000000283410723c */ /* 0x042ff00000001810 */
[C---:B------:R-:W-:Y:S01]  /*3340*/  HMMA.16816.F32 R12, R52.reuse, R42, R12 ;  /* 0x0000002a340c723c */ /* 0x040fe2000000180c */
[----:B------:R-:W-:Y:S07]  /*3350*/  LDSM.16.M88.4 R40, [R193+0x9000] ;  /* 0x00900000c128783b */ /* 0x000fee0000000200 */
[C---:B--2---:R-:W-:Y:S08]  /*3360*/  HMMA.16816.F32 R8, R52.reuse, R36, R8 ;  /* 0x000000243408723c */ /* 0x044ff00000001808 */
        /* <DEDUP_REMOVED lines=8> */
[----:B------:R-:W-:Y:S07]  /*33f0*/  LDSM.16.M88.4 R64, [R191+0x2800] ;  /* 0x00280000bf40783b */ /* 0x000fee0000000200 */
[C---:B-----5:R-:W-:Y:S08]  /*3400*/  HMMA.16816.F32 R16, R72.reuse, R60, R16 ;  /* 0x0000003c4810723c */ /* 0x060ff00000001810 */
[C---:B------:R-:W-:Y:S01]  /*3410*/  HMMA.16816.F32 R12, R72.reuse, R62, R12 ;  /* 0x0000003e480c723c */ /* 0x040fe2000000180c */
[----:B------:R-:W-:Y:S07]  /*3420*/  LDSM.16.M88.4 R60, [R191+0x3000] ;  /* 0x00300000bf3c783b */ /* 0x000fee0000000200 */
[C---:B------:R-:W-:Y:S08]  /*3430*/  HMMA.16816.F32 R8, R72.reuse, R56, R8 ;  /* 0x000000384808723c */ /* 0x040ff00000001808 */
        /* <DEDUP_REMOVED lines=80> */
[----:B------:R-:W4:Y:S01]  /*3940*/  LDSM.16.M88.4 R56, [R180+0x5800] ;  /* 0x00580000b438783b */ /* 0x000f220000000200 */
[----:B------:R-:W-:-:S04]  /*3950*/  DEPBAR.LE SB0, 0x0 ;  /* 0x000080000000791a */ /* 0x000fc80000000000 */
[C---:B-1----:R-:W-:Y:S08]  /*3960*/  HMMA.16816.F32 R32, R52.reuse, R48, R32 ;  /* 0x000000303420723c */ /* 0x042ff00000001820 */
[C---:B------:R-:W-:Y:S08]  /*3970*/  HMMA.16816.F32 R28, R52.reuse, R50, R28 ;  /* 0x00000032341c723c */ /* 0x040ff0000000181c */
[C---:B------:R-:W-:Y:S08]  /*3980*/  HMMA.16816.F32 R24, R52.reuse, R44, R24 ;  /* 0x0000002c3418723c */ /* 0x040ff00000001818 */
[C---:B------:R-:W-:Y:S08]  /*3990*/  HMMA.16816.F32 R20, R52.reuse, R46, R20 ;  /* 0x0000002e3414723c */ /* 0x040ff00000001814 */
[C---:B------:R-:W-:Y:S08]  /*39a0*/  HMMA.16816.F32 R16, R52.reuse, R40, R16 ;  /* 0x000000283410723c */ /* 0x040ff00000001810 */
[C---:B------:R-:W-:Y:S08]  /*39b0*/  HMMA.16816.F32 R12, R52.reuse, R42, R12 ;  /* 0x0000002a340c723c */ /* 0x040ff0000000180c */
[C---:B--2---:R-:W-:Y:S08]  /*39c0*/  HMMA.16816.F32 R8, R52.reuse, R36, R8 ;  /* 0x000000243408723c */ /* 0x044ff00000001808 */
[----:B------:R-:W-:Y:S08]  /*39d0*/  HMMA.16816.F32 R76, R52, R38, R76 ;  /* 0x00000026344c723c */ /* 0x000ff0000000184c */
[C---:B---3--:R-:W-:Y:S08]  /*39e0*/  HMMA.16816.F32 R32, R72.reuse, R68, R32 ;  /* 0x000000444820723c */ /* 0x048ff00000001820 */
[C---:B------:R-:W-:Y:S08]  /*39f0*/  HMMA.16816.F32 R28, R72.reuse, R70, R28 ;  /* 0x00000046481c723c */ /* 0x040ff0000000181c */
[C---:B------:R-:W-:Y:S08]  /*3a00*/  HMMA.16816.F32 R24, R72.reuse, R64, R24 ;  /* 0x000000404818723c */ /* 0x040ff00000001818 */
[C---:B------:R-:W-:Y:S08]  /*3a10*/  HMMA.16816.F32 R20, R72.reuse, R66, R20 ;  /* 0x000000424814723c */ /* 0x040ff00000001814 */
[C---:B------:R-:W-:Y:S08]  /*3a20*/  HMMA.16816.F32 R16, R72.reuse, R60, R16 ;  /* 0x0000003c4810723c */ /* 0x040ff00000001810 */
[C---:B------:R-:W-:Y:S08]  /*3a30*/  HMMA.16816.F32 R12, R72.reuse, R62, R12 ;  /* 0x0000003e480c723c */ /* 0x040ff0000000180c */
[C---:B----4-:R-:W-:Y:S08]  /*3a40*/  HMMA.16816.F32 R8, R72.reuse, R56, R8 ;  /* 0x000000384808723c */ /* 0x050ff00000001808 */
[----:B------:R-:W-:Y:S01]  /*3a50*/  HMMA.16816.F32 R76, R72, R58, R76 ;  /* 0x0000003a484c723c */ /* 0x000fe2000000184c */
[----:B------:R-:W-:Y:S06]  /*3a60*/  BAR.SYNC.DEFER_BLOCKING 0x0 ;  /* 0x0000000000007b1d */ /* 0x000fec0000010000 */
[----:B------:R-:W-:Y:S05]  /*3a70*/  @!P0 BRA `(.L_x_303) ;  /* 0x0000067000008947 */ /* 0x000fea0003800000 */
[----:B------:R-:W-:Y:S01]  /*3a80*/  UIADD3 UR5, UR8, -0x2, URZ ;  /* 0xfffffffe08057890 */ /* 0x000fe2000fffe03f */
[----:B------:R-:W-:Y:S01]  /*3a90*/  ISETP.GE.AND P4, PT, R202, c[0x0][0x220], PT ;  /* 0x00008800ca007a0c */ /* 0x000fe20003f86270 */
[----:B------:R-:W-:Y:S01]  /*3aa0*/  BSSY B0, `(.L_x_304) ;  /* 0x0000063000007945 */ /* 0x000fe20003800000 */
[----:B------:R-:W-:Y:S01]  /*3ab0*/  ISETP.GE.AND P3, PT, R197, c[0x0][0x220], PT ;  /* 0x00008800c5007a0c */ /* 0x000fe20003f66270 */
[----:B------:R-:W-:Y:S01]  /*3ac0*/  USHF.R.S32.HI UR4, URZ, 0x1f, UR5 ;  /* 0x0000001f3f047899 */ /* 0x000fe20008011405 */
[----:B------:R-:W-:Y:S01]  /*3ad0*/  ISETP.GE.AND P2, PT, R196, c[0x0][0x220], PT ;  /* 0x00008800c4007a0c */ /* 0x000fe20003f46270 */
[----:B------:R-:W-:Y:S01]  /*3ae0*/  UIMAD UR21, UR21, UR5, URZ ;  /* 0x00000005151572a4 */ /* 0x000fe2000f8e023f */
[----:B------:R-:W-:-:S03]  /*3af0*/  IMAD.WIDE.U32 R38, R7, UR5, R200 ;  /* 0x0000000507267c25 */ /* 0x000fc6000f8e00c8 */
[----:B------:R-:W-:-:S04]  /*3b00*/  UIMAD UR4, UR4, UR24, UR21 ;  /* 0x00000018040472a4 */ /* 0x000fc8000f8e0215 */
[C---:B------:R-:W-:Y:S01]  /*3b10*/  @!P4 LEA R42, P6, R38.reuse, c[0x0][0x168], 0x1 ;  /* 0x00005a00262aca11 */ /* 0x040fe200078c08ff */
[----:B------:R1:W-:Y:S01]  /*3b20*/  @P4 STS.128 [R195+0x6000], RZ ;  /* 0x006000ffc3004388 */ /* 0x0003e20000000c00 */
[----:B------:R-:W-:Y:S02]  /*3b30*/  IADD3 R7, R39, UR4, RZ ;  /* 0x0000000427077c10 */ /* 0x000fe4000fffe0ff */
        /* <DEDUP_REMOVED lines=12> */
[----:B------:R-:W-:-:S03]  /*3c00*/  IADD3.X R7, R7, UR6, RZ, P6, !PT ;  /* 0x0000000607077c10 */ /* 0x000fc6000b7fe4ff */
[----:B------:R-:W-:Y:S01]  /*3c10*/  @!PT LDS RZ, [RZ] ;  /* 0x00000000fffff984 */ /* 0x000fe20000000800 */
[----:B------:R-:W-:Y:S01]  /*3c20*/  @!PT LDS RZ, [RZ] ;  /* 0x00000000fffff984 */ /* 0x000fe20000000800 */
[----:B------:R-:W-:Y:S01]  /*3c30*/  @!PT LDS RZ, [RZ] ;  /* 0x00000000fffff984 */ /* 0x000fe20000000800 */
[----:B------:R3:W-:Y:S01]  /*3c40*/  @!P3 LDGSTS.E.BYPASS.LTC128B.128 [R195+0x8000], [R40.64+0x80] ;  /* 0x0800008028c3bfae */ /* 0x0007e2000b901d52 */
[----:B------:R-:W-:-:S03]  /*3c50*/  @!P4 LEA.HI.X R39, R3, c[0x0][0x16c], R7, 0x1, P1 ;  /* 0x00005b000327ca11 */ /* 0x000fc600008f0c07 */
        /* <DEDUP_REMOVED lines=9> */
[----:B------:R5:W-:Y:S01]  /*3cf0*/  @!P4 LDGSTS.E.BYPASS.LTC128B.128 [R195+0x6800], [R38.64] ;  /* 0x0680000026c3cfae */ /* 0x000be2000b901d52 */
[----:B--2---:R-:W-:-:S03]  /*3d00*/  @!P3 LEA R42, P6, R3, c[0x0][0x168], 0x1 ;  /* 0x00005a00032aba11 */ /* 0x004fc600078c08ff */
[----:B------:R1:W-:Y:S01]  /*3d10*/  @P3 STS.128 [R195+0x8800], RZ ;  /* 0x008800ffc3003388 */ /* 0x0003e20000000c00 */
[C---:B------:R-:W-:Y:S02]  /*3d20*/  @!P3 LEA.HI.X R43, R3.reuse, c[0x0][0x16c], R7, 0x1, P6 ;  /* 0x00005b00032bba11 */ /* 0x040fe400030f0c07 */
[----:B---3--:R-:W-:-:S03]  /*3d30*/  @!P2 LEA R40, P1, R3, c[0x0][0x168], 0x1 ;  /* 0x00005a000328aa11 */ /* 0x008fc600078208ff */
[----:B------:R-:W-:Y:S01]  /*3d40*/  @!PT LDS RZ, [RZ] ;  /* 0x00000000fffff984 */ /* 0x000fe20000000800 */
[----:B------:R-:W-:Y:S01]  /*3d50*/  @!PT LDS RZ, [RZ] ;  /* 0x00000000fffff984 */ /* 0x000fe20000000800 */
[----:B------:R-:W-:Y:S01]  /*3d60*/  @!PT LDS RZ, [RZ] ;  /* 0x00000000fffff984 */ /* 0x000fe20000000800 */
[----:B------:R2:W-:Y:S01]  /*3d70*/  @!P3 LDGSTS.E.BYPASS.LTC128B.128 [R195+0x8800], [R42.64+0x80] ;  /* 0x088000802ac3bfae */ /* 0x0005e2000b901d52 */
[----:B------:R-:W-:-:S03]  /*3d80*/  @!P2 LEA.HI.X R41, R3, c[0x0][0x16c], R7, 0x1, P1 ;  /* 0x00005b000329aa11 */ /* 0x000fc600008f0c07 */
[----:B------:R1:W-:Y:S01]  /*3d90*/  @P2 STS.128 [R195+0xa800], RZ ;  /* 0x00a800ffc3002388 */ /* 0x0003e20000000c00 */
[----:B----4-:R-:W-:-:S03]  /*3da0*/  IADD3 R36, P5, R3, UR7, RZ ;  /* 0x0000000703247c10 */ /* 0x010fc6000ffbe0ff */
[----:B------:R-:W-:Y:S01]  /*3db0*/  @!PT LDS RZ, [RZ] ;  /* 0x00000000fffff984 */ /* 0x000fe20000000800 */
[----:B------:R-:W-:Y:S01]  /*3dc0*/  @!PT LDS RZ, [RZ] ;  /* 0x00000000fffff984 */ /* 0x000fe20000000800 */
[----:B------:R-:W-:Y:S01]  /*3dd0*/  @!PT LDS RZ, [RZ] ;  /* 0x00000000fffff984 */ /* 0x000fe20000000800 */
[----:B------:R3:W-:Y:S01]  /*3de0*/  @!P2 LDGSTS.E.BYPASS.LTC128B.128 [R195+0xa800], [R40.64+0x100] ;  /* 0x0a80010028c3afae */ /* 0x0007e2000b901d52 */
[----:B------:R-:W-:-:S03]  /*3df0*/  IADD3.X R7, R7, UR6, RZ, P5, !PT ;  /* 0x0000000607077c10 */ /* 0x000fc6000affe4ff */
[----:B------:R1:W-:Y:S01]  /*3e00*/  @P4 STS.128 [R195+0x7000], RZ ;  /* 0x007000ffc3004388 */ /* 0x0003e20000000c00 */
[C---:B------:R-:W-:Y:S02]  /*3e10*/  @!P3 LEA R44, P5, R36.reuse, c[0x0][0x168], 0x1 ;  /* 0x00005a00242cba11 */ /* 0x040fe400078a08ff */
[C---:B-----5:R-:W-:Y:S02]  /*3e20*/  @!P4 LEA R38, P6, R36.reuse, c[0x0][0x168], 0x1 ;  /* 0x00005a002426ca11 */ /* 0x060fe400078c08ff */
[C-C-:B------:R-:W-:Y:S02]  /*3e30*/  @!P3 LEA.HI.X R45, R36.reuse, c[0x0][0x16c], R7.reuse, 0x1, P5 ;  /* 0x00005b00242dba11 */ /* 0x140fe400028f0c07 */
[C---:B------:R-:W-:Y:S02]  /*3e40*/  @!P4 LEA.HI.X R39, R36.reuse, c[0x0][0x16c], R7, 0x1, P6 ;  /* 0x00005b002427ca11 */ /* 0x040fe400030f0c07 */
[----:B------:R-:W-:-:S03]  /*3e50*/  IADD3 R3, P6, R36, UR7, RZ ;  /* 0x0000000724037c10 */ /* 0x000fc6000ffde0ff */
[----:B------:R-:W-:Y:S01]  /*3e60*/  @!PT LDS RZ, [RZ] ;  /* 0x00000000fffff984 */ /* 0x000fe20000000800 */
[----:B------:R-:W-:Y:S01]  /*3e70*/  @!PT LDS RZ, [RZ] ;  /* 0x00000000fffff984 */ /* 0x000fe20000000800 */
[----:B------:R-:W-:Y:S01]  /*3e80*/  @!PT LDS RZ, [RZ] ;  /* 0x00000000fffff984 */ /* 0x000fe20000000800 */
[----:B------:R1:W-:Y:S01]  /*3e90*/  @!P4 LDGSTS.E.BYPASS.LTC128B.128 [R195+0x7000], [R38.64] ;  /* 0x0700000026c3cfae */ /* 0x0003e2000b901d52 */
[----:B--2---:R-:W-:-:S03]  /*3ea0*/  @!P2 LEA R42, P1, R36, c[0x0][0x168], 0x1 ;  /* 0x00005a00242aaa11 */ /* 0x004fc600078208ff */
[----:B------:R1:W-:Y:S01]  /*3eb0*/  @P3 STS.128 [R195+0x9000], RZ ;  /* 0x009000ffc3003388 */ /* 0x0003e20000000c00 */
[----:B------:R-:W-:-:S03]  /*3ec0*/  @!P2 LEA.HI.X R43, R36, c[0x0][0x16c], R7, 0x1, P1 ;  /* 0x00005b00242baa11 */ /* 0x000fc600008f0c07 */
[----:B------:R-:W-:Y:S01]  /*3ed0*/  @!PT LDS RZ, [RZ] ;  /* 0x00000000fffff984 */ /* 0x000fe20000000800 */
[----:B------:R-:W-:Y:S01]  /*3ee0*/  @!PT LDS RZ, [RZ] ;  /* 0x00000000fffff984 */ /* 0x000fe20000000800 */
[----:B------:R-:W-:Y:S01]  /*3ef0*/  @!PT LDS RZ, [RZ] ;  /* 0x00000000fffff984 */ /* 0x000fe20000000800 */
[----:B------:R1:W-:Y:S01]  /*3f00*/  @!P3 LDGSTS.E.BYPASS.LTC128B.128 [R195+0x9000], [R44.64+0x80] ;  /* 0x090000802cc3bfae */ /* 0x0003e2000b901d52 */
[----:B------:R-:W-:Y:S02]  /*3f10*/  IADD3.X R7, R7, UR6, RZ, P6, !PT ;  /* 0x0000000607077c10 */ /* 0x000fe4000b7fe4ff */
[C---:B---3--:R-:W-:Y:S01]  /*3f20*/  @!P4 LEA R40, P5, R3.reuse, c[0x0][0x168], 0x1 ;  /* 0x00005a000328ca11 */ /* 0x048fe200078a08ff */
[----:B------:R1:W-:Y:S01]  /*3f30*/  @P2 STS.128 [R195+0xb000], RZ ;  /* 0x00b000ffc3002388 */ /* 0x0003e20000000c00 */
[C---:B------:R-:W-:Y:S02]  /*3f40*/  @!P3 LEA R36, P1, R3.reuse, c[0x0][0x168], 0x1 ;  /* 0x00005a000324ba11 */ /* 0x040fe400078208ff */
[C-C-:B------:R-:W-:Y:S01]  /*3f50*/  @!P4 LEA.HI.X R41, R3.reuse, c[0x0][0x16c], R7.reuse, 0x1, P5 ;  /* 0x00005b000329ca11 */ /* 0x140fe200028f0c07 */
        /* <DEDUP_REMOVED lines=23> */
.L_x_305:
[----:B------:R-:W-:Y:S05]  /*40d0*/  BSYNC B0 ;  /* 0x0000000000007941 */ /* 0x000fea0003800000 */
.L_x_304:
[----:B------:R-:W0:Y:S02]  /*40e0*/  LDGDEPBAR ;  /* 0x00000000000079af */ /* 0x000e240000000000 */
.L_x_303:
[----:B------:R-:W-:Y:S01]  /*40f0*/  IMAD.U32 R3, RZ, RZ, UR17 ;  /* 0x00000011ff037e24 */ /* 0x000fe2000f8e00ff */
[----:B------:R-:W-:Y:S01]  /*4100*/  LOP3.LUT R221, R6, UR22, RZ, 0x3c, !PT ;  /* 0x0000001606dd7c12 */ /* 0x000fe2000f8e3cff */
[----:B------:R-:W-:Y:S01]  /*4110*/  USHF.L.U32 UR31, UR17, 0x1, URZ ;  /* 0x00000001111f7899 */ /* 0x000fe2000800063f */
[----:B------:R-:W-:Y:S01]  /*4120*/  IMAD.WIDE.U32 R170, R220, -0x326172a9, RZ ;  /* 0xcd9e8d57dcaa7825 */ /* 0x000fe200078e00ff */
[----:B------:R-:W-:Y:S02]  /*4130*/  UIADD3 UR29, UR23, -0x4498517b, URZ ;  /* 0xbb67ae85171d7890 */ /* 0x000fe4000fffe03f */
[----:B------:R-:W-:Y:S01]  /*4140*/  UIADD3 UR4, UR22, -0x61c88647, URZ ;  /* 0x9e3779b916047890 */ /* 0x000fe2000fffe03f */
[----:B------:R-:W-:Y:S01]  /*4150*/  IMAD R80, R3, 0x40, R80 ;  /* 0x0000004003507824 */ /* 0x000fe200078e0250 */
[----:B------:R-:W-:Y:S01]  /*4160*/  LOP3.LUT R162, R171, R221, RZ, 0x3c, !PT ;  /* 0x000000ddaba27212 */ /* 0x000fe200078e3cff */
[----:B------:R-:W-:Y:S01]  /*4170*/  IMAD.WIDE.U32 R214, R207, -0x2daee0ad, RZ ;  /* 0xd2511f53cfd67825 */ /* 0x000fe200078e00ff */
[----:B------:R-:W-:-:S02]  /*4180*/  UIADD3 UR28, UR22, 0x3c6ef372, URZ ;  /* 0x3c6ef372161c7890 */ /* 0x000fc4000fffe03f */
[----:B------:R-:W-:Y:S01]  /*4190*/  IADD3 R7, R80, 0x1, RZ ;  /* 0x0000000150077810 */ /* 0x000fe20007ffe0ff */
[----:B------:R-:W-:Y:S01]  /*41a0*/  IMAD.WIDE.U32 R162, R162, -0x2daee0ad, RZ ;  /* 0xd2511f53a2a27825 */ /* 0x000fe200078e00ff */
[C---:B------:R-:W-:Y:S01]  /*41b0*/  IADD3 R3, R80.reuse, 0x8, RZ ;  /* 0x0000000850037810 */ /* 0x040fe20007ffe0ff */
[----:B------:R-:W-:Y:S01]  /*41c0*/  UIADD3 UR27, UR23, 0x76cf5d0a, URZ ;  /* 0x76cf5d0a171b7890 */ /* 0x000fe2000fffe03f */
[CC--:B------:R-:W-:Y:S01]  /*41d0*/  ISETP.GE.AND P6, PT, R7.reuse, R134.reuse, PT ;  /* 0x000000860700720c */ /* 0x0c0fe20003fc6270 */
[----:B------:R-:W-:Y:S01]  /*41e0*/  UIADD3 UR25, UR23, 0x32370b8f, URZ ;  /* 0x32370b8f17197890 */ /* 0x000fe2000fffe03f */
[-C--:B------:R-:W-:Y:S01]  /*41f0*/  ISETP.GE.AND P2, PT, R7, R133.reuse, PT ;  /* 0x000000850700720c */ /* 0x080fe20003f46270 */
[----:B------:R-:W-:Y:S01]  /*4200*/  UIADD3 UR26, UR22, -0x255992d5, URZ ;  /* 0xdaa66d2b161a7890 */ /* 0x000fe2000fffe03f */
[C---:B------:R-:W-:Y:S01]  /*4210*/  IADD3 R7, R80.reuse, 0x9, RZ ;  /* 0x0000000950077810 */ /* 0x040fe20007ffe0ff */
[----:B------:R-:W-:Y:S01]  /*4220*/  UIADD3 UR24, UR22, 0x78dde6e4, URZ ;  /* 0x78dde6e416187890 */ /* 0x000fe2000fffe03f */
[-C--:B------:R-:W-:Y:S01]  /*4230*/  ISETP.GE.AND P4, PT, R3, R134.reuse, PT ;  /* 0x000000860300720c */ /* 0x080fe20003f86270 */
[----:B------:R-:W-:Y:S01]  /*4240*/  UIADD3 UR15, UR23, -0x56f99767, URZ ;  /* 0xa9066899170f7890 */ /* 0x000fe2000fffe03f */
[CC--:B------:R-:W-:Y:S01]  /*4250*/  ISETP.GE.AND P3, PT, R7.reuse, R134.reuse, PT ;  /* 0x000000860700720c */ /* 0x0c0fe20003f66270 */
[----:B------:R-:W-:Y:S01]  /*4260*/  UIADD3 UR21, UR23, -0x126145ec, URZ ;  /* 0xed9eba1417157890 */ /* 0x000fe2000fffe03f */
[-C--:B------:R-:W-:Y:S01]  /*4270*/  ISETP.GE.AND P1, PT, R7, R133.reuse, PT ;  /* 0x000000850700720c */ /* 0x080fe20003f26270 */
[----:B------:R-:W-:Y:S01]  /*4280*/  UIADD3 UR5, UR22, -0x4ab325aa, URZ ;  /* 0xb54cda5616057890 */ /* 0x000fe2000fffe03f */
[----:B------:R-:W-:Y:S01]  /*4290*/  IADD3 R7, R80, 0x11, RZ ;  /* 0x0000001150077810 */ /* 0x000fe20007ffe0ff */
[----:B------:R-:W-:Y:S01]  /*42a0*/  IMAD.SHL.U32 R188, R4, 0x2, RZ ;  /* 0x0000000204bc7824 */ /* 0x000fe200078e00ff */
[----:B------:R-:W-:Y:S01]  /*42b0*/  FSEL R29, R29, -INF , !P3 ;  /* 0xff8000001d1d7808 */ /* 0x000fe20005800000 */
[----:B------:R-:W-:Y:S01]  /*42c0*/  IMAD R161, R5, 0x10000, R5 ;  /* 0x0001000005a17824 */ /* 0x000fe200078e0205 */
[-C--:B------:R-:W-:Y:S01]  /*42d0*/  ISETP.GE.AND P3, PT, R7, R134.reuse, PT ;  /* 0x000000860700720c */ /* 0x080fe20003f66270 */
[--C-:B------:R-:W-:Y:S01]  /*42e0*/  IMAD R186, R2, 0x2, R188.reuse ;  /* 0x0000000202ba7824 */ /* 0x100fe200078e02bc */
[----:B------:R-:W-:Y:S01]  /*42f0*/  ISETP.GE.AND P5, PT, R3, R133, PT ;  /* 0x000000850300720c */ /* 0x000fe20003fa6270 */
[----:B------:R-:W-:Y:S01]  /*4300*/  LDSM.16.MT88.4 R124, [R188+0xc000] ;  /* 0x00c00000bc7c783b */ /* 0x000fe20000004200 */
[----:B------:R-:W-:Y:S01]  /*4310*/  IADD3 R3, R80, 0x10, RZ ;  /* 0x0000001050037810 */ /* 0x000fe20007ffe0ff */
[C---:B------:R-:W-:Y:S01]  /*4320*/  IMAD R185, R0.reuse, 0x2, R188 ;  /* 0x0000000200b97824 */ /* 0x040fe200078e02bc */
[----:B------:R-:W-:Y:S01]  /*4330*/  FSEL R25, R25, -INF , !P3 ;  /* 0xff80000019197808 */ /* 0x000fe20005800000 */
[----:B------:R-:W-:Y:S01]  /*4340*/  IMAD R184, R0, 0x2, R186 ;  /* 0x0000000200b87824 */ /* 0x000fe200078e02ba */
[----:B------:R-:W-:Y:S01]  /*4350*/  ISETP.GE.AND P3, PT, R80, R134, PT ;  /* 0x000000865000720c */ /* 0x000fe20003f66270 */
[----:B------:R-:W-:Y:S01]  /*4360*/  UIADD3 UR20, UR22, 0x1715609d, URZ ;  /* 0x1715609d16147890 */ /* 0x000fe2000fffe03f */
[----:B------:R-:W-:Y:S01]  /*4370*/  FSEL R31, R31, -INF , !P1 ;  /* 0xff8000001f1f7808 */ /* 0x000fe20004800000 */
[----:B------:R-:W-:Y:S01]  /*4380*/  UIADD3 UR30, UR23, 0x646e171e, URZ ;  /* 0x646e171e171e7890 */ /* 0x000fe2000fffe03f */
[----:B------:R-:W-:Y:S01]  /*4390*/  FSEL R28, R28, -INF , !P4 ;  /* 0xff8000001c1c7808 */ /* 0x000fe20006000000 */
[----:B------:R-:W-:Y:S01]  /*43a0*/  LDSM.16.MT88.4 R72, [R186+0xe000] ;  /* 0x00e00000ba48783b */ /* 0x000fe20000004200 */
[----:B------:R-:W-:-:S02]  /*43b0*/  FSEL R30, R30, -INF , !P5 ;  /* 0xff8000001e1e7808 */ /* 0x000fc40006800000 */
[-C--:B------:R-:W-:Y:S01]  /*43c0*/  ISETP.GE.AND P1, PT, R7, R133.reuse, PT ;  /* 0x000000850700720c */ /* 0x080fe20003f26270 */
[----:B------:R-:W-:Y:S01]  /*43d0*/  LDSM.16.MT88.4 R88, [R184+0xe000] ;  /* 0x00e00000b858783b */ /* 0x000fe20000004200 */
[C---:B------:R-:W-:Y:S02]  /*43e0*/  ISETP.GE.AND P4, PT, R3.reuse, R134, PT ;  /* 0x000000860300720c */ /* 0x040fe40003f86270 */
[----:B------:R-:W-:Y:S01]  /*43f0*/  ISETP.GE.AND P5, PT, R3, R133, PT ;  /* 0x000000850300720c */ /* 0x000fe20003fa6270 */
[----:B------:R-:W-:Y:S01]  /*4400*/  LDSM.16.MT88.4 R120, [R186+0x10000] ;  /* 0x01000000ba78783b */ /* 0x000fe20000004200 */
[C---:B------:R-:W-:Y:S02]  /*4410*/  IADD3 R7, R80.reuse, 0x19, RZ ;  /* 0x0000001950077810 */ /* 0x040fe40007ffe0ff */
[----:B------:R-:W-:Y:S01]  /*4420*/  IADD3 R3, R80, 0x18, RZ ;  /* 0x0000001850037810 */ /* 0x000fe20007ffe0ff */
[----:B------:R-:W-:Y:S01]  /*4430*/  LDSM.16.MT88.4 R64, [R188+0xe000] ;  /* 0x00e00000bc40783b */ /* 0x000fe20000004200 */
[----:B------:R-:W-:-:S02]  /*4440*/  FSEL R32, R32, -INF , !P3 ;  /* 0xff80000020207808 */ /* 0x000fc40005800000 */
[----:B------:R-:W-:Y:S01]  /*4450*/  FSEL R33, R33, -INF , !P6 ;  /* 0xff80000021217808 */ /* 0x000fe20007000000 */
[----:B------:R-:W-:Y:S01]  /*4460*/  LDSM.16.MT88.4 R108, [R185+0x10000] ;  /* 0x01000000b96c783b */ /* 0x000fe20000004200 */
[----:B------:R-:W-:Y:S02]  /*4470*/  FSEL R116, R27, -INF , !P1 ;  /* 0xff8000001b747808 */ /* 0x000fe40004800000 */
[----:B------:R-:W-:Y:S01]  /*4480*/  FSEL R24, R24, -INF , !P4 ;  /* 0xff80000018187808 */ /* 0x000fe20006000000 */
[----:B------:R-:W-:Y:S01]  /*4490*/  LDSM.16.MT88.4 R96, [R188+0x10000] ;  /* 0x01000000bc60783b */ /* 0x000fe20000004200 */
[CC--:B------:R-:W-:Y:S02]  /*44a0*/  ISETP.GE.AND P1, PT, R7.reuse, R134.reuse, PT ;  /* 0x000000860700720c */ /* 0x0c0fe40003f26270 */
[----:B------:R-:W-:Y:S01]  /*44b0*/  ISETP.GE.AND P3, PT, R7, R133, PT ;  /* 0x000000850700720c */ /* 0x000fe20003f66270 */
[----:B------:R-:W-:Y:S01]  /*44c0*/  LDSM.16.MT88.4 R56, [R184+0xc000] ;  /* 0x00c00000b838783b */ /* 0x000fe20000004200 */
[----:B------:R-:W-:-:S02]  /*44d0*/  ISETP.GE.AND P4, PT, R3, R134, PT ;  /* 0x000000860300720c */ /* 0x000fc40003f86270 */
[----:B------:R-:W-:Y:S01]  /*44e0*/  FMNMX.FTZ R7, R32, R33, !PT ;  /* 0x0000002120077209 */ /* 0x000fe20007810000 */
[----:B-1----:R-:W-:Y:S01]  /*44f0*/  LDSM.16.MT88.4 R40, [R186+0xc000] ;  /* 0x00c00000ba28783b */ /* 0x002fe20000004200 */
[----:B------:R-:W-:Y:S02]  /*4500*/  FSEL R26, R26, -INF , !P5 ;  /* 0xff8000001a1a7808 */ /* 0x000fe40006800000 */
[----:B------:R-:W-:Y:S01]  /*4510*/  ISETP.GE.AND P5, PT, R3, R133, PT ;  /* 0x000000850300720c */ /* 0x000fe20003fa6270 */
[----:B------:R-:W-:Y:S01]  /*4520*/  LDSM.16.MT88.4 R48, [R185+0xc000] ;  /* 0x00c00000b930783b */ /* 0x000fe20000004200 */
[----:B------:R-:W-:Y:S02]  /*4530*/  IADD3 R3, R80, 0x20, RZ ;  /* 0x0000002050037810 */ /* 0x000fe40007ffe0ff */
[----:B------:R-:W-:Y:S02]  /*4540*/  FMNMX.FTZ R7, R28, R7, !PT ;  /* 0x000000071c077209 */ /* 0x000fe40007810000 */
[----:B------:R-:W-:-:S02]  /*4550*/  FSEL R20, R20, -INF , !P4 ;  /* 0xff80000014147808 */ /* 0x000fc40006000000 */
[----:B------:R-:W-:Y:S02]  /*4560*/  ISETP.GE.AND P4, PT, R80, R133, PT ;  /* 0x000000855000720c */ /* 0x000fe40003f86270 */
[----:B------:R-:W-:Y:S02]  /*4570*/  ISETP.GE.AND P6, PT, R3, R134, PT ;  /* 0x000000860300720c */ /* 0x000fe40003fc6270 */
[----:B------:R-:W-:Y:S02]  /*4580*/  FMNMX.FTZ R7, R29, R7, !PT ;  /* 0x000000071d077209 */ /* 0x000fe40007810000 */
[----:B------:R-:W-:Y:S02]  /*4590*/  FSEL R35, R35, -INF , !P2 ;  /* 0xff80000023237808 */ /* 0x000fe40005000000 */
[----:B------:R-:W-:Y:S02]  /*45a0*/  FSEL R34, R34, -INF , !P4 ;  /* 0xff80000022227808 */ /* 0x000fe40006000000 */
[----:B------:R-:W-:-:S02]  /*45b0*/  IADD3 R37, R80, 0x28, RZ ;  /* 0x0000002850257810 */ /* 0x000fc40007ffe0ff */
[----:B------:R-:W-:Y:S02]  /*45c0*/  FMNMX.FTZ R38, R24, R7, !PT ;  /* 0x0000000718267209 */ /* 0x000fe40007810000 */
[----:B------:R-:W-:Y:S02]  /*45d0*/  IADD3 R36, R80, 0x29, RZ ;  /* 0x0000002950247810 */ /* 0x000fe40007ffe0ff */
[----:B------:R-:W-:Y:S02]  /*45e0*/  FSEL R146, R16, -INF , !P6 ;  /* 0xff80000010927808 */ /* 0x000fe40007000000 */
[----:B------:R-:W-:Y:S02]  /*45f0*/  FMNMX.FTZ R16, R34, R35, !PT ;  /* 0x0000002322107209 */ /* 0x000fe40007810000 */
[----:B------:R-:W-:Y:S02]  /*4600*/  FSEL R23, R23, -INF , !P3 ;  /* 0xff80000017177808 */ /* 0x000fe40005800000 */
[----:B------:R-:W-:-:S02]  /*4610*/  ISETP.GE.AND P3, PT, R37, R134, PT ;  /* 0x000000862500720c */ /* 0x000fc40003f66270 */
[----:B------:R-:W-:Y:S02]  /*4620*/  FMNMX.FTZ R38, R25, R38, !PT ;  /* 0x0000002619267209 */ /* 0x000fe40007810000 */
[----:B------:R-:W-:Y:S02]  /*4630*/  IADD3 R27, R80, 0x30, RZ ;  /* 0x00000030501b7810 */ /* 0x000fe40007ffe0ff */
[----:B------:R-:W-:Y:S02]  /*4640*/  ISETP.GE.AND P4, PT, R36, R134, PT ;  /* 0x000000862400720c */ /* 0x000fe40003f86270 */
[----:B------:R-:W-:Y:S02]  /*4650*/  FMNMX.FTZ R16, R30, R16, !PT ;  /* 0x000000101e107209 */ /* 0x000fe40007810000 */
[----:B------:R-:W-:Y:S02]  /*4660*/  ISETP.GE.AND P2, PT, R3, R133, PT ;  /* 0x000000850300720c */ /* 0x000fe40003f46270 */
[----:B------:R-:W-:-:S02]  /*4670*/  IADD3 R3, R80, 0x21, RZ ;  /* 0x0000002150037810 */ /* 0x000fc40007ffe0ff */
[----:B------:R-:W-:Y:S02]  /*4680*/  FSEL R144, R12, -INF , !P3 ;  /* 0xff8000000c907808 */ /* 0x000fe40005800000 */
[----:B------:R-:W-:Y:S02]  /*4690*/  FSEL R21, R21, -INF , !P1 ;  /* 0xff80000015157808 */ /* 0x000fe40004800000 */
[----:B------:R-:W-:Y:S02]  /*46a0*/  FMNMX.FTZ R38, R20, R38, !PT ;  /* 0x0000002614267209 */ /* 0x000fe40007810000 */
[----:B------:R-:W-:Y:S02]  /*46b0*/  ISETP.GE.AND P3, PT, R27, R134, PT ;  /* 0x000000861b00720c */ /* 0x000fe40003f66270 */
[----:B------:R-:W-:Y:S02]  /*46c0*/  FSEL R139, R13, -INF , !P4 ;  /* 0xff8000000d8b7808 */ /* 0x000fe40006000000 */
[----:B------:R-:W-:-:S02]  /*46d0*/  FMNMX.FTZ R13, R31, R16, !PT ;  /* 0x000000101f0d7209 */ /* 0x000fc40007810000 */
[----:B------:R-:W-:Y:S02]  /*46e0*/  FSEL R22, R22, -INF , !P5 ;  /* 0xff80000016167808 */ /* 0x000fe40006800000 */
[----:B------:R-:W-:Y:S02]  /*46f0*/  ISETP.GE.AND P5, PT, R3, R134, PT ;  /* 0x000000860300720c */ /* 0x000fe40003fa6270 */
[----:B------:R-:W-:Y:S02]  /*4700*/  FMNMX.FTZ R38, R21, R38, !PT ;  /* 0x0000002615267209 */ /* 0x000fe40007810000 */
[----:B------:R-:W-:Y:S02]  /*4710*/  FSEL R212, R8, -INF , !P3 ;  /* 0xff80000008d47808 */ /* 0x000fe40005800000 */
[----:B------:R-:W-:Y:S02]  /*4720*/  FMNMX.FTZ R8, R26, R13, !PT ;  /* 0x0000000d1a087209 */ /* 0x000fe40007810000 */
[----:B------:R-:W-:-:S02]  /*4730*/  FSEL R145, R17, -INF , !P5 ;  /* 0xff80000011917808 */ /* 0x000fc40006800000 */
[----:B------:R-:W-:Y:S02]  /*4740*/  FMNMX.FTZ R17, R146, R38, !PT ;  /* 0x0000002692117209 */ /* 0x000fe40007810000 */
[----:B------:R-:W-:Y:S02]  /*4750*/  FMNMX.FTZ R8, R116, R8, !PT ;  /* 0x0000000874087209 */ /* 0x000fe40007810000 */
[----:B------:R-:W-:Y:S02]  /*4760*/  FMNMX.FTZ R12, R145, R17, !PT ;  /* 0x00000011910c7209 */ /* 0x000fe40007810000 */
[----:B------:R-:W-:Y:S02]  /*4770*/  FMNMX.FTZ R8, R22, R8, !PT ;  /* 0x0000000816087209 */ /* 0x000fe40007810000 */
[----:B------:R-:W-:Y:S02]  /*4780*/  IADD3 R7, R80, 0x31, RZ ;  /* 0x0000003150077810 */ /* 0x000fe40007ffe0ff */
[----:B------:R-:W-:-:S02]  /*4790*/  FMNMX.FTZ R12, R144, R12, !PT ;  /* 0x0000000c900c7209 */ /* 0x000fc40007810000 */
[----:B------:R-:W-:Y:S02]  /*47a0*/  ISETP.GE.AND P1, PT, R3, R133, PT ;  /* 0x000000850300720c */ /* 0x000fe40003f26270 */
[----:B------:R-:W-:Y:S02]  /*47b0*/  FSEL R138, R18, -INF , !P2 ;  /* 0xff800000128a7808 */ /* 0x000fe40005000000 */
[----:B------:R-:W-:Y:S02]  /*47c0*/  FMNMX.FTZ R8, R23, R8, !PT ;  /* 0x0000000817087209 */ /* 0x000fe40007810000 */
[----:B------:R-:W-:Y:S02]  /*47d0*/  ISETP.GE.AND P4, PT, R7, R134, PT ;  /* 0x000000860700720c */ /* 0x000fe40003f86270 */
[----:B------:R-:W-:Y:S02]  /*47e0*/  IADD3 R3, R80, 0x38, RZ ;  /* 0x0000003850037810 */ /* 0x000fe40007ffe0ff */
[----:B------:R-:W-:-:S02]  /*47f0*/  FMNMX.FTZ R12, R139, R12, !PT ;  /* 0x0000000c8b0c7209 */ /* 0x000fc40007810000 */
[----:B------:R-:W-:Y:S02]  /*4800*/  ISETP.GE.AND P2, PT, R37, R133, PT ;  /* 0x000000852500720c */ /* 0x000fe40003f46270 */
[----:B------:R-:W-:Y:S02]  /*4810*/  FSEL R137, R19, -INF , !P1 ;  /* 0xff80000013897808 */ /* 0x000fe40004800000 */
[----:B------:R-:W-:Y:S01]  /*4820*/  FMNMX.FTZ R8, R138, R8, !PT ;  /* 0x000000088a087209 */ /* 0x000fe20007810000 */
[----:B------:R-:W-:Y:S01]  /*4830*/  LDSM.16.MT88.4 R16, [R186+0xe800] ;  /* 0x00e80000ba10783b */ /* 0x000fe20000004200 */
[----:B------:R-:W-:Y:S02]  /*4840*/  FSEL R211, R9, -INF , !P4 ;  /* 0xff80000009d37808 */ /* 0x000fe40006000000 */
[----:B------:R-:W-:Y:S02]  /*4850*/  IADD3 R80, R80, 0x39, RZ ;  /* 0x0000003950507810 */ /* 0x000fe40007ffe0ff */
[----:B------:R-:W-:-:S02]  /*4860*/  ISETP.GE.AND P3, PT, R3, R134, PT ;  /* 0x000000860300720c */ /* 0x000fc40003f66270 */
[----:B------:R-:W-:Y:S02]  /*4870*/  FMNMX.FTZ R9, R212, R12, !PT ;  /* 0x0000000cd4097209 */ /* 0x000fe40007810000 */
[----:B------:R-:W-:Y:S02]  /*4880*/  ISETP.GE.AND P1, PT, R36, R133, PT ;  /* 0x000000852400720c */ /* 0x000fe40003f26270 */
[----:B------:R-:W-:Y:S02]  /*4890*/  FSEL R136, R14, -INF , !P2 ;  /* 0xff8000000e887808 */ /* 0x000fe40005000000 */
[----:B------:R-:W-:Y:S02]  /*48a0*/  FMNMX.FTZ R8, R137, R8, !PT ;  /* 0x0000000889087209 */ /* 0x000fe40007810000 */
[----:B------:R-:W-:Y:S02]  /*48b0*/  ISETP.GE.AND P4, PT, R80, R134, PT ;  /* 0x000000865000720c */ /* 0x000fe40003f86270 */
[----:B------:R-:W-:-:S02]  /*48c0*/  FSEL R210, R76, -INF , !P3 ;  /* 0xff8000004cd27808 */ /* 0x000fc40005800000 */
[----:B------:R-:W-:Y:S02]  /*48d0*/  FMNMX.FTZ R9, R211, R9, !PT ;  /* 0x00000009d3097209 */ /* 0x000fe40007810000 */
[----:B------:R-:W-:Y:S02]  /*48e0*/  ISETP.GE.AND P2, PT, R27, R133, PT ;  /* 0x000000851b00720c */ /* 0x000fe40003f46270 */
[----:B------:R-:W-:Y:S02]  /*48f0*/  FSEL R204, R15, -INF , !P1 ;  /* 0xff8000000fcc7808 */ /* 0x000fe40004800000 */
[----:B------:R-:W-:Y:S02]  /*4900*/  FMNMX.FTZ R8, R136, R8, !PT ;  /* 0x0000000888087209 */ /* 0x000fe40007810000 */
[----:B------:R-:W-:Y:S02]  /*4910*/  FSEL R209, R77, -INF , !P4 ;  /* 0xff8000004dd17808 */ /* 0x000fe40006000000 */
[----:B------:R-:W-:-:S02]  /*4920*/  FMNMX.FTZ R9, R210, R9, !PT ;  /* 0x00000009d2097209 */ /* 0x000fc40007810000 */
[----:B------:R-:W-:Y:S02]  /*4930*/  ISETP.GE.AND P1, PT, R7, R133, PT ;  /* 0x000000850700720c */ /* 0x000fe40003f26270 */
[----:B------:R-:W-:Y:S02]  /*4940*/  FSEL R205, R10, -INF , !P2 ;  /* 0xff8000000acd7808 */ /* 0x000fe40005000000 */
[----:B------:R-:W-:Y:S02]  /*4950*/  FMNMX.FTZ R8, R204, R8, !PT ;  /* 0x00000008cc087209 */ /* 0x000fe40007810000 */
[----:B------:R-:W-:Y:S02]  /*4960*/  FMNMX.FTZ R132, R209, R9, !PT ;  /* 0x00000009d1847209 */ /* 0x000fe40007810000 */
[-C--:B------:R-:W-:Y:S01]  /*4970*/  ISETP.GE.AND P2, PT, R3, R133.reuse, PT ;  /* 0x000000850300720c */ /* 0x080fe20003f46270 */
[----:B------:R-:W-:Y:S01]  /*4980*/  IMAD.U32 R3, RZ, RZ, UR31 ;  /* 0x0000001fff037e24 */ /* 0x000fe2000f8e00ff */
[----:B------:R-:W-:Y:S01]  /*4990*/  FSEL R169, R11, -INF , !P1 ;  /* 0xff8000000ba97808 */ /* 0x000fe20004800000 */
[----:B------:R-:W1:Y:S01]  /*49a0*/  SHFL.BFLY PT, R9, R132, 0x2, 0x1f ;  /* 0x0c401f0084097f89 */ /* 0x000e6200000e0000 */
[----:B------:R-:W-:Y:S01]  /*49b0*/  FMNMX.FTZ R8, R205, R8, !PT ;  /* 0x00000008cd087209 */ /* 0x000fe20007810000 */
[----:B------:R-:W-:Y:S01]  /*49c0*/  UIADD3 UR31, UR31, 0x1, URZ ;  /* 0x000000011f1f7890 */ /* 0x000fe2000fffe03f */
[----:B------:R-:W-:-:S02]  /*49d0*/  ISETP.GE.AND P1, PT, R80, R133, PT ;  /* 0x000000855000720c */ /* 0x000fc40003f26270 */
[----:B------:R-:W-:Y:S01]  /*49e0*/  FSEL R168, R78, -INF , !P2 ;  /* 0xff8000004ea87808 */ /* 0x000fe20005000000 */
[----:B------:R-:W-:Y:S01]  /*49f0*/  LDSM.16.MT88.4 R80, [R185+0xe000] ;  /* 0x00e00000b950783b */ /* 0x000fe20000004200 */
[----:B------:R-:W-:Y:S02]  /*4a00*/  FMNMX.FTZ R8, R169, R8, !PT ;  /* 0x00000008a9087209 */ /* 0x000fe40007810000 */
[----:B------:R-:W-:Y:S02]  /*4a10*/  FSEL R167, R79, -INF , !P1 ;  /* 0xff8000004fa77808 */ /* 0x000fe40004800000 */
[----:B------:R-:W-:Y:S02]  /*4a20*/  FMNMX.FTZ R8, R168, R8, !PT ;  /* 0x00000008a8087209 */ /* 0x000fe40007810000 */
[----:B------:R-:W-:Y:S02]  /*4a30*/  LOP3.LUT R3, R215, UR23, R3, 0x96, !PT ;  /* 0x00000017d7037c12 */ /* 0x000fe4000f8e9603 */
[----:B------:R-:W-:-:S02]  /*4a40*/  FMNMX.FTZ R8, R167, R8, !PT ;  /* 0x00000008a7087209 */ /* 0x000fc40007810000 */
[----:B------:R-:W-:Y:S01]  /*4a50*/  LOP3.LUT R164, R163, UR29, R214, 0x96, !PT ;  /* 0x0000001da3a47c12 */ /* 0x000fe2000f8e96d6 */
[----:B------:R-:W-:Y:S02]  /*4a60*/  IMAD.WIDE.U32 R12, R3, -0x326172a9, RZ ;  /* 0xcd9e8d57030c7825 */ /* 0x000fe400078e00ff */
[----:B------:R-:W2:Y:S02]  /*4a70*/  SHFL.BFLY PT, R6, R8, 0x2, 0x1f ;  /* 0x0c401f0008067f89 */ /* 0x000ea400000e0000 */
[----:B------:R-:W-:Y:S01]  /*4a80*/  IMAD.WIDE.U32 R164, R164, -0x326172a9, RZ ;  /* 0xcd9e8d57a4a47825 */ /* 0x000fe200078e00ff */
[----:B------:R-:W-:Y:S02]  /*4a90*/  LOP3.LUT R3, R13, UR4, R170, 0x96, !PT ;  /* 0x000000040d037c12 */ /* 0x000fe4000f8e96aa */
[----:B-1----:R-:W-:Y:S01]  /*4aa0*/  FMNMX.FTZ R132, R132, R9, !PT ;  /* 0x0000000984847209 */ /* 0x002fe20007810000 */
[----:B------:R-:W-:Y:S01]  /*4ab0*/  IMAD.U32 R214, RZ, RZ, UR31 ;  /* 0x0000001fffd67e24 */ /* 0x000fe2000f8e00ff */
[----:B------:R-:W-:-:S03]  /*4ac0*/  LOP3.LUT R12, R165, UR28, R12, 0x96, !PT ;  /* 0x0000001ca50c7c12 */ /* 0x000fc6000f8e960c */
[----:B------:R-:W1:Y:S01]  /*4ad0*/  SHFL.BFLY PT, R7, R132, 0x1, 0x1f ;  /* 0x0c201f0084077f89 */ /* 0x000e6200000e0000 */
[----:B------:R-:W-:Y:S01]  /*4ae0*/  LOP3.LUT R214, R215, UR23, R214, 0x96, !PT ;  /* 0x00000017d7d67c12 */ /* 0x000fe2000f8e96d6 */
[----:B------:R-:W-:-:S04]  /*4af0*/  IMAD.WIDE.U32 R12, R12, -0x2daee0ad, RZ ;  /* 0xd2511f530c0c7825 */ /* 0x000fc800078e00ff */
[----:B------:R-:W-:-:S05]  /*4b00*/  IMAD.WIDE.U32 R214, R214, -0x326172a9, RZ ;  /* 0xcd9e8d57d6d67825 */ /* 0x000fca00078e00ff */
[----:B------:R-:W-:Y:S02]  /*4b10*/  LOP3.LUT R170, R215, UR4, R170, 0x96, !PT ;  /* 0x00000004d7aa7c12 */ /* 0x000fe4000f8e96aa */
[----:B--2---:R-:W-:Y:S01]  /*4b20*/  FMNMX.FTZ R6, R8, R6, !PT ;  /* 0x0000000608067209 */ /* 0x004fe20007810000 */
[----:B------:R-:W-:-:S04]  /*4b30*/  IMAD.WIDE.U32 R8, R3, -0x2daee0ad, RZ ;  /* 0xd2511f5303087825 */ /* 0x000fc800078e00ff */
[----:B------:R-:W2:Y:S01]  /*4b40*/  SHFL.BFLY PT, R3, R6, 0x1, 0x1f ;  /* 0x0c201f0006037f89 */ /* 0x000ea200000e0000 */
[----:B------:R-:W-:Y:S01]  /*4b50*/  LOP3.LUT R8, R13, UR25, R8, 0x96, !PT ;  /* 0x000000190d087c12 */ /* 0x000fe2000f8e9608 */
[----:B------:R-:W-:Y:S01]  /*4b60*/  IMAD.WIDE.U32 R170, R170, -0x2daee0ad, RZ ;  /* 0xd2511f53aaaa7825 */ /* 0x000fe200078e00ff */
[----:B-1----:R-:W-:Y:S02]  /*4b70*/  FMNMX.FTZ R132, R132, R7, !PT ;  /* 0x0000000784847209 */ /* 0x002fe40007810000 */
[--C-:B------:R-:W-:Y:S01]  /*4b80*/  LOP3.LUT R7, R9, UR27, R162.reuse, 0x96, !PT ;  /* 0x0000001b09077c12 */ /* 0x100fe2000f8e96a2 */
[----:B------:R-:W-:Y:S01]  /*4b90*/  IMAD.WIDE.U32 R8, R8, -0x326172a9, RZ ;  /* 0xcd9e8d5708087825 */ /* 0x000fe200078e00ff */
[----:B------:R-:W-:Y:S02]  /*4ba0*/  FSETP.NEU.FTZ.AND P1, PT, R132, -INF , PT ;  /* 0xff8000008400780b */ /* 0x000fe40003f3d000 */
[----:B------:R-:W-:Y:S01]  /*4bb0*/  LOP3.LUT R163, R171, UR27, R162, 0x96, !PT ;  /* 0x0000001baba37c12 */ /* 0x000fe2000f8e96a2 */
[----:B------:R-:W-:-:S04]  /*4bc0*/  IMAD.WIDE.U32 R10, R7, -0x326172a9, RZ ;  /* 0xcd9e8d57070a7825 */ /* 0x000fc800078e00ff */
[----:B------:R-:W-:Y:S01]  /*4bd0*/  FMUL.FTZ R208, R132, c[0x0][0x23c] ;  /* 0x00008f0084d07a20 */ /* 0x000fe20000410000 */
[----:B------:R-:W-:Y:S02]  /*4be0*/  LOP3.LUT R7, R11, UR26, R164, 0x96, !PT ;  /* 0x0000001a0b077c12 */ /* 0x000fe4000f8e96a4 */
[----:B------:R-:W-:Y:S02]  /*4bf0*/  LOP3.LUT R10, R9, UR24, R10, 0x96, !PT ;  /* 0x00000018090a7c12 */ /* 0x000fe4000f8e960a */
[----:B------:R-:W-:Y:S01]  /*4c00*/  FSEL R208, R208, RZ, P1 ;  /* 0x000000ffd0d07208 */ /* 0x000fe20000800000 */
[----:B------:R-:W-:Y:S01]  /*4c10*/  IMAD.WIDE.U32 R14, R7, -0x2daee0ad, RZ ;  /* 0xd2511f53070e7825 */ /* 0x000fe200078e00ff */
[----:B--2---:R-:W-:-:S03]  /*4c20*/  FMNMX.FTZ R3, R6, R3, !PT ;  /* 0x0000000306037209 */ /* 0x004fc60007810000 */
[----:B------:R-:W-:Y:S01]  /*4c30*/  IMAD.WIDE.U32 R10, R10, -0x2daee0ad, RZ ;  /* 0xd2511f530a0a7825 */ /* 0x000fe200078e00ff */
[----:B------:R-:W-:Y:S02]  /*4c40*/  LOP3.LUT R6, R15, UR21, R12, 0x96, !PT ;  /* 0x000000150f067c12 */ /* 0x000fe4000f8e960c */
[C---:B------:R-:W-:Y:S01]  /*4c50*/  FSETP.NEU.FTZ.AND P1, PT, R3.reuse, -INF , PT ;  /* 0xff8000000300780b */ /* 0x040fe20003f3d000 */
[----:B------:R-:W-:Y:S01]  /*4c60*/  FMUL.FTZ R166, R3, c[0x0][0x23c] ;  /* 0x00008f0003a67a20 */ /* 0x000fe20000410000 */
[----:B------:R-:W-:Y:S01]  /*4c70*/  LOP3.LUT R14, R11, UR15, R14, 0x96, !PT ;  /* 0x0000000f0b0e7c12 */ /* 0x000fe2000f8e960e */
[--C-:B------:R-:W-:Y:S02]  /*4c80*/  FFMA.FTZ R155, R28, c[0x0][0x23c], -R208.reuse ;  /* 0x00008f001c9b7a23 */ /* 0x100fe400000108d0 */
[----:B------:R-:W-:Y:S01]  /*4c90*/  FFMA.FTZ R150, R29, c[0x0][0x23c], -R208 ;  /* 0x00008f001d967a23 */ /* 0x000fe200000108d0 */
[----:B------:R-:W-:Y:S01]  /*4ca0*/  FSEL R166, R166, RZ, P1 ;  /* 0x000000ffa6a67208 */ /* 0x000fe20000800000 */
[----:B------:R-:W-:-:S02]  /*4cb0*/  IMAD.WIDE.U32 R14, R14, -0x326172a9, RZ ;  /* 0xcd9e8d570e0e7825 */ /* 0x000fc400078e00ff */
[----:B------:R-:W-:Y:S02]  /*4cc0*/  MUFU.EX2 R155, R155 ;  /* 0x0000009b009b7308 */ /* 0x000fe40000000800 */
[--C-:B------:R-:W-:Y:S01]  /*4cd0*/  FFMA.FTZ R159, R30, c[0x0][0x23c], -R166.reuse ;  /* 0x00008f001e9f7a23 */ /* 0x100fe200000108a6 */
[C---:B------:R-:W-:Y:S01]  /*4ce0*/  LOP3.LUT R13, R14.reuse, 0xffff, RZ, 0xc0, !PT ;  /* 0x0000ffff0e0d7812 */ /* 0x040fe200078ec0ff */
[----:B------:R-:W-:Y:S01]  /*4cf0*/  FFMA.FTZ R152, R31, c[0x0][0x23c], -R166 ;  /* 0x00008f001f987a23 */ /* 0x000fe200000108a6 */
[----:B------:R-:W-:Y:S01]  /*4d00*/  LOP3.LUT R12, R14, 0xff, RZ, 0xc0, !PT ;  /* 0x000000ff0e0c7812 */ /* 0x000fe200078ec0ff */
[----:B------:R-:W-:Y:S01]  /*4d10*/  IMAD.WIDE.U32 R6, R6, -0x326172a9, RZ ;  /* 0xcd9e8d5706067825 */ /* 0x000fe200078e00ff */
[----:B------:R-:W-:Y:S01]  /*4d20*/  SHF.R.U32.HI R13, RZ, 0x8, R13 ;  /* 0x00000008ff0d7819 */ /* 0x000fe2000001160d */
[----:B------:R-:W1:Y:S01]  /*4d30*/  MUFU.EX2 R150, R150 ;  /* 0x0000009600967308 */ /* 0x000e620000000800 */
[----:B------:R-:W-:Y:S01]  /*4d40*/  SHF.R.U32.HI R11, RZ, 0x10, R14 ;  /* 0x00000010ff0b7819 */ /* 0x000fe2000001160e */
[----:B------:R-:W-:Y:S01]  /*4d50*/  FFMA.FTZ R157, R32, c[0x0][0x23c], -R208 ;  /* 0x00008f00209d7a23 */ /* 0x000fe200000108d0 */
[----:B------:R-:W-:Y:S01]  /*4d60*/  LOP3.LUT R9, R15, UR5, R6, 0x96, !PT ;  /* 0x000000050f097c12 */ /* 0x000fe2000f8e9606 */
[----:B------:R-:W-:Y:S01]  /*4d70*/  FFMA.FTZ R156, R33, c[0x0][0x23c], -R208 ;  /* 0x00008f00219c7a23 */ /* 0x000fe200000108d0 */
[----:B------:R-:W-:Y:S01]  /*4d80*/  PRMT R4, R12, 0x5410, R13 ;  /* 0x000054100c047816 */ /* 0x000fe2000000000d */
[----:B------:R-:W-:Y:S01]  /*4d90*/  FFMA.FTZ R154, R34, c[0x0][0x23c], -R166 ;  /* 0x00008f00229a7a23 */ /* 0x000fe200000108a6 */
[----:B------:R-:W-:Y:S01]  /*4da0*/  SHF.R.U32.HI R6, RZ, 0x18, R14 ;  /* 0x00000018ff067819 */ /* 0x000fe2000001160e */
[----:B------:R-:W-:Y:S01]  /*4db0*/  MUFU.EX2 R159, R159 ;  /* 0x0000009f009f7308 */ /* 0x000fe20000000800 */
[----:B------:R-:W-:Y:S01]  /*4dc0*/  FFMA.FTZ R160, R35, c[0x0][0x23c], -R166 ;  /* 0x00008f0023a07a23 */ /* 0x000fe200000108a6 */
[----:B------:R-:W-:Y:S01]  /*4dd0*/  LOP3.LUT R11, R11, 0xff, RZ, 0xc0, !PT ;  /* 0x000000ff0b0b7812 */ /* 0x000fe200078ec0ff */
[--C-:B------:R-:W-:Y:S01]  /*4de0*/  HSET2.LE.AND R4, R4, R161.reuse, PT ;  /* 0x000000a104047233 */ /* 0x100fe20003803000 */
[----:B------:R-:W-:Y:S01]  /*4df0*/  LOP3.LUT R5, R9, 0xffff, RZ, 0xc0, !PT ;  /* 0x0000ffff09057812 */ /* 0x000fe200078ec0ff */
[----:B------:R-:W2:Y:S01]  /*4e00*/  LDSM.16.MT88.4 R32, [R184+0x10000] ;  /* 0x01000000b820783b */ /* 0x000ea20000004200 */
[--C-:B------:R-:W-:Y:S01]  /*4e10*/  SHF.R.U32.HI R2, RZ, 0x10, R9.reuse ;  /* 0x00000010ff027819 */ /* 0x100fe20000011609 */
[----:B------:R-:W-:Y:S01]  /*4e20*/  FFMA.FTZ R148, R20, c[0x0][0x23c], -R208 ;  /* 0x00008f0014947a23 */ /* 0x000fe200000108d0 */
[----:B------:R-:W3:Y:S01]  /*4e30*/  MUFU.EX2 R152, R152 ;  /* 0x0000009800987308 */ /* 0x000ee20000000800 */
[----:B------:R-:W-:Y:S01]  /*4e40*/  PRMT R6, R11, 0x5410, R6 ;  /* 0x000054100b067816 */ /* 0x000fe20000000006 */
[--C-:B------:R-:W-:Y:S01]  /*4e50*/  FFMA.FTZ R153, R24, c[0x0][0x23c], -R208.reuse ;  /* 0x00008f0018997a23 */ /* 0x100fe200000108d0 */
[----:B------:R-:W-:Y:S01]  /*4e60*/  LOP3.LUT R0, R9, 0xff, RZ, 0xc0, !PT ;  /* 0x000000ff09007812 */ /* 0x000fe200078ec0ff */
[----:B------:R-:W-:Y:S01]  /*4e70*/  FFMA.FTZ R149, R25, c[0x0][0x23c], -R208 ;  /* 0x00008f0019957a23 */ /* 0x000fe200000108d0 */
[----:B-1----:R-:W-:Y:S01]  /*4e80*/  F2FP.PACK_AB R114, R150, R155 ;  /* 0x0000009b9672723e */ /* 0x002fe200000000ff */
[--C-:B------:R-:W-:Y:S01]  /*4e90*/  HSET2.LE.AND R115, R6, R161.reuse, PT ;  /* 0x000000a106737233 */ /* 0x100fe20003803000 */
[----:B------:R-:W-:Y:S01]  /*4ea0*/  SHF.R.U32.HI R9, RZ, 0x18, R9 ;  /* 0x00000018ff097819 */ /* 0x000fe20000011609 */
[----:B------:R-:W-:Y:S01]  /*4eb0*/  MUFU.EX2 R157, R157 ;  /* 0x0000009d009d7308 */ /* 0x000fe20000000800 */
[----:B------:R-:W-:Y:S01]  /*4ec0*/  SHF.R.U32.HI R5, RZ, 0x8, R5 ;  /* 0x00000008ff057819 */ /* 0x000fe20000011605 */
[--C-:B------:R-:W-:Y:S01]  /*4ed0*/  FFMA.FTZ R151, R26, c[0x0][0x23c], -R166.reuse ;  /* 0x00008f001a977a23 */ /* 0x100fe200000108a6 */
[----:B------:R-:W-:Y:S01]  /*4ee0*/  LOP3.LUT R2, R2, 0xff, RZ, 0xc0, !PT ;  /* 0x000000ff02027812 */ /* 0x000fe200078ec0ff */
[--C-:B------:R-:W-:Y:S01]  /*4ef0*/  FFMA.FTZ R135, R22, c[0x0][0x23c], -R166.reuse ;  /* 0x00008f0016877a23 */ /* 0x100fe200000108a6 */
[----:B------:R-:W-:Y:S01]  /*4f00*/  LOP3.LUT R114, R4, R114, RZ, 0xc0, !PT ;  /* 0x0000007204727212 */ /* 0x000fe200078ec0ff */
[----:B------:R-:W-:Y:S01]  /*4f10*/  FFMA.FTZ R158, R116, c[0x0][0x23c], -R166 ;  /* 0x00008f00749e7a23 */ /* 0x000fe200000108a6 */
[----:B------:R-:W-:Y:S01]  /*4f20*/  PRMT R0, R0, 0x5410, R5 ;  /* 0x0000541000007816 */ /* 0x000fe20000000005 */
[----:B------:R-:W1:Y:S01]  /*4f30*/  MUFU.EX2 R156, R156 ;  /* 0x0000009c009c7308 */ /* 0x000e620000000800 */
[----:B------:R-:W-:Y:S01]  /*4f40*/  PRMT R2, R2, 0x5410, R9 ;  /* 0x0000541002027816 */ /* 0x000fe20000000009 */
[----:B------:R-:W-:Y:S01]  /*4f50*/  LDSM.16.MT88.4 R12, [R188+0xe800] ;  /* 0x00e80000bc0c783b */ /* 0x000fe20000004200 */
[----:B---3--:R-:W-:Y:S01]  /*4f60*/  F2FP.PACK_AB R4, R152, R159 ;  /* 0x0000009f9804723e */ /* 0x008fe200000000ff */
[--C-:B------:R-:W-:Y:S01]  /*4f70*/  HSET2.LE.AND R112, R0, R161.reuse, PT ;  /* 0x000000a100707233 */ /* 0x100fe20003803000 */
[----:B------:R-:W-:Y:S01]  /*4f80*/  FFMA.FTZ R162, R146, c[0x0][0x23c], -R208 ;  /* 0x00008f0092a27a23 */ /* 0x000fe200000108d0 */
[----:B------:R-:W-:Y:S01]  /*4f90*/  HSET2.LE.AND R113, R2, R161, PT ;  /* 0x000000a102717233 */ /* 0x000fe20003803000 */
[----:B------:R-:W-:Y:S01]  /*4fa0*/  LOP3.LUT R115, R115, R4, RZ, 0xc0, !PT ;  /* 0x0000000473737212 */ /* 0x000fe200078ec0ff */
[----:B------:R-:W-:Y:S01]  /*4fb0*/  MUFU.EX2 R154, R154 ;  /* 0x0000009a009a7308 */ /* 0x000fe20000000800 */
[----:B------:R-:W-:Y:S01]  /*4fc0*/  LOP3.LUT R4, R7, UR20, R8, 0x96, !PT ;  /* 0x0000001407047c12 */ /* 0x000fe2000f8e9608 */
[--C-:B------:R-:W-:Y:S01]  /*4fd0*/  FFMA.FTZ R206, R138, c[0x0][0x23c], -R166.reuse ;  /* 0x00008f008ace7a23 */ /* 0x100fe200000108a6 */
[----:B------:R-:W-:Y:S01]  /*4fe0*/  LDSM.16.MT88.4 R28, [R186+0xc800] ;  /* 0x00c80000ba1c783b */ /* 0x000fe20000004200 */
[----:B------:R-:W-:-:S02]  /*4ff0*/  FFMA.FTZ R171, R137, c[0x0][0x23c], -R166 ;  /* 0x00008f0089ab7a23 */ /* 0x000fc400000108a6 */
[----:B------:R-:W-:Y:S01]  /*5000*/  IMAD.WIDE.U32 R4, R4, -0x2daee0ad, RZ ;  /* 0xd2511f5304047825 */ /* 0x000fe200078e00ff */
[----:B------:R-:W-:Y:S01]  /*5010*/  LDSM.16.MT88.4 R24, [R185+0xc800] ;  /* 0x00c80000b918783b */ /* 0x000fe20000004200 */
[----:B------:R-:W3:Y:S01]  /*5020*/  MUFU.EX2 R160, R160 ;  /* 0x000000a000a07308 */ /* 0x000ee20000000800 */
[----:B-1----:R-:W-:Y:S01]  /*5030*/  F2FP.PACK_AB R2, R156, R157 ;  /* 0x0000009d9c02723e */ /* 0x002fe200000000ff */
[----:B------:R-:W-:Y:S01]  /*5040*/  FFMA.FTZ R204, R204, c[0x0][0x23c], -R166 ;  /* 0x00008f00cccc7a23 */ /* 0x000fe200000108a6 */
[----:B------:R-:W-:Y:S01]  /*5050*/  LOP3.LUT R10, R5, UR30, R10, 0x96, !PT ;  /* 0x0000001e050a7c12 */ /* 0x000fe2000f8e960a */
[--C-:B------:R-:W-:Y:S01]  /*5060*/  FFMA.FTZ R212, R212, c[0x0][0x23c], -R208.reuse ;  /* 0x00008f00d4d47a23 */ /* 0x100fe200000108d0 */
[----:B------:R-:W-:Y:S01]  /*5070*/  LOP3.LUT R112, R112, R2, RZ, 0xc0, !PT ;  /* 0x0000000270707212 */ /* 0x000fe200078ec0ff */
[----:B------:R-:W-:Y:S01]  /*5080*/  FFMA.FTZ R2, R21, c[0x0][0x23c], -R208 ;  /* 0x00008f0015027a23 */ /* 0x000fe200000108d0 */
[----:B------:R-:W-:Y:S01]  /*5090*/  LOP3.LUT R142, R4, 0xff, RZ, 0xc0, !PT ;  /* 0x000000ff048e7812 */ /* 0x000fe200078ec0ff */
[----:B------:R-:W-:Y:S01]  /*50a0*/  MUFU.EX2 R148, R148 ;  /* 0x0000009400947308 */ /* 0x000fe20000000800 */
[----:B------:R-:W-:Y:S01]  /*50b0*/  SHF.R.U32.HI R8, RZ, 0x10, R4 ;  /* 0x00000010ff087819 */ /* 0x000fe20000011604 */
[----:B------:R-:W-:Y:S01]  /*50c0*/  FFMA.FTZ R211, R211, c[0x0][0x23c], -R208 ;  /* 0x00008f00d3d37a23 */ /* 0x000fe200000108d0 */
[----:B------:R-:W-:Y:S01]  /*50d0*/  SHF.R.U32.HI R143, RZ, 0x18, R4 ;  /* 0x00000018ff8f7819 */ /* 0x000fe20000011604 */
[----:B------:R-:W-:Y:S01]  /*50e0*/  FFMA.FTZ R210, R210, c[0x0][0x23c], -R208 ;  /* 0x00008f00d2d27a23 */ /* 0x000fe200000108d0 */
[----:B------:R-:W-:Y:S01]  /*50f0*/  LOP3.LUT R11, R10, 0xffff, RZ, 0xc0, !PT ;  /* 0x0000ffff0a0b7812 */ /* 0x000fe200078ec0ff */
[----:B------:R-:W-:Y:S01]  /*5100*/  FFMA.FTZ R205, R205, c[0x0][0x23c], -R166 ;  /* 0x00008f00cdcd7a23 */ /* 0x000fe200000108a6 */
[----:B------:R-:W-:Y:S01]  /*5110*/  SHF.R.U32.HI R141, RZ, 0x10, R10 ;  /* 0x00000010ff8d7819 */ /* 0x000fe2000001160a */
[----:B------:R-:W1:Y:S01]  /*5120*/  MUFU.EX2 R2, R2 ;  /* 0x0000000200027308 */ /* 0x000e620000000800 */
[----:B---3--:R-:W-:Y:S01]  /*5130*/  F2FP.PACK_AB R0, R160, R154 ;  /* 0x0000009aa000723e */ /* 0x008fe200000000ff */
[--C-:B------:R-:W-:Y:S01]  /*5140*/  FFMA.FTZ R169, R169, c[0x0][0x23c], -R166.reuse ;  /* 0x00008f00a9a97a23 */ /* 0x100fe200000108a6 */
[----:B------:R-:W-:Y:S01]  /*5150*/  LOP3.LUT R140, R10, 0xff, RZ, 0xc0, !PT ;  /* 0x000000ff0a8c7812 */ /* 0x000fe200078ec0ff */
[----:B------:R-:W-:Y:S01]  /*5160*/  FFMA.FTZ R168, R168, c[0x0][0x23c], -R166 ;  /* 0x00008f00a8a87a23 */ /* 0x000fe200000108a6 */
[----:B------:R-:W-:Y:S01]  /*5170*/  LOP3.LUT R113, R113, R0, RZ, 0xc0, !PT ;  /* 0x0000000071717212 */ /* 0x000fe200078ec0ff */
[----:B------:R-:W-:Y:S01]  /*5180*/  FADD.FTZ R156, R157, R156 ;  /* 0x0000009c9d9c7221 */ /* 0x000fe20000010000 */
[----:B------:R-:W-:Y:S01]  /*5190*/  LOP3.LUT R0, R4, 0xffff, RZ, 0xc0, !PT ;  /* 0x0000ffff04007812 */ /* 0x000fe200078ec0ff */
[----:B------:R-:W-:Y:S01]  /*51a0*/  MUFU.EX2 R153, R153 ;  /* 0x0000009900997308 */ /* 0x000fe20000000800 */
[----:B------:R-:W3:Y:S01]  /*51b0*/  LDSM.16.MT88.4 R4, [R188+0xc800] ;  /* 0x00c80000bc04783b */ /* 0x000ee20000004200 */
[----:B------:R-:W-:Y:S01]  /*51c0*/  LOP3.LUT R8, R8, 0xff, RZ, 0xc0, !PT ;  /* 0x000000ff08087812 */ /* 0x000fe200078ec0ff */
[----:B------:R-:W-:Y:S01]  /*51d0*/  FADD.FTZ R154, R154, R160 ;  /* 0x000000a09a9a7221 */ /* 0x000fe20000010000 */
[----:B------:R-:W-:Y:S01]  /*51e0*/  SHF.R.U32.HI R0, RZ, 0x8, R0 ;  /* 0x00000008ff007819 */ /* 0x000fe20000011600 */
[C---:B------:R-:W-:Y:S01]  /*51f0*/  HMMA.16816.F32 R128, R112.reuse, R124, RZ ;  /* 0x0000007c7080723c */ /* 0x040fe200000018ff */
[----:B------:R-:W-:Y:S01]  /*5200*/  SHF.R.U32.HI R10, RZ, 0x18, R10 ;  /* 0x00000018ff0a7819 */ /* 0x000fe2000001160a */
[----:B------:R-:W-:Y:S01]  /*5210*/  FADD.FTZ R155, R155, R156 ;  /* 0x0000009c9b9b7221 */ /* 0x000fe20000010000 */
[----:B------:R-:W-:Y:S01]  /*5220*/  PRMT R142, R142, 0x5410, R0 ;  /* 0x000054108e8e7816 */ /* 0x000fe20000000000 */
[----:B------:R-:W-:Y:S01]  /*5230*/  FFMA.FTZ R0, R23, c[0x0][0x23c], -R166 ;  /* 0x00008f0017007a23 */ /* 0x000fe200000108a6 */
[----:B------:R-:W4:Y:S01]  /*5240*/  MUFU.EX2 R149, R149 ;  /* 0x0000009500957308 */ /* 0x000f220000000800 */
[----:B------:R-:W-:Y:S01]  /*5250*/  SHF.R.U32.HI R11, RZ, 0x8, R11 ;  /* 0x00000008ff0b7819 */ /* 0x000fe2000001160b */
[----:B------:R-:W-:Y:S01]  /*5260*/  LDSM.16.MT88.4 R20, [R184+0xc800] ;  /* 0x00c80000b814783b */ /* 0x000fe20000004200 */
[C---:B------:R-:W-:Y:S01]  /*5270*/  HMMA.16816.F32 R124, R112.reuse, R126, RZ ;  /* 0x0000007e707c723c */ /* 0x040fe200000018ff */
[--C-:B------:R-:W-:Y:S01]  /*5280*/  HSET2.LE.AND R142, R142, R161.reuse, PT ;  /* 0x000000a18e8e7233 */ /* 0x100fe20003803000 */
[----:B-1----:R-:W-:Y:S01]  /*5290*/  F2FP.PACK_AB R9, R2, R148 ;  /* 0x000000940209723e */ /* 0x002fe200000000ff */
[----:B------:R-:W-:Y:S01]  /*52a0*/  FADD.FTZ R159, R159, R154 ;  /* 0x0000009a9f9f7221 */ /* 0x000fe20000010000 */
[----:B------:R-:W-:Y:S01]  /*52b0*/  LOP3.LUT R141, R141, 0xff, RZ, 0xc0, !PT ;  /* 0x000000ff8d8d7812 */ /* 0x000fe200078ec0ff */
[----:B------:R-:W-:Y:S01]  /*52c0*/  MUFU.EX2 R151, R151 ;  /* 0x0000009700977308 */ /* 0x000fe20000000800 */
[----:B------:R-:W-:Y:S01]  /*52d0*/  PRMT R143, R8, 0x5410, R143 ;  /* 0x00005410088f7816 */ /* 0x000fe2000000008f */
[----:B------:R-:W-:Y:S01]  /*52e0*/  FADD.FTZ R155, R150, R155 ;  /* 0x0000009b969b7221 */ /* 0x000fe20000010000 */
[----:B------:R-:W-:Y:S01]  /*52f0*/  PRMT R140, R140, 0x5410, R11 ;  /* 0x000054108c8c7816 */ /* 0x000fe2000000000b */
[C---:B--2---:R-:W-:Y:S01]  /*5300*/  HMMA.16816.F32 R116, R112.reuse, R32, RZ ;  /* 0x000000207074723c */ /* 0x044fe200000018ff */
[----:B------:R-:W-:Y:S01]  /*5310*/  PRMT R141, R141, 0x5410, R10 ;  /* 0x000054108d8d7816 */ /* 0x000fe2000000000a */
[--C-:B------:R-:W-:Y:S01]  /*5320*/  HSET2.LE.AND R143, R143, R161.reuse, PT ;  /* 0x000000a18f8f7233 */ /* 0x100fe20003803000 */
[----:B------:R-:W-:Y:S01]  /*5330*/  LOP3.LUT R142, R142, R9, RZ, 0xc0, !PT ;  /* 0x000000098e8e7212 */ /* 0x000fe200078ec0ff */
[----:B------:R-:W-:Y:S01]  /*5340*/  MUFU.EX2 R135, R135 ;  /* 0x0000008700877308 */ /* 0x000fe20000000800 */
[----:B------:R-:W1:Y:S01]  /*5350*/  LDSM.16.MT88.4 R8, [R185+0xe800] ;  /* 0x00e80000b908783b */ /* 0x000e620000004200 */
[--C-:B------:R-:W-:Y:S01]  /*5360*/  HSET2.LE.AND R140, R140, R161.reuse, PT ;  /* 0x000000a18c8c7233 */ /* 0x100fe20003803000 */
[----:B----4-:R-:W-:Y:S01]  /*5370*/  F2FP.PACK_AB R33, R149, R153 ;  /* 0x000000999521723e */ /* 0x010fe200000000ff */
[----:B------:R-:W-:Y:S01]  /*5380*/  HSET2.LE.AND R141, R141, R161, PT ;  /* 0x000000a18d8d7233 */ /* 0x000fe20003803000 */
[----:B------:R-:W-:Y:S01]  /*5390*/  HMMA.16816.F32 R76, R112, R80, RZ ;  /* 0x00000050704c723c */ /* 0x000fe200000018ff */
[----:B------:R-:W-:Y:S01]  /*53a0*/  FADD.FTZ R159, R152, R159 ;  /* 0x0000009f989f7221 */ /* 0x000fe20000010000 */
[----:B------:R-:W-:Y:S01]  /*53b0*/  LOP3.LUT R140, R140, R33, RZ, 0xc0, !PT ;  /* 0x000000218c8c7212 */ /* 0x000fe200078ec0ff */
[----:B------:R-:W2:Y:S01]  /*53c0*/  MUFU.EX2 R0, R0 ;  /* 0x0000000000007308 */ /* 0x000ea20000000800 */
[----:B------:R-:W-:-:S04]  /*53d0*/  FADD.FTZ R153, R153, R155 ;  /* 0x0000009b99997221 */ /* 0x000fc80000010000 */
[----:B------:R-:W-:Y:S01]  /*53e0*/  HMMA.16816.F32 R80, R112, R82, RZ ;  /* 0x000000527050723c */ /* 0x000fe200000018ff */
[----:B------:R-:W-:Y:S02]  /*53f0*/  FADD.FTZ R153, R149, R153 ;  /* 0x0000009995997221 */ /* 0x000fe40000010000 */
[----:B------:R-:W4:Y:S02]  /*5400*/  MUFU.EX2 R158, R158 ;  /* 0x0000009e009e7308 */ /* 0x000f240000000800 */
[----:B------:R-:W-:-:S03]  /*5410*/  FADD.FTZ R148, R148, R153 ;  /* 0x0000009994947221 */ /* 0x000fc60000010000 */
[C---:B------:R-:W-:Y:S01]  /*5420*/  HMMA.16816.F32 R68, R112.reuse, R72, RZ ;  /* 0x000000487044723c */ /* 0x040fe200000018ff */
[----:B------:R-:W-:Y:S01]  /*5430*/  FADD.FTZ R148, R2, R148 ;  /* 0x0000009402947221 */ /* 0x000fe20000010000 */
[----:B--2---:R-:W-:Y:S01]  /*5440*/  F2FP.PACK_AB R147, R0, R135 ;  /* 0x000000870093723e */ /* 0x004fe200000000ff */
[----:B------:R-:W-:Y:S03]  /*5450*/  MUFU.EX2 R162, R162 ;  /* 0x000000a200a27308 */ /* 0x000fe60000000800 */
[----:B------:R-:W-:Y:S02]  /*5460*/  LOP3.LUT R143, R143, R147, RZ, 0xc0, !PT ;  /* 0x000000938f8f7212 */ /* 0x000fe400078ec0ff */
[----:B------:R-:W-:Y:S01]  /*5470*/  HMMA.16816.F32 R84, R112, R88, RZ ;  /* 0x000000587054723c */ /* 0x000fe200000018ff */
[----:B----4-:R-:W-:Y:S02]  /*5480*/  F2FP.PACK_AB R32, R158, R151 ;  /* 0x000000979e20723e */ /* 0x010fe400000000ff */
[----:B------:R-:W-:Y:S01]  /*5490*/  MUFU.EX2 R206, R206 ;  /* 0x000000ce00ce7308 */ /* 0x000fe20000000800 */
[----:B------:R-:W-:Y:S01]  /*54a0*/  FADD.FTZ R151, R151, R159 ;  /* 0x0000009f97977221 */ /* 0x000fe20000010000 */
[----:B------:R-:W-:-:S03]  /*54b0*/  LOP3.LUT R141, R141, R32, RZ, 0xc0, !PT ;  /* 0x000000208d8d7212 */ /* 0x000fc600078ec0ff */
[----:B------:R-:W-:Y:S01]  /*54c0*/  HMMA.16816.F32 R88, R112, R90, RZ ;  /* 0x0000005a7058723c */ /* 0x000fe200000018ff */
[----:B------:R-:W-:Y:S02]  /*54d0*/  FADD.FTZ R151, R158, R151 ;  /* 0x000000979e977221 */ /* 0x000fe40000010000 */
[----:B------:R-:W-:Y:S02]  /*54e0*/  MUFU.EX2 R171, R171 ;  /* 0x000000ab00ab7308 */ /* 0x000fe40000000800 */
[----:B------:R-:W-:-:S03]  /*54f0*/  FADD.FTZ R135, R135, R151 ;  /* 0x0000009787877221 */ /* 0x000fc60000010000 */
[C---:B---3--:R-:W-:Y:S01]  /*5500*/  HMMA.16816.F32 R128, R140.reuse, R4, R128 ;  /* 0x000000048c80723c */ /* 0x048fe20000001880 */
[----:B------:R-:W-:Y:S02]  /*5510*/  FADD.FTZ R135, R0, R135 ;  /* 0x0000008700877221 */ /* 0x000fe40000010000 */
[----:B------:R-:W-:Y:S05]  /*5520*/  MUFU.EX2 R204, R204 ;  /* 0x000000cc00cc7308 */ /* 0x000fea0000000800 */
[C---:B------:R-:W-:Y:S01]  /*5530*/  HMMA.16816.F32 R124, R140.reuse, R6, R124 ;  /* 0x000000068c7c723c */ /* 0x040fe2000000187c */
[----:B------:R-:W2:Y:S02]  /*5540*/  LDSM.16.MT88.4 R4, [R184+0xe800] ;  /* 0x00e80000b804783b */ /* 0x000ea40000004200 */
[----:B------:R-:W-:Y:S05]  /*5550*/  MUFU.EX2 R212, R212 ;  /* 0x000000d400d47308 */ /* 0x000fea0000000800 */
[C---:B-1----:R-:W-:Y:S03]  /*5560*/  HMMA.16816.F32 R76, R140.reuse, R8, R76 ;  /* 0x000000088c4c723c */ /* 0x042fe6000000184c */
[----:B------:R-:W-:Y:S05]  /*5570*/  MUFU.EX2 R211, R211 ;  /* 0x000000d300d37308 */ /* 0x000fea0000000800 */
[C---:B------:R-:W-:Y:S01]  /*5580*/  HMMA.16816.F32 R80, R140.reuse, R10, R80 ;  /* 0x0000000a8c50723c */ /* 0x040fe20000001850 */
[----:B------:R-:W1:Y:S02]  /*5590*/  LDSM.16.MT88.4 R8, [R186+0x10800] ;  /* 0x01080000ba08783b */ /* 0x000e640000004200 */
[----:B------:R-:W-:Y:S05]  /*55a0*/  MUFU.EX2 R210, R210 ;  /* 0x000000d200d27308 */ /* 0x000fea0000000800 */
[----:B------:R-:W-:Y:S03]  /*55b0*/  HMMA.16816.F32 R68, R140, R16, R68 ;  /* 0x000000108c44723c */ /* 0x000fe60000001844 */
[----:B------:R-:W-:Y:S04]  /*55c0*/  MUFU.EX2 R205, R205 ;  /* 0x000000cd00cd7308 */ /* 0x000fe80000000800 */
[----:B------:R-:W-:Y:S01]  /*55d0*/  LOP3.LUT R16, R165, UR28, R214, 0x96, !PT ;  /* 0x0000001ca5107c12 */ /* 0x000fe2000f8e96d6 */
[----:B------:R-:W-:Y:S01]  /*55e0*/  HMMA.16816.F32 R100, R112, R120, RZ ;  /* 0x000000787064723c */ /* 0x000fe200000018ff */
[----:B------:R-:W-:-:S02]  /*55f0*/  IMAD.WIDE.U32 R214, R163, -0x326172a9, RZ ;  /* 0xcd9e8d57a3d67825 */ /* 0x000fc400078e00ff */
[----:B------:R-:W-:Y:S02]  /*5600*/  MUFU.EX2 R169, R169 ;  /* 0x000000a900a97308 */ /* 0x000fe40000000800 */
[----:B------:R-:W-:Y:S01]  /*5610*/  IMAD.WIDE.U32 R16, R16, -0x2daee0ad, RZ ;  /* 0xd2511f5310107825 */ /* 0x000fe200078e00ff */
[----:B------:R-:W-:Y:S02]  /*5620*/  LOP3.LUT R164, R215, UR26, R164, 0x96, !PT ;  /* 0x0000001ad7a47c12 */ /* 0x000fe4000f8e96a4 */
[----:B------:R-:W-:Y:S01]  /*5630*/  HMMA.16816.F32 R60, R112, R64, RZ ;  /* 0x00000040703c723c */ /* 0x000fe200000018ff */
[----:B------:R-:W-:Y:S01]  /*5640*/  FFMA.FTZ R163, R145, c[0x0][0x23c], -R208 ;  /* 0x00008f0091a37a23 */ /* 0x000fe200000108d0 */
[----:B------:R-:W-:Y:S01]  /*5650*/  LOP3.LUT R216, R17, UR25, R170, 0x96, !PT ;  /* 0x0000001911d87c12 */ /* 0x000fe2000f8e96aa */
[----:B------:R-:W-:Y:S01]  /*5660*/  FFMA.FTZ R165, R139, c[0x0][0x23c], -R208 ;  /* 0x00008f008ba57a23 */ /* 0x000fe200000108d0 */
[----:B------:R-:W-:Y:S01]  /*5670*/  MUFU.EX2 R168, R168 ;  /* 0x000000a800a87308 */ /* 0x000fe20000000800 */
[----:B------:R-:W-:-:S02]  /*5680*/  FFMA.FTZ R170, R136, c[0x0][0x23c], -R166 ;  /* 0x00008f0088aa7a23 */ /* 0x000fc400000108a6 */
[----:B------:R-:W-:Y:S01]  /*5690*/  IMAD.WIDE.U32 R216, R216, -0x326172a9, RZ ;  /* 0xcd9e8d57d8d87825 */ /* 0x000fe200078e00ff */
[----:B------:R-:W-:Y:S01]  /*56a0*/  HMMA.16816.F32 R64, R112, R66, RZ ;  /* 0x000000427040723c */ /* 0x000fe200000018ff */
[----:B------:R-:W-:Y:S02]  /*56b0*/  LDSM.16.MT88.4 R136, [R186+0xd000] ;  /* 0x00d00000ba88783b */ /* 0x000fe40000004200 */
[----:B------:R-:W-:Y:S01]  /*56c0*/  FFMA.FTZ R166, R167, c[0x0][0x23c], -R166 ;  /* 0x00008f00a7a67a23 */ /* 0x000fe200000108a6 */
[----:B------:R-:W-:Y:S01]  /*56d0*/  LOP3.LUT R214, R217, UR24, R214, 0x96, !PT ;  /* 0x00000018d9d67c12 */ /* 0x000fe2000f8e96d6 */
[----:B------:R-:W3:Y:S03]  /*56e0*/  MUFU.EX2 R163, R163 ;  /* 0x000000a300a37308 */ /* 0x000ee60000000800 */
[----:B--2---:R-:W-:Y:S01]  /*56f0*/  HMMA.16816.F32 R84, R140, R4, R84 ;  /* 0x000000048c54723c */ /* 0x004fe20000001854 */
[----:B------:R-:W-:-:S04]  /*5700*/  IMAD.WIDE.U32 R214, R214, -0x2daee0ad, RZ ;  /* 0xd2511f53d6d67825 */ /* 0x000fc800078e00ff */
[----:B------:R-:W-:Y:S03]  /*5710*/  MUFU.EX2 R165, R165 ;  /* 0x000000a500a57308 */ /* 0x000fe60000000800 */
[----:B------:R-:W-:Y:S01]  /*5720*/  HMMA.16816.F32 R88, R140, R6, R88 ;  /* 0x000000068c58723c */ /* 0x000fe20000001858 */
[----:B------:R-:W2:Y:S04]  /*5730*/  LDSM.16.MT88.4 R4, [R185+0x10800] ;  /* 0x01080000b904783b */ /* 0x000ea80000004200 */
[----:B------:R-:W-:Y:S03]  /*5740*/  MUFU.EX2 R170, R170 ;  /* 0x000000aa00aa7308 */ /* 0x000fe60000000800 */
[C---:B------:R-:W-:Y:S05]  /*5750*/  HMMA.16816.F32 R120, R112.reuse, R122, RZ ;  /* 0x0000007a7078723c */ /* 0x040fea00000018ff */
[----:B------:R-:W-:Y:S03]  /*5760*/  MUFU.EX2 R166, R166 ;  /* 0x000000a600a67308 */ /* 0x000fe60000000800 */
[----:B------:R-:W-:Y:S08]  /*5770*/  HMMA.16816.F32 R104, R112, R108, RZ ;  /* 0x0000006c7068723c */ /* 0x000ff000000018ff */
[C---:B-1----:R-:W-:Y:S07]  /*5780*/  HMMA.16816.F32 R100, R140.reuse, R8, R100 ;  /* 0x000000088c64723c */ /* 0x042fee0000001864 */
[----:B------:R-:W-:Y:S01]  /*5790*/  IMAD.WIDE.U32 R8, R164, -0x2daee0ad, RZ ;  /* 0xd2511f53a4087825 */ /* 0x000fe200078e00ff */
[C---:B------:R-:W-:Y:S03]  /*57a0*/  HMMA.16816.F32 R60, R140.reuse, R12, R60 ;  /* 0x0000000c8c3c723c */ /* 0x040fe6000000183c */
[----:B------:R-:W-:Y:S01]  /*57b0*/  FFMA.FTZ R164, R144, c[0x0][0x23c], -R208 ;  /* 0x00008f0090a47a23 */ /* 0x000fe200000108d0 */
[----:B------:R-:W-:Y:S01]  /*57c0*/  LOP3.LUT R218, R9, UR21, R16, 0x96, !PT ;  /* 0x0000001509da7c12 */ /* 0x000fe2000f8e9610 */
[----:B------:R-:W-:Y:S01]  /*57d0*/  LDSM.16.MT88.4 R144, [R184+0x10800] ;  /* 0x01080000b890783b */ /* 0x000fe20000004200 */
[----:B------:R-:W-:Y:S01]  /*57e0*/  LOP3.LUT R8, R215, UR15, R8, 0x96, !PT ;  /* 0x0000000fd7087c12 */ /* 0x000fe2000f8e9608 */
[----:B------:R-:W-:Y:S01]  /*57f0*/  FFMA.FTZ R208, R209, c[0x0][0x23c], -R208 ;  /* 0x00008f00d1d07a23 */ /* 0x000fe200000108d0 */
[----:B------:R-:W-:Y:S01]  /*5800*/  HMMA.16816.F32 R64, R140, R14, R64 ;  /* 0x0000000e8c40723c */ /* 0x000fe20000001840 */
[----:B------:R-:W1:Y:S01]  /*5810*/  LDSM.16.MT88.4 R12, [R188+0x10800] ;  /* 0x01080000bc0c783b */ /* 0x000e620000004200 */
[----:B------:R-:W-:Y:S01]  /*5820*/  IMAD.WIDE.U32 R218, R218, -0x326172a9, RZ ;  /* 0xcd9e8d57dada7825 */ /* 0x000fe200078e00ff */
[----:B------:R-:W4:Y:S05]  /*5830*/  MUFU.EX2 R164, R164 ;  /* 0x000000a400a47308 */ /* 0x000f2a0000000800 */
[C---:B------:R-:W-:Y:S03]  /*5840*/  HMMA.16816.F32 R72, R112.reuse, R74, RZ ;  /* 0x0000004a7048723c */ /* 0x040fe600000018ff */
[----:B------:R-:W5:Y:S05]  /*5850*/  MUFU.EX2 R208, R208 ;  /* 0x000000d000d07308 */ /* 0x000f6a0000000800 */
[----:B------:R-:W-:Y:S08]  /*5860*/  HMMA.16816.F32 R108, R112, R110, RZ ;  /* 0x0000006e706c723c */ /* 0x000ff000000018ff */
[----:B------:R-:W-:Y:S07]  /*5870*/  HMMA.16816.F32 R120, R140, R10, R120 ;  /* 0x0000000a8c78723c */ /* 0x000fee0000001878 */
[----:B------:R-:W-:Y:S01]  /*5880*/  IMAD.WIDE.U32 R10, R8, -0x326172a9, RZ ;  /* 0xcd9e8d57080a7825 */ /* 0x000fe200078e00ff */
[----:B------:R-:W-:Y:S04]  /*5890*/  HMMA.16816.F32 R92, R112, R96, RZ ;  /* 0x00000060705c723c */ /* 0x000fe800000018ff */
[----:B------:R-:W-:-:S02]  /*58a0*/  LOP3.LUT R8, R11, UR5, R218, 0x96, !PT ;  /* 0x000000050b087c12 */ /* 0x000fc4000f8e96da */
[----:B------:R-:W-:Y:S02]  /*58b0*/  SHF.R.U32.HI R17, RZ, 0x10, R10 ;  /* 0x00000010ff117819 */ /* 0x000fe4000001160a */
[----:B------:R-:W-:Y:S01]  /*58c0*/  HMMA.16816.F32 R96, R112, R98, RZ ;  /* 0x000000627060723c */ /* 0x000fe200000018ff */
[C---:B------:R-:W-:Y:S02]  /*58d0*/  LOP3.LUT R9, R8.reuse, 0xffff, RZ, 0xc0, !PT ;  /* 0x0000ffff08097812 */ /* 0x040fe400078ec0ff */
[----:B------:R-:W-:Y:S02]  /*58e0*/  LOP3.LUT R16, R8, 0xff, RZ, 0xc0, !PT ;  /* 0x000000ff08107812 */ /* 0x000fe400078ec0ff */
[----:B------:R-:W-:Y:S02]  /*58f0*/  SHF.R.U32.HI R9, RZ, 0x8, R9 ;  /* 0x00000008ff097819 */ /* 0x000fe40000011609 */
[----:B------:R-:W-:Y:S01]  /*5900*/  LOP3.LUT R17, R17, 0xff, RZ, 0xc0, !PT ;  /* 0x000000ff11117812 */ /* 0x000fe200078ec0ff */
[----:B--2---:R-:W-:Y:S01]  /*5910*/  HMMA.16816.F32 R104, R140, R4, R104 ;  /* 0x000000048c68723c */ /* 0x004fe20000001868 */
[----:B------:R-:W-:-:S05]  /*5920*/  PRMT R16, R16, 0x5410, R9 ;  /* 0x0000541010107816 */ /* 0x000fca0000000009 */
[----:B------:R-:W-:Y:S01]  /*5930*/  HSET2.LE.AND R16, R16, R161, PT ;  /* 0x000000a110107233 */ /* 0x000fe20003803000 */
[--C-:B------:R-:W-:Y:S01]  /*5940*/  SHF.R.U32.HI R5, RZ, 0x10, R8.reuse ;  /* 0x00000010ff057819 */ /* 0x100fe20000011608 */
[C---:B------:R-:W-:Y:S01]  /*5950*/  HMMA.16816.F32 R52, R112.reuse, R56, RZ ;  /* 0x000000387034723c */ /* 0x040fe200000018ff */
[----:B------:R-:W-:Y:S02]  /*5960*/  SHF.R.U32.HI R8, RZ, 0x18, R8 ;  /* 0x00000018ff087819 */ /* 0x000fe40000011608 */
[----:B------:R-:W-:Y:S02]  /*5970*/  LOP3.LUT R5, R5, 0xff, RZ, 0xc0, !PT ;  /* 0x000000ff05057812 */ /* 0x000fe400078ec0ff */
[----:B------:R-:W-:Y:S02]  /*5980*/  LOP3.LUT R4, R10, 0xffff, RZ, 0xc0, !PT ;  /* 0x0000ffff0a047812 */ /* 0x000fe400078ec0ff */
[----:B------:R-:W-:Y:S01]  /*5990*/  PRMT R5, R5, 0x5410, R8 ;  /* 0x0000541005057816 */ /* 0x000fe20000000008 */
[----:B------:R-:W-:Y:S01]  /*59a0*/  HMMA.16816.F32 R56, R112, R58, RZ ;  /* 0x0000003a7038723c */ /* 0x000fe200000018ff */
[----:B------:R-:W-:-:S03]  /*59b0*/  SHF.R.U32.HI R4, RZ, 0x8, R4 ;  /* 0x00000008ff047819 */ /* 0x000fc60000011604 */
[----:B------:R-:W-:-:S04]  /*59c0*/  HSET2.LE.AND R5, R5, R161, PT ;  /* 0x000000a105057233 */ /* 0x000fc80003803000 */
[C---:B------:R-:W-:Y:S07]  /*59d0*/  HMMA.16816.F32 R72, R140.reuse, R18, R72 ;  /* 0x000000128c48723c */ /* 0x040fee0000001848 */
[----:B------:R-:W-:Y:S01]  /*59e0*/  LOP3.LUT R18, R10, 0xff, RZ, 0xc0, !PT ;  /* 0x000000ff0a127812 */ /* 0x000fe200078ec0ff */
[----:B------:R-:W-:Y:S01]  /*59f0*/  HMMA.16816.F32 R108, R140, R6, R108 ;  /* 0x000000068c6c723c */ /* 0x000fe2000000186c */
[----:B------:R-:W-:Y:S02]  /*5a00*/  SHF.R.U32.HI R19, RZ, 0x18, R10 ;  /* 0x00000018ff137819 */ /* 0x000fe4000001160a */
[----:B------:R-:W2:Y:S01]  /*5a10*/  LDSM.16.MT88.4 R8, [R184+0xd000] ;  /* 0x00d00000b808783b */ /* 0x000ea20000004200 */
[----:B------:R-:W-:-:S02]  /*5a20*/  PRMT R18, R18, 0x5410, R4 ;  /* 0x0000541012127816 */ /* 0x000fc40000000004 */
[----:B------:R-:W-:Y:S02]  /*5a30*/  PRMT R19, R17, 0x5410, R19 ;  /* 0x0000541011137816 */ /* 0x000fe40000000013 */
[----:B---3--:R-:W-:Y:S01]  /*5a40*/  F2FP.PACK_AB R7, R163, R162 ;  /* 0x000000a2a307723e */ /* 0x008fe200000000ff */
[C---:B-1----:R-:W-:Y:S01]  /*5a50*/  HMMA.16816.F32 R92, R140.reuse, R12, R92 ;  /* 0x0000000c8c5c723c */ /* 0x042fe2000000185c */
[----:B------:R-:W-:Y:S01]  /*5a60*/  F2FP.PACK_AB R6, R171, R206 ;  /* 0x000000ceab06723e */ /* 0x000fe200000000ff */
[--C-:B------:R-:W-:Y:S01]  /*5a70*/  HSET2.LE.AND R18, R18, R161.reuse, PT ;  /* 0x000000a112127233 */ /* 0x100fe20003803000 */
[----:B------:R-:W-:Y:S01]  /*5a80*/  LOP3.LUT R16, R16, R7, RZ, 0xc0, !PT ;  /* 0x0000000710107212 */ /* 0x000fe200078ec0ff */
[----:B------:R-:W-:Y:S01]  /*5a90*/  HSET2.LE.AND R19, R19, R161, PT ;  /* 0x000000a113137233 */ /* 0x000fe20003803000 */
[----:B------:R-:W-:Y:S01]  /*5aa0*/  LOP3.LUT R17, R5, R6, RZ, 0xc0, !PT ;  /* 0x0000000605117212 */ /* 0x000fe200078ec0ff */
[----:B------:R-:W-:Y:S01]  /*5ab0*/  FADD.FTZ R162, R162, R148 ;  /* 0x00000094a2a27221 */ /* 0x000fe20000010000 */
[----:B------:R-:W1:Y:S01]  /*5ac0*/  LDSM.16.MT88.4 R4, [R185+0xf000] ;  /* 0x00f00000b904783b */ /* 0x000e620000004200 */
[----:B------:R-:W-:Y:S01]  /*5ad0*/  HMMA.16816.F32 R96, R140, R14, R96 ;  /* 0x0000000e8c60723c */ /* 0x000fe20000001860 */
[----:B------:R-:W-:-:S02]  /*5ae0*/  FADD.FTZ R206, R206, R135 ;  /* 0x00000087cece7221 */ /* 0x000fc40000010000 */
[----:B------:R-:W3:Y:S01]  /*5af0*/  LDSM.16.MT88.4 R12, [R188+0xd000] ;  /* 0x00d00000bc0c783b */ /* 0x000ee20000004200 */
[----:B------:R-:W-:Y:S02]  /*5b00*/  FADD.FTZ R162, R163, R162 ;  /* 0x000000a2a3a27221 */ /* 0x000fe40000010000 */
[----:B------:R-:W-:Y:S02]  /*5b10*/  FADD.FTZ R206, R171, R206 ;  /* 0x000000ceabce7221 */ /* 0x000fe40000010000 */
[C---:B------:R-:W-:Y:S08]  /*5b20*/  HMMA.16816.F32 R52, R140.reuse, R20, R52 ;  /* 0x000000148c34723c */ /* 0x040ff00000001834 */
[----:B------:R-:W-:Y:S01]  /*5b30*/  HMMA.16816.F32 R56, R140, R22, R56 ;  /* 0x000000168c38723c */ /* 0x000fe20000001838 */
[----:B------:R-:W1:Y:S07]  /*5b40*/  LDSM.16.MT88.4 R20, [R184+0xf000] ;  /* 0x00f00000b814783b */ /* 0x000e6e0000004200 */
[C---:B------:R-:W-:Y:S08]  /*5b50*/  HMMA.16816.F32 R36, R112.reuse, R40, RZ ;  /* 0x000000287024723c */ /* 0x040ff000000018ff */
[C---:B------:R-:W-:Y:S08]  /*5b60*/  HMMA.16816.F32 R44, R112.reuse, R48, RZ ;  /* 0x00000030702c723c */ /* 0x040ff000000018ff */
[C---:B------:R-:W-:Y:S08]  /*5b70*/  HMMA.16816.F32 R40, R112.reuse, R42, RZ ;  /* 0x0000002a7028723c */ /* 0x040ff000000018ff */
[C---:B------:R-:W-:Y:S08]  /*5b80*/  HMMA.16816.F32 R48, R112.reuse, R50, RZ ;  /* 0x000000327030723c */ /* 0x040ff000000018ff */
[----:B------:R-:W-:Y:S01]  /*5b90*/  HMMA.16816.F32 R112, R112, R34, RZ ;  /* 0x000000227070723c */ /* 0x000fe200000018ff */
[----:B------:R-:W-:Y:S07]  /*5ba0*/  LDSM.16.MT88.4 R32, [R185+0xd000] ;  /* 0x00d00000b920783b */ /* 0x000fee0000004200 */
[C---:B------:R-:W-:Y:S07]  /*5bb0*/  HMMA.16816.F32 R116, R140.reuse, R144, R116 ;  /* 0x000000908c74723c */ /* 0x040fee0000001874 */
[----:B----4-:R-:W-:Y:S01]  /*5bc0*/  F2FP.PACK_AB R145, R165, R164 ;  /* 0x000000a4a591723e */ /* 0x010fe200000000ff */
[----:B------:R-:W-:Y:S01]  /*5bd0*/  HMMA.16816.F32 R36, R140, R28, R36 ;  /* 0x0000001c8c24723c */ /* 0x000fe20000001824 */
[----:B------:R-:W-:Y:S01]  /*5be0*/  F2FP.PACK_AB R144, R204, R170 ;  /* 0x000000aacc90723e */ /* 0x000fe200000000ff */
[----:B------:R-:W-:Y:S01]  /*5bf0*/  FADD.FTZ R164, R164, R162 ;  /* 0x000000a2a4a47221 */ /* 0x000fe20000010000 */
[----:B------:R-:W-:Y:S01]  /*5c00*/  LOP3.LUT R18, R18, R145, RZ, 0xc0, !PT ;  /* 0x0000009112127212 */ /* 0x000fe200078ec0ff */
[----:B------:R-:W-:Y:S01]  /*5c10*/  FADD.FTZ R170, R170, R206 ;  /* 0x000000ceaaaa7221 */ /* 0x000fe20000010000 */
[----:B------:R-:W-:Y:S01]  /*5c20*/  LOP3.LUT R19, R19, R144, RZ, 0xc0, !PT ;  /* 0x0000009013137212 */ /* 0x000fe200078ec0ff */
[----:B------:R-:W-:-:S02]  /*5c30*/  FADD.FTZ R164, R165, R164 ;  /* 0x000000a4a5a47221 */ /* 0x000fc40000010000 */
[----:B------:R-:W-:Y:S01]  /*5c40*/  HMMA.16816.F32 R40, R140, R30, R40 ;  /* 0x0000001e8c28723c */ /* 0x000fe20000001828 */
[----:B------:R-:W-:Y:S01]  /*5c50*/  LDSM.16.MT88.4 R28, [R188+0xf000] ;  /* 0x00f00000bc1c783b */ /* 0x000fe20000004200 */
[----:B------:R-:W-:Y:S02]  /*5c60*/  FADD.FTZ R170, R204, R170 ;  /* 0x000000aaccaa7221 */ /* 0x000fe40000010000 */
[----:B------:R-:W-:Y:S02]  /*5c70*/  FADD.FTZ R164, R212, R164 ;  /* 0x000000a4d4a47221 */ /* 0x000fe40000010000 */
[----:B------:R-:W-:Y:S02]  /*5c80*/  FADD.FTZ R170, R205, R170 ;  /* 0x000000aacdaa7221 */ /* 0x000fe40000010000 */
[----:B--2---:R-:W-:Y:S01]  /*5c90*/  HMMA.16816.F32 R52, R16, R8, R52 ;  /* 0x000000081034723c */ /* 0x004fe20000001834 */
[----:B------:R-:W-:Y:S02]  /*5ca0*/  FADD.FTZ R164, R211, R164 ;  /* 0x000000a4d3a47221 */ /* 0x000fe40000010000 */
[----:B------:R-:W-:-:S02]  /*5cb0*/  FADD.FTZ R170, R169, R170 ;  /* 0x000000aaa9aa7221 */ /* 0x000fc40000010000 */
[----:B------:R-:W-:Y:S02]  /*5cc0*/  FADD.FTZ R164, R210, R164 ;  /* 0x000000a4d2a47221 */ /* 0x000fe40000010000 */
[----:B------:R-:W-:Y:S01]  /*5cd0*/  FADD.FTZ R170, R168, R170 ;  /* 0x000000aaa8aa7221 */ /* 0x000fe20000010000 */
[----:B------:R-:W-:Y:S01]  /*5ce0*/  HMMA.16816.F32 R56, R16, R10, R56 ;  /* 0x0000000a1038723c */ /* 0x000fe20000001838 */
[----:B------:R-:W2:Y:S01]  /*5cf0*/  LDSM.16.MT88.4 R8, [R186+0x11000] ;  /* 0x01100000ba08783b */ /* 0x000ea20000004200 */
[----:B-----5:R-:W-:-:S06]  /*5d00*/  FADD.FTZ R206, R208, R164 ;  /* 0x000000a4d0ce7221 */ /* 0x020fcc0000010000 */
[C---:B-1----:R-:W-:Y:S08]  /*5d10*/  HMMA.16816.F32 R76, R16.reuse, R4, R76 ;  /* 0x00000004104c723c */ /* 0x042ff0000000184c */
[----:B------:R-:W-:Y:S01]  /*5d20*/  HMMA.16816.F32 R80, R16, R6, R80 ;  /* 0x000000061050723c */ /* 0x000fe20000001850 */
[----:B------:R-:W1:Y:S07]  /*5d30*/  LDSM.16.MT88.4 R4, [R185+0x11000] ;  /* 0x01100000b904783b */ /* 0x000e6e0000004200 */
[C---:B------:R-:W-:Y:S08]  /*5d40*/  HMMA.16816.F32 R44, R140.reuse, R24, R44 ;  /* 0x000000188c2c723c */ /* 0x040ff0000000182c */
[C---:B------:R-:W-:Y:S01]  /*5d50*/  HMMA.16816.F32 R48, R140.reuse, R26, R48 ;  /* 0x0000001a8c30723c */ /* 0x040fe20000001830 */
[----:B------:R-:W4:Y:S07]  /*5d60*/  LDSM.16.MT88.4 R24, [R186+0xf000] ;  /* 0x00f00000ba18783b */ /* 0x000f2e0000004200 */
[----:B------:R-:W-:Y:S01]  /*5d70*/  HMMA.16816.F32 R112, R140, R146, R112 ;  /* 0x000000928c70723c */ /* 0x000fe20000001870 */
[----:B------:R-:W-:Y:S04]  /*5d80*/  LDSM.16.MT88.4 R144, [R184+0x11000] ;  /* 0x01100000b890783b */ /* 0x000fe80000004200 */
[----:B------:R-:W-:Y:S03]  /*5d90*/  LDSM.16.MT88.4 R140, [R186+0xd800] ;  /* 0x00d80000ba8c783b */ /* 0x000fe60000004200 */
[C---:B---3--:R-:W-:Y:S08]  /*5da0*/  HMMA.16816.F32 R128, R16.reuse, R12, R128 ;  /* 0x0000000c1080723c */ /* 0x048ff00000001880 */
[C---:B------:R-:W-:Y:S01]  /*5db0*/  HMMA.16816.F32 R124, R16.reuse, R14, R124 ;  /* 0x0000000e107c723c */ /* 0x040fe2000000187c */
[----:B------:R-:W3:Y:S07]  /*5dc0*/  LDSM.16.MT88.4 R12, [R188+0x11000] ;  /* 0x01100000bc0c783b */ /* 0x000eee0000004200 */
[C---:B------:R-:W-:Y:S07]  /*5dd0*/  HMMA.16816.F32 R84, R16.reuse, R20, R84 ;  /* 0x000000141054723c */ /* 0x040fee0000001854 */
[----:B------:R-:W-:Y:S01]  /*5de0*/  LOP3.LUT R20, R219, UR20, R216, 0x96, !PT ;  /* 0x00000014db147c12 */ /* 0x000fe2000f8e96d8 */
[----:B--2---:R-:W-:Y:S04]  /*5df0*/  HMMA.16816.F32 R100, R16, R8, R100 ;  /* 0x000000081064723c */ /* 0x004fe80000001864 */
[----:B------:R-:W-:-:S04]  /*5e00*/  IMAD.WIDE.U32 R20, R20, -0x2daee0ad, RZ ;  /* 0xd2511f5314147825 */ /* 0x000fc800078e00ff */
[C---:B------:R-:W-:Y:S01]  /*5e10*/  HMMA.16816.F32 R120, R16.reuse, R10, R120 ;  /* 0x0000000a1078723c */ /* 0x040fe20000001878 */
[----:B------:R-:W-:Y:S02]  /*5e20*/  LOP3.LUT R214, R21, UR30, R214, 0x96, !PT ;  /* 0x0000001e15d67c12 */ /* 0x000fe4000f8e96d6 */
[----:B------:R-:W-:Y:S02]  /*5e30*/  LOP3.LUT R8, R20, 0xffff, RZ, 0xc0, !PT ;  /* 0x0000ffff14087812 */ /* 0x000fe400078ec0ff */
[----:B------:R-:W-:Y:S02]  /*5e40*/  SHF.R.U32.HI R9, RZ, 0x10, R20 ;  /* 0x00000010ff097819 */ /* 0x000fe40000011614 */
[----:B------:R-:W-:Y:S01]  /*5e50*/  LOP3.LUT R10, R214, 0xffff, RZ, 0xc0, !PT ;  /* 0x0000ffffd60a7812 */ /* 0x000fe200078ec0ff */
[----:B-1----:R-:W-:Y:S01]  /*5e60*/  HMMA.16816.F32 R104, R16, R4, R104 ;  /* 0x000000041068723c */ /* 0x002fe20000001868 */
[----:B------:R-:W-:Y:S02]  /*5e70*/  SHF.R.U32.HI R11, RZ, 0x10, R214 ;  /* 0x00000010ff0b7819 */ /* 0x000fe400000116d6 */
[----:B------:R-:W-:-:S02]  /*5e80*/  LOP3.LUT R21, R20, 0xff, RZ, 0xc0, !PT ;  /* 0x000000ff14157812 */ /* 0x000fc400078ec0ff */
[----:B------:R-:W-:Y:S02]  /*5e90*/  SHF.R.U32.HI R8, RZ, 0x8, R8 ;  /* 0x00000008ff087819 */ /* 0x000fe40000011608 */
[----:B------:R-:W-:Y:S01]  /*5ea0*/  LOP3.LUT R9, R9, 0xff, RZ, 0xc0, !PT ;  /* 0x000000ff09097812 */ /* 0x000fe200078ec0ff */
[C---:B------:R-:W-:Y:S01]  /*5eb0*/  HMMA.16816.F32 R36, R16.reuse, R136, R36 ;  /* 0x000000881024723c */ /* 0x040fe20000001824 */
[----:B------:R-:W-:Y:S02]  /*5ec0*/  SHF.R.U32.HI R10, RZ, 0x8, R10 ;  /* 0x00000008ff0a7819 */ /* 0x000fe4000001160a */
[----:B------:R-:W-:Y:S02]  /*5ed0*/  LOP3.LUT R11, R11, 0xff, RZ, 0xc0, !PT ;  /* 0x000000ff0b0b7812 */ /* 0x000fe400078ec0ff */
[----:B------:R-:W-:Y:S02]  /*5ee0*/  SHF.R.U32.HI R20, RZ, 0x18, R20 ;  /* 0x00000018ff147819 */ /* 0x000fe40000011614 */
[----:B------:R-:W-:Y:S01]  /*5ef0*/  LOP3.LUT R5, R214, 0xff, RZ, 0xc0, !PT ;  /* 0x000000ffd6057812 */ /* 0x000fe200078ec0ff */
[----:B------:R-:W-:Y:S01]  /*5f00*/  HMMA.16816.F32 R40, R16, R138, R40 ;  /* 0x0000008a1028723c */ /* 0x000fe20000001828 */
[----:B------:R-:W-:Y:S01]  /*5f10*/  SHF.R.U32.HI R4, RZ, 0x18, R214 ;  /* 0x00000018ff047819 */ /* 0x000fe200000116d6 */
[----:B------:R-:W-:Y:S01]  /*5f20*/  LDSM.16.MT88.4 R136, [R185+0xd800] ;  /* 0x00d80000b988783b */ /* 0x000fe20000004200 */
[----:B------:R-:W-:-:S02]  /*5f30*/  PRMT R21, R21, 0x5410, R8 ;  /* 0x0000541015157816 */ /* 0x000fc40000000008 */
[----:B------:R-:W-:Y:S02]  /*5f40*/  PRMT R20, R9, 0x5410, R20 ;  /* 0x0000541009147816 */ /* 0x000fe40000000014 */
[----:B------:R-:W-:Y:S01]  /*5f50*/  PRMT R5, R5, 0x5410, R10 ;  /* 0x0000541005057816 */ /* 0x000fe2000000000a */
[----:B------:R-:W-:Y:S01]  /*5f60*/  HMMA.16816.F32 R44, R16, R32, R44 ;  /* 0x00000020102c723c */ /* 0x000fe2000000182c */
[----:B------:R-:W-:Y:S02]  /*5f70*/  PRMT R4, R11, 0x5410, R4 ;  /* 0x000054100b047816 */ /* 0x000fe40000000004 */
[----:B------:R-:W-:Y:S01]  /*5f80*/  LDSM.16.MT88.4 R8, [R188+0xf800] ;  /* 0x00f80000bc08783b */ /* 0x000fe20000004200 */
[----:B------:R-:W-:-:S04]  /*5f90*/  HSET2.LE.AND R5, R5, R161, PT ;  /* 0x000000a105057233 */ /* 0x000fc80003803000 */
        /* <DEDUP_REMOVED lines=8> */
[C---:B------:R-:W-:Y:S08]  /*6020*/  HMMA.16816.F32 R88, R16.reuse, R22, R88 ;  /* 0x000000161058723c */ /* 0x040ff00000001858 */
[C---:B---3--:R-:W-:Y:S08]  /*6030*/  HMMA.16816.F32 R92, R16.reuse, R12, R92 ;  /* 0x0000000c105c723c */ /* 0x048ff0000000185c */
[C---:B------:R-:W-:Y:S01]  /*6040*/  HMMA.16816.F32 R96, R16.reuse, R14, R96 ;  /* 0x0000000e1060723c */ /* 0x040fe20000001860 */
[----:B------:R-:W1:Y:S07]  /*6050*/  LDSM.16.MT88.4 R12, [R188+0xd800] ;  /* 0x00d80000bc0c783b */ /* 0x000e6e0000004200 */
[C---:B------:R-:W-:Y:S07]  /*6060*/  HMMA.16816.F32 R108, R16.reuse, R6, R108 ;  /* 0x00000006106c723c */ /* 0x040fee000000186c */
[--C-:B------:R-:W-:Y:S01]  /*6070*/  HSET2.LE.AND R6, R21, R161.reuse, PT ;  /* 0x000000a115067233 */ /* 0x100fe20003803000 */
[----:B------:R-:W-:Y:S01]  /*6080*/  HMMA.16816.F32 R116, R16, R144, R116 ;  /* 0x000000901074723c */ /* 0x000fe20000001874 */
[--C-:B------:R-:W-:Y:S01]  /*6090*/  HSET2.LE.AND R7, R20, R161.reuse, PT ;  /* 0x000000a114077233 */ /* 0x100fe20003803000 */
[----:B------:R-:W-:Y:S01]  /*60a0*/  F2FP.PACK_AB R20, R169, R205 ;  /* 0x000000cda914723e */ /* 0x000fe200000000ff */
[----:B------:R-:W-:Y:S01]  /*60b0*/  HSET2.LE.AND R161, R4, R161, PT ;  /* 0x000000a104a17233 */ /* 0x000fe20003803000 */
[----:B------:R-:W-:Y:S01]  /*60c0*/  F2FP.PACK_AB R4, R211, R212 ;  /* 0x000000d4d304723e */ /* 0x000fe200000000ff */
[----:B------:R-:W-:Y:S01]  /*60d0*/  FADD.FTZ R205, R166, R170 ;  /* 0x000000aaa6cd7221 */ /* 0x000fe20000010000 */
[----:B------:R-:W-:-:S02]  /*60e0*/  F2FP.PACK_AB R21, R208, R210 ;  /* 0x000000d2d015723e */ /* 0x000fc400000000ff */
[----:B------:R-:W-:Y:S01]  /*60f0*/  HMMA.16816.F32 R112, R16, R146, R112 ;  /* 0x000000921070723c */ /* 0x000fe20000001870 */
[----:B------:R-:W2:Y:S01]  /*6100*/  LDSM.16.MT88.4 R16, [R188+0x11800] ;  /* 0x01180000bc10783b */ /* 0x000ea20000004200 */
[----:B------:R-:W-:Y:S02]  /*6110*/  F2FP.PACK_AB R144, R166, R168 ;  /* 0x000000a8a690723e */ /* 0x000fe400000000ff */
[----:B------:R-:W-:Y:S02]  /*6120*/  LOP3.LUT R4, R5, R4, RZ, 0xc0, !PT ;  /* 0x0000000405047212 */ /* 0x000fe400078ec0ff */
[----:B------:R-:W-:Y:S02]  /*6130*/  LOP3.LUT R5, R161, R20, RZ, 0xc0, !PT ;  /* 0x00000014a1057212 */ /* 0x000fe400078ec0ff */
[----:B------:R-:W-:Y:S02]  /*6140*/  LOP3.LUT R6, R6, R21, RZ, 0xc0, !PT ;  /* 0x0000001506067212 */ /* 0x000fe400078ec0ff */
[----:B------:R-:W-:Y:S01]  /*6150*/  LOP3.LUT R7, R7, R144, RZ, 0xc0, !PT ;  /* 0x0000009007077212 */ /* 0x000fe200078ec0ff */
[----:B------:R-:W3:Y:S06]  /*6160*/  LDSM.16.MT88.4 R20, [R184+0xf800] ;  /* 0x00f80000b814783b */ /* 0x000eec0000004200 */
[C---:B-1----:R-:W-:Y:S08]  /*6170*/  HMMA.16816.F32 R128, R4.reuse, R12, R128 ;  /* 0x0000000c0480723c */ /* 0x042ff00000001880 */
[C---:B------:R-:W-:Y:S01]  /*6180*/  HMMA.16816.F32 R124, R4.reuse, R14, R124 ;  /* 0x0000000e047c723c */ /* 0x040fe2000000187c */
[----:B------:R-:W1:Y:S07]  /*6190*/  LDSM.16.MT88.4 R12, [R186+0x11800] ;  /* 0x01180000ba0c783b */ /* 0x000e6e0000004200 */
[C---:B------:R-:W-:Y:S08]  /*61a0*/  HMMA.16816.F32 R60, R4.reuse, R8, R60 ;  /* 0x00000008043c723c */ /* 0x040ff0000000183c */
[C---:B------:R-:W-:Y:S01]  /*61b0*/  HMMA.16816.F32 R64, R4.reuse, R10, R64 ;  /* 0x0000000a0440723c */ /* 0x040fe20000001840 */
[----:B------:R-:W4:Y:S07]  /*61c0*/  LDSM.16.MT88.4 R8, [R185+0x11800] ;  /* 0x01180000b908783b */ /* 0x000f2e0000004200 */
[C---:B--2---:R-:W-:Y:S08]  /*61d0*/  HMMA.16816.F32 R92, R4.reuse, R16, R92 ;  /* 0x00000010045c723c */ /* 0x044ff0000000185c */
[C---:B------:R-:W-:Y:S01]  /*61e0*/  HMMA.16816.F32 R96, R4.reuse, R18, R96 ;  /* 0x000000120460723c */ /* 0x040fe20000001860 */
        /* <DEDUP_REMOVED lines=15> */
[C---:B----4-:R-:W-:Y:S08]  /*62e0*/  HMMA.16816.F32 R104, R4.reuse, R8, R104 ;  /* 0x000000080468723c */ /* 0x050ff00000001868 */
[C---:B------:R-:W-:Y:S08]  /*62f0*/  HMMA.16816.F32 R108, R4.reuse, R10, R108 ;  /* 0x0000000a046c723c */ /* 0x040ff0000000186c */
[C---:B--2---:R-:W-:Y:S08]  /*6300*/  HMMA.16816.F32 R116, R4.reuse, R16, R116 ;  /* 0x000000100474723c */ /* 0x044ff00000001874 */
[----:B------:R-:W-:Y:S01]  /*6310*/  HMMA.16816.F32 R112, R4, R18, R112 ;  /* 0x000000120470723c */ /* 0x000fe20000001870 */
[----:B------:R-:W-:Y:S11]  /*6320*/  @!P0 BRA `(.L_x_306) ;  /* 0x0000401000008947 */ /* 0x000ff60003800000 */
[----:B------:R-:W-:-:S04]  /*6330*/  DEPBAR.LE SB0, 0x0 ;  /* 0x000080000000791a */ /* 0x000fc80000000000 */
[----:B------:R-:W-:Y:S01]  /*6340*/  UIADD3 UR17, UR8, -0x2, URZ ;  /* 0xfffffffe08117890 */ /* 0x000fe2000fffe03f */
[----:B------:R-:W-:Y:S01]  /*6350*/  ISETP.GE.AND P4, PT, R202, c[0x0][0x220], PT ;  /* 0x00008800ca007a0c */ /* 0x000fe20003f86270 */
[----:B------:R-:W-:Y:S01]  /*6360*/  BAR.SYNC.DEFER_BLOCKING 0x0 ;  /* 0x0000000000007b1d */ /* 0x000fe20000010000 */
[----:B------:R-:W-:Y:S01]  /*6370*/  ISETP.GE.AND P3, PT, R197, c[0x0][0x220], PT ;  /* 0x00008800c5007a0c */ /* 0x000fe20003f66270 */
[----:B------:R-:W-:Y:S01]  /*6380*/  USHF.R.S32.HI UR5, URZ, 0x1f, UR17 ;  /* 0x0000001f3f057899 */ /* 0x000fe20008011411 */
[----:B------:R-:W-:Y:S01]  /*6390*/  ISETP.GE.AND P2, PT, R196, c[0x0][0x220], PT ;  /* 0x00008800c4007a0c */ /* 0x000fe20003f46270 */
[----:B------:R-:W-:Y:S01]  /*63a0*/  UIMAD UR4, UR11, UR17, URZ ;  /* 0x000000110b0472a4 */ /* 0x000fe2000f8e023f */
[----:B------:R-:W-:Y:S01]  /*63b0*/  IMAD.U32 R0, RZ, RZ, UR17 ;  /* 0x00000011ff007e24 */ /* 0x000fe2000f8e00ff */
[----:B------:R-:W-:Y:S01]  /*63c0*/  UISETP.GE.AND UP0, UPT, UR8, 0x3, UPT ;  /* 0x000000030800788c */ /* 0x000fe2000bf06270 */
[----:B------:R-:W-:Y:S01]  /*63d0*/  IMAD.MOV.U32 R4, RZ, RZ, R222 ;  /* 0x000000ffff047224 */ /* 0x000fe200078e00de */
[----:B------:R-:W-:Y:S01]  /*63e0*/  UIMAD UR4, UR5, UR12, UR4 ;  /* 0x0000000c050472a4 */ /* 0x000fe2000f8e0204 */
[----:B------:R-:W-:-:S04]  /*63f0*/  IMAD.MOV.U32 R5, RZ, RZ, R225 ;  /* 0x000000ffff057224 */ /* 0x000fc800078e00e1 */
[----:B------:R-:W-:-:S05]  /*6400*/  IMAD.WIDE.U32 R4, R0, UR12, R4 ;  /* 0x0000000c00047c25 */ /* 0x000fca000f8e0004 */
[----:B------:R-:W-:Y:S02]  /*6410*/  IADD3 R2, R5, UR4, RZ ;  /* 0x0000000405027c10 */ /* 0x000fe4000fffe0ff */
[C---:B------:R-:W-:Y:S02]  /*6420*/  @!P4 LEA R16, P6, R4.reuse, c[0x0][0x170], 0x1 ;  /* 0x00005c000410ca11 */ /* 0x040fe400078c08ff */
[C---:B------:R-:W-:Y:S02]  /*6430*/  @!P3 LEA R12, P1, R4.reuse, c[0x0][0x170], 0x1 ;  /* 0x00005c00040cba11 */ /* 0x040fe400078208ff */
[C---:B------:R-:W-:Y:S01]  /*6440*/  @!P2 LEA R10, P0, R4.reuse, c[0x0][0x170], 0x1 ;  /* 0x00005c00040aaa11 */ /* 0x040fe200078008ff */
[----:B------:R-:W-:Y:S01]  /*6450*/  @P4 STS.128 [R195+0xc000], RZ ;  /* 0x00c000ffc3004388 */ /* 0x000fe20000000c00 */
[C---:B------:R-:W-:Y:S02]  /*6460*/  IADD3 R0, P5, R4.reuse, UR14, RZ ;  /* 0x0000000e04007c10 */ /* 0x040fe4000ffbe0ff */
[----:B------:R-:W-:-:S02]  /*6470*/  @!P4 LEA.HI.X R17, R4, c[0x0][0x174], R2, 0x1, P6 ;  /* 0x00005d000411ca11 */ /* 0x000fc400030f0c02 */
[C-C-:B------:R-:W-:Y:S02]  /*6480*/  @!P3 LEA.HI.X R13, R4.reuse, c[0x0][0x174], R2.reuse, 0x1, P1 ;  /* 0x00005d00040dba11 */ /* 0x140fe400008f0c02 */
[----:B------:R-:W-:Y:S01]  /*6490*/  @!P2 LEA.HI.X R11, R4, c[0x0][0x174], R2, 0x1, P0 ;  /* 0x00005d00040baa11 */ /* 0x000fe200000f0c02 */
        /* <DEDUP_REMOVED lines=8> */
[C---:B------:R-:W-:Y:S01]  /*6520*/  @!P2 LEA R6, P0, R0.reuse, c[0x0][0x170], 0x1 ;  /* 0x00005c000006aa11 */ /* 0x040fe200078008ff */
[----:B------:R-:W-:Y:S01]  /*6530*/  @!PT LDS RZ, [RZ] ;  /* 0x00000000fffff984 */ /* 0x000fe20000000800 */
[----:B------:R-:W-:Y:S01]  /*6540*/  @!PT LDS RZ, [RZ] ;  /* 0x00000000fffff984 */ /* 0x000fe20000000800 */
[----:B------:R-:W-:Y:S01]  /*6550*/  @!PT LDS RZ, [RZ] ;  /* 0x00000000fffff984 */ /* 0x000fe20000000800 */
[----:B------:R2:W-:Y:S01]  /*6560*/  @!P3 LDGSTS.E.BYPASS.LTC128B.128 [R195+0xe000], [R12.64+0x80] ;  /* 0x0e0000800cc3bfae */ /* 0x0005e2000b901d52 */
[----:B------:R-:W-:-:S02]  /*6570*/  IADD3 R4, P5, R0, UR14, RZ ;  /* 0x0000000e00047c10 */ /* 0x000fc4000ffbe0ff */
[C-C-:B------:R-:W-:Y:S01]  /*6580*/  @!P4 LEA.HI.X R15, R0.reuse, c[0x0][0x174], R2.reuse, 0x1, P6 ;  /* 0x00005d00000fca11 */ /* 0x140fe200030f0c02 */
[----:B------:R-:W-:Y:S01]  /*6590*/  @P2 STS.128 [R195+0x10000], RZ ;  /* 0x010000ffc3002388 */ /* 0x000fe20000000c00 */
[C-C-:B------:R-:W-:Y:S02]  /*65a0*/  @!P3 LEA.HI.X R9, R0.reuse, c[0x0][0x174], R2.reuse, 0x1, P1 ;  /* 0x00005d000009ba11 */ /* 0x140fe400008f0c02 */
[----:B------:R-:W-:Y:S01]  /*65b0*/  @!P2 LEA.HI.X R7, R0, c[0x0][0x174], R2, 0x1, P0 ;  /* 0x00005d000007aa11 */ /* 0x000fe200000f0c02 */
[----:B------:R-:W-:Y:S01]  /*65c0*/  @!PT LDS RZ, [RZ] ;  /* 0x00000000fffff984 */ /* 0x000fe20000000800 */
[----:B------:R-:W-:Y:S01]  /*65d0*/  @!PT LDS RZ, [RZ] ;  /* 0x00000000fffff984 */ /* 0x000fe20000000800 */
[----:B------:R-:W-:Y:S01]  /*65e0*/  @!PT LDS RZ, [RZ] ;  /* 0x00000000fffff984 */ /* 0x000fe20000000800 */
[----:B------:R3:W-:Y:S01]  /*65f0*/  @!P2 LDGSTS.E.BYPASS.LTC128B.128 [R195+0x10000], [R10.64+0x100] ;  /* 0x100001000ac3afae */ /* 0x0007e2000b901d52 */
[----:B------:R-:W-:Y:S02]  /*6600*/  IADD3.X R2, R2, UR9, RZ, P5, !PT ;  /* 0x0000000902027c10 */ /* 0x000fe4000affe4ff */
[C---:B------:R-:W-:Y:S01]  /*6610*/  @!P4 LEA R22, P6, R4.reuse, c[0x0][0x170], 0x1 ;  /* 0x00005c000416ca11 */ /* 0x040fe200078c08ff */
[----:B------:R-:W-:Y:S01]  /*6620*/  @P4 STS.128 [R195+0xc800], RZ ;  /* 0x00c800ffc3004388 */ /* 0x000fe20000000c00 */
[----:B------:R-:W-:-:S02]  /*6630*/  @!P3 LEA R20, P1, R4, c[0x0][0x170], 0x1 ;  /* 0x00005c000414ba11 */ /* 0x000fc400078208ff */
[C---:B------:R-:W-:Y:S01]  /*6640*/  @!P2 LEA R18, P0, R4.reuse, c[0x0][0x170], 0x1 ;  /* 0x00005c000412aa11 */ /* 0x040fe200078008ff */
[----:B------:R-:W-:Y:S01]  /*6650*/  @!PT LDS RZ, [RZ] ;  /* 0x00000000fffff984 */ /* 0x000fe20000000800 */
[----:B------:R-:W-:Y:S01]  /*6660*/  @!PT LDS RZ, [RZ] ;  /* 0x00000000fffff984 */ /* 0x000fe20000000800 */
[----:B------:R-:W-:Y:S01]  /*6670*/  @!PT LDS RZ, [RZ] ;  /* 0x00000000fffff984 */ /* 0x000fe20000000800 */
[----:B------:R2:W-:Y:S01]  /*6680*/  @!P4 LDGSTS.E.BYPASS.LTC128B.128 [R195+0xc800], [R14.64] ;  /* 0x0c8000000ec3cfae */ /* 0x0005e2000b901d52 */
        /* <DEDUP_REMOVED lines=9> */
[----:B------:R-:W-:-:S02]  /*6720*/  IADD3.X R2, R2, UR9, RZ, P5, !PT ;  /* 0x0000000902027c10 */ /* 0x000fc4000affe4ff */
        /* <DEDUP_REMOVED lines=12> */
[----:B------:R-:W-:-:S02]  /*67f0*/  IMAD.U32 R2, RZ, RZ, UR17 ;  /* 0x00000011ff027e24 */ /* 0x000fc4000f8e00ff */
        /* <DEDUP_REMOVED lines=31> */
[----:B-1----:R-:W1:Y:S04]  /*69f0*/  LDSM.16.M88.4 R16, [R193+0x6800] ;  /* 0x00680000c110783b */ /* 0x002e680000000200 */
[----:B------:R-:W1:Y:S04]  /*6a00*/  LDSM.16.M88.4 R160, [R193+0x7000] ;  /* 0x00700000c1a0783b */ /* 0x000e680000000200 */
[----:B--2---:R-:W-:Y:S04]  /*6a10*/  LDSM.16.M88.4 R12, [R192] ;  /* 0x00000000c00c783b */ /* 0x004fe80000000200 */
[----:B------:R-:W-:Y:S04]  /*6a20*/  LDSM.16.M88.4 R148, [R191] ;  /* 0x00000000bf94783b */ /* 0x000fe80000000200 */
[----:B----4-:R-:W2:Y:S04]  /*6a30*/  LDSM.16.M88.4 R4, [R193+0x7800] ;  /* 0x00780000c104783b */ /* 0x010ea80000000200 */
[----:B------:R-:W4:Y:S04]  /*6a40*/  LDSM.16.M88.4 R212, [R183] ;  /* 0x00000000b7d4783b */ /* 0x000f280000000200 */
[----:B------:R-:W2:Y:S04]  /*6a50*/  LDSM.16.M88.4 R140, [R182] ;  /* 0x00000000b68c783b */ /* 0x000ea80000000200 */
[----:B------:R-:W2:Y:S04]  /*6a60*/  LDSM.16.M88.4 R136, [R181] ;  /* 0x00000000b588783b */ /* 0x000ea80000000200 */
[----:B---3--:R-:W-:Y:S01]  /*6a70*/  LDSM.16.M88.4 R8, [R190] ;  /* 0x00000000be08783b */ /* 0x008fe20000000200 */
[C---:B-----5:R-:W-:Y:S03]  /*6a80*/  HMMA.16816.F32 R24, R152.reuse, R30, RZ ;  /* 0x0000001e9818723c */ /* 0x060fe600000018ff */
[----:B------:R-:W3:Y:S04]  /*6a90*/  LDSM.16.M88.4 R216, [R187+0x6000] ;  /* 0x00600000bbd8783b */ /* 0x000ee80000000200 */
[----:B------:R-:W5:Y:S01]  /*6aa0*/  LDSM.16.M88.4 R208, [R187+0x6800] ;  /* 0x00680000bbd0783b */ /* 0x000f620000000200 */
[C---:B------:R-:W-:Y:S03]  /*6ab0*/  HMMA.16816.F32 R28, R152.reuse, R28, RZ ;  /* 0x0000001c981c723c */ /* 0x040fe600000018ff */
[----:B------:R-:W3:Y:S04]  /*6ac0*/  LDSM.16.M88.4 R144, [R187+0x7000] ;  /* 0x00700000bb90783b */ /* 0x000ee80000000200 */
[----:B------:R-:W3:Y:S01]  /*6ad0*/  LDSM.16.M88.4 R32, [R187+0x7800] ;  /* 0x00780000bb20783b */ /* 0x000ee20000000200 */
[C---:B-1----:R-:W-:Y:S03]  /*6ae0*/  HMMA.16816.F32 R20, R152.reuse, R16, RZ ;  /* 0x000000109814723c */ /* 0x042fe600000018ff */
[----:B------:R-:W-:Y:S04]  /*6af0*/  LDSM.16.M88.4 R168, [R180] ;  /* 0x00000000b4a8783b */ /* 0x000fe80000000200 */
[----:B------:R-:W1:Y:S01]  /*6b00*/  S2R R0, SR_TID.X ;  /* 0x0000000000007919 */ /* 0x000e620000002100 */
[C---:B------:R-:W-:Y:S03]  /*6b10*/  HMMA.16816.F32 R16, R152.reuse, R18, RZ ;  /* 0x000000129810723c */ /* 0x040fe600000018ff */
[----:B------:R-:W0:Y:S05]  /*6b20*/  LDGDEPBAR ;  /* 0x00000000000079af */ /* 0x000e2a0000000000 */
[C---:B------:R-:W-:Y:S08]  /*6b30*/  HMMA.16816.F32 R164, R152.reuse, R160, RZ ;  /* 0x000000a098a4723c */ /* 0x040ff000000018ff */
[----:B------:R-:W-:Y:S01]  /*6b40*/  HMMA.16816.F32 R160, R152, R162, RZ ;  /* 0x000000a298a0723c */ /* 0x000fe200000018ff */
[----:B-1----:R-:W-:-:S07]  /*6b50*/  IMAD.SHL.U32 R0, R0, 0x2, RZ ;  /* 0x0000000200007824 */ /* 0x002fce00078e00ff */
[----:B--2---:R-:W-:Y:S01]  /*6b60*/  HMMA.16816.F32 R156, R152, R4, RZ ;  /* 0x00000004989c723c */ /* 0x004fe200000018ff */
[----:B------:R-:W-:-:S05]  /*6b70*/  LOP3.LUT R0, R0, 0x6, RZ, 0xc0, !PT ;  /* 0x0000000600007812 */ /* 0x000fca00078ec0ff */
[----:B------:R-:W-:Y:S02]  /*6b80*/  IMAD R0, R2, 0x40, R0 ;  /* 0x0000004002007824 */ /* 0x000fe400078e0200 */
[----:B------:R-:W-:Y:S01]  /*6b90*/  HMMA.16816.F32 R152, R152, R6, RZ ;  /* 0x000000069898723c */ /* 0x000fe200000018ff */
[----:B------:R-:W1:Y:S02]  /*6ba0*/  LDSM.16.M88.4 R4, [R189] ;  /* 0x00000000bd04783b */ /* 0x000e640000000200 */
[----:B------:R-:W-:-:S05]  /*6bb0*/  IADD3 R2, R0, 0x9, RZ ;  /* 0x0000000900027810 */ /* 0x000fca0007ffe0ff */
[----:B------:R-:W-:Y:S01]  /*6bc0*/  HMMA.16816.F32 R24, R12, R150, R24 ;  /* 0x000000960c18723c */ /* 0x000fe20000001818 */
[C---:B------:R-:W-:Y:S02]  /*6bd0*/  ISETP.GE.AND P6, PT, R2.reuse, R134, PT ;  /* 0x000000860200720c */ /* 0x040fe40003fc6270 */
[----:B------:R-:W-:Y:S02]  /*6be0*/  ISETP.GE.AND P0, PT, R2, R133, PT ;  /* 0x000000850200720c */ /* 0x000fe40003f06270 */
[----:B------:R-:W-:-:S03]  /*6bf0*/  IADD3 R2, R0, 0x18, RZ ;  /* 0x0000001800027810 */ /* 0x000fc60007ffe0ff */
[C---:B------:R-:W-:Y:S01]  /*6c00*/  HMMA.16816.F32 R28, R12.reuse, R148, R28 ;  /* 0x000000940c1c723c */ /* 0x040fe2000000181c */
[----:B------:R-:W2:Y:S07]  /*6c10*/  LDSM.16.M88.4 R148, [R180+0x800] ;  /* 0x00080000b494783b */ /* 0x000eae0000000200 */
[C---:B----4-:R-:W-:Y:S08]  /*6c20*/  HMMA.16816.F32 R20, R12.reuse, R212, R20 ;  /* 0x000000d40c14723c */ /* 0x050ff00000001814 */
[C---:B------:R-:W-:Y:S01]  /*6c30*/  HMMA.16816.F32 R16, R12.reuse, R214, R16 ;  /* 0x000000d60c10723c */ /* 0x040fe20000001810 */
[----:B------:R-:W-:Y:S07]  /*6c40*/  LDSM.16.M88.4 R212, [R193+0x8000] ;  /* 0x00800000c1d4783b */ /* 0x000fee0000000200 */
[C---:B------:R-:W-:Y:S08]  /*6c50*/  HMMA.16816.F32 R164, R12.reuse, R140, R164 ;  /* 0x0000008c0ca4723c */ /* 0x040ff000000018a4 */
[C---:B------:R-:W-:Y:S01]  /*6c60*/  HMMA.16816.F32 R160, R12.reuse, R142, R160 ;  /* 0x0000008e0ca0723c */ /* 0x040fe200000018a0 */
[----:B------:R-:W4:Y:S07]  /*6c70*/  LDSM.16.M88.4 R140, [R180+0x1000] ;  /* 0x00100000b48c783b */ /* 0x000f2e0000000200 */
[C---:B------:R-:W-:Y:S08]  /*6c80*/  HMMA.16816.F32 R156, R12.reuse, R136, R156 ;  /* 0x000000880c9c723c */ /* 0x040ff0000000189c */
[----:B------:R-:W-:Y:S01]  /*6c90*/  HMMA.16816.F32 R152, R12, R138, R152 ;  /* 0x0000008a0c98723c */ /* 0x000fe20000001898 */
[----:B------:R-:W1:Y:S04]  /*6ca0*/  LDSM.16.M88.4 R136, [R180+0x1800] ;  /* 0x00180000b488783b */ /* 0x000e680000000200 */
[----:B------:R-:W1:Y:S03]  /*6cb0*/  LDSM.16.M88.4 R12, [R194+0x2000] ;  /* 0x00200000c20c783b */ /* 0x000e660000000200 */
[C---:B---3--:R-:W-:Y:S08]  /*6cc0*/  HMMA.16816.F32 R24, R8.reuse, R218, R24 ;  /* 0x000000da0818723c */ /* 0x048ff00000001818 */
[C---:B------:R-:W-:Y:S01]  /*6cd0*/  HMMA.16816.F32 R28, R8.reuse, R216, R28 ;  /* 0x000000d8081c723c */ /* 0x040fe2000000181c */
[----:B------:R-:W3:Y:S07]  /*6ce0*/  LDSM.16.M88.4 R216, [R193+0x8800] ;  /* 0x00880000c1d8783b */ /* 0x000eee0000000200 */
[C---:B-----5:R-:W-:Y:S08]  /*6cf0*/  HMMA.16816.F32 R20, R8.reuse, R208, R20 ;  /* 0x000000d00814723c */ /* 0x060ff00000001814 */
[C---:B------:R-:W-:Y:S01]  /*6d00*/  HMMA.16816.F32 R16, R8.reuse, R210, R16 ;  /* 0x000000d20810723c */ /* 0x040fe20000001810 */
[----:B------:R-:W-:Y:S07]  /*6d10*/  LDSM.16.M88.4 R208, [R179] ;  /* 0x00000000b3d0783b */ /* 0x000fee0000000200 */
[C---:B------:R-:W-:Y:S08]  /*6d20*/  HMMA.16816.F32 R164, R8.reuse, R144, R164 ;  /* 0x0000009008a4723c */ /* 0x040ff000000018a4 */
[C---:B------:R-:W-:Y:S01]  /*6d30*/  HMMA.16816.F32 R160, R8.reuse, R146, R160 ;  /* 0x0000009208a0723c */ /* 0x040fe200000018a0 */
[----:B------:R-:W5:Y:S07]  /*6d40*/  LDSM.16.M88.4 R144, [R193+0x9000] ;  /* 0x00900000c190783b */ /* 0x000f6e0000000200 */
[C---:B------:R-:W-:Y:S08]  /*6d50*/  HMMA.16816.F32 R156, R8.reuse, R32, R156 ;  /* 0x00000020089c723c */ /* 0x040ff0000000189c */
[----:B------:R-:W-:Y:S01]  /*6d60*/  HMMA.16816.F32 R152, R8, R34, R152 ;  /* 0x000000220898723c */ /* 0x000fe20000001898 */
[----:B------:R-:W3:Y:S04]  /*6d70*/  LDSM.16.M88.4 R32, [R193+0x9800] ;  /* 0x00980000c120783b */ /* 0x000ee80000000200 */
[----:B------:R-:W3:Y:S03]  /*6d80*/  LDSM.16.M88.4 R8, [R192+0x2000] ;  /* 0x00200000c008783b */ /* 0x000ee60000000200 */
[C---:B-1----:R-:W-:Y:S08]  /*6d90*/  HMMA.16816.F32 R24, R4.reuse, R170, R24 ;  /* 0x000000aa0418723c */ /* 0x042ff00000001818 */
[C---:B------:R-:W-:Y:S01]  /*6da0*/  HMMA.16816.F32 R28, R4.reuse, R168, R28 ;  /* 0x000000a8041c723c */ /* 0x040fe2000000181c */
[----:B------:R-:W1:Y:S07]  /*6db0*/  LDSM.16.M88.4 R168, [R178] ;  /* 0x00000000b2a8783b */ /* 0x000e6e0000000200 */
[C---:B--2---:R-:W-:Y:S08]  /*6dc0*/  HMMA.16816.F32 R20, R4.reuse, R148, R20 ;  /* 0x000000940414723c */ /* 0x044ff00000001814 */
[C---:B------:R-:W-:Y:S01]  /*6dd0*/  HMMA.16816.F32 R16, R4.reuse, R150, R16 ;  /* 0x000000960410723c */ /* 0x040fe20000001810 */
[----:B------:R-:W2:Y:S07]  /*6de0*/  LDSM.16.M88.4 R148, [R177] ;  /* 0x00000000b194783b */ /* 0x000eae0000000200 */
[C---:B----4-:R-:W-:Y:S08]  /*6df0*/  HMMA.16816.F32 R164, R4.reuse, R140, R164 ;  /* 0x0000008c04a4723c */ /* 0x050ff000000018a4 */
[C---:B------:R-:W-:Y:S01]  /*6e00*/  HMMA.16816.F32 R160, R4.reuse, R142, R160 ;  /* 0x0000008e04a0723c */ /* 0x040fe200000018a0 */
[----:B------:R-:W-:Y:S07]  /*6e10*/  LDSM.16.M88.4 R140, [R176] ;  /* 0x00000000b08c783b */ /* 0x000fee0000000200 */
[C---:B------:R-:W-:Y:S08]  /*6e20*/  HMMA.16816.F32 R156, R4.reuse, R136, R156 ;  /* 0x00000088049c723c */ /* 0x040ff0000000189c */
[----:B------:R-:W-:Y:S01]  /*6e30*/  HMMA.16816.F32 R152, R4, R138, R152 ;  /* 0x0000008a0498723c */ /* 0x000fe20000001898 */
[----:B------:R-:W-:Y:S04]  /*6e40*/  LDSM.16.M88.4 R4, [R190+0x2000] ;  /* 0x00200000be04783b */ /* 0x000fe80000000200 */
[----:B------:R-:W4:Y:S03]  /*6e50*/  LDSM.16.M88.4 R136, [R187+0x8000] ;  /* 0x00800000bb88783b */ /* 0x000f260000000200 */
[C---:B------:R-:W-:Y:S08]  /*6e60*/  HMMA.16816.F32 R24, R12.reuse, R214, R24 ;  /* 0x000000d60c18723c */ /* 0x040ff00000001818 */
[C---:B------:R-:W-:Y:S01]  /*6e70*/  HMMA.16816.F32 R28, R12.reuse, R212, R28 ;  /* 0x000000d40c1c723c */ /* 0x040fe2000000181c */
[----:B------:R-:W1:Y:S07]  /*6e80*/  LDSM.16.M88.4 R212, [R187+0x8800] ;  /* 0x00880000bbd4783b */ /* 0x000e6e0000000200 */
[C---:B---3--:R-:W-:Y:S08]  /*6e90*/  HMMA.16816.F32 R20, R12.reuse, R216, R20 ;  /* 0x000000d80c14723c */ /* 0x048ff00000001814 */
        /* <DEDUP_REMOVED lines=8> */
[----:B------:R-:W5:Y:S03]  /*6f20*/  LDSM.16.M88.4 R12, [R187+0x9800] ;  /* 0x00980000bb0c783b */ /* 0x000f660000000200 */
[C---:B------:R-:W-:Y:S08]  /*6f30*/  HMMA.16816.F32 R24, R8.reuse, R210, R24 ;  /* 0x000000d20818723c */ /* 0x040ff00000001818 */
[C---:B------:R-:W-:Y:S01]  /*6f40*/  HMMA.16816.F32 R28, R8.reuse, R208, R28 ;  /* 0x000000d0081c723c */ /* 0x040fe2000000181c */
[----:B------:R-:W3:Y:S07]  /*6f50*/  LDSM.16.M88.4 R208, [R180+0x2800] ;  /* 0x00280000b4d0783b */ /* 0x000eee0000000200 */
[C---:B-1----:R-:W-:Y:S08]  /*6f60*/  HMMA.16816.F32 R20, R8.reuse, R168, R20 ;  /* 0x000000a80814723c */ /* 0x042ff00000001814 */
[C---:B------:R-:W-:Y:S01]  /*6f70*/  HMMA.16816.F32 R16, R8.reuse, R170, R16 ;  /* 0x000000aa0810723c */ /* 0x040fe20000001810 */
[----:B------:R-:W1:Y:S07]  /*6f80*/  LDSM.16.M88.4 R168, [R180+0x3000] ;  /* 0x00300000b4a8783b */ /* 0x000e6e0000000200 */
[C---:B--2---:R-:W-:Y:S08]  /*6f90*/  HMMA.16816.F32 R164, R8.reuse, R148, R164 ;  /* 0x0000009408a4723c */ /* 0x044ff000000018a4 */
[----:B------:R-:W-:Y:S01]  /*6fa0*/  HMMA.16816.F32 R160, R8, R150, R160 ;  /* 0x0000009608a0723c */ /* 0x000fe200000018a0 */
[----:B------:R-:W-:Y:S07]  /*6fb0*/  LDSM.16.M88.4 R148, [R180+0x3800] ;  /* 0x00380000b494783b */ /* 0x000fee0000000200 */
[C---:B----4-:R-:W-:Y:S08]  /*6fc0*/  HMMA.16816.F32 R24, R4.reuse, R138, R24 ;  /* 0x0000008a0418723c */ /* 0x050ff00000001818 */
[----:B------:R-:W-:Y:S01]  /*6fd0*/  HMMA.16816.F32 R28, R4, R136, R28 ;  /* 0x00000088041c723c */ /* 0x000fe2000000181c */
[----:B------:R-:W-:Y:S07]  /*6fe0*/  LDSM.16.M88.4 R136, [R193+0xa800] ;  /* 0x00a80000c188783b */ /* 0x000fee0000000200 */
[C---:B------:R-:W-:Y:S08]  /*6ff0*/  HMMA.16816.F32 R156, R8.reuse, R140, R156 ;  /* 0x0000008c089c723c */ /* 0x040ff0000000189c */
[----:B------:R-:W-:Y:S01]  /*7000*/  HMMA.16816.F32 R152, R8, R142, R152 ;  /* 0x0000008e0898723c */ /* 0x000fe20000001898 */
[----:B------:R-:W-:Y:S04]  /*7010*/  LDSM.16.M88.4 R8, [R194+0x4000] ;  /* 0x00400000c208783b */ /* 0x000fe80000000200 */
[----:B------:R-:W2:Y:S03]  /*7020*/  LDSM.16.M88.4 R140, [R193+0xa000] ;  /* 0x00a00000c18c783b */ /* 0x000ea60000000200 */
[C---:B------:R-:W-:Y:S08]  /*7030*/  HMMA.16816.F32 R20, R4.reuse, R212, R20 ;  /* 0x000000d40414723c */ /* 0x040ff00000001814 */
[C---:B------:R-:W-:Y:S01]  /*7040*/  HMMA.16816.F32 R16, R4.reuse, R214, R16 ;  /* 0x000000d60410723c */ /* 0x040fe20000001810 */
[----:B------:R-:W-:Y:S07]  /*7050*/  LDSM.16.M88.4 R212, [R192+0x4000] ;  /* 0x00400000c0d4783b */ /* 0x000fee0000000200 */
[C---:B---3--:R-:W-:Y:S08]  /*7060*/  HMMA.16816.F32 R164, R4.reuse, R32, R164 ;  /* 0x0000002004a4723c */ /* 0x048ff000000018a4 */
[----:B------:R-:W-:Y:S01]  /*7070*/  HMMA.16816.F32 R160, R4, R34, R160 ;  /* 0x0000002204a0723c */ /* 0x000fe200000018a0 */
[----:B------:R-:W3:Y:S07]  /*7080*/  LDSM.16.M88.4 R32, [R193+0xb000] ;  /* 0x00b00000c120783b */ /* 0x000eee0000000200 */
[C---:B------:R-:W-:Y:S08]  /*7090*/  HMMA.16816.F32 R24, R144.reuse, R218, R24 ;  /* 0x000000da9018723c */ /* 0x040ff00000001818 */
[----:B------:R-:W-:Y:S01]  /*70a0*/  HMMA.16816.F32 R28, R144, R216, R28 ;  /* 0x000000d8901c723c */ /* 0x000fe2000000181c */
[----:B------:R-:W-:Y:S07]  /*70b0*/  LDSM.16.M88.4 R216, [R174] ;  /* 0x00000000aed8783b */ /* 0x000fee0000000200 */
[C---:B-----5:R-:W-:Y:S08]  /*70c0*/  HMMA.16816.F32 R156, R4.reuse, R12, R156 ;  /* 0x0000000c049c723c */ /* 0x060ff0000000189c */
[----:B------:R-:W-:Y:S01]  /*70d0*/  HMMA.16816.F32 R152, R4, R14, R152 ;  /* 0x0000000e0498723c */ /* 0x000fe20000001898 */
[----:B------:R-:W4:Y:S04]  /*70e0*/  LDSM.16.M88.4 R4, [R175] ;  /* 0x00000000af04783b */ /* 0x000f280000000200 */
[----:B------:R-:W5:Y:S03]  /*70f0*/  LDSM.16.M88.4 R12, [R193+0xb800] ;  /* 0x00b80000c10c783b */ /* 0x000f660000000200 */
[C---:B------:R-:W-:Y:S08]  /*7100*/  HMMA.16816.F32 R20, R144.reuse, R208, R20 ;  /* 0x000000d09014723c */ /* 0x040ff00000001814 */
[C---:B------:R-:W-:Y:S01]  /*7110*/  HMMA.16816.F32 R16, R144.reuse, R210, R16 ;  /* 0x000000d29010723c */ /* 0x040fe20000001810 */
[----:B------:R-:W3:Y:S07]  /*7120*/  LDSM.16.M88.4 R208, [R173] ;  /* 0x00000000add0783b */ /* 0x000eee0000000200 */
[C---:B-1----:R-:W-:Y:S08]  /*7130*/  HMMA.16816.F32 R164, R144.reuse, R168, R164 ;  /* 0x000000a890a4723c */ /* 0x042ff000000018a4 */
[----:B------:R-:W-:Y:S01]  /*7140*/  HMMA.16816.F32 R160, R144, R170, R160 ;  /* 0x000000aa90a0723c */ /* 0x000fe200000018a0 */
[----:B------:R-:W-:Y:S07]  /*7150*/  LDSM.16.M88.4 R168, [R172] ;  /* 0x00000000aca8783b */ /* 0x000fee0000000200 */
[C---:B--2---:R-:W-:Y:S08]  /*7160*/  HMMA.16816.F32 R24, R8.reuse, R142, R24 ;  /* 0x0000008e0818723c */ /* 0x044ff00000001818 */
[----:B------:R-:W-:Y:S01]  /*7170*/  HMMA.16816.F32 R28, R8, R140, R28 ;  /* 0x0000008c081c723c */ /* 0x000fe2000000181c */
[----:B------:R-:W-:Y:S07]  /*7180*/  LDSM.16.M88.4 R140, [R187+0xa800] ;  /* 0x00a80000bb8c783b */ /* 0x000fee0000000200 */
[C---:B------:R-:W-:Y:S08]  /*7190*/  HMMA.16816.F32 R156, R144.reuse, R148, R156 ;  /* 0x00000094909c723c */ /* 0x040ff0000000189c */
[----:B------:R-:W-:Y:S01]  /*71a0*/  HMMA.16816.F32 R152, R144, R150, R152 ;  /* 0x000000969098723c */ /* 0x000fe20000001898 */
[----:B------:R-:W-:Y:S04]  /*71b0*/  LDSM.16.M88.4 R148, [R190+0x4000] ;  /* 0x00400000be94783b */ /* 0x000fe80000000200 */
[----:B------:R-:W1:Y:S03]  /*71c0*/  LDSM.16.M88.4 R144, [R187+0xa000] ;  /* 0x00a00000bb90783b */ /* 0x000e660000000200 */
[C---:B------:R-:W-:Y:S08]  /*71d0*/  HMMA.16816.F32 R20, R8.reuse, R136, R20 ;  /* 0x000000880814723c */ /* 0x040ff00000001814 */
[C---:B------:R-:W-:Y:S01]  /*71e0*/  HMMA.16816.F32 R16, R8.reuse, R138, R16 ;  /* 0x0000008a0810723c */ /* 0x040fe20000001810 */
[----:B------:R-:W2:Y:S07]  /*71f0*/  LDSM.16.M88.4 R136, [R187+0xb000] ;  /* 0x00b00000bb88783b */ /* 0x000eae0000000200 */
[C---:B---3--:R-:W-:Y:S08]  /*7200*/  HMMA.16816.F32 R164, R8.reuse, R32, R164 ;  /* 0x0000002008a4723c */ /* 0x048ff000000018a4 */
[----:B------:R-:W-:Y:S01]  /*7210*/  HMMA.16816.F32 R160, R8, R34, R160 ;  /* 0x0000002208a0723c */ /* 0x000fe200000018a0 */
[----:B------:R-:W-:Y:S07]  /*7220*/  LDSM.16.M88.4 R32, [R187+0xb800] ;  /* 0x00b80000bb20783b */ /* 0x000fee0000000200 */
[C---:B----4-:R-:W-:Y:S08]  /*7230*/  HMMA.16816.F32 R24, R212.reuse, R6, R24 ;  /* 0x00000006d418723c */ /* 0x050ff00000001818 */
[C---:B------:R-:W-:Y:S01]  /*7240*/  HMMA.16816.F32 R28, R212.reuse, R4, R28 ;  /* 0x00000004d41c723c */ /* 0x040fe2000000181c */
[----:B------:R-:W-:Y:S07]  /*7250*/  LDSM.16.M88.4 R4, [R180+0x4800] ;  /* 0x00480000b404783b */ /* 0x000fee0000000200 */
[----:B------:R-:W-:Y:S08]  /*7260*/  HMMA.16816.F32 R20, R212, R216, R20 ;  /* 0x000000d8d414723c */ /* 0x000ff00000001814 */
[C---:B-----5:R-:W-:Y:S08]  /*7270*/  HMMA.16816.F32 R156, R8.reuse, R12, R156 ;  /* 0x0000000c089c723c */ /* 0x060ff0000000189c */
[----:B------:R-:W-:Y:S01]  /*7280*/  HMMA.16816.F32 R152, R8, R14, R152 ;  /* 0x0000000e0898723c */ /* 0x000fe20000001898 */
[----:B------:R-:W-:Y:S04]  /*7290*/  LDSM.16.M88.4 R12, [R189+0x4000] ;  /* 0x00400000bd0c783b */ /* 0x000fe80000000200 */
[----:B------:R-:W3:Y:S03]  /*72a0*/  LDSM.16.M88.4 R8, [R180+0x4000] ;  /* 0x00400000b408783b */ /* 0x000ee60000000200 */
[C---:B------:R-:W-:Y:S08]  /*72b0*/  HMMA.16816.F32 R16, R212.reuse, R218, R16 ;  /* 0x000000dad410723c */ /* 0x040ff00000001810 */
[C---:B------:R-:W-:Y:S08]  /*72c0*/  HMMA.16816.F32 R164, R212.reuse, R208, R164 ;  /* 0x000000d0d4a4723c */ /* 0x040ff000000018a4 */
[----:B------:R-:W-:Y:S08]  /*72d0*/  HMMA.16816.F32 R160, R212, R210, R160 ;  /* 0x000000d2d4a0723c */ /* 0x000ff000000018a0 */
[C---:B-1----:R-:W-:Y:S08]  /*72e0*/  HMMA.16816.F32 R24, R148.reuse, R146, R24 ;  /* 0x000000929418723c */ /* 0x042ff00000001818 */
[C---:B------:R-:W-:Y:S01]  /*72f0*/  HMMA.16816.F32 R28, R148.reuse, R144, R28 ;  /* 0x00000090941c723c */ /* 0x040fe2000000181c */
[----:B------:R-:W1:Y:S07]  /*7300*/  LDSM.16.M88.4 R144, [R180+0x5000] ;  /* 0x00500000b490783b */ /* 0x000e6e0000000200 */
[----:B------:R-:W-:Y:S08]  /*7310*/  HMMA.16816.F32 R20, R148, R140, R20 ;  /* 0x0000008c9414723c */ /* 0x000ff00000001814 */
[----:B------:R-:W-:Y:S08]  /*7320*/  HMMA.16816.F32 R156, R212, R168, R156 ;  /* 0x000000a8d49c723c */ /* 0x000ff0000000189c */
[C---:B------:R-:W-:Y:S08]  /*7330*/  HMMA.16816.F32 R16, R148.reuse, R142, R16 ;  /* 0x0000008e9410723c */ /* 0x040ff00000001810 */
[C---:B--2---:R-:W-:Y:S08]  /*7340*/  HMMA.16816.F32 R164, R148.reuse, R136, R164 ;  /* 0x0000008894a4723c */ /* 0x044ff000000018a4 */
[----:B------:R-:W-:Y:S01]  /*7350*/  HMMA.16816.F32 R160, R148, R138, R160 ;  /* 0x0000008a94a0723c */ /* 0x000fe200000018a0 */
[----:B------:R-:W2:Y:S01]  /*7360*/  LDSM.16.M88.4 R136, [R180+0x5800] ;  /* 0x00580000b488783b */ /* 0x000ea20000000200 */
[----:B------:R-:W-:-:S06]  /*7370*/  DEPBAR.LE SB0, 0x0 ;  /* 0x000080000000791a */ /* 0x000fcc0000000000 */
[----:B------:R-:W-:Y:S08]  /*7380*/  HMMA.16816.F32 R152, R212, R170, R152 ;  /* 0x000000aad498723c */ /* 0x000ff00000001898 */
[C---:B---3--:R-:W-:Y:S08]  /*7390*/  HMMA.16816.F32 R24, R12.reuse, R10, R24 ;  /* 0x0000000a0c18723c */ /* 0x048ff00000001818 */
[----:B------:R-:W-:Y:S07]  /*73a0*/  HMMA.16816.F32 R20, R12, R4, R20 ;  /* 0x000000040c14723c */ /* 0x000fee0000001814 */
[----:B------:R-:W-:Y:S01]  /*73b0*/  IADD3 R4, R0, 0x8, RZ ;  /* 0x0000000800047810 */ /* 0x000fe20007ffe0ff */
[----:B------:R-:W-:Y:S03]  /*73c0*/  HMMA.16816.F32 R156, R148, R32, R156 ;  /* 0x00000020949c723c */ /* 0x000fe6000000189c */
[----:B------:R-:W-:-:S02]  /*73d0*/  ISETP.GE.AND P5, PT, R4, R134, PT ;  /* 0x000000860400720c */ /* 0x000fc40003fa6270 */
[-C--:B------:R-:W-:Y:S02]  /*73e0*/  ISETP.GE.AND P1, PT, R4, R133.reuse, PT ;  /* 0x000000850400720c */ /* 0x080fe40003f26270 */
[----:B------:R-:W-:Y:S01]  /*73f0*/  IADD3 R4, R0, 0x10, RZ ;  /* 0x0000001000047810 */ /* 0x000fe20007ffe0ff */
[C---:B------:R-:W-:Y:S01]  /*7400*/  HMMA.16816.F32 R16, R12.reuse, R6, R16 ;  /* 0x000000060c10723c */ /* 0x040fe20000001810 */
[----:B------:R-:W-:Y:S02]  /*7410*/  FSEL R24, R24, -INF , !P5 ;  /* 0xff80000018187808 */ /* 0x000fe40006800000 */
[----:B------:R-:W-:Y:S02]  /*7420*/  FSEL R26, R26, -INF , !P1 ;  /* 0xff8000001a1a7808 */ /* 0x000fe40004800000 */
[C---:B------:R-:W-:Y:S02]  /*7430*/  ISETP.GE.AND P5, PT, R4.reuse, R134, PT ;  /* 0x000000860400720c */ /* 0x040fe40003fa6270 */
[----:B------:R-:W-:Y:S01]  /*7440*/  ISETP.GE.AND P1, PT, R4, R133, PT ;  /* 0x000000850400720c */ /* 0x000fe20003f26270 */
[----:B-1----:R-:W-:Y:S01]  /*7450*/  HMMA.16816.F32 R164, R12, R144, R164 ;  /* 0x000000900ca4723c */ /* 0x002fe200000018a4 */
[----:B------:R-:W-:-:S02]  /*7460*/  IADD3 R4, R0, 0x11, RZ ;  /* 0x0000001100047810 */ /* 0x000fc40007ffe0ff */
[----:B------:R-:W-:Y:S02]  /*7470*/  FSEL R25, R25, -INF , !P6 ;  /* 0xff80000019197808 */ /* 0x000fe40007000000 */
[----:B------:R-:W-:Y:S02]  /*7480*/  FSEL R27, R27, -INF , !P0 ;  /* 0xff8000001b1b7808 */ /* 0x000fe40004000000 */
[----:B------:R-:W-:Y:S01]  /*7490*/  FSEL R170, R20, -INF , !P5 ;  /* 0xff80000014aa7808 */ /* 0x000fe20006800000 */
[----:B------:R-:W-:Y:S01]  /*74a0*/  HMMA.16816.F32 R160, R12, R146, R160 ;  /* 0x000000920ca0723c */ /* 0x000fe200000018a0 */
[----:B------:R-:W-:Y:S01]  /*74b0*/  FSEL R135, R22, -INF , !P1 ;  /* 0xff80000016877808 */ /* 0x000fe20004800000 */
[----:B------:R-:W-:Y:S01]  /*74c0*/  BAR.SYNC.DEFER_BLOCKING 0x0 ;  /* 0x0000000000007b1d */ /* 0x000fe20000010000 */
[C---:B------:R-:W-:Y:S02]  /*74d0*/  ISETP.GE.AND P6, PT, R4.reuse, R134, PT ;  /* 0x000000860400720c */ /* 0x040fe40003fc6270 */
[----:B------:R-:W-:-:S02]  /*74e0*/  ISETP.GE.AND P0, PT, R4, R133, PT ;  /* 0x000000850400720c */ /* 0x000fc40003f06270 */
[C---:B------:R-:W-:Y:S01]  /*74f0*/  ISETP.GE.AND P5, PT, R2.reuse, R134, PT ;  /* 0x000000860200720c */ /* 0x040fe20003fa6270 */
[----:B------:R-:W-:Y:S01]  /*7500*/  HMMA.16816.F32 R152, R148, R34, R152 ;  /* 0x000000229498723c */ /* 0x000fe20000001898 */
[----:B------:R-:W-:Y:S02]  /*7510*/  ISETP.GE.AND P1, PT, R2, R133, PT ;  /* 0x000000850200720c */ /* 0x000fe40003f26270 */
[C---:B------:R-:W-:Y:S02]  /*7520*/  IADD3 R4, R0.reuse, 0x19, RZ ;  /* 0x0000001900047810 */ /* 0x040fe40007ffe0ff */
[----:B------:R-:W-:Y:S02]  /*7530*/  IADD3 R2, R0, 0x20, RZ ;  /* 0x0000002000027810 */ /* 0x000fe40007ffe0ff */
[----:B------:R-:W-:Y:S01]  /*7540*/  FSEL R171, R21, -INF , !P6 ;  /* 0xff80000015ab7808 */ /* 0x000fe20007000000 */
[----:B--2---:R-:W-:Y:S01]  /*7550*/  HMMA.16816.F32 R156, R12, R136, R156 ;  /* 0x000000880c9c723c */ /* 0x004fe2000000189c */
[----:B------:R-:W-:-:S02]  /*7560*/  FSEL R151, R23, -INF , !P0 ;  /* 0xff80000017977808 */ /* 0x000fc40004000000 */
[----:B------:R-:W-:Y:S02]  /*7570*/  FSEL R168, R16, -INF , !P5 ;  /* 0xff80000010a87808 */ /* 0x000fe40006800000 */
[----:B------:R-:W-:Y:S02]  /*7580*/  FSEL R150, R18, -INF , !P1 ;  /* 0xff80000012967808 */ /* 0x000fe40004800000 */
[CC--:B------:R-:W-:Y:S01]  /*7590*/  ISETP.GE.AND P6, PT, R4.reuse, R134.reuse, PT ;  /* 0x000000860400720c */ /* 0x0c0fe20003fc6270 */
[----:B------:R-:W-:Y:S01]  /*75a0*/  HMMA.16816.F32 R28, R12, R8, R28 ;  /* 0x000000080c1c723c */ /* 0x000fe2000000181c */
[-C--:B------:R-:W-:Y:S02]  /*75b0*/  ISETP.GE.AND P0, PT, R4, R133.reuse, PT ;  /* 0x000000850400720c */ /* 0x080fe40003f06270 */
[C---:B------:R-:W-:Y:S02]  /*75c0*/  ISETP.GE.AND P5, PT, R2.reuse, R134, PT ;  /* 0x000000860200720c */ /* 0x040fe40003fa6270 */
[----:B------:R-:W-:-:S02]  /*75d0*/  ISETP.GE.AND P1, PT, R2, R133, PT ;  /* 0x000000850200720c */ /* 0x000fc40003f26270 */
[C---:B------:R-:W-:Y:S01]  /*75e0*/  IADD3 R4, R0.reuse, 0x21, RZ ;  /* 0x0000002100047810 */ /* 0x040fe20007ffe0ff */
[----:B------:R-:W-:Y:S01]  /*75f0*/  HMMA.16816.F32 R152, R12, R138, R152 ;  /* 0x0000008a0c98723c */ /* 0x000fe20000001898 */
[----:B------:R-:W-:Y:S02]  /*7600*/  IADD3 R2, R0, 0x28, RZ ;  /* 0x0000002800027810 */ /* 0x000fe40007ffe0ff */
[----:B------:R-:W-:Y:S02]  /*7610*/  FSEL R169, R17, -INF , !P6 ;  /* 0xff80000011a97808 */ /* 0x000fe40007000000 */
[----:B------:R-:W-:Y:S02]  /*7620*/  FSEL R141, R19, -INF , !P0 ;  /* 0xff800000138d7808 */ /* 0x000fe40004000000 */
[----:B------:R-:W-:Y:S02]  /*7630*/  FSEL R164, R164, -INF , !P5 ;  /* 0xff800000a4a47808 */ /* 0x000fe40006800000 */
[----:B------:R-:W-:-:S02]  /*7640*/  FSEL R166, R166, -INF , !P1 ;  /* 0xff800000a6a67808 */ /* 0x000fc40004800000 */
[CC--:B------:R-:W-:Y:S02]  /*7650*/  ISETP.GE.AND P6, PT, R4.reuse, R134.reuse, PT ;  /* 0x000000860400720c */ /* 0x0c0fe40003fc6270 */
[-C--:B------:R-:W-:Y:S02]  /*7660*/  ISETP.GE.AND P0, PT, R4, R133.reuse, PT ;  /* 0x000000850400720c */ /* 0x080fe40003f06270 */
[C---:B------:R-:W-:Y:S02]  /*7670*/  ISETP.GE.AND P5, PT, R2.reuse, R134, PT ;  /* 0x000000860200720c */ /* 0x040fe40003fa6270 */
[----:B------:R-:W-:Y:S02]  /*7680*/  ISETP.GE.AND P1, PT, R2, R133, PT ;  /* 0x000000850200720c */ /* 0x000fe40003f26270 */
[C---:B------:R-:W-:Y:S02]  /*7690*/  IADD3 R4, R0.reuse, 0x29, RZ ;  /* 0x0000002900047810 */ /* 0x040fe40007ffe0ff */
[----:B------:R-:W-:-:S02]  /*76a0*/  IADD3 R2, R0, 0x30, RZ ;  /* 0x0000003000027810 */ /* 0x000fc40007ffe0ff */
[----:B------:R-:W-:Y:S02]  /*76b0*/  FSEL R140, R167, -INF , !P0 ;  /* 0xff800000a78c7808 */ /* 0x000fe40004000000 */
[----:B------:R-:W-:Y:S02]  /*76c0*/  FSEL R160, R160, -INF , !P5 ;  /* 0xff800000a0a07808 */ /* 0x000fe40006800000 */
[----:B------:R-:W-:Y:S02]  /*76d0*/  FSEL R162, R162, -INF , !P1 ;  /* 0xff800000a2a27808 */ /* 0x000fe40004800000 */
[-C--:B------:R-:W-:Y:S02]  /*76e0*/  ISETP.GE.AND P0, PT, R4, R133.reuse, PT ;  /* 0x000000850400720c */ /* 0x080fe40003f06270 */
[C---:B------:R-:W-:Y:S02]  /*76f0*/  ISETP.GE.AND P5, PT, R2.reuse, R134, PT ;  /* 0x000000860200720c */ /* 0x040fe40003fa6270 */
[----:B------:R-:W-:-:S02]  /*7700*/  ISETP.GE.AND P1, PT, R2, R133, PT ;  /* 0x000000850200720c */ /* 0x000fc40003f26270 */
[----:B------:R-:W-:Y:S02]  /*7710*/  IADD3 R2, R0, 0x31, RZ ;  /* 0x0000003100027810 */ /* 0x000fe40007ffe0ff */
[----:B------:R-:W-:Y:S02]  /*7720*/  FSEL R163, R163, -INF , !P0 ;  /* 0xff800000a3a37808 */ /* 0x000fe40004000000 */
[----:B------:R-:W-:Y:S02]  /*7730*/  ISETP.GE.AND P0, PT, R2, R133, PT ;  /* 0x000000850200720c */ /* 0x000fe40003f06270 */
[----:B------:R-:W-:Y:S02]  /*7740*/  FSEL R165, R165, -INF , !P6 ;  /* 0xff800000a5a57808 */ /* 0x000fe40007000000 */
[----:B------:R-:W-:Y:S02]  /*7750*/  FSEL R217, R159, -INF , !P0 ;  /* 0xff8000009fd97808 */ /* 0x000fe40004000000 */
[----:B------:R-:W-:-:S02]  /*7760*/  ISETP.GE.AND P0, PT, R0, R134, PT ;  /* 0x000000860000720c */ /* 0x000fc40003f06270 */
[----:B------:R-:W-:Y:S02]  /*7770*/  ISETP.GE.AND P6, PT, R4, R134, PT ;  /* 0x000000860400720c */ /* 0x000fe40003fc6270 */
[----:B------:R-:W-:Y:S02]  /*7780*/  IADD3 R4, R0, 0x1, RZ ;  /* 0x0000000100047810 */ /* 0x000fe40007ffe0ff */
[----:B------:R-:W-:Y:S02]  /*7790*/  FSEL R28, R28, -INF , !P0 ;  /* 0xff8000001c1c7808 */ /* 0x000fe40004000000 */
[----:B------:R-:W-:Y:S02]  /*77a0*/  FSEL R161, R161, -INF , !P6 ;  /* 0xff800000a1a17808 */ /* 0x000fe40007000000 */
[----:B------:R-:W-:Y:S02]  /*77b0*/  FSEL R232, R156, -INF , !P5 ;  /* 0xff8000009ce87808 */ /* 0x000fe40006800000 */
[----:B------:R-:W-:-:S02]  /*77c0*/  FSEL R227, R158, -INF , !P1 ;  /* 0xff8000009ee37808 */ /* 0x000fc40004800000 */
[----:B------:R-:W-:Y:S02]  /*77d0*/  PLOP3.LUT P0, PT, PT, PT, UP0, 0x80, 0x0 ;  /* 0x000000000000781c */ /* 0x000fe40003f0f008 */
[-C--:B------:R-:W-:Y:S02]  /*77e0*/  ISETP.GE.AND P6, PT, R2, R134.reuse, PT ;  /* 0x000000860200720c */ /* 0x080fe40003fc6270 */
[C---:B------:R-:W-:Y:S02]  /*77f0*/  ISETP.GE.AND P5, PT, R4.reuse, R134, PT ;  /* 0x000000860400720c */ /* 0x040fe40003fa6270 */
[----:B------:R-:W-:Y:S02]  /*7800*/  ISETP.GE.AND P1, PT, R4, R133, PT ;  /* 0x000000850400720c */ /* 0x000fe40003f26270 */
[----:B------:R-:W-:Y:S02]  /*7810*/  IADD3 R2, R0, 0x38, RZ ;  /* 0x0000003800027810 */ /* 0x000fe40007ffe0ff */
[----:B------:R-:W-:-:S02]  /*7820*/  FSEL R231, R157, -INF , !P6 ;  /* 0xff8000009de77808 */ /* 0x000fc40007000000 */
[----:B------:R-:W-:Y:S02]  /*7830*/  FSEL R29, R29, -INF , !P5 ;  /* 0xff8000001d1d7808 */ /* 0x000fe40006800000 */
[----:B------:R-:W-:Y:S02]  /*7840*/  FSEL R31, R31, -INF , !P1 ;  /* 0xff8000001f1f7808 */ /* 0x000fe40004800000 */
[-C--:B------:R-:W-:Y:S02]  /*7850*/  ISETP.GE.AND P5, PT, R0, R133.reuse, PT ;  /* 0x000000850000720c */ /* 0x080fe40003fa6270 */
[C---:B------:R-:W-:Y:S02]  /*7860*/  ISETP.GE.AND P6, PT, R2.reuse, R134, PT ;  /* 0x000000860200720c */ /* 0x040fe40003fc6270 */
[----:B------:R-:W-:Y:S02]  /*7870*/  ISETP.GE.AND P1, PT, R2, R133, PT ;  /* 0x000000850200720c */ /* 0x000fe40003f26270 */
[----:B------:R-:W-:-:S02]  /*7880*/  IADD3 R0, R0, 0x39, RZ ;  /* 0x0000003900007810 */ /* 0x000fc40007ffe0ff */
[----:B------:R-:W-:Y:S02]  /*7890*/  FSEL R230, R152, -INF , !P6 ;  /* 0xff80000098e67808 */ /* 0x000fe40007000000 */
[----:B------:R-:W-:Y:S02]  /*78a0*/  FSEL R218, R154, -INF , !P1 ;  /* 0xff8000009ada7808 */ /* 0x000fe40004800000 */
[C---:B------:R-:W-:Y:S02]  /*78b0*/  ISETP.GE.AND P6, PT, R0.reuse, R134, PT ;  /* 0x000000860000720c */ /* 0x040fe40003fc6270 */
[----:B------:R-:W-:Y:S02]  /*78c0*/  ISETP.GE.AND P1, PT, R0, R133, PT ;  /* 0x000000850000720c */ /* 0x000fe40003f26270 */
[----:B------:R-:W-:Y:S02]  /*78d0*/  FSEL R30, R30, -INF , !P5 ;  /* 0xff8000001e1e7808 */ /* 0x000fe40006800000 */
[----:B------:R-:W-:-:S02]  /*78e0*/  FSEL R228, R153, -INF , !P6 ;  /* 0xff80000099e47808 */ /* 0x000fc40007000000 */
[----:B------:R-:W-:Y:S01]  /*78f0*/  FSEL R219, R155, -INF , !P1 ;  /* 0xff8000009bdb7808 */ /* 0x000fe20004800000 */
[----:B------:R-:W-:Y:S05]  /*7900*/  @!P0 BRA `(.L_x_307) ;  /* 0x000006a000008947 */ /* 0x000fea0003800000 */
[----:B------:R-:W-:Y:S01]  /*7910*/  UIADD3 UR31, UR8, -0x3, URZ ;  /* 0xfffffffd081f7890 */ /* 0x000fe2000fffe03f */
[----:B------:R1:W-:Y:S01]  /*7920*/  @P4 STS.128 [R195+0x6000], RZ ;  /* 0x006000ffc3004388 */ /* 0x0003e20000000c00 */
[----:B------:R-:W-:Y:S01]  /*7930*/  ULDC.64 UR4, c[0x0][0x198] ;  /* 0x0000660000047ab9 */ /* 0x000fe20000000a00 */
[----:B------:R-:W-:Y:S01]  /*7940*/  BSSY B0, `(.L_x_308) ;  /* 0x0000065000007945 */ /* 0x000fe20003800000 */
[----:B------:R-:W-:Y:S02]  /*7950*/  USHF.R.S32.HI UR30, URZ, 0x1f, UR31 ;  /* 0x0000001f3f1e7899 */ /* 0x000fe4000801141f */
[----:B------:R-:W-:Y:S02]  /*7960*/  UIMAD.WIDE.U32 UR32, UR31, UR4, URZ ;  /* 0x000000041f2072a5 */ /* 0x000fe4000f8e003f */
[----:B------:R-:W-:-:S04]  /*7970*/  UIMAD UR30, UR30, UR4, URZ ;  /* 0x000000041e1e72a4 */ /* 0x000fc8000f8e023f */
[----:B------:R-:W-:Y:S01]  /*7980*/  UIMAD UR5, UR31, UR5, UR30 ;  /* 0x000000051f0572a4 */ /* 0x000fe2000f8e021e */
[----:B------:R-:W-:Y:S02]  /*7990*/  IMAD.U32 R4, RZ, RZ, UR32 ;  /* 0x00000020ff047e24 */ /* 0x000fe4000f8e00ff */
[----:B------:R-:W-:Y:S01]  /*79a0*/  IMAD.U32 R2, RZ, RZ, UR32 ;  /* 0x00000020ff027e24 */ /* 0x000fe2000f8e00ff */
[----:B------:R-:W-:Y:S02]  /*79b0*/  UIADD3 UR5, UR33, UR5, URZ ;  /* 0x0000000521057290 */ /* 0x000fe4000fffe03f */
[----:B------:R-:W-:-:S04]  /*79c0*/  LEA R4, P1, R4, R198, 0x6 ;  /* 0x000000c604047211 */ /* 0x000fc800078230ff */
[----:B------:R-:W-:Y:S01]  /*79d0*/  IMAD.U32 R0, RZ, RZ, UR5 ;  /* 0x00000005ff007e24 */ /* 0x000fe2000f8e00ff */
[----:B------:R-:W-:-:S04]  /*79e0*/  @!P4 LEA R6, P5, R4, c[0x0][0x168], 0x1 ;  /* 0x00005a000406ca11 */ /* 0x000fc800078a08ff */
        /* <DEDUP_REMOVED lines=12> */
[----:B------:R-:W-:Y:S02]  /*7ab0*/  IADD3.X R2, R2, UR6, RZ, P6, !PT ;  /* 0x0000000602027c10 */ /* 0x000fe4000b7fe4ff */
[C---:B------:R-:W-:Y:S01]  /*7ac0*/  IADD3 R4, P5, R0.reuse, UR7, RZ ;  /* 0x0000000700047c10 */ /* 0x040fe2000ffbe0ff */
        /* <DEDUP_REMOVED lines=9> */
[----:B------:R1:W-:Y:S01]  /*7b60*/  @P4 STS.128 [R195+0x6800], RZ ;  /* 0x006800ffc3004388 */ /* 0x0003e20000000c00 */
[----:B--2---:R-:W-:-:S04]  /*7b70*/  @!P4 LEA R6, P1, R0, c[0x0][0x168], 0x1 ;  /* 0x00005a000006ca11 */ /* 0x004fc800078208ff */
[C---:B------:R-:W-:Y:S02]  /*7b80*/  @!P4 LEA.HI.X R7, R0.reuse, c[0x0][0x16c], R2, 0x1, P1 ;  /* 0x00005b000007ca11 */ /* 0x040fe400008f0c02 */
[----:B---3--:R-:W-:-:S03]  /*7b90*/  @!P3 LEA R10, P6, R0, c[0x0][0x168], 0x1 ;  /* 0x00005a00000aba11 */ /* 0x008fc600078c08ff */
[----:B------:R-:W-:Y:S01]  /*7ba0*/  @!PT LDS RZ, [RZ] ;  /* 0x00000000fffff984 */ /* 0x000fe20000000800 */
[----:B------:R-:W-:Y:S01]  /*7bb0*/  @!PT LDS RZ, [RZ] ;  /* 0x00000000fffff984 */ /* 0x000fe20000000800 */
[----:B------:R-:W-:Y:S01]  /*7bc0*/  @!PT LDS RZ, [RZ] ;  /* 0x00000000fffff984 */ /* 0x000fe20000000800 */
[----:B------:R2:W-:Y:S01]  /*7bd0*/  @!P4 LDGSTS.E.BYPASS.LTC128B.128 [R195+0x6800], [R6.64] ;  /* 0x0680000006c3cfae */ /* 0x0005e2000b901d52 */
[----:B------:R-:W-:-:S03]  /*7be0*/  @!P3 LEA.HI.X R11, R0, c[0x0][0x16c], R2, 0x1, P6 ;  /* 0x00005b00000bba11 */ /* 0x000fc600030f0c02 */
[----:B------:R1:W-:Y:S01]  /*7bf0*/  @P3 STS.128 [R195+0x8800], RZ ;  /* 0x008800ffc3003388 */ /* 0x0003e20000000c00 */
[----:B----4-:R-:W-:-:S03]  /*7c00*/  @!P2 LEA R8, P1, R0, c[0x0][0x168], 0x1 ;  /* 0x00005a000008aa11 */ /* 0x010fc600078208ff */
[----:B------:R-:W-:Y:S01]  /*7c10*/  @!PT LDS RZ, [RZ] ;  /* 0x00000000fffff984 */ /* 0x000fe20000000800 */
[----:B------:R-:W-:Y:S01]  /*7c20*/  @!PT LDS RZ, [RZ] ;  /* 0x00000000fffff984 */ /* 0x000fe20000000800 */
[----:B------:R-:W-:Y:S01]  /*7c30*/  @!PT LDS RZ, [RZ] ;  /* 0x00000000fffff984 */ /* 0x000fe20000000800 */
[----:B------:R3:W-:Y:S01]  /*7c40*/  @!P3 LDGSTS.E.BYPASS.LTC128B.128 [R195+0x8800], [R10.64+0x80] ;  /* 0x088000800ac3bfae */ /* 0x0007e2000b901d52 */
[----:B------:R-:W-:-:S03]  /*7c50*/  @!P2 LEA.HI.X R9, R0, c[0x0][0x16c], R2, 0x1, P1 ;  /* 0x00005b000009aa11 */ /* 0x000fc600008f0c02 */
[----:B------:R1:W-:Y:S01]  /*7c60*/  @P2 STS.128 [R195+0xa800], RZ ;  /* 0x00a800ffc3002388 */ /* 0x0003e20000000c00 */
[----:B------:R-:W-:Y:S02]  /*7c70*/  IADD3.X R2, R2, UR6, RZ, P5, !PT ;  /* 0x0000000602027c10 */ /* 0x000fe4000affe4ff */
[C---:B------:R-:W-:Y:S01]  /*7c80*/  @!P3 LEA R12, P5, R4.reuse, c[0x0][0x168], 0x1 ;  /* 0x00005a00040cba11 */ /* 0x040fe200078a08ff */
[----:B------:R-:W-:Y:S01]  /*7c90*/  @!PT LDS RZ, [RZ] ;  /* 0x00000000fffff984 */ /* 0x000fe20000000800 */
[----:B------:R-:W-:Y:S01]  /*7ca0*/  @!PT LDS RZ, [RZ] ;  /* 0x00000000fffff984 */ /* 0x000fe20000000800 */
[----:B------:R-:W-:Y:S01]  /*7cb0*/  @!PT LDS RZ, [RZ] ;  /* 0x00000000fffff984 */ /* 0x000fe20000000800 */
[----:B------:R4:W-:Y:S03]  /*7cc0*/  @!P2 LDGSTS.E.BYPASS.LTC128B.128 [R195+0xa800], [R8.64+0x100] ;  /* 0x0a80010008c3afae */ /* 0x0009e6000b901d52 */
[C---:B------:R-:W-:Y:S01]  /*7cd0*/  @!P3 LEA.HI.X R13, R4.reuse, c[0x0][0x16c], R2, 0x1, P5 ;  /* 0x00005b00040dba11 */ /* 0x040fe200028f0c02 */
[----:B------:R1:W-:Y:S01]  /*7ce0*/  @P4 STS.128 [R195+0x7000], RZ ;  /* 0x007000ffc3004388 */ /* 0x0003e20000000c00 */
[----:B--2---:R-:W-:-:S04]  /*7cf0*/  @!P4 LEA R6, P6, R4, c[0x0][0x168], 0x1 ;  /* 0x00005a000406ca11 */ /* 0x004fc800078c08ff */
[C-C-:B------:R-:W-:Y:S02]  /*7d00*/  @!P4 LEA.HI.X R7, R4.reuse, c[0x0][0x16c], R2.reuse, 0x1, P6 ;  /* 0x00005b000407ca11 */ /* 0x140fe400030f0c02 */
[C---:B------:R-:W-:Y:S02]  /*7d10*/  IADD3 R0, P6, R4.reuse, UR7, RZ ;  /* 0x0000000704007c10 */ /* 0x040fe4000ffde0ff */
[C---:B---3--:R-:W-:Y:S01]  /*7d20*/  @!P2 LEA R10, P1, R4.reuse, c[0x0][0x168], 0x1 ;  /* 0x00005a00040aaa11 */ /* 0x048fe200078208ff */
[----:B------:R-:W-:Y:S01]  /*7d30*/  @!PT LDS RZ, [RZ] ;  /* 0x00000000fffff984 */ /* 0x000fe20000000800 */
[----:B------:R-:W-:Y:S01]  /*7d40*/  @!PT LDS RZ, [RZ] ;  /* 0x00000000fffff984 */ /* 0x000fe20000000800 */
[----:B------:R-:W-:Y:S01]  /*7d50*/  @!PT LDS RZ, [RZ] ;  /* 0x00000000fffff984 */ /* 0x000fe20000000800 */
[----:B------:R1:W-:Y:S03]  /*7d60*/  @!P4 LDGSTS.E.BYPASS.LTC128B.128 [R195+0x7000], [R6.64] ;  /* 0x0700000006c3cfae */ /* 0x0003e6000b901d52 */
[----:B------:R-:W-:Y:S01]  /*7d70*/  @!P2 LEA.HI.X R11, R4, c[0x0][0x16c], R2, 0x1, P1 ;  /* 0x00005b00040baa11 */ /* 0x000fe200008f0c02 */
[----:B------:R1:W-:Y:S01]  /*7d80*/  @P3 STS.128 [R195+0x9000], RZ ;  /* 0x009000ffc3003388 */ /* 0x0003e20000000c00 */
[----:B------:R-:W-:-:S02]  /*7d90*/  IADD3.X R2, R2, UR6, RZ, P6, !PT ;  /* 0x0000000602027c10 */ /* 0x000fc4000b7fe4ff */
[C---:B----4-:R-:W-:Y:S01]  /*7da0*/  @!P4 LEA R8, P5, R0.reuse, c[0x0][0x168], 0x1 ;  /* 0x00005a000008ca11 */ /* 0x050fe200078a08ff */
        /* <DEDUP_REMOVED lines=30> */
.L_x_309:
[----:B------:R-:W-:Y:S05]  /*7f90*/  BSYNC B0 ;  /* 0x0000000000007941 */ /* 0x000fea0003800000 */
.L_x_308:
[----:B------:R-:W0:Y:S02]  /*7fa0*/  LDGDEPBAR ;  /* 0x00000000000079af */ /* 0x000e240000000000 */
.L_x_307:
[----:B------:R-:W-:Y:S01]  /*7fb0*/  FMNMX.FTZ R2, R132, R28, !PT ;  /* 0x0000001c84027209 */ /* 0x000fe20007810000 */
[----:B------:R-:W-:Y:S01]  /*7fc0*/  IMAD.WIDE.U32 R146, R220, -0x326172a9, RZ ;  /* 0xcd9e8d57dc927825 */ /* 0x000fe200078e00ff */
[----:B-1----:R-:W-:Y:S01]  /*7fd0*/  FMNMX.FTZ R6, R3, R30, !PT ;  /* 0x0000001e03067209 */ /* 0x002fe20007810000 */
[----:B------:R-:W-:Y:S01]  /*7fe0*/  USHF.L.U32 UR31, UR17, 0x1, URZ ;  /* 0x00000001111f7899 */ /* 0x000fe2000800063f */
[----:B------:R-:W-:Y:S01]  /*7ff0*/  FMNMX.FTZ R2, R29, R2, !PT ;  /* 0x000000021d027209 */ /* 0x000fe20007810000 */
[----:B------:R-:W-:Y:S01]  /*8000*/  IMAD.WIDE.U32 R148, R207, -0x2daee0ad, RZ ;  /* 0xd2511f53cf947825 */ /* 0x000fe200078e00ff */
[----:B------:R-:W-:Y:S01]  /*8010*/  FMNMX.FTZ R6, R31, R6, !PT ;  /* 0x000000061f067209 */ /* 0x000fe20007810000 */
[----:B------:R-:W-:Y:S01]  /*8020*/  UIADD3 UR4, UR22, -0x61c88647, URZ ;  /* 0x9e3779b916047890 */ /* 0x000fe2000fffe03f */
[----:B------:R-:W-:Y:S01]  /*8030*/  FMNMX.FTZ R2, R24, R2, !PT ;  /* 0x0000000218027209 */ /* 0x000fe20007810000 */
[----:B------:R-:W-:Y:S01]  /*8040*/  UIADD3 UR5, UR22, -0x4ab325aa, URZ ;  /* 0xb54cda5616057890 */ /* 0x000fe2000fffe03f */
[----:B------:R-:W-:Y:S01]  /*8050*/  FMNMX.FTZ R6, R26, R6, !PT ;  /* 0x000000061a067209 */ /* 0x000fe20007810000 */
[----:B------:R-:W1:Y:S01]  /*8060*/  LDC.U8 R216, c[0x0][0x2d8] ;  /* 0x0000b600ffd87b82 */ /* 0x000e620000000000 */
[----:B------:R-:W-:Y:S01]  /*8070*/  FMNMX.FTZ R2, R25, R2, !PT ;  /* 0x0000000219027209 */ /* 0x000fe20007810000 */
[----:B------:R-:W-:Y:S01]  /*8080*/  LDSM.16.MT88.4 R20, [R186+0xc000] ;  /* 0x00c00000ba14783b */ /* 0x000fe20000004200 */
[----:B------:R-:W-:Y:S01]  /*8090*/  FMNMX.FTZ R6, R27, R6, !PT ;  /* 0x000000061b067209 */ /* 0x000fe20007810000 */
[----:B------:R-:W-:Y:S01]  /*80a0*/  UIADD3 UR30, UR23, 0x646e171e, URZ ;  /* 0x646e171e171e7890 */ /* 0x000fe2000fffe03f */
[----:B------:R-:W-:Y:S01]  /*80b0*/  FMNMX.FTZ R2, R170, R2, !PT ;  /* 0x00000002aa027209 */ /* 0x000fe20007810000 */
[----:B------:R-:W-:Y:S01]  /*80c0*/  LDSM.16.MT88.4 R12, [R188+0xc000] ;  /* 0x00c00000bc0c783b */ /* 0x000fe20000004200 */
[----:B------:R-:W-:Y:S01]  /*80d0*/  FMNMX.FTZ R6, R135, R6, !PT ;  /* 0x0000000687067209 */ /* 0x000fe20007810000 */
[----:B------:R-:W-:Y:S01]  /*80e0*/  @UP0 UIADD3 UR8, UR8, -0x3, URZ ;  /* 0xfffffffd08080890 */ /* 0x000fe2000fffe03f */
        /* <DEDUP_REMOVED lines=23> */
[----:B------:R-:W-:Y:S01]  /*8260*/  LOP3.LUT R144, R147, R221, RZ, 0x3c, !PT ;  /* 0x000000dd93907212 */ /* 0x000fe200078e3cff */
[----:B------:R-:W2:Y:S01]  /*8270*/  SHFL.BFLY PT, R0, R2, 0x2, 0x1f ;  /* 0x0c401f0002007f89 */ /* 0x000ea200000e0000 */
[----:B------:R-:W-:Y:S02]  /*8280*/  MOV R5, UR23 ;  /* 0x0000001700057c02 */ /* 0x000fe40008000f00 */
[----:B-1----:R-:W-:Y:S01]  /*8290*/  PRMT R216, R216, 0x7054, R216 ;  /* 0x00007054d8d87816 */ /* 0x002fe200000000d8 */
[----:B------:R-:W1:Y:S01]  /*82a0*/  SHFL.BFLY PT, R4, R6, 0x2, 0x1f ;  /* 0x0c401f0006047f89 */ /* 0x000e6200000e0000 */
[----:B------:R-:W-:Y:S01]  /*82b0*/  IMAD.WIDE.U32 R144, R144, -0x2daee0ad, RZ ;  /* 0xd2511f5390907825 */ /* 0x000fe200078e00ff */
[----:B------:R-:W-:Y:S01]  /*82c0*/  LOP3.LUT R5, R149, UR31, R5, 0x96, !PT ;  /* 0x0000001f95057c12 */ /* 0x000fe2000f8e9605 */
[----:B------:R-:W-:-:S03]  /*82d0*/  UIADD3 UR31, UR31, 0x1, URZ ;  /* 0x000000011f1f7890 */ /* 0x000fc6000fffe03f */
[----:B------:R-:W-:Y:S01]  /*82e0*/  LOP3.LUT R142, R145, UR29, R148, 0x96, !PT ;  /* 0x0000001d918e7c12 */ /* 0x000fe2000f8e9694 */
[----:B------:R-:W-:Y:S02]  /*82f0*/  IMAD.WIDE.U32 R136, R5, -0x326172a9, RZ ;  /* 0xcd9e8d5705887825 */ /* 0x000fe400078e00ff */
[----:B------:R-:W-:Y:S02]  /*8300*/  MOV R148, UR31 ;  /* 0x0000001f00947c02 */ /* 0x000fe40008000f00 */
[----:B------:R-:W-:Y:S01]  /*8310*/  IMAD.WIDE.U32 R142, R142, -0x326172a9, RZ ;  /* 0xcd9e8d578e8e7825 */ /* 0x000fe200078e00ff */
[----:B------:R-:W-:Y:S02]  /*8320*/  LOP3.LUT R5, R137, UR4, R146, 0x96, !PT ;  /* 0x0000000489057c12 */ /* 0x000fe4000f8e9692 */
[----:B------:R-:W-:Y:S02]  /*8330*/  LOP3.LUT R148, R149, UR23, R148, 0x96, !PT ;  /* 0x0000001795947c12 */ /* 0x000fe4000f8e9694 */
[----:B------:R-:W-:Y:S01]  /*8340*/  LOP3.LUT R136, R143, UR28, R136, 0x96, !PT ;  /* 0x0000001c8f887c12 */ /* 0x000fe2000f8e9688 */
[----:B------:R-:W-:Y:S01]  /*8350*/  IMAD.WIDE.U32 R138, R5, -0x2daee0ad, RZ ;  /* 0xd2511f53058a7825 */ /* 0x000fe200078e00ff */
[----:B--2---:R-:W-:-:S03]  /*8360*/  FMNMX.FTZ R0, R2, R0, !PT ;  /* 0x0000000002007209 */ /* 0x004fc60007810000 */
[----:B------:R-:W-:Y:S01]  /*8370*/  IMAD.WIDE.U32 R136, R136, -0x2daee0ad, RZ ;  /* 0xd2511f5388887825 */ /* 0x000fe200078e00ff */
[----:B------:R-:W-:Y:S02]  /*8380*/  LOP3.LUT R5, R139, UR27, R144, 0x96, !PT ;  /* 0x0000001b8b057c12 */ /* 0x000fe4000f8e9690 */
[----:B-1----:R-:W-:Y:S01]  /*8390*/  FMNMX.FTZ R4, R6, R4, !PT ;  /* 0x0000000406047209 */ /* 0x002fe20007810000 */
[----:B------:R-:W1:Y:S01]  /*83a0*/  SHFL.BFLY PT, R2, R0, 0x1, 0x1f ;  /* 0x0c201f0000027f89 */ /* 0x000e6200000e0000 */
[----:B------:R-:W-:Y:S01]  /*83b0*/  LOP3.LUT R138, R137, UR25, R138, 0x96, !PT ;  /* 0x00000019898a7c12 */ /* 0x000fe2000f8e968a */
[----:B------:R-:W-:-:S04]  /*83c0*/  IMAD.WIDE.U32 R152, R5, -0x326172a9, RZ ;  /* 0xcd9e8d5705987825 */ /* 0x000fc800078e00ff */
[----:B------:R-:W-:-:S04]  /*83d0*/  IMAD.WIDE.U32 R138, R138, -0x326172a9, RZ ;  /* 0xcd9e8d578a8a7825 */ /* 0x000fc800078e00ff */
[----:B------:R-:W-:Y:S01]  /*83e0*/  IMAD.WIDE.U32 R148, R148, -0x326172a9, RZ ;  /* 0xcd9e8d5794947825 */ /* 0x000fe200078e00ff */
[----:B------:R-:W-:-:S04]  /*83f0*/  LOP3.LUT R152, R139, UR24, R152, 0x96, !PT ;  /* 0x000000188b987c12 */ /* 0x000fc8000f8e9698 */
[----:B------:R-:W-:-:S05]  /*8400*/  LOP3.LUT R146, R149, UR4, R146, 0x96, !PT ;  /* 0x0000000495927c12 */ /* 0x000fca000f8e9692 */
[----:B------:R-:W-:Y:S01]  /*8410*/  IMAD.WIDE.U32 R146, R146, -0x2daee0ad, RZ ;  /* 0xd2511f5392927825 */ /* 0x000fe200078e00ff */
[----:B-1----:R-:W-:Y:S02]  /*8420*/  FMNMX.FTZ R2, R0, R2, !PT ;  /* 0x0000000200027209 */ /* 0x002fe40007810000 */
[----:B------:R-:W1:Y:S02]  /*8430*/  SHFL.BFLY PT, R0, R4, 0x1, 0x1f ;  /* 0x0c201f0004007f89 */ /* 0x000e6400000e0000 */
[----:B------:R-:W-:Y:S02]  /*8440*/  LOP3.LUT R144, R147, UR27, R144, 0x96, !PT ;  /* 0x0000001b93907c12 */ /* 0x000fe4000f8e9690 */
[C---:B------:R-:W-:Y:S01]  /*8450*/  FSETP.NEU.FTZ.AND P2, PT, R2.reuse, -INF , PT ;  /* 0xff8000000200780b */ /* 0x040fe20003f5d000 */
[----:B------:R-:W-:-:S03]  /*8460*/  FMUL.FTZ R229, R2, c[0x0][0x23c] ;  /* 0x00008f0002e57a20 */ /* 0x000fc60000410000 */
[----:B------:R-:W-:Y:S02]  /*8470*/  FSEL R215, R2, RZ, P2 ;  /* 0x000000ff02d77208 */ /* 0x000fe40001000000 */
[----:B------:R-:W-:-:S03]  /*8480*/  FSEL R229, R229, RZ, P2 ;  /* 0x000000ffe5e57208 */ /* 0x000fc60001000000 */
[----:B------:R-:W-:Y:S02]  /*8490*/  FADD.FTZ R215, R132, -R215 ;  /* 0x800000d784d77221 */ /* 0x000fe40000010000 */
[--C-:B------:R-:W-:Y:S02]  /*84a0*/  FFMA.FTZ R213, R28, c[0x0][0x23c], -R229.reuse ;  /* 0x00008f001cd57a23 */ /* 0x100fe400000108e5 */
[----:B------:R-:W-:Y:S02]  /*84b0*/  FMUL.FTZ R215, R215, c[0x0][0x23c] ;  /* 0x00008f00d7d77a20 */ /* 0x000fe40000410000 */
[--C-:B------:R-:W-:Y:S02]  /*84c0*/  FFMA.FTZ R212, R29, c[0x0][0x23c], -R229.reuse ;  /* 0x00008f001dd47a23 */ /* 0x100fe400000108e5 */
[--C-:B------:R-:W-:Y:S01]  /*84d0*/  FFMA.FTZ R211, R24, c[0x0][0x23c], -R229.reuse ;  /* 0x00008f0018d37a23 */ /* 0x100fe200000108e5 */
[----:B------:R-:W-:Y:S01]  /*84e0*/  MUFU.EX2 R213, R213 ;  /* 0x000000d500d57308 */ /* 0x000fe20000000800 */
[--C-:B------:R-:W-:Y:S01]  /*84f0*/  FFMA.FTZ R210, R25, c[0x0][0x23c], -R229.reuse ;  /* 0x00008f0019d27a23 */ /* 0x100fe200000108e5 */
[----:B-1----:R-:W-:Y:S01]  /*8500*/  FMNMX.FTZ R0, R4, R0, !PT ;  /* 0x0000000004007209 */ /* 0x002fe20007810000 */
[----:B------:R-:W-:Y:S01]  /*8510*/  FFMA.FTZ R233, R170, c[0x0][0x23c], -R229 ;  /* 0x00008f00aae97a23 */ /* 0x000fe200000108e5 */
[----:B------:R-:W-:Y:S01]  /*8520*/  LOP3.LUT R4, R153, UR26, R142, 0x96, !PT ;  /* 0x0000001a99047c12 */ /* 0x000fe2000f8e968e */
[----:B------:R-:W-:Y:S01]  /*8530*/  IMAD.WIDE.U32 R152, R152, -0x2daee0ad, RZ ;  /* 0xd2511f5398987825 */ /* 0x000fe200078e00ff */
[----:B------:R-:W-:-:S02]  /*8540*/  FSETP.NEU.FTZ.AND P1, PT, R0, -INF , PT ;  /* 0xff8000000000780b */ /* 0x000fc40003f3d000 */
[----:B------:R-:W1:Y:S01]  /*8550*/  MUFU.EX2 R215, R215 ;  /* 0x000000d700d77308 */ /* 0x000e620000000800 */
[----:B------:R-:W-:-:S04]  /*8560*/  IMAD.WIDE.U32 R4, R4, -0x2daee0ad, RZ ;  /* 0xd2511f5304047825 */ /* 0x000fc800078e00ff */
[----:B------:R-:W-:Y:S01]  /*8570*/  FMUL.FTZ R226, R0, c[0x0][0x23c] ;  /* 0x00008f0000e27a20 */ /* 0x000fe20000410000 */
[----:B------:R-:W-:Y:S02]  /*8580*/  LOP3.LUT R136, R5, UR21, R136, 0x96, !PT ;  /* 0x0000001505887c12 */ /* 0x000fe4000f8e9688 */
[----:B------:R-:W2:Y:S01]  /*8590*/  MUFU.EX2 R212, R212 ;  /* 0x000000d400d47308 */ /* 0x000ea20000000800 */
[----:B------:R-:W-:Y:S01]  /*85a0*/  LOP3.LUT R4, R153, UR15, R4, 0x96, !PT ;  /* 0x0000000f99047c12 */ /* 0x000fe2000f8e9604 */
[----:B------:R-:W-:Y:S01]  /*85b0*/  FFMA.FTZ R236, R171, c[0x0][0x23c], -R229 ;  /* 0x00008f00abec7a23 */ /* 0x000fe200000108e5 */
[----:B------:R-:W-:Y:S01]  /*85c0*/  FSEL R226, R226, RZ, P1 ;  /* 0x000000ffe2e27208 */ /* 0x000fe20000800000 */
[----:B------:R-:W-:-:S04]  /*85d0*/  IMAD.WIDE.U32 R136, R136, -0x326172a9, RZ ;  /* 0xcd9e8d5788887825 */ /* 0x000fc800078e00ff */
[----:B------:R-:W-:Y:S01]  /*85e0*/  IMAD.WIDE.U32 R4, R4, -0x326172a9, RZ ;  /* 0xcd9e8d5704047825 */ /* 0x000fe200078e00ff */
[----:B------:R-:W-:Y:S03]  /*85f0*/  MUFU.EX2 R211, R211 ;  /* 0x000000d300d37308 */ /* 0x000fe60000000800 */
[-C--:B-1----:R-:W-:Y:S01]  /*8600*/  FMUL.FTZ R16, R36, R215.reuse ;  /* 0x000000d724107220 */ /* 0x082fe20000410000 */
[----:B------:R-:W-:Y:S01]  /*8610*/  LOP3.LUT R8, R5, UR5, R136, 0x96, !PT ;  /* 0x0000000505087c12 */ /* 0x000fe2000f8e9688 */
[-C--:B------:R-:W-:Y:S01]  /*8620*/  FMUL.FTZ R17, R37, R215.reuse ;  /* 0x000000d725117220 */ /* 0x080fe20000410000 */
[----:B------:R-:W-:Y:S01]  /*8630*/  LOP3.LUT R5, R4, 0xffff, RZ, 0xc0, !PT ;  /* 0x0000ffff04057812 */ /* 0x000fe200078ec0ff */
[--C-:B------:R-:W-:Y:S01]  /*8640*/  FFMA.FTZ R209, R30, c[0x0][0x23c], -R226.reuse ;  /* 0x00008f001ed17a23 */ /* 0x100fe200000108e2 */
[----:B------:R-:W-:Y:S01]  /*8650*/  LOP3.LUT R6, R4, 0xff, RZ, 0xc0, !PT ;  /* 0x000000ff04067812 */ /* 0x000fe200078ec0ff */
[----:B------:R-:W-:Y:S01]  /*8660*/  FFMA.FTZ R208, R31, c[0x0][0x23c], -R226 ;  /* 0x00008f001fd07a23 */ /* 0x000fe200000108e2 */
[----:B------:R-:W-:Y:S01]  /*8670*/  SHF.R.U32.HI R10, RZ, 0x10, R4 ;  /* 0x00000010ff0a7819 */ /* 0x000fe20000011604 */
[----:B------:R-:W-:Y:S01]  /*8680*/  FFMA.FTZ R204, R26, c[0x0][0x23c], -R226 ;  /* 0x00008f001acc7a23 */ /* 0x000fe200000108e2 */
[----:B------:R-:W-:Y:S01]  /*8690*/  SHF.R.U32.HI R7, RZ, 0x18, R4 ;  /* 0x00000018ff077819 */ /* 0x000fe20000011604 */
[----:B------:R-:W-:Y:S01]  /*86a0*/  FFMA.FTZ R214, R27, c[0x0][0x23c], -R226 ;  /* 0x00008f001bd67a23 */ /* 0x000fe200000108e2 */
[----:B------:R-:W-:Y:S01]  /*86b0*/  FSEL R4, R0, RZ, P1 ;  /* 0x000000ff00047208 */ /* 0x000fe20000800000 */
[----:B------:R-:W1:Y:S01]  /*86c0*/  MUFU.EX2 R210, R210 ;  /* 0x000000d200d27308 */ /* 0x000e620000000800 */
[----:B------:R-:W-:Y:S01]  /*86d0*/  SHF.R.U32.HI R5, RZ, 0x8, R5 ;  /* 0x00000008ff057819 */ /* 0x000fe20000011605 */
[----:B------:R-:W3:Y:S01]  /*86e0*/  LDSM.16.MT88.4 R28, [R185+0xc000] ;  /* 0x00c00000b91c783b */ /* 0x000ee20000004200 */
[----:B------:R-:W-:Y:S01]  /*86f0*/  LOP3.LUT R9, R8, 0xffff, RZ, 0xc0, !PT ;  /* 0x0000ffff08097812 */ /* 0x000fe200078ec0ff */
[----:B------:R-:W-:Y:S01]  /*8700*/  FADD.FTZ R3, R3, -R4 ;  /* 0x8000000403037221 */ /* 0x000fe20000010000 */
[----:B------:R-:W-:Y:S01]  /*8710*/  PRMT R6, R6, 0x5410, R5 ;  /* 0x0000541006067816 */ /* 0x000fe20000000005 */
[-C--:B------:R-:W-:Y:S01]  /*8720*/  FMUL.FTZ R32, R52, R215.reuse ;  /* 0x000000d734207220 */ /* 0x080fe20000410000 */
[--C-:B------:R-:W-:Y:S01]  /*8730*/  SHF.R.U32.HI R5, RZ, 0x10, R8.reuse ;  /* 0x00000010ff057819 */ /* 0x100fe20000011608 */
[----:B------:R-:W-:Y:S01]  /*8740*/  FMUL.FTZ R3, R3, c[0x0][0x23c] ;  /* 0x00008f0003037a20 */ /* 0x000fe20000410000 */
[----:B------:R-:W-:Y:S01]  /*8750*/  MUFU.EX2 R209, R209 ;  /* 0x000000d100d17308 */ /* 0x000fe20000000800 */
[----:B------:R-:W-:Y:S01]  /*8760*/  LOP3.LUT R4, R8, 0xff, RZ, 0xc0, !PT ;  /* 0x000000ff08047812 */ /* 0x000fe200078ec0ff */
[-C--:B------:R-:W-:Y:S01]  /*8770*/  FMUL.FTZ R33, R53, R215.reuse ;  /* 0x000000d735217220 */ /* 0x080fe20000410000 */
[----:B------:R-:W-:Y:S01]  /*8780*/  LOP3.LUT R10, R10, 0xff, RZ, 0xc0, !PT ;  /* 0x000000ff0a0a7812 */ /* 0x000fe200078ec0ff */
[--C-:B------:R-:W-:Y:S01]  /*8790*/  HSET2.LE.AND R6, R6, R216.reuse, PT ;  /* 0x000000d806067233 */ /* 0x100fe20003803000 */
[----:B------:R-:W-:Y:S01]  /*87a0*/  SHF.R.U32.HI R8, RZ, 0x18, R8 ;  /* 0x00000018ff087819 */ /* 0x000fe20000011608 */
[-C--:B------:R-:W-:Y:S01]  /*87b0*/  FMUL.FTZ R56, R56, R215.reuse ;  /* 0x000000d738387220 */ /* 0x080fe20000410000 */
[----:B------:R-:W-:Y:S01]  /*87c0*/  SHF.R.U32.HI R9, RZ, 0x8, R9 ;  /* 0x00000008ff097819 */ /* 0x000fe20000011609 */
[----:B------:R-:W4:Y:S01]  /*87d0*/  MUFU.EX2 R3, R3 ;  /* 0x0000000300037308 */ /* 0x000f220000000800 */
[----:B------:R-:W-:Y:S01]  /*87e0*/  LOP3.LUT R5, R5, 0xff, RZ, 0xc0, !PT ;  /* 0x000000ff05057812 */ /* 0x000fe200078ec0ff */
[-C--:B------:R-:W-:Y:S01]  /*87f0*/  FMUL.FTZ R57, R57, R215.reuse ;  /* 0x000000d739397220 */ /* 0x080fe20000410000 */
[----:B------:R-:W-:Y:S01]  /*8800*/  PRMT R7, R10, 0x5410, R7 ;  /* 0x000054100a077816 */ /* 0x000fe20000000007 */
[-C--:B------:R-:W-:Y:S01]  /*8810*/  FMUL.FTZ R24, R44, R215.reuse ;  /* 0x000000d72c187220 */ /* 0x080fe20000410000 */
[----:B------:R-:W-:Y:S01]  /*8820*/  PRMT R4, R4, 0x5410, R9 ;  /* 0x0000541004047816 */ /* 0x000fe20000000009 */
[----:B------:R-:W-:Y:S01]  /*8830*/  FMUL.FTZ R25, R45, R215 ;  /* 0x000000d72d197220 */ /* 0x000fe20000410000 */
[----:B------:R-:W-:Y:S01]  /*8840*/  PRMT R5, R5, 0x5410, R8 ;  /* 0x0000541005057816 */ /* 0x000fe20000000008 */
[----:B------:R-:W5:Y:S01]  /*8850*/  MUFU.EX2 R208, R208 ;  /* 0x000000d000d07308 */ /* 0x000f620000000800 */
[--C-:B------:R-:W-:Y:S01]  /*8860*/  HSET2.LE.AND R7, R7, R216.reuse, PT ;  /* 0x000000d807077233 */ /* 0x100fe20003803000 */
[----:B--2---:R-:W-:Y:S01]  /*8870*/  F2FP.PACK_AB R11, R212, R213 ;  /* 0x000000d5d40b723e */ /* 0x004fe200000000ff */
[--C-:B------:R-:W-:Y:S01]  /*8880*/  HSET2.LE.AND R4, R4, R216.reuse, PT ;  /* 0x000000d804047233 */ /* 0x100fe20003803000 */
[----:B-1----:R-:W-:Y:S01]  /*8890*/  F2FP.PACK_AB R9, R210, R211 ;  /* 0x000000d3d209723e */ /* 0x002fe200000000ff */
[----:B------:R-:W-:Y:S01]  /*88a0*/  HSET2.LE.AND R5, R5, R216, PT ;  /* 0x000000d805057233 */ /* 0x000fe20003803000 */
[----:B------:R-:W-:Y:S01]  /*88b0*/  FMUL.FTZ R48, R48, R215 ;  /* 0x000000d730307220 */ /* 0x000fe20000410000 */
[----:B------:R-:W-:Y:S01]  /*88c0*/  LOP3.LUT R136, R137, UR20, R138, 0x96, !PT ;  /* 0x0000001489887c12 */ /* 0x000fe2000f8e968a */
[-C--:B----4-:R-:W-:Y:S01]  /*88d0*/  FMUL.FTZ R18, R38, R3.reuse ;  /* 0x0000000326127220 */ /* 0x090fe20000410000 */
[----:B------:R-:W-:Y:S01]  /*88e0*/  MUFU.EX2 R204, R204 ;  /* 0x000000cc00cc7308 */ /* 0x000fe20000000800 */
[----:B------:R-:W-:Y:S01]  /*88f0*/  FMUL.FTZ R19, R39, R3 ;  /* 0x0000000327137220 */ /* 0x000fe20000410000 */
[----:B------:R-:W-:Y:S01]  /*8900*/  LOP3.LUT R4, R4, R11, RZ, 0xc0, !PT ;  /* 0x0000000b04047212 */ /* 0x000fe200078ec0ff */
[----:B------:R-:W1:Y:S01]  /*8910*/  LDSM.16.MT88.4 R36, [R184+0xc000] ;  /* 0x00c00000b824783b */ /* 0x000e620000004200 */
[----:B------:R-:W-:Y:S01]  /*8920*/  FMUL.FTZ R34, R54, R3 ;  /* 0x0000000336227220 */ /* 0x000fe20000410000 */
[----:B------:R-:W-:Y:S01]  /*8930*/  LOP3.LUT R6, R6, R9, RZ, 0xc0, !PT ;  /* 0x0000000906067212 */ /* 0x000fe200078ec0ff */
[----:B------:R-:W-:Y:S01]  /*8940*/  FMUL.FTZ R35, R55, R3 ;  /* 0x0000000337237220 */ /* 0x000fe20000410000 */
[----:B-----5:R-:W-:Y:S01]  /*8950*/  F2FP.PACK_AB R10, R208, R209 ;  /* 0x000000d1d00a723e */ /* 0x020fe200000000ff */
[----:B------:R-:W2:Y:S01]  /*8960*/  MUFU.EX2 R214, R214 ;  /* 0x000000d600d67308 */ /* 0x000ea20000000800 */
[----:B------:R-:W4:Y:S01]  /*8970*/  LDSM.16.MT88.4 R52, [R186+0xe000] ;  /* 0x00e00000ba34783b */ /* 0x000f220000004200 */
[-C--:B------:R-:W-:Y:S01]  /*8980*/  FMUL.FTZ R58, R58, R3.reuse ;  /* 0x000000033a3a7220 */ /* 0x080fe20000410000 */
[----:B------:R-:W-:Y:S01]  /*8990*/  LOP3.LUT R5, R5, R10, RZ, 0xc0, !PT ;  /* 0x0000000a05057212 */ /* 0x000fe200078ec0ff */
[----:B------:R-:W-:-:S02]  /*89a0*/  FMUL.FTZ R59, R59, R3 ;  /* 0x000000033b3b7220 */ /* 0x000fc40000410000 */
[-C--:B------:R-:W-:Y:S02]  /*89b0*/  FMUL.FTZ R26, R46, R3.reuse ;  /* 0x000000032e1a7220 */ /* 0x080fe40000410000 */
[----:B------:R-:W-:Y:S01]  /*89c0*/  FMUL.FTZ R27, R47, R3 ;  /* 0x000000032f1b7220 */ /* 0x000fe20000410000 */
[----:B------:R-:W-:Y:S01]  /*89d0*/  MUFU.EX2 R233, R233 ;  /* 0x000000e900e97308 */ /* 0x000fe20000000800 */
[----:B------:R-:W5:Y:S01]  /*89e0*/  LDSM.16.MT88.4 R44, [R188+0xe000] ;  /* 0x00e00000bc2c783b */ /* 0x000f620000004200 */
[----:B------:R-:W-:Y:S02]  /*89f0*/  FMUL.FTZ R49, R49, R215 ;  /* 0x000000d731317220 */ /* 0x000fe40000410000 */
[-C--:B------:R-:W-:Y:S02]  /*8a00*/  FMUL.FTZ R50, R50, R3.reuse ;  /* 0x0000000332327220 */ /* 0x080fe40000410000 */
[----:B------:R-:W-:Y:S01]  /*8a10*/  FMUL.FTZ R51, R51, R3 ;  /* 0x0000000333337220 */ /* 0x000fe20000410000 */
[----:B--2---:R-:W-:Y:S01]  /*8a20*/  F2FP.PACK_AB R8, R214, R204 ;  /* 0x000000ccd608723e */ /* 0x004fe200000000ff */
[-C--:B------:R-:W-:Y:S01]  /*8a30*/  FMUL.FTZ R72, R72, R215.reuse ;  /* 0x000000d748487220 */ /* 0x080fe20000410000 */
[----:B------:R-:W2:Y:S01]  /*8a40*/  MUFU.EX2 R236, R236 ;  /* 0x000000ec00ec7308 */ /* 0x000ea20000000800 */
[----:B------:R-:W-:Y:S01]  /*8a50*/  FMUL.FTZ R73, R73, R215 ;  /* 0x000000d749497220 */ /* 0x000fe20000410000 */
[----:B------:R-:W-:Y:S01]  /*8a60*/  LOP3.LUT R7, R7, R8, RZ, 0xc0, !PT ;  /* 0x0000000807077212 */ /* 0x000fe200078ec0ff */
[----:B------:R-:W-:-:S02]  /*8a70*/  FMUL.FTZ R74, R74, R3 ;  /* 0x000000034a4a7220 */ /* 0x000fc40000410000 */
[----:B------:R-:W-:Y:S02]  /*8a80*/  FMUL.FTZ R75, R75, R3 ;  /* 0x000000034b4b7220 */ /* 0x000fe40000410000 */
[-C--:B------:R-:W-:Y:S02]  /*8a90*/  FMUL.FTZ R40, R40, R215.reuse ;  /* 0x000000d728287220 */ /* 0x080fe40000410000 */
[C---:B---3--:R-:W-:Y:S01]  /*8aa0*/  HMMA.16816.F32 R24, R4.reuse, R28, R24 ;  /* 0x0000001c0418723c */ /* 0x048fe20000001818 */
[----:B------:R-:W-:Y:S02]  /*8ab0*/  FMUL.FTZ R41, R41, R215 ;  /* 0x000000d729297220 */ /* 0x000fe40000410000 */
[-C--:B------:R-:W-:Y:S02]  /*8ac0*/  FMUL.FTZ R42, R42, R3.reuse ;  /* 0x000000032a2a7220 */ /* 0x080fe40000410000 */
[----:B------:R-:W-:Y:S02]  /*8ad0*/  FMUL.FTZ R43, R43, R3 ;  /* 0x000000032b2b7220 */ /* 0x000fe40000410000 */
[-C--:B------:R-:W-:Y:S01]  /*8ae0*/  FMUL.FTZ R64, R64, R215.reuse ;  /* 0x000000d740407220 */ /* 0x080fe20000410000 */
[----:B-1----:R-:W-:Y:S01]  /*8af0*/  HMMA.16816.F32 R32, R4, R36, R32 ;  /* 0x000000240420723c */ /* 0x002fe20000001820 */
[----:B------:R-:W-:-:S02]  /*8b00*/  FMUL.FTZ R65, R65, R215 ;  /* 0x000000d741417220 */ /* 0x000fc40000410000 */
[-C--:B------:R-:W-:Y:S02]  /*8b10*/  FMUL.FTZ R66, R66, R3.reuse ;  /* 0x0000000342427220 */ /* 0x080fe40000410000 */
[----:B------:R-:W-:Y:S02]  /*8b20*/  FMUL.FTZ R67, R67, R3 ;  /* 0x0000000343437220 */ /* 0x000fe40000410000 */
[-C--:B------:R-:W-:Y:S01]  /*8b30*/  FMUL.FTZ R96, R96, R215.reuse ;  /* 0x000000d760607220 */ /* 0x080fe20000410000 */
[----:B------:R-:W-:Y:S01]  /*8b40*/  HMMA.16816.F32 R36, R4, R38, R56 ;  /* 0x000000260424723c */ /* 0x000fe20000001838 */
[----:B------:R-:W-:Y:S02]  /*8b50*/  FMUL.FTZ R97, R97, R215 ;  /* 0x000000d761617220 */ /* 0x000fe40000410000 */
[-C--:B------:R-:W-:Y:S02]  /*8b60*/  FMUL.FTZ R98, R98, R3.reuse ;  /* 0x0000000362627220 */ /* 0x080fe40000410000 */
[----:B------:R-:W-:-:S02]  /*8b70*/  FMUL.FTZ R99, R99, R3 ;  /* 0x0000000363637220 */ /* 0x000fc40000410000 */
[-C--:B------:R-:W-:Y:S01]  /*8b80*/  FMUL.FTZ R56, R76, R215.reuse ;  /* 0x000000d74c387220 */ /* 0x080fe20000410000 */
[C---:B------:R-:W-:Y:S01]  /*8b90*/  HMMA.16816.F32 R28, R4.reuse, R30, R48 ;  /* 0x0000001e041c723c */ /* 0x040fe20000001830 */
[----:B------:R-:W-:Y:S02]  /*8ba0*/  FMUL.FTZ R57, R77, R215 ;  /* 0x000000d74d397220 */ /* 0x000fe40000410000 */
[-C--:B------:R-:W-:Y:S02]  /*8bb0*/  FMUL.FTZ R58, R78, R3.reuse ;  /* 0x000000034e3a7220 */ /* 0x080fe40000410000 */
[----:B------:R-:W-:Y:S02]  /*8bc0*/  FMUL.FTZ R59, R79, R3 ;  /* 0x000000034f3b7220 */ /* 0x000fe40000410000 */
[----:B------:R-:W1:Y:S01]  /*8bd0*/  LDSM.16.MT88.4 R76, [R188+0x10000] ;  /* 0x01000000bc4c783b */ /* 0x000e620000004200 */
[-C--:B------:R-:W-:Y:S01]  /*8be0*/  FMUL.FTZ R48, R68, R215.reuse ;  /* 0x000000d744307220 */ /* 0x080fe20000410000 */
[----:B------:R-:W-:Y:S01]  /*8bf0*/  HMMA.16816.F32 R16, R4, R20, R16 ;  /* 0x000000140410723c */ /* 0x000fe20000001810 */
[----:B------:R-:W-:-:S02]  /*8c00*/  FMUL.FTZ R49, R69, R215 ;  /* 0x000000d745317220 */ /* 0x000fc40000410000 */
[-C--:B------:R-:W-:Y:S02]  /*8c10*/  FMUL.FTZ R50, R70, R3.reuse ;  /* 0x0000000346327220 */ /* 0x080fe40000410000 */
[----:B------:R-:W-:Y:S02]  /*8c20*/  FMUL.FTZ R51, R71, R3 ;  /* 0x0000000347337220 */ /* 0x000fe40000410000 */
[----:B------:R-:W3:Y:S01]  /*8c30*/  LDSM.16.MT88.4 R68, [R184+0xe000] ;  /* 0x00e00000b844783b */ /* 0x000ee20000004200 */
[----:B------:R-:W-:Y:S01]  /*8c40*/  HMMA.16816.F32 R20, R4, R22, R40 ;  /* 0x000000160414723c */ /* 0x000fe20000001828 */
[-C--:B------:R-:W-:Y:S02]  /*8c50*/  FMUL.FTZ R88, R88, R215.reuse ;  /* 0x000000d758587220 */ /* 0x080fe40000410000 */
[----:B------:R-:W-:Y:S02]  /*8c60*/  FMUL.FTZ R89, R89, R215 ;  /* 0x000000d759597220 */ /* 0x000fe40000410000 */
[----:B------:R-:W-:-:S02]  /*8c70*/  FMUL.FTZ R90, R90, R3 ;  /* 0x000000035a5a7220 */ /* 0x000fc40000410000 */
[-C--:B------:R-:W-:Y:S01]  /*8c80*/  FMUL.FTZ R40, R60, R215.reuse ;  /* 0x000000d73c287220 */ /* 0x080fe20000410000 */
[C---:B----4-:R-:W-:Y:S01]  /*8c90*/  HMMA.16816.F32 R48, R4.reuse, R52, R48 ;  /* 0x000000340430723c */ /* 0x050fe20000001830 */
[----:B------:R-:W-:Y:S02]  /*8ca0*/  FMUL.FTZ R41, R61, R215 ;  /* 0x000000d73d297220 */ /* 0x000fe40000410000 */
[-C--:B------:R-:W-:Y:S02]  /*8cb0*/  FMUL.FTZ R42, R62, R3.reuse ;  /* 0x000000033e2a7220 */ /* 0x080fe40000410000 */
[-C--:B------:R-:W-:Y:S02]  /*8cc0*/  FMUL.FTZ R43, R63, R3.reuse ;  /* 0x000000033f2b7220 */ /* 0x080fe40000410000 */
[----:B------:R-:W4:Y:S01]  /*8cd0*/  LDSM.16.MT88.4 R60, [R185+0xe000] ;  /* 0x00e00000b93c783b */ /* 0x000f220000004200 */
[----:B------:R-:W-:Y:S01]  /*8ce0*/  HMMA.16816.F32 R52, R4, R54, R72 ;  /* 0x000000360434723c */ /* 0x000fe20000001848 */
[----:B------:R-:W-:-:S02]  /*8cf0*/  FMUL.FTZ R91, R91, R3 ;  /* 0x000000035b5b7220 */ /* 0x000fc40000410000 */
[-C--:B------:R-:W-:Y:S02]  /*8d00*/  FMUL.FTZ R80, R80, R215.reuse ;  /* 0x000000d750507220 */ /* 0x080fe40000410000 */
[-C--:B------:R-:W-:Y:S02]  /*8d10*/  FMUL.FTZ R81, R81, R215.reuse ;  /* 0x000000d751517220 */ /* 0x080fe40000410000 */
[-C--:B------:R-:W-:Y:S01]  /*8d20*/  FMUL.FTZ R72, R92, R215.reuse ;  /* 0x000000d75c487220 */ /* 0x080fe20000410000 */
[----:B-----5:R-:W-:Y:S01]  /*8d30*/  HMMA.16816.F32 R40, R4, R44, R40 ;  /* 0x0000002c0428723c */ /* 0x020fe20000001828 */
[----:B------:R-:W-:Y:S02]  /*8d40*/  FMUL.FTZ R73, R93, R215 ;  /* 0x000000d75d497220 */ /* 0x000fe40000410000 */
[-C--:B------:R-:W-:Y:S02]  /*8d50*/  FMUL.FTZ R74, R94, R3.reuse ;  /* 0x000000035e4a7220 */ /* 0x080fe40000410000 */
[----:B------:R-:W-:-:S02]  /*8d60*/  FMUL.FTZ R75, R95, R3 ;  /* 0x000000035f4b7220 */ /* 0x000fc40000410000 */
[----:B------:R-:W5:Y:S01]  /*8d70*/  LDSM.16.MT88.4 R92, [R185+0x10000] ;  /* 0x01000000b95c783b */ /* 0x000f620000004200 */
[C---:B------:R-:W-:Y:S01]  /*8d80*/  HMMA.16816.F32 R44, R4.reuse, R46, R64 ;  /* 0x0000002e042c723c */ /* 0x040fe20000001840 */
[-C--:B------:R-:W-:Y:S02]  /*8d90*/  FMUL.FTZ R82, R82, R3.reuse ;  /* 0x0000000352527220 */ /* 0x080fe40000410000 */
[----:B------:R-:W-:Y:S02]  /*8da0*/  FMUL.FTZ R83, R83, R3 ;  /* 0x0000000353537220 */ /* 0x000fe40000410000 */
[-C--:B------:R-:W-:Y:S02]  /*8db0*/  FMUL.FTZ R108, R108, R215.reuse ;  /* 0x000000d76c6c7220 */ /* 0x080fe40000410000 */
[-C--:B------:R-:W-:Y:S01]  /*8dc0*/  FMUL.FTZ R64, R84, R215.reuse ;  /* 0x000000d754407220 */ /* 0x080fe20000410000 */
[----:B-1----:R-:W-:Y:S01]  /*8dd0*/  HMMA.16816.F32 R72, R4, R76, R72 ;  /* 0x0000004c0448723c */ /* 0x002fe20000001848 */
[----:B------:R-:W-:-:S02]  /*8de0*/  FMUL.FTZ R65, R85, R215 ;  /* 0x000000d755417220 */ /* 0x000fc40000410000 */
[-C--:B------:R-:W-:Y:S02]  /*8df0*/  FMUL.FTZ R66, R86, R3.reuse ;  /* 0x0000000356427220 */ /* 0x080fe40000410000 */
[----:B------:R-:W-:Y:S02]  /*8e00*/  FMUL.FTZ R67, R87, R3 ;  /* 0x0000000357437220 */ /* 0x000fe40000410000 */
[----:B------:R-:W1:Y:S01]  /*8e10*/  LDSM.16.MT88.4 R84, [R186+0x10000] ;  /* 0x01000000ba54783b */ /* 0x000e620000004200 */
[----:B------:R-:W-:Y:S01]  /*8e20*/  HMMA.16816.F32 R76, R4, R78, R96 ;  /* 0x0000004e044c723c */ /* 0x000fe20000001860 */
[----:B------:R-:W-:Y:S02]  /*8e30*/  FMUL.FTZ R109, R109, R215 ;  /* 0x000000d76d6d7220 */ /* 0x000fe40000410000 */
[-C--:B------:R-:W-:Y:S02]  /*8e40*/  FMUL.FTZ R110, R110, R3.reuse ;  /* 0x000000036e6e7220 */ /* 0x080fe40000410000 */
[----:B------:R-:W-:-:S02]  /*8e50*/  FMUL.FTZ R111, R111, R3 ;  /* 0x000000036f6f7220 */ /* 0x000fc40000410000 */
[----:B------:R-:W-:Y:S01]  /*8e60*/  IMAD.WIDE.U32 R98, R136, -0x2daee0ad, RZ ;  /* 0xd2511f5388627825 */ /* 0x000fe200078e00ff */
[C---:B---3--:R-:W-:Y:S01]  /*8e70*/  HMMA.16816.F32 R64, R4.reuse, R68, R64 ;  /* 0x000000440440723c */ /* 0x048fe20000001840 */
[----:B------:R-:W3:Y:S02]  /*8e80*/  LDSM.16.MT88.4 R136, [R184+0x10000] ;  /* 0x01000000b888783b */ /* 0x000ee40000004200 */
[-C--:B------:R-:W-:Y:S01]  /*8e90*/  FMUL.FTZ R8, R128, R215.reuse ;  /* 0x000000d780087220 */ /* 0x080fe20000410000 */
[----:B------:R-:W-:Y:S01]  /*8ea0*/  LOP3.LUT R152, R99, UR30, R152, 0x96, !PT ;  /* 0x0000001e63987c12 */ /* 0x000fe2000f8e9698 */
[----:B------:R-:W-:Y:S01]  /*8eb0*/  FMUL.FTZ R9, R129, R215 ;  /* 0x000000d781097220 */ /* 0x000fe20000410000 */
[----:B------:R-:W-:Y:S01]  /*8ec0*/  LOP3.LUT R97, R98, 0xffff, RZ, 0xc0, !PT ;  /* 0x0000ffff62617812 */ /* 0x000fe200078ec0ff */
[-C--:B------:R-:W-:Y:S01]  /*8ed0*/  FMUL.FTZ R10, R130, R3.reuse ;  /* 0x00000003820a7220 */ /* 0x080fe20000410000 */
[----:B------:R-:W-:Y:S01]  /*8ee0*/  HMMA.16816.F32 R68, R4, R70, R88 ;  /* 0x000000460444723c */ /* 0x000fe20000001858 */
[----:B------:R-:W-:Y:S01]  /*8ef0*/  SHF.R.U32.HI R96, RZ, 0x18, R98 ;  /* 0x00000018ff607819 */ /* 0x000fe20000011662 */
[----:B------:R-:W-:Y:S01]  /*8f00*/  FMUL.FTZ R11, R131, R3 ;  /* 0x00000003830b7220 */ /* 0x000fe20000410000 */
[----:B------:R-:W-:Y:S01]  /*8f10*/  SHF.R.U32.HI R97, RZ, 0x8, R97 ;  /* 0x00000008ff617819 */ /* 0x000fe20000011661 */
[-C--:B------:R-:W-:Y:S01]  /*8f20*/  FMUL.FTZ R124, R124, R215.reuse ;  /* 0x000000d77c7c7220 */ /* 0x080fe20000410000 */
[----:B------:R-:W-:Y:S01]  /*8f30*/  LDSM.16.MT88.4 R128, [R186+0xc800] ;  /* 0x00c80000ba80783b */ /* 0x000fe20000004200 */
[----:B------:R-:W-:-:S02]  /*8f40*/  FMUL.FTZ R125, R125, R215 ;  /* 0x000000d77d7d7220 */ /* 0x000fc40000410000 */
[-C--:B------:R-:W-:Y:S01]  /*8f50*/  FMUL.FTZ R88, R104, R215.reuse ;  /* 0x000000d768587220 */ /* 0x080fe20000410000 */
[C---:B----4-:R-:W-:Y:S01]  /*8f60*/  HMMA.16816.F32 R56, R4.reuse, R60, R56 ;  /* 0x0000003c0438723c */ /* 0x050fe20000001838 */
[----:B------:R-:W-:Y:S01]  /*8f70*/  FMUL.FTZ R89, R105, R215 ;  /* 0x000000d769597220 */ /* 0x000fe20000410000 */
[----:B--2---:R-:W-:Y:S01]  /*8f80*/  F2FP.PACK_AB R104, R236, R233 ;  /* 0x000000e9ec68723e */ /* 0x004fe200000000ff */
[-C--:B------:R-:W-:Y:S02]  /*8f90*/  FMUL.FTZ R90, R106, R3.reuse ;  /* 0x000000036a5a7220 */ /* 0x080fe40000410000 */
[-C--:B------:R-:W-:Y:S02]  /*8fa0*/  FMUL.FTZ R91, R107, R3.reuse ;  /* 0x000000036b5b7220 */ /* 0x080fe40000410000 */
[-C--:B------:R-:W-:Y:S01]  /*8fb0*/  FMUL.FTZ R126, R126, R3.reuse ;  /* 0x000000037e7e7220 */ /* 0x080fe20000410000 */
[----:B------:R-:W-:Y:S01]  /*8fc0*/  HMMA.16816.F32 R60, R4, R62, R80 ;  /* 0x0000003e043c723c */ /* 0x000fe20000001850 */
[----:B------:R-:W-:-:S02]  /*8fd0*/  FMUL.FTZ R127, R127, R3 ;  /* 0x000000037f7f7220 */ /* 0x000fc40000410000 */
[-C--:B------:R-:W-:Y:S02]  /*8fe0*/  FMUL.FTZ R120, R120, R215.reuse ;  /* 0x000000d778787220 */ /* 0x080fe40000410000 */
[-C--:B------:R-:W-:Y:S02]  /*8ff0*/  FMUL.FTZ R121, R121, R215.reuse ;  /* 0x000000d779797220 */ /* 0x080fe40000410000 */
[-C--:B------:R-:W-:Y:S01]  /*9000*/  FMUL.FTZ R81, R101, R215.reuse ;  /* 0x000000d765517220 */ /* 0x080fe20000410000 */
[C---:B-----5:R-:W-:Y:S01]  /*9010*/  HMMA.16816.F32 R88, R4.reuse, R92, R88 ;  /* 0x0000005c0458723c */ /* 0x060fe20000001858 */
[----:B------:R-:W-:Y:S01]  /*9020*/  FMUL.FTZ R80, R100, R215 ;  /* 0x000000d764507220 */ /* 0x000fe20000410000 */
[----:B------:R-:W-:Y:S01]  /*9030*/  SHF.R.U32.HI R101, RZ, 0x10, R98 ;  /* 0x00000010ff657819 */ /* 0x000fe20000011662 */
[-C--:B------:R-:W-:Y:S01]  /*9040*/  FMUL.FTZ R82, R102, R3.reuse ;  /* 0x0000000366527220 */ /* 0x080fe20000410000 */
[----:B------:R-:W-:Y:S01]  /*9050*/  LOP3.LUT R100, R152, 0xff, RZ, 0xc0, !PT ;  /* 0x000000ff98647812 */ /* 0x000fe200078ec0ff */
[-C--:B------:R-:W-:Y:S01]  /*9060*/  FMUL.FTZ R83, R103, R3.reuse ;  /* 0x0000000367537220 */ /* 0x080fe20000410000 */
[----:B------:R-:W-:Y:S01]  /*9070*/  LOP3.LUT R102, R98, 0xff, RZ, 0xc0, !PT ;  /* 0x000000ff62667812 */ /* 0x000fe200078ec0ff */
[-C--:B------:R-:W-:Y:S01]  /*9080*/  FMUL.FTZ R122, R122, R3.reuse ;  /* 0x000000037a7a7220 */ /* 0x080fe20000410000 */
[----:B------:R-:W-:Y:S01]  /*9090*/  LOP3.LUT R92, R152, 0xffff, RZ, 0xc0, !PT ;  /* 0x0000ffff985c7812 */ /* 0x000fe200078ec0ff */
[-C--:B------:R-:W-:Y:S01]  /*90a0*/  FMUL.FTZ R123, R123, R3.reuse ;  /* 0x000000037b7b7220 */ /* 0x080fe20000410000 */
[----:B------:R-:W-:Y:S01]  /*90b0*/  LOP3.LUT R101, R101, 0xff, RZ, 0xc0, !PT ;  /* 0x000000ff65657812 */ /* 0x000fe200078ec0ff */
[-C--:B------:R-:W-:Y:S01]  /*90c0*/  FMUL.FTZ R98, R118, R3.reuse ;  /* 0x0000000376627220 */ /* 0x080fe20000410000 */
[----:B------:R-:W-:Y:S01]  /*90d0*/  SHF.R.U32.HI R92, RZ, 0x8, R92 ;  /* 0x00000008ff5c7819 */ /* 0x000fe2000001165c */
[----:B------:R-:W-:Y:S01]  /*90e0*/  FMUL.FTZ R99, R119, R3 ;  /* 0x0000000377637220 */ /* 0x000fe20000410000 */
[----:B------:R-:W-:Y:S01]  /*90f0*/  PRMT R102, R102, 0x5410, R97 ;  /* 0x0000541066667816 */ /* 0x000fe20000000061 */
[-C--:B------:R-:W-:Y:S01]  /*9100*/  FMUL.FTZ R97, R117, R215.reuse ;  /* 0x000000d775617220 */ /* 0x080fe20000410000 */
[----:B------:R-:W-:Y:S01]  /*9110*/  PRMT R100, R100, 0x5410, R92 ;  /* 0x0000541064647816 */ /* 0x000fe2000000005c */
[-C--:B------:R-:W-:Y:S01]  /*9120*/  FMUL.FTZ R112, R112, R215.reuse ;  /* 0x000000d770707220 */ /* 0x080fe20000410000 */
[C---:B------:R-:W-:Y:S01]  /*9130*/  HMMA.16816.F32 R92, R4.reuse, R94, R108 ;  /* 0x0000005e045c723c */ /* 0x040fe2000000186c */
[----:B------:R-:W2:Y:S01]  /*9140*/  LDSM.16.MT88.4 R108, [R186+0xe800] ;  /* 0x00e80000ba6c783b */ /* 0x000ea20000004200 */
[----:B------:R-:W-:Y:S01]  /*9150*/  PRMT R101, R101, 0x5410, R96 ;  /* 0x0000541065657816 */ /* 0x000fe20000000060 */
[-C--:B------:R-:W-:Y:S01]  /*9160*/  FMUL.FTZ R96, R116, R215.reuse ;  /* 0x000000d774607220 */ /* 0x080fe20000410000 */
[--C-:B------:R-:W-:Y:S01]  /*9170*/  HSET2.LE.AND R100, R100, R216.reuse, PT ;  /* 0x000000d864647233 */ /* 0x100fe20003803000 */
[----:B------:R-:W-:Y:S01]  /*9180*/  FMUL.FTZ R113, R113, R215 ;  /* 0x000000d771717220 */ /* 0x000fe20000410000 */
[----:B------:R-:W4:Y:S01]  /*9190*/  LDSM.16.MT88.4 R116, [R188+0xe800] ;  /* 0x00e80000bc74783b */ /* 0x000f220000004200 */
[-C--:B------:R-:W-:Y:S01]  /*91a0*/  FMUL.FTZ R114, R114, R3.reuse ;  /* 0x0000000372727220 */ /* 0x080fe20000410000 */
[C---:B------:R-:W-:Y:S01]  /*91b0*/  HMMA.16816.F32 R8, R4.reuse, R12, R8 ;  /* 0x0000000c0408723c */ /* 0x040fe20000001808 */
[----:B------:R-:W-:Y:S01]  /*91c0*/  FMUL.FTZ R115, R115, R3 ;  /* 0x0000000373737220 */ /* 0x000fe20000410000 */
[----:B------:R-:W-:Y:S01]  /*91d0*/  LOP3.LUT R100, R100, R104, RZ, 0xc0, !PT ;  /* 0x0000006864647212 */ /* 0x000fe200078ec0ff */
[--C-:B------:R-:W-:Y:S01]  /*91e0*/  FFMA.FTZ R235, R168, c[0x0][0x23c], -R229.reuse ;  /* 0x00008f00a8eb7a23 */ /* 0x100fe200000108e5 */
[----:B------:R-:W-:Y:S01]  /*91f0*/  LDSM.16.MT88.4 R104, [R185+0xe800] ;  /* 0x00e80000b968783b */ /* 0x000fe20000004200 */
[--C-:B------:R-:W-:Y:S01]  /*9200*/  FFMA.FTZ R234, R169, c[0x0][0x23c], -R229.reuse ;  /* 0x00008f00a9ea7a23 */ /* 0x100fe200000108e5 */
[----:B------:R-:W-:Y:S01]  /*9210*/  SHF.R.U32.HI R103, RZ, 0x10, R152 ;  /* 0x00000010ff677819 */ /* 0x000fe20000011698 */
[--C-:B------:R-:W-:Y:S01]  /*9220*/  FFMA.FTZ R237, R135, c[0x0][0x23c], -R226.reuse ;  /* 0x00008f0087ed7a23 */ /* 0x100fe200000108e2 */
[C---:B-1----:R-:W-:Y:S01]  /*9230*/  HMMA.16816.F32 R80, R4.reuse, R84, R80 ;  /* 0x000000540450723c */ /* 0x042fe20000001850 */
[--C-:B------:R-:W-:Y:S01]  /*9240*/  FFMA.FTZ R238, R151, c[0x0][0x23c], -R226.reuse ;  /* 0x00008f0097ee7a23 */ /* 0x100fe200000108e2 */
[----:B------:R-:W-:Y:S01]  /*9250*/  MUFU.EX2 R235, R235 ;  /* 0x000000eb00eb7308 */ /* 0x000fe20000000800 */
[----:B------:R-:W-:Y:S01]  /*9260*/  FFMA.FTZ R239, R150, c[0x0][0x23c], -R226 ;  /* 0x00008f0096ef7a23 */ /* 0x000fe200000108e2 */
[----:B------:R-:W-:Y:S01]  /*9270*/  SHF.R.U32.HI R152, RZ, 0x18, R152 ;  /* 0x00000018ff987819 */ /* 0x000fe20000011698 */
[----:B------:R-:W-:Y:S01]  /*9280*/  FFMA.FTZ R240, R141, c[0x0][0x23c], -R226 ;  /* 0x00008f008df07a23 */ /* 0x000fe200000108e2 */
[----:B------:R-:W-:Y:S01]  /*9290*/  LOP3.LUT R103, R103, 0xff, RZ, 0xc0, !PT ;  /* 0x000000ff67677812 */ /* 0x000fe200078ec0ff */
[----:B------:R-:W-:Y:S01]  /*92a0*/  HSET2.LE.AND R102, R102, R216, PT ;  /* 0x000000d866667233 */ /* 0x000fe20003803000 */
[----:B------:R-:W-:Y:S01]  /*92b0*/  HMMA.16816.F32 R12, R4, R14, R124 ;  /* 0x0000000e040c723c */ /* 0x000fe2000000187c */
[----:B------:R-:W-:Y:S01]  /*92c0*/  LDSM.16.MT88.4 R124, [R185+0xc800] ;  /* 0x00c80000b97c783b */ /* 0x000fe20000004200 */
[----:B------:R-:W1:Y:S01]  /*92d0*/  MUFU.EX2 R234, R234 ;  /* 0x000000ea00ea7308 */ /* 0x000e620000000800 */
[----:B------:R-:W-:Y:S01]  /*92e0*/  PRMT R103, R103, 0x5410, R152 ;  /* 0x0000541067677816 */ /* 0x000fe20000000098 */
[--C-:B------:R-:W-:Y:S01]  /*92f0*/  FFMA.FTZ R241, R164, c[0x0][0x23c], -R229.reuse ;  /* 0x00008f00a4f17a23 */ /* 0x100fe200000108e5 */
[----:B------:R-:W-:Y:S01]  /*9300*/  LDSM.16.MT88.4 R132, [R188+0xc800] ;  /* 0x00c80000bc84783b */ /* 0x000fe20000004200 */
[----:B------:R-:W-:-:S02]  /*9310*/  FFMA.FTZ R242, R165, c[0x0][0x23c], -R229 ;  /* 0x00008f00a5f27a23 */ /* 0x000fc400000108e5 */
[C---:B------:R-:W-:Y:S01]  /*9320*/  HMMA.16816.F32 R84, R4.reuse, R86, R120 ;  /* 0x000000560454723c */ /* 0x040fe20000001878 */
[--C-:B------:R-:W-:Y:S01]  /*9330*/  FFMA.FTZ R243, R160, c[0x0][0x23c], -R229.reuse ;  /* 0x00008f00a0f37a23 */ /* 0x100fe200000108e5 */
[----:B------:R-:W-:Y:S01]  /*9340*/  MUFU.EX2 R237, R237 ;  /* 0x000000ed00ed7308 */ /* 0x000fe20000000800 */
[--C-:B------:R-:W-:Y:S01]  /*9350*/  FFMA.FTZ R244, R161, c[0x0][0x23c], -R229.reuse ;  /* 0x00008f00a1f47a23 */ /* 0x100fe200000108e5 */
[----:B------:R-:W-:Y:S01]  /*9360*/  LDSM.16.MT88.4 R120, [R184+0xc800] ;  /* 0x00c80000b878783b */ /* 0x000fe20000004200 */
[--C-:B------:R-:W-:Y:S02]  /*9370*/  FFMA.FTZ R245, R162, c[0x0][0x23c], -R226.reuse ;  /* 0x00008f00a2f57a23 */ /* 0x100fe400000108e2 */
[--C-:B------:R-:W-:Y:S01]  /*9380*/  FFMA.FTZ R246, R163, c[0x0][0x23c], -R226.reuse ;  /* 0x00008f00a3f67a23 */ /* 0x100fe200000108e2 */
[----:B---3--:R-:W-:Y:S01]  /*9390*/  HMMA.16816.F32 R96, R4, R136, R96 ;  /* 0x000000880460723c */ /* 0x008fe20000001860 */
[----:B------:R-:W-:Y:S01]  /*93a0*/  FFMA.FTZ R247, R166, c[0x0][0x23c], -R226 ;  /* 0x00008f00a6f77a23 */ /* 0x000fe200000108e2 */
[----:B------:R-:W3:Y:S01]  /*93b0*/  MUFU.EX2 R238, R238 ;  /* 0x000000ee00ee7308 */ /* 0x000ee20000000800 */
[----:B-1----:R-:W-:Y:S01]  /*93c0*/  F2FP.PACK_AB R141, R234, R235 ;  /* 0x000000ebea8d723e */ /* 0x002fe200000000ff */
[----:B------:R-:W-:Y:S01]  /*93d0*/  LDSM.16.MT88.4 R164, [R186+0xd000] ;  /* 0x00d00000baa4783b */ /* 0x000fe20000004200 */
[----:B------:R-:W-:-:S02]  /*93e0*/  FFMA.FTZ R230, R230, c[0x0][0x23c], -R229 ;  /* 0x00008f00e6e67a23 */ /* 0x000fc400000108e5 */
[--C-:B------:R-:W-:Y:S01]  /*93f0*/  HSET2.LE.AND R137, R103, R216.reuse, PT ;  /* 0x000000d867897233 */ /* 0x100fe20003803000 */
[----:B------:R-:W-:Y:S01]  /*9400*/  HMMA.16816.F32 R4, R4, R138, R112 ;  /* 0x0000008a0404723c */ /* 0x000fe20000001870 */
[----:B------:R-:W1:Y:S01]  /*9410*/  LDSM.16.MT88.4 R112, [R184+0xe800] ;  /* 0x00e80000b870783b */ /* 0x000e620000004200 */
[----:B------:R-:W-:Y:S01]  /*9420*/  MUFU.EX2 R239, R239 ;  /* 0x000000ef00ef7308 */ /* 0x000fe20000000800 */
[----:B------:R-:W-:Y:S01]  /*9430*/  HSET2.LE.AND R103, R101, R216, PT ;  /* 0x000000d865677233 */ /* 0x000fe20003803000 */
[----:B------:R-:W-:Y:S01]  /*9440*/  LOP3.LUT R102, R102, R141, RZ, 0xc0, !PT ;  /* 0x0000008d66667212 */ /* 0x000fe200078ec0ff */
[--C-:B------:R-:W-:Y:S02]  /*9450*/  FFMA.FTZ R228, R228, c[0x0][0x23c], -R229.reuse ;  /* 0x00008f00e4e47a23 */ /* 0x100fe400000108e5 */
[--C-:B------:R-:W-:Y:S02]  /*9460*/  FFMA.FTZ R232, R232, c[0x0][0x23c], -R229.reuse ;  /* 0x00008f00e8e87a23 */ /* 0x100fe400000108e5 */
[----:B------:R-:W-:Y:S01]  /*9470*/  FFMA.FTZ R231, R231, c[0x0][0x23c], -R229 ;  /* 0x00008f00e7e77a23 */ /* 0x000fe200000108e5 */
[----:B------:R-:W5:Y:S01]  /*9480*/  MUFU.EX2 R240, R240 ;  /* 0x000000f000f07308 */ /* 0x000f620000000800 */
[----:B---3--:R-:W-:Y:S01]  /*9490*/  F2FP.PACK_AB R145, R238, R237 ;  /* 0x000000edee91723e */ /* 0x008fe200000000ff */
[----:B------:R-:W-:-:S02]  /*94a0*/  FFMA.FTZ R229, R217, c[0x0][0x23c], -R226 ;  /* 0x00008f00d9e57a23 */ /* 0x000fc400000108e2 */
[--C-:B------:R-:W-:Y:S01]  /*94b0*/  FFMA.FTZ R217, R218, c[0x0][0x23c], -R226.reuse ;  /* 0x00008f00dad97a23 */ /* 0x100fe200000108e2 */
[----:B------:R-:W-:Y:S01]  /*94c0*/  LOP3.LUT R101, R137, R145, RZ, 0xc0, !PT ;  /* 0x0000009189657212 */ /* 0x000fe200078ec0ff */
[----:B------:R-:W-:Y:S02]  /*94d0*/  IMAD.WIDE.U32 R144, R144, -0x326172a9, RZ ;  /* 0xcd9e8d5790907825 */ /* 0x000fe400078e00ff */
[----:B------:R-:W3:Y:S02]  /*94e0*/  MUFU.EX2 R241, R241 ;  /* 0x000000f100f17308 */ /* 0x000ee40000000800 */
[----:B------:R-:W-:Y:S01]  /*94f0*/  FFMA.FTZ R227, R227, c[0x0][0x23c], -R226 ;  /* 0x00008f00e3e37a23 */ /* 0x000fe200000108e2 */
[----:B------:R-:W-:Y:S01]  /*9500*/  LOP3.LUT R142, R145, UR26, R142, 0x96, !PT ;  /* 0x0000001a918e7c12 */ /* 0x000fe2000f8e968e */
[----:B------:R-:W-:Y:S02]  /*9510*/  FFMA.FTZ R218, R219, c[0x0][0x23c], -R226 ;  /* 0x00008f00dbda7a23 */ /* 0x000fe400000108e2 */
[----:B------:R-:W-:Y:S01]  /*9520*/  FFMA.FTZ R206, R206, R215, R213 ;  /* 0x000000d7cece7223 */ /* 0x000fe200000100d5 */
[----:B-----5:R-:W-:Y:S01]  /*9530*/  F2FP.PACK_AB R136, R240, R239 ;  /* 0x000000eff088723e */ /* 0x020fe200000000ff */
[----:B------:R-:W-:Y:S01]  /*9540*/  MUFU.EX2 R242, R242 ;  /* 0x000000f200f27308 */ /* 0x000fe20000000800 */
[----:B------:R-:W-:-:S02]  /*9550*/  FFMA.FTZ R3, R205, R3, R209 ;  /* 0x00000003cd037223 */ /* 0x000fc400000100d1 */
[----:B------:R-:W-:Y:S01]  /*9560*/  LOP3.LUT R103, R103, R136, RZ, 0xc0, !PT ;  /* 0x0000008867677212 */ /* 0x000fe200078ec0ff */
[----:B------:R-:W-:Y:S02]  /*9570*/  FADD.FTZ R212, R212, R206 ;  /* 0x000000ced4d47221 */ /* 0x000fe40000010000 */
[----:B------:R-:W-:Y:S01]  /*9580*/  FADD.FTZ R208, R208, R3 ;  /* 0x00000003d0d07221 */ /* 0x000fe20000010000 */
[-C--:B------:R-:W-:Y:S01]  /*9590*/  MOV R3, R0.reuse ;  /* 0x0000000000037202 */ /* 0x080fe20000000f00 */
[----:B------:R-:W-:Y:S01]  /*95a0*/  MUFU.EX2 R243, R243 ;  /* 0x000000f300f37308 */ /* 0x000fe20000000800 */
[----:B------:R-:W-:Y:S01]  /*95b0*/  FADD.FTZ R212, R211, R212 ;  /* 0x000000d4d3d47221 */ /* 0x000fe20000010000 */
[----:B--2---:R-:W-:Y:S01]  /*95c0*/  HMMA.16816.F32 R48, R100, R108, R48 ;  /* 0x0000006c6430723c */ /* 0x004fe20000001830 */
[----:B------:R-:W-:Y:S01]  /*95d0*/  FADD.FTZ R208, R204, R208 ;  /* 0x000000d0ccd07221 */ /* 0x000fe20000010000 */
[----:B------:R-:W-:Y:S01]  /*95e0*/  @P0 MOV R3, R0 ;  /* 0x0000000000030202 */ /* 0x000fe20000000f00 */
[----:B------:R-:W-:-:S02]  /*95f0*/  FADD.FTZ R210, R210, R212 ;  /* 0x000000d4d2d27221 */ /* 0x000fc40000010000 */
[----:B------:R-:W-:Y:S01]  /*9600*/  FADD.FTZ R214, R214, R208 ;  /* 0x000000d0d6d67221 */ /* 0x000fe20000010000 */
[----:B------:R-:W-:Y:S01]  /*9610*/  MUFU.EX2 R244, R244 ;  /* 0x000000f400f47308 */ /* 0x000fe20000000800 */
[----:B------:R-:W-:Y:S01]  /*9620*/  FADD.FTZ R210, R233, R210 ;  /* 0x000000d2e9d27221 */ /* 0x000fe20000010000 */
[C---:B------:R-:W-:Y:S01]  /*9630*/  HMMA.16816.F32 R52, R100.reuse, R110, R52 ;  /* 0x0000006e6434723c */ /* 0x040fe20000001834 */
[----:B------:R-:W2:Y:S01]  /*9640*/  LDSM.16.MT88.4 R108, [R186+0x10800] ;  /* 0x01080000ba6c783b */ /* 0x000ea20000004200 */
[----:B------:R-:W-:Y:S02]  /*9650*/  FADD.FTZ R214, R237, R214 ;  /* 0x000000d6edd67221 */ /* 0x000fe40000010000 */
[----:B------:R-:W-:Y:S02]  /*9660*/  FADD.FTZ R236, R236, R210 ;  /* 0x000000d2ecec7221 */ /* 0x000fe40000010000 */
[----:B------:R-:W-:Y:S01]  /*9670*/  MUFU.EX2 R245, R245 ;  /* 0x000000f500f57308 */ /* 0x000fe20000000800 */
[----:B------:R-:W-:Y:S01]  /*9680*/  FADD.FTZ R238, R238, R214 ;  /* 0x000000d6eeee7221 */ /* 0x000fe20000010000 */
[----:B----4-:R-:W-:Y:S01]  /*9690*/  HMMA.16816.F32 R40, R100, R116, R40 ;  /* 0x000000746428723c */ /* 0x010fe20000001828 */
[----:B------:R-:W-:-:S02]  /*96a0*/  FADD.FTZ R236, R235, R236 ;  /* 0x000000ecebec7221 */ /* 0x000fc40000010000 */
[----:B------:R-:W-:Y:S02]  /*96b0*/  FADD.FTZ R238, R239, R238 ;  /* 0x000000eeefee7221 */ /* 0x000fe40000010000 */
[----:B------:R-:W-:Y:S01]  /*96c0*/  FADD.FTZ R234, R234, R236 ;  /* 0x000000eceaea7221 */ /* 0x000fe20000010000 */
[----:B------:R-:W-:Y:S01]  /*96d0*/  MUFU.EX2 R246, R246 ;  /* 0x000000f600f67308 */ /* 0x000fe20000000800 */
[----:B------:R-:W-:Y:S01]  /*96e0*/  FADD.FTZ R240, R240, R238 ;  /* 0x000000eef0f07221 */ /* 0x000fe20000010000 */
[----:B------:R-:W-:Y:S01]  /*96f0*/  HMMA.16816.F32 R44, R100, R118, R44 ;  /* 0x00000076642c723c */ /* 0x000fe2000000182c */
[----:B------:R-:W4:Y:S01]  /*9700*/  LDSM.16.MT88.4 R116, [R188+0x10800] ;  /* 0x01080000bc74783b */ /* 0x000f220000004200 */
[----:B---3--:R-:W-:-:S04]  /*9710*/  FADD.FTZ R234, R241, R234 ;  /* 0x000000eaf1ea7221 */ /* 0x008fc80000010000 */
[----:B------:R-:W3:Y:S02]  /*9720*/  MUFU.EX2 R247, R247 ;  /* 0x000000f700f77308 */ /* 0x000ee40000000800 */
[C---:B-1----:R-:W-:Y:S06]  /*9730*/  HMMA.16816.F32 R64, R100.reuse, R112, R64 ;  /* 0x000000706440723c */ /* 0x042fec0000001840 */
[----:B------:R-:W-:Y:S01]  /*9740*/  MUFU.EX2 R230, R230 ;  /* 0x000000e600e67308 */ /* 0x000fe20000000800 */
[----:B------:R-:W-:Y:S01]  /*9750*/  LOP3.LUT R112, R143, UR28, R148, 0x96, !PT ;  /* 0x0000001c8f707c12 */ /* 0x000fe2000f8e9694 */
[C---:B------:R-:W-:Y:S01]  /*9760*/  HMMA.16816.F32 R56, R100.reuse, R104, R56 ;  /* 0x000000686438723c */ /* 0x040fe20000001838 */
[----:B------:R-:W-:Y:S01]  /*9770*/  IMAD.WIDE.U32 R142, R142, -0x2daee0ad, RZ ;  /* 0xd2511f538e8e7825 */ /* 0x000fe200078e00ff */
[----:B------:R-:W-:Y:S03]  /*9780*/  LDSM.16.MT88.4 R148, [R184+0xd000] ;  /* 0x00d00000b894783b */ /* 0x000fe60000004200 */
[----:B------:R-:W-:Y:S01]  /*9790*/  IMAD.WIDE.U32 R112, R112, -0x2daee0ad, RZ ;  /* 0xd2511f5370707825 */ /* 0x000fe200078e00ff */
[----:B------:R-:W-:Y:S02]  /*97a0*/  MUFU.EX2 R228, R228 ;  /* 0x000000e400e47308 */ /* 0x000fe40000000800 */
[----:B------:R-:W-:Y:S01]  /*97b0*/  HMMA.16816.F32 R60, R100, R106, R60 ;  /* 0x0000006a643c723c */ /* 0x000fe2000000183c */
[----:B------:R-:W1:Y:S01]  /*97c0*/  LDSM.16.MT88.4 R104, [R185+0x10800] ;  /* 0x01080000b968783b */ /* 0x000e620000004200 */
[----:B------:R-:W-:Y:S01]  /*97d0*/  LOP3.LUT R113, R113, UR25, R146, 0x96, !PT ;  /* 0x0000001971717c12 */ /* 0x000fe2000f8e9692 */
[----:B---3--:R-:W-:Y:S01]  /*97e0*/  FADD.FTZ R240, R247, R240 ;  /* 0x000000f0f7f07221 */ /* 0x008fe20000010000 */
[----:B------:R-:W-:-:S02]  /*97f0*/  LOP3.LUT R248, R143, UR21, R112, 0x96, !PT ;  /* 0x000000158ff87c12 */ /* 0x000fc4000f8e9670 */
[----:B------:R-:W-:Y:S01]  /*9800*/  MUFU.EX2 R232, R232 ;  /* 0x000000e800e87308 */ /* 0x000fe20000000800 */
[----:B------:R-:W-:Y:S01]  /*9810*/  IMAD.WIDE.U32 R154, R113, -0x326172a9, RZ ;  /* 0xcd9e8d57719a7825 */ /* 0x000fe200078e00ff */
[C---:B--2---:R-:W-:Y:S01]  /*9820*/  HMMA.16816.F32 R84, R100.reuse, R110, R84 ;  /* 0x0000006e6454723c */ /* 0x044fe20000001854 */
[----:B------:R-:W-:Y:S02]  /*9830*/  F2FP.PACK_AB R113, R244, R243 ;  /* 0x000000f3f471723e */ /* 0x000fe400000000ff */
[----:B------:R-:W-:Y:S01]  /*9840*/  IMAD.WIDE.U32 R248, R248, -0x326172a9, RZ ;  /* 0xcd9e8d57f8f87825 */ /* 0x000fe200078e00ff */
[----:B------:R-:W-:Y:S02]  /*9850*/  LOP3.LUT R250, R155, UR24, R144, 0x96, !PT ;  /* 0x000000189bfa7c12 */ /* 0x000fe4000f8e9690 */
[----:B------:R-:W-:Y:S02]  /*9860*/  MUFU.EX2 R231, R231 ;  /* 0x000000e700e77308 */ /* 0x000fe40000000800 */
[----:B------:R-:W-:Y:S01]  /*9870*/  HMMA.16816.F32 R80, R100, R108, R80 ;  /* 0x0000006c6450723c */ /* 0x000fe20000001850 */
[----:B------:R-:W-:-:S05]  /*9880*/  IMAD.WIDE.U32 R250, R250, -0x2daee0ad, RZ ;  /* 0xd2511f53fafa7825 */ /* 0x000fca00078e00ff */
[----:B------:R-:W-:Y:S01]  /*9890*/  LOP3.LUT R110, R251, UR15, R142, 0x96, !PT ;  /* 0x0000000ffb6e7c12 */ /* 0x000fe2000f8e968e */
[----:B------:R-:W-:Y:S01]  /*98a0*/  MUFU.EX2 R227, R227 ;  /* 0x000000e300e37308 */ /* 0x000fe20000000800 */
[----:B----4-:R-:W-:Y:S03]  /*98b0*/  HMMA.16816.F32 R72, R100, R116, R72 ;  /* 0x000000746448723c */ /* 0x010fe60000001848 */
[----:B------:R-:W-:-:S04]  /*98c0*/  IMAD.WIDE.U32 R110, R110, -0x326172a9, RZ ;  /* 0xcd9e8d576e6e7825 */ /* 0x000fc800078e00ff */
[----:B------:R-:W-:Y:S01]  /*98d0*/  MUFU.EX2 R229, R229 ;  /* 0x000000e500e57308 */ /* 0x000fe20000000800 */
[----:B------:R-:W-:Y:S01]  /*98e0*/  HMMA.16816.F32 R76, R100, R118, R76 ;  /* 0x00000076644c723c */ /* 0x000fe2000000184c */
[----:B------:R-:W2:Y:S01]  /*98f0*/  LDSM.16.MT88.4 R116, [R184+0x10800] ;  /* 0x01080000b874783b */ /* 0x000ea20000004200 */
[----:B------:R-:W-:Y:S02]  /*9900*/  LOP3.LUT R108, R110, 0xffff, RZ, 0xc0, !PT ;  /* 0x0000ffff6e6c7812 */ /* 0x000fe400078ec0ff */
[----:B------:R-:W-:-:S03]  /*9910*/  SHF.R.U32.HI R109, RZ, 0x18, R110 ;  /* 0x00000018ff6d7819 */ /* 0x000fc6000001166e */
[----:B------:R-:W-:Y:S01]  /*9920*/  MUFU.EX2 R217, R217 ;  /* 0x000000d900d97308 */ /* 0x000fe20000000800 */
[C---:B------:R-:W-:Y:S07]  /*9930*/  HMMA.16816.F32 R24, R100.reuse, R124, R24 ;  /* 0x0000007c6418723c */ /* 0x040fee0000001818 */
[----:B------:R-:W-:Y:S01]  /*9940*/  MUFU.EX2 R218, R218 ;  /* 0x000000da00da7308 */ /* 0x000fe20000000800 */
[C---:B-1----:R-:W-:Y:S07]  /*9950*/  HMMA.16816.F32 R88, R100.reuse, R104, R88 ;  /* 0x000000686458723c */ /* 0x042fee0000001858 */
[----:B------:R-:W-:Y:S01]  /*9960*/  LOP3.LUT R105, R110, 0xff, RZ, 0xc0, !PT ;  /* 0x000000ff6e697812 */ /* 0x000fe200078ec0ff */
[----:B------:R-:W-:Y:S01]  /*9970*/  HMMA.16816.F32 R28, R100, R126, R28 ;  /* 0x0000007e641c723c */ /* 0x000fe2000000181c */
[----:B------:R-:W-:Y:S01]  /*9980*/  SHF.R.U32.HI R104, RZ, 0x10, R110 ;  /* 0x00000010ff687819 */ /* 0x000fe2000001166e */
[----:B------:R-:W-:Y:S01]  /*9990*/  LDSM.16.MT88.4 R124, [R188+0xd000] ;  /* 0x00d00000bc7c783b */ /* 0x000fe20000004200 */
[----:B------:R-:W-:-:S02]  /*99a0*/  SHF.R.U32.HI R110, RZ, 0x8, R108 ;  /* 0x00000008ff6e7819 */ /* 0x000fc4000001166c */
[----:B------:R-:W-:Y:S01]  /*99b0*/  LOP3.LUT R108, R111, UR5, R248, 0x96, !PT ;  /* 0x000000056f6c7c12 */ /* 0x000fe2000f8e96f8 */
[----:B------:R-:W-:Y:S01]  /*99c0*/  FFMA.FTZ R248, R140, c[0x0][0x23c], -R226 ;  /* 0x00008f008cf87a23 */ /* 0x000fe200000108e2 */
[----:B------:R-:W-:Y:S01]  /*99d0*/  LOP3.LUT R104, R104, 0xff, RZ, 0xc0, !PT ;  /* 0x000000ff68687812 */ /* 0x000fe200078ec0ff */
[----:B------:R-:W1:Y:S01]  /*99e0*/  LDSM.16.MT88.4 R140, [R188+0xf000] ;  /* 0x00f00000bc8c783b */ /* 0x000e620000004200 */
[----:B------:R-:W-:Y:S01]  /*99f0*/  LOP3.LUT R112, R108, 0xffff, RZ, 0xc0, !PT ;  /* 0x0000ffff6c707812 */ /* 0x000fe200078ec0ff */
[----:B------:R-:W-:Y:S01]  /*9a00*/  HMMA.16816.F32 R92, R100, R106, R92 ;  /* 0x0000006a645c723c */ /* 0x000fe2000000185c */
[----:B------:R-:W-:Y:S01]  /*9a10*/  PRMT R104, R104, 0x5410, R109 ;  /* 0x0000541068687816 */ /* 0x000fe2000000006d */
[----:B------:R-:W3:Y:S01]  /*9a20*/  MUFU.EX2 R248, R248 ;  /* 0x000000f800f87308 */ /* 0x000ee20000000800 */
[----:B------:R-:W-:Y:S02]  /*9a30*/  SHF.R.U32.HI R109, RZ, 0x10, R108 ;  /* 0x00000010ff6d7819 */ /* 0x000fe4000001166c */
[----:B------:R-:W-:-:S02]  /*9a40*/  PRMT R105, R105, 0x5410, R110 ;  /* 0x0000541069697816 */ /* 0x000fc4000000006e */
[----:B------:R-:W-:Y:S01]  /*9a50*/  LOP3.LUT R106, R108, 0xff, RZ, 0xc0, !PT ;  /* 0x000000ff6c6a7812 */ /* 0x000fe200078ec0ff */
[--C-:B------:R-:W-:Y:S01]  /*9a60*/  HSET2.LE.AND R107, R104, R216.reuse, PT ;  /* 0x000000d8686b7233 */ /* 0x100fe20003803000 */
[----:B------:R-:W-:Y:S01]  /*9a70*/  SHF.R.U32.HI R110, RZ, 0x18, R108 ;  /* 0x00000018ff6e7819 */ /* 0x000fe2000001166c */
[----:B------:R-:W-:Y:S01]  /*9a80*/  HSET2.LE.AND R108, R105, R216, PT ;  /* 0x000000d8696c7233 */ /* 0x000fe20003803000 */
[----:B------:R-:W-:Y:S01]  /*9a90*/  SHF.R.U32.HI R112, RZ, 0x8, R112 ;  /* 0x00000008ff707819 */ /* 0x000fe20000011670 */
[----:B--2---:R-:W-:Y:S01]  /*9aa0*/  HMMA.16816.F32 R96, R100, R116, R96 ;  /* 0x000000746460723c */ /* 0x004fe20000001860 */
[----:B------:R-:W-:Y:S02]  /*9ab0*/  LOP3.LUT R109, R109, 0xff, RZ, 0xc0, !PT ;  /* 0x000000ff6d6d7812 */ /* 0x000fe400078ec0ff */
[----:B------:R-:W-:Y:S02]  /*9ac0*/  PRMT R104, R106, 0x5410, R112 ;  /* 0x000054106a687816 */ /* 0x000fe40000000070 */
[----:B------:R-:W-:-:S02]  /*9ad0*/  PRMT R105, R109, 0x5410, R110 ;  /* 0x000054106d697816 */ /* 0x000fc4000000006e */
[----:B------:R-:W-:Y:S01]  /*9ae0*/  F2FP.PACK_AB R111, R246, R245 ;  /* 0x000000f5f66f723e */ /* 0x000fe200000000ff */
[--C-:B------:R-:W-:Y:S01]  /*9af0*/  HSET2.LE.AND R104, R104, R216.reuse, PT ;  /* 0x000000d868687233 */ /* 0x100fe20003803000 */
[----:B------:R-:W-:Y:S01]  /*9b00*/  F2FP.PACK_AB R117, R242, R241 ;  /* 0x000000f1f275723e */ /* 0x000fe200000000ff */
[----:B------:R-:W-:Y:S01]  /*9b10*/  HSET2.LE.AND R105, R105, R216, PT ;  /* 0x000000d869697233 */ /* 0x000fe20003803000 */
[----:B---3--:R-:W-:Y:S01]  /*9b20*/  F2FP.PACK_AB R116, R248, R247 ;  /* 0x000000f7f874723e */ /* 0x008fe200000000ff */
[C---:B------:R-:W-:Y:S01]  /*9b30*/  HMMA.16816.F32 R8, R100.reuse, R132, R8 ;  /* 0x000000846408723c */ /* 0x040fe20000001808 */
[----:B------:R-:W-:Y:S01]  /*9b40*/  LOP3.LUT R106, R108, R113, RZ, 0xc0, !PT ;  /* 0x000000716c6a7212 */ /* 0x000fe200078ec0ff */
[----:B------:R-:W-:Y:S01]  /*9b50*/  FADD.FTZ R242, R242, R234 ;  /* 0x000000eaf2f27221 */ /* 0x000fe20000010000 */
[----:B------:R-:W-:Y:S01]  /*9b60*/  LOP3.LUT R107, R107, R111, RZ, 0xc0, !PT ;  /* 0x0000006f6b6b7212 */ /* 0x000fe200078ec0ff */
[----:B------:R-:W-:Y:S01]  /*9b70*/  FADD.FTZ R248, R248, R240 ;  /* 0x000000f0f8f87221 */ /* 0x000fe20000010000 */
[----:B------:R-:W-:Y:S01]  /*9b80*/  LOP3.LUT R104, R104, R117, RZ, 0xc0, !PT ;  /* 0x0000007568687212 */ /* 0x000fe200078ec0ff */
[----:B------:R-:W-:Y:S01]  /*9b90*/  LDSM.16.MT88.4 R108, [R184+0xf000] ;  /* 0x00f00000b86c783b */ /* 0x000fe20000004200 */
[----:B------:R-:W-:Y:S01]  /*9ba0*/  LOP3.LUT R105, R105, R116, RZ, 0xc0, !PT ;  /* 0x0000007469697212 */ /* 0x000fe200078ec0ff */
[----:B------:R-:W-:Y:S01]  /*9bb0*/  HMMA.16816.F32 R12, R100, R134, R12 ;  /* 0x00000086640c723c */ /* 0x000fe2000000180c */
[----:B------:R-:W-:Y:S01]  /*9bc0*/  FADD.FTZ R242, R243, R242 ;  /* 0x000000f2f3f27221 */ /* 0x000fe20000010000 */
[----:B------:R-:W2:Y:S01]  /*9bd0*/  LDSM.16.MT88.4 R132, [R186+0xf000] ;  /* 0x00f00000ba84783b */ /* 0x000ea20000004200 */
[----:B------:R-:W-:-:S02]  /*9be0*/  FADD.FTZ R248, R245, R248 ;  /* 0x000000f8f5f87221 */ /* 0x000fc40000010000 */
[----:B------:R-:W-:Y:S02]  /*9bf0*/  FADD.FTZ R244, R244, R242 ;  /* 0x000000f2f4f47221 */ /* 0x000fe40000010000 */
[----:B------:R-:W-:Y:S01]  /*9c00*/  FADD.FTZ R246, R246, R248 ;  /* 0x000000f8f6f67221 */ /* 0x000fe20000010000 */
[C---:B-1----:R-:W-:Y:S01]  /*9c10*/  HMMA.16816.F32 R144, R104.reuse, R140, R40 ;  /* 0x0000008c6890723c */ /* 0x042fe20000001828 */
[----:B------:R-:W-:Y:S02]  /*9c20*/  FADD.FTZ R244, R232, R244 ;  /* 0x000000f4e8f47221 */ /* 0x000fe40000010000 */
[----:B------:R-:W-:Y:S02]  /*9c30*/  FADD.FTZ R246, R227, R246 ;  /* 0x000000f6e3f67221 */ /* 0x000fe40000010000 */
[----:B------:R-:W-:Y:S02]  /*9c40*/  FADD.FTZ R244, R231, R244 ;  /* 0x000000f4e7f47221 */ /* 0x000fe40000010000 */
[----:B------:R-:W-:Y:S01]  /*9c50*/  FADD.FTZ R246, R229, R246 ;  /* 0x000000f6e5f67221 */ /* 0x000fe20000010000 */
[----:B------:R-:W-:Y:S01]  /*9c60*/  HMMA.16816.F32 R140, R104, R142, R44 ;  /* 0x0000008e688c723c */ /* 0x000fe2000000182c */
[----:B------:R-:W1:Y:S01]  /*9c70*/  LDSM.16.MT88.4 R44, [R184+0x11000] ;  /* 0x01100000b82c783b */ /* 0x000e620000004200 */
[----:B------:R-:W-:-:S02]  /*9c80*/  FADD.FTZ R244, R230, R244 ;  /* 0x000000f4e6f47221 */ /* 0x000fc40000010000 */
[----:B------:R-:W-:Y:S02]  /*9c90*/  FADD.FTZ R246, R217, R246 ;  /* 0x000000f6d9f67221 */ /* 0x000fe40000010000 */
[----:B------:R-:W-:Y:S02]  /*9ca0*/  FADD.FTZ R206, R228, R244 ;  /* 0x000000f4e4ce7221 */ /* 0x000fe40000010000 */
[----:B------:R-:W-:Y:S01]  /*9cb0*/  HMMA.16816.F32 R68, R100, R114, R68 ;  /* 0x000000726444723c */ /* 0x000fe20000001844 */
[----:B------:R-:W3:Y:S01]  /*9cc0*/  LDSM.16.MT88.4 R112, [R185+0xf000] ;  /* 0x00f00000b970783b */ /* 0x000ee20000004200 */
[----:B------:R-:W-:-:S06]  /*9cd0*/  FADD.FTZ R205, R218, R246 ;  /* 0x000000f6dacd7221 */ /* 0x000fcc0000010000 */
[C---:B------:R-:W-:Y:S08]  /*9ce0*/  HMMA.16816.F32 R16, R100.reuse, R128, R16 ;  /* 0x000000806410723c */ /* 0x040ff00000001810 */
[----:B------:R-:W-:Y:S08]  /*9cf0*/  HMMA.16816.F32 R20, R100, R130, R20 ;  /* 0x000000826414723c */ /* 0x000ff00000001814 */
[C---:B------:R-:W-:Y:S08]  /*9d00*/  HMMA.16816.F32 R128, R104.reuse, R124, R8 ;  /* 0x0000007c6880723c */ /* 0x040ff00000001808 */
[----:B------:R-:W-:Y:S01]  /*9d10*/  HMMA.16816.F32 R124, R104, R126, R12 ;  /* 0x0000007e687c723c */ /* 0x000fe2000000180c */
[----:B------:R-:W4:Y:S07]  /*9d20*/  LDSM.16.MT88.4 R12, [R188+0x11000] ;  /* 0x01100000bc0c783b */ /* 0x000f2e0000004200 */
[C---:B------:R-:W-:Y:S07]  /*9d30*/  HMMA.16816.F32 R4, R100.reuse, R118, R4 ;  /* 0x000000766404723c */ /* 0x040fee0000001804 */
[----:B------:R-:W-:Y:S01]  /*9d40*/  MOV R118, R154 ;  /* 0x0000009a00767202 */ /* 0x000fe20000000f00 */
[----:B------:R-:W-:Y:S01]  /*9d50*/  HMMA.16816.F32 R32, R100, R120, R32 ;  /* 0x000000786420723c */ /* 0x000fe20000001820 */
[----:B------:R-:W-:-:S02]  /*9d60*/  MOV R119, R155 ;  /* 0x0000009b00777202 */ /* 0x000fc40000000f00 */
[----:B------:R-:W-:-:S05]  /*9d70*/  LOP3.LUT R8, R249, UR20, R118, 0x96, !PT ;  /* 0x00000014f9087c12 */ /* 0x000fca000f8e9676 */
[----:B------:R-:W-:Y:S01]  /*9d80*/  HMMA.16816.F32 R36, R100, R122, R36 ;  /* 0x0000007a6424723c */ /* 0x000fe20000001824 */
[----:B------:R-:W5:Y:S01]  /*9d90*/  LDSM.16.MT88.4 R120, [R186+0x11000] ;  /* 0x01100000ba78783b */ /* 0x000f620000004200 */
[----:B------:R-:W-:-:S05]  /*9da0*/  IMAD.WIDE.U32 R8, R8, -0x2daee0ad, RZ ;  /* 0xd2511f5308087825 */ /* 0x000fca00078e00ff */
[----:B------:R-:W-:Y:S01]  /*9db0*/  LOP3.LUT R40, R8, 0xffff, RZ, 0xc0, !PT ;  /* 0x0000ffff08287812 */ /* 0x000fe200078ec0ff */
[C---:B------:R-:W-:Y:S01]  /*9dc0*/  HMMA.16816.F32 R160, R104.reuse, R156, R24 ;  /* 0x0000009c68a0723c */ /* 0x040fe20000001818 */
[----:B------:R-:W-:Y:S02]  /*9dd0*/  LOP3.LUT R250, R9, UR30, R250, 0x96, !PT ;  /* 0x0000001e09fa7c12 */ /* 0x000fe4000f8e96fa */
[----:B------:R-:W-:Y:S02]  /*9de0*/  SHF.R.U32.HI R40, RZ, 0x8, R40 ;  /* 0x00000008ff287819 */ /* 0x000fe40000011628 */
[----:B------:R-:W-:Y:S02]  /*9df0*/  SHF.R.U32.HI R41, RZ, 0x10, R8 ;  /* 0x00000010ff297819 */ /* 0x000fe40000011608 */
[----:B------:R-:W-:Y:S01]  /*9e00*/  LOP3.LUT R42, R250, 0xffff, RZ, 0xc0, !PT ;  /* 0x0000fffffa2a7812 */ /* 0x000fe200078ec0ff */
[----:B--2---:R-:W-:Y:S01]  /*9e10*/  HMMA.16816.F32 R136, R104, R132, R48 ;  /* 0x000000846888723c */ /* 0x004fe20000001830 */
[----:B------:R-:W2:Y:S01]  /*9e20*/  LDSM.16.MT88.4 R48, [R185+0x11000] ;  /* 0x01100000b930783b */ /* 0x000ea20000004200 */
[----:B------:R-:W-:-:S02]  /*9e30*/  SHF.R.U32.HI R43, RZ, 0x10, R250 ;  /* 0x00000010ff2b7819 */ /* 0x000fc400000116fa */
[----:B------:R-:W-:Y:S02]  /*9e40*/  LOP3.LUT R41, R41, 0xff, RZ, 0xc0, !PT ;  /* 0x000000ff29297812 */ /* 0x000fe400078ec0ff */
[----:B------:R-:W-:Y:S02]  /*9e50*/  SHF.R.U32.HI R42, RZ, 0x8, R42 ;  /* 0x00000008ff2a7819 */ /* 0x000fe4000001162a */
[----:B------:R-:W-:Y:S01]  /*9e60*/  HMMA.16816.F32 R24, R104, R108, R64 ;  /* 0x0000006c6818723c */ /* 0x000fe20000001840 */
[----:B------:R-:W2:Y:S01]  /*9e70*/  LDSM.16.MT88.4 R64, [R188+0xf800] ;  /* 0x00f80000bc40783b */ /* 0x000ea20000004200 */
[----:B------:R-:W-:-:S06]  /*9e80*/  LOP3.LUT R43, R43, 0xff, RZ, 0xc0, !PT ;  /* 0x000000ff2b2b7812 */ /* 0x000fcc00078ec0ff */
[C---:B-1----:R-:W-:Y:S01]  /*9e90*/  HMMA.16816.F32 R116, R104.reuse, R44, R96 ;  /* 0x0000002c6874723c */ /* 0x042fe20000001860 */
[----:B------:R-:W1:Y:S06]  /*9ea0*/  LDSM.16.MT88.4 R96, [R188+0x11800] ;  /* 0x01180000bc60783b */ /* 0x000e6c0000004200 */
[----:B------:R-:W-:Y:S01]  /*9eb0*/  F2FP.PACK_AB R44, R228, R230 ;  /* 0x000000e6e42c723e */ /* 0x000fe200000000ff */
[C---:B------:R-:W-:Y:S08]  /*9ec0*/  HMMA.16816.F32 R156, R104.reuse, R158, R28 ;  /* 0x0000009e689c723c */ /* 0x040ff0000000181c */
[C---:B---3--:R-:W-:Y:S07]  /*9ed0*/  HMMA.16816.F32 R28, R104.reuse, R114, R60 ;  /* 0x00000072681c723c */ /* 0x048fee000000183c */
[----:B------:R-:W-:Y:S01]  /*9ee0*/  LOP3.LUT R114, R8, 0xff, RZ, 0xc0, !PT ;  /* 0x000000ff08727812 */ /* 0x000fe200078ec0ff */
[----:B------:R-:W-:Y:S01]  /*9ef0*/  HMMA.16816.F32 R168, R104, R164, R16 ;  /* 0x000000a468a8723c */ /* 0x000fe20000001810 */
[----:B------:R-:W-:-:S02]  /*9f00*/  SHF.R.U32.HI R115, RZ, 0x18, R8 ;  /* 0x00000018ff737819 */ /* 0x000fc40000011608 */
[----:B------:R-:W-:Y:S02]  /*9f10*/  PRMT R114, R114, 0x5410, R40 ;  /* 0x0000541072727816 */ /* 0x000fe40000000028 */
[----:B------:R-:W-:-:S03]  /*9f20*/  PRMT R115, R41, 0x5410, R115 ;  /* 0x0000541029737816 */ /* 0x000fc60000000073 */
[----:B----4-:R-:W-:Y:S01]  /*9f30*/  HMMA.16816.F32 R16, R104, R12, R72 ;  /* 0x0000000c6810723c */ /* 0x010fe20000001848 */
[--C-:B------:R-:W-:Y:S01]  /*9f40*/  HSET2.LE.AND R114, R114, R216.reuse, PT ;  /* 0x000000d872727233 */ /* 0x100fe20003803000 */
[----:B------:R-:W-:Y:S01]  /*9f50*/  LDSM.16.MT88.4 R72, [R186+0xf800] ;  /* 0x00f80000ba48783b */ /* 0x000fe20000004200 */
[----:B------:R-:W-:-:S03]  /*9f60*/  HSET2.LE.AND R115, R115, R216, PT ;  /* 0x000000d873737233 */ /* 0x000fc60003803000 */
[----:B------:R-:W-:Y:S02]  /*9f70*/  LOP3.LUT R114, R114, R44, RZ, 0xc0, !PT ;  /* 0x0000002c72727212 */ /* 0x000fe400078ec0ff */
[----:B------:R-:W-:Y:S01]  /*9f80*/  HMMA.16816.F32 R12, R104, R14, R76 ;  /* 0x0000000e680c723c */ /* 0x000fe2000000184c */
[----:B------:R-:W-:-:S04]  /*9f90*/  F2FP.PACK_AB R44, R218, R217 ;  /* 0x000000d9da2c723e */ /* 0x000fc800000000ff */
[----:B------:R-:W-:-:S03]  /*9fa0*/  LOP3.LUT R115, R115, R44, RZ, 0xc0, !PT ;  /* 0x0000002c73737212 */ /* 0x000fc600078ec0ff */
[C---:B------:R-:W-:Y:S07]  /*9fb0*/  HMMA.16816.F32 R132, R104.reuse, R134, R52 ;  /* 0x000000866884723c */ /* 0x040fee0000001834 */
[----:B------:R-:W-:Y:S01]  /*9fc0*/  LOP3.LUT R53, R250, 0xff, RZ, 0xc0, !PT ;  /* 0x000000fffa357812 */ /* 0x000fe200078ec0ff */
[----:B------:R-:W-:Y:S01]  /*9fd0*/  HMMA.16816.F32 R152, R104, R148, R32 ;  /* 0x000000946898723c */ /* 0x000fe20000001820 */
[----:B------:R-:W-:Y:S02]  /*9fe0*/  SHF.R.U32.HI R52, RZ, 0x18, R250 ;  /* 0x00000018ff347819 */ /* 0x000fe400000116fa */
[----:B------:R-:W-:-:S02]  /*9ff0*/  PRMT R53, R53, 0x5410, R42 ;  /* 0x0000541035357816 */ /* 0x000fc4000000002a */
[----:B------:R-:W-:Y:S02]  /*a000*/  PRMT R52, R43, 0x5410, R52 ;  /* 0x000054102b347816 */ /* 0x000fe40000000034 */
[----:B------:R-:W-:Y:S01]  /*a010*/  LDSM.16.MT88.4 R40, [R186+0xd800] ;  /* 0x00d80000ba28783b */ /* 0x000fe20000004200 */
[C---:B------:R-:W-:Y:S01]  /*a020*/  HMMA.16816.F32 R32, R104.reuse, R112, R56 ;  /* 0x000000706820723c */ /* 0x040fe20000001838 */
[--C-:B------:R-:W-:Y:S02]  /*a030*/  HSET2.LE.AND R53, R53, R216.reuse, PT ;  /* 0x000000d835357233 */ /* 0x100fe40003803000 */
[----:B------:R-:W-:Y:S01]  /*a040*/  HSET2.LE.AND R52, R52, R216, PT ;  /* 0x000000d834347233 */ /* 0x000fe20003803000 */
[----:B------:R-:W-:Y:S03]  /*a050*/  LDSM.16.MT88.4 R56, [R184+0xd800] ;  /* 0x00d80000b838783b */ /* 0x000fe60000004200 */
[----:B------:R-:W-:Y:S01]  /*a060*/  F2FP.PACK_AB R112, R231, R232 ;  /* 0x000000e8e770723e */ /* 0x000fe200000000ff */
[----:B------:R-:W-:Y:S01]  /*a070*/  HMMA.16816.F32 R164, R104, R166, R20 ;  /* 0x000000a668a4723c */ /* 0x000fe20000001814 */
[----:B------:R-:W-:-:S02]  /*a080*/  F2FP.PACK_AB R113, R229, R227 ;  /* 0x000000e3e571723e */ /* 0x000fc400000000ff */
[----:B------:R-:W-:Y:S02]  /*a090*/  LOP3.LUT R112, R53, R112, RZ, 0xc0, !PT ;  /* 0x0000007035707212 */ /* 0x000fe400078ec0ff */
[----:B------:R-:W-:-:S03]  /*a0a0*/  LOP3.LUT R113, R52, R113, RZ, 0xc0, !PT ;  /* 0x0000007134717212 */ /* 0x000fc600078ec0ff */
[C---:B------:R-:W-:Y:S08]  /*a0b0*/  HMMA.16816.F32 R20, R104.reuse, R110, R68 ;  /* 0x0000006e6814723c */ /* 0x040ff00000001844 */
[C---:B------:R-:W-:Y:S01]  /*a0c0*/  HMMA.16816.F32 R148, R104.reuse, R150, R36 ;  /* 0x000000966894723c */ /* 0x040fe20000001824 */
[----:B------:R-:W3:Y:S07]  /*a0d0*/  LDSM.16.MT88.4 R36, [R188+0xd800] ;  /* 0x00d80000bc24783b */ /* 0x000eee0000004200 */
[C---:B-----5:R-:W-:Y:S01]  /*a0e0*/  HMMA.16816.F32 R100, R104.reuse, R120, R80 ;  /* 0x000000786864723c */ /* 0x060fe20000001850 */
[----:B------:R-:W-:Y:S07]  /*a0f0*/  LDSM.16.MT88.4 R80, [R185+0xf800] ;  /* 0x00f80000b950783b */ /* 0x000fee0000004200 */
[C---:B--2---:R-:W-:Y:S08]  /*a100*/  HMMA.16816.F32 R108, R104.reuse, R50, R92 ;  /* 0x00000032686c723c */ /* 0x044ff0000000185c */
[C---:B------:R-:W-:Y:S08]  /*a110*/  HMMA.16816.F32 R120, R104.reuse, R122, R84 ;  /* 0x0000007a6878723c */ /* 0x040ff00000001854 */
[C---:B------:R-:W-:Y:S01]  /*a120*/  HMMA.16816.F32 R8, R104.reuse, R48, R88 ;  /* 0x000000306808723c */ /* 0x040fe20000001858 */
[----:B------:R-:W2:Y:S04]  /*a130*/  LDSM.16.MT88.4 R48, [R185+0xd800] ;  /* 0x00d80000b930783b */ /* 0x000ea80000004200 */
[----:B------:R-:W4:Y:S03]  /*a140*/  LDSM.16.MT88.4 R88, [R184+0xf800] ;  /* 0x00f80000b858783b */ /* 0x000f260000004200 */
[----:B------:R-:W-:Y:S01]  /*a150*/  HMMA.16816.F32 R4, R104, R46, R4 ;  /* 0x0000002e6804723c */ /* 0x000fe20000001804 */
[----:B------:R-:W5:Y:S07]  /*a160*/  LDSM.16.MT88.4 R104, [R186+0x11800] ;  /* 0x01180000ba68783b */ /* 0x000f6e0000004200 */
[C---:B------:R-:W-:Y:S08]  /*a170*/  HMMA.16816.F32 R60, R112.reuse, R64, R144 ;  /* 0x00000040703c723c */ /* 0x040ff00000001890 */
[C---:B-1----:R-:W-:Y:S08]  /*a180*/  HMMA.16816.F32 R92, R112.reuse, R96, R16 ;  /* 0x00000060705c723c */ /* 0x042ff00000001810 */
[C---:B------:R-:W-:Y:S01]  /*a190*/  HMMA.16816.F32 R64, R112.reuse, R66, R140 ;  /* 0x000000427040723c */ /* 0x040fe2000000188c */
[----:B------:R-:W1:Y:S07]  /*a1a0*/  LDSM.16.MT88.4 R140, [R185+0x11800] ;  /* 0x01180000b98c783b */ /* 0x000e6e0000004200 */
[C---:B------:R-:W-:Y:S01]  /*a1b0*/  HMMA.16816.F32 R96, R112.reuse, R98, R12 ;  /* 0x000000627060723c */ /* 0x040fe2000000180c */
[----:B------:R-:W1:Y:S07]  /*a1c0*/  LDSM.16.MT88.4 R12, [R184+0x11800] ;  /* 0x01180000b80c783b */ /* 0x000e6e0000004200 */
[C---:B---3--:R-:W-:Y:S08]  /*a1d0*/  HMMA.16816.F32 R128, R112.reuse, R36, R128 ;  /* 0x000000247080723c */ /* 0x048ff00000001880 */
[C---:B------:R-:W-:Y:S08]  /*a1e0*/  HMMA.16816.F32 R124, R112.reuse, R38, R124 ;  /* 0x00000026707c723c */ /* 0x040ff0000000187c */
[C---:B------:R-:W-:Y:S08]  /*a1f0*/  HMMA.16816.F32 R36, R112.reuse, R40, R168 ;  /* 0x000000287024723c */ /* 0x040ff000000018a8 */
[C---:B--2---:R-:W-:Y:S08]  /*a200*/  HMMA.16816.F32 R44, R112.reuse, R48, R160 ;  /* 0x00000030702c723c */ /* 0x044ff000000018a0 */
[C---:B------:R-:W-:Y:S08]  /*a210*/  HMMA.16816.F32 R52, R112.reuse, R56, R152 ;  /* 0x000000387034723c */ /* 0x040ff00000001898 */
[C---:B------:R-:W-:Y:S08]  /*a220*/  HMMA.16816.F32 R68, R112.reuse, R72, R136 ;  /* 0x000000487044723c */ /* 0x040ff00000001888 */
[C---:B------:R-:W-:Y:S08]  /*a230*/  HMMA.16816.F32 R76, R112.reuse, R80, R32 ;  /* 0x00000050704c723c */ /* 0x040ff00000001820 */
[C---:B----4-:R-:W-:Y:S08]  /*a240*/  HMMA.16816.F32 R84, R112.reuse, R88, R24 ;  /* 0x000000587054723c */ /* 0x050ff00000001818 */
[C---:B-----5:R-:W-:Y:S08]  /*a250*/  HMMA.16816.F32 R100, R112.reuse, R104, R100 ;  /* 0x000000687064723c */ /* 0x060ff00000001864 */
[C---:B------:R-:W-:Y:S08]  /*a260*/  HMMA.16816.F32 R120, R112.reuse, R106, R120 ;  /* 0x0000006a7078723c */ /* 0x040ff00000001878 */
[C---:B------:R-:W-:Y:S08]  /*a270*/  HMMA.16816.F32 R40, R112.reuse, R42, R164 ;  /* 0x0000002a7028723c */ /* 0x040ff000000018a4 */
[C---:B------:R-:W-:Y:S08]  /*a280*/  HMMA.16816.F32 R48, R112.reuse, R50, R156 ;  /* 0x000000327030723c */ /* 0x040ff0000000189c */
[C---:B------:R-:W-:Y:S08]  /*a290*/  HMMA.16816.F32 R56, R112.reuse, R58, R148 ;  /* 0x0000003a7038723c */ /* 0x040ff00000001894 */
[C---:B------:R-:W-:Y:S07]  /*a2a0*/  HMMA.16816.F32 R72, R112.reuse, R74, R132 ;  /* 0x0000004a7048723c */ /* 0x040fee0000001884 */
[-C--:B------:R-:W-:Y:S01]  /*a2b0*/  MOV R132, R2.reuse ;  /* 0x0000000200847202 */ /* 0x080fe20000000f00 */
[----:B------:R-:W-:Y:S01]  /*a2c0*/  HMMA.16816.F32 R80, R112, R82, R28 ;  /* 0x000000527050723c */ /* 0x000fe2000000181c */
[----:B------:R-:W-:-:S07]  /*a2d0*/  @P0 MOV R132, R2 ;  /* 0x0000000200840202 */ /* 0x000fce0000000f00 */
[C---:B------:R-:W-:Y:S08]  /*a2e0*/  HMMA.16816.F32 R88, R112.reuse, R90, R20 ;  /* 0x0000005a7058723c */ /* 0x040ff00000001814 */
[C---:B-1----:R-:W-:Y:S08]  /*a2f0*/  HMMA.16816.F32 R104, R112.reuse, R140, R8 ;  /* 0x0000008c7068723c */ /* 0x042ff00000001808 */
[C---:B------:R-:W-:Y:S08]  /*a300*/  HMMA.16816.F32 R108, R112.reuse, R142, R108 ;  /* 0x0000008e706c723c */ /* 0x040ff0000000186c */
[C---:B------:R-:W-:Y:S08]  /*a310*/  HMMA.16816.F32 R116, R112.reuse, R12, R116 ;  /* 0x0000000c7074723c */ /* 0x040ff00000001874 */
[----:B------:R-:W-:Y:S01]  /*a320*/  HMMA.16816.F32 R112, R112, R14, R4 ;  /* 0x0000000e7070723c */ /* 0x000fe20000001804 */
[----:B------:R-:W-:Y:S11]  /*a330*/  @P0 BRA `(.L_x_310) ;  /* 0x0000001000000947 */ /* 0x000ff60003800000 */
.L_x_306:
[----:B------:R-:W-:-:S12]  /*a340*/  UIADD3 UR8, UR17, -0x1, URZ ;  /* 0xffffffff11087890 */ /* 0x000fd8000fffe03f */
.L_x_310:
[----:B------:R-:W-:-:S13]  /*a350*/  ISETP.LE.AND P0, PT, RZ, UR8, PT ;  /* 0x00000008ff007c0c */ /* 0x000fda000bf03270 */
[----:B------:R-:W-:Y:S05]  /*a360*/  @!P0 BRA `(.L_x_311) ;  /* 0x00003a6000008947 */ /* 0x000fea0003800000 */
[----:B------:R-:W1:Y:S01]  /*a370*/  LDC.U8 R204, c[0x0][0x2d8] ;  /* 0x0000b600ffcc7b82 */ /* 0x000e620000000000 */
[----:B------:R-:W-:Y:S01]  /*a380*/  IMAD.WIDE.U32 R210, R220, -0x326172a9, RZ ;  /* 0xcd9e8d57dcd27825 */ /* 0x000fe200078e00ff */
[----:B------:R-:W-:Y:S02]  /*a390*/  ISETP.GE.AND P4, PT, R202, c[0x0][0x220], PT ;  /* 0x00008800ca007a0c */ /* 0x000fe40003f86270 */
[----:B------:R-:W-:Y:S01]  /*a3a0*/  ISETP.GE.AND P3, PT, R197, c[0x0][0x220], PT ;  /* 0x00008800c5007a0c */ /* 0x000fe20003f66270 */
[----:B------:R-:W-:Y:S01]  /*a3b0*/  IMAD.MOV.U32 R0, RZ, RZ, R3 ;  /* 0x000000ffff007224 */ /* 0x000fe200078e0003 */
[----:B------:R-:W-:Y:S01]  /*a3c0*/  LOP3.LUT R208, R211, R221, RZ, 0x3c, !PT ;  /* 0x000000ddd3d07212 */ /* 0x000fe200078e3cff */
[----:B------:R-:W-:Y:S01]  /*a3d0*/  IMAD.MOV.U32 R2, RZ, RZ, R132 ;  /* 0x000000ffff027224 */ /* 0x000fe200078e0084 */
[----:B------:R-:W-:Y:S01]  /*a3e0*/  ISETP.GE.AND P2, PT, R196, c[0x0][0x220], PT ;  /* 0x00008800c4007a0c */ /* 0x000fe20003f46270 */
[----:B------:R-:W-:Y:S01]  /*a3f0*/  IMAD.WIDE.U32 R212, R207, -0x2daee0ad, RZ ;  /* 0xd2511f53cfd47825 */ /* 0x000fe200078e00ff */
[----:B------:R-:W-:-:S03]  /*a400*/  MOV R214, R222 ;  /* 0x000000de00d67202 */ /* 0x000fc60000000f00 */
[----:B------:R-:W-:-:S04]  /*a410*/  IMAD.WIDE.U32 R208, R208, -0x2daee0ad, RZ ;  /* 0xd2511f53d0d07825 */ /* 0x000fc800078e00ff */
[----:B------:R-:W-:Y:S01]  /*a420*/  IMAD.MOV.U32 R215, RZ, RZ, R225 ;  /* 0x000000ffffd77224 */ /* 0x000fe200078e00e1 */
[----:B-1----:R-:W-:Y:S01]  /*a430*/  PRMT R204, R204, 0x7054, R204 ;  /* 0x00007054cccc7816 */ /* 0x002fe200000000cc */
[----:B------:R-:W-:Y:S05]  /*a440*/  BRA `(.L_x_312) ;  /* 0x0000068000007947 */ /* 0x000fea0003800000 */
.L_x_314:
[----:B------:R1:W-:Y:S01]  /*a450*/  @P4 STS.128 [R195+0x6000], RZ ;  /* 0x006000ffc3004388 */ /* 0x0003e20000000c00 */
[----:B------:R-:W-:Y:S02]  /*a460*/  UIADD3 UR30, UR8, -0x1, URZ ;  /* 0xffffffff081e7890 */ /* 0x000fe4000fffe03f */
[----:B------:R-:W-:Y:S02]  /*a470*/  ULDC.64 UR4, c[0x0][0x198] ;  /* 0x0000660000047ab9 */ /* 0x000fe40000000a00 */
[----:B------:R-:W-:Y:S02]  /*a480*/  USHF.R.S32.HI UR17, URZ, 0x1f, UR30 ;  /* 0x0000001f3f117899 */ /* 0x000fe4000801141e */
[----:B------:R-:W-:Y:S02]  /*a490*/  UIMAD.WIDE.U32 UR32, UR30, UR4, URZ ;  /* 0x000000041e2072a5 */ /* 0x000fe4000f8e003f */
[----:B------:R-:W-:Y:S04]  /*a4a0*/  UIMAD UR17, UR17, UR4, URZ ;  /* 0x00000004111172a4 */ /* 0x000fe8000f8e023f */
[----:B------:R-:W-:Y:S01]  /*a4b0*/  UIMAD UR17, UR30, UR5, UR17 ;  /* 0x000000051e1172a4 */ /* 0x000fe2000f8e0211 */
[----:B------:R-:W-:Y:S02]  /*a4c0*/  IMAD.U32 R135, RZ, RZ, UR32 ;  /* 0x00000020ff877e24 */ /* 0x000fe4000f8e00ff */
[----:B------:R-:W-:Y:S01]  /*a4d0*/  IMAD.U32 R3, RZ, RZ, UR32 ;  /* 0x00000020ff037e24 */ /* 0x000fe2000f8e00ff */
[----:B------:R-:W-:Y:S02]  /*a4e0*/  UIADD3 UR17, UR33, UR17, URZ ;  /* 0x0000001121117290 */ /* 0x000fe4000fffe03f */
[----:B------:R-:W-:Y:S04]  /*a4f0*/  LEA R135, P0, R135, R198, 0x6 ;  /* 0x000000c687877211 */ /* 0x000fe800078030ff */
[----:B------:R-:W-:Y:S01]  /*a500*/  IMAD.U32 R134, RZ, RZ, UR17 ;  /* 0x00000011ff867e24 */ /* 0x000fe2000f8e00ff */
[C---:B------:R-:W-:Y:S02]  /*a510*/  @!P3 LEA R138, P6, R135.reuse, c[0x0][0x168], 0x1 ;  /* 0x00005a00878aba11 */ /* 0x040fe400078c08ff */
[----:B------:R-:W-:Y:S02]  /*a520*/  IADD3 R133, P1, R135, UR7, RZ ;  /* 0x0000000787857c10 */ /* 0x000fe4000ff3e0ff */
[----:B------:R-:W-:Y:S02]  /*a530*/  LEA.HI.X R134, R3, R201, R134, 0x6, P0 ;  /* 0x000000c903867211 */ /* 0x000fe400000f3486 */
[C---:B------:R-:W-:Y:S02]  /*a540*/  @!P4 LEA R140, P0, R135.reuse, c[0x0][0x168], 0x1 ;  /* 0x00005a00878cca11 */ /* 0x040fe400078008ff */
[C-C-:B------:R-:W-:Y:S02]  /*a550*/  @!P3 LEA.HI.X R139, R135.reuse, c[0x0][0x16c], R134.reuse, 0x1, P6 ;  /* 0x00005b00878bba11 */ /* 0x140fe400030f0c86 */
[----:B------:R-:W-:Y:S02]  /*a560*/  @!P4 LEA.HI.X R141, R135, c[0x0][0x16c], R134, 0x1, P0 ;  /* 0x00005b00878dca11 */ /* 0x000fe400000f0c86 */
[----:B------:R-:W-:Y:S02]  /*a570*/  @!P3 LEA R144, P6, R133, c[0x0][0x168], 0x1 ;  /* 0x00005a008590ba11 */ /* 0x000fe400078c08ff */
[----:B------:R-:W-:Y:S01]  /*a580*/  IADD3.X R132, R134, UR6, RZ, P1, !PT ;  /* 0x0000000686847c10 */ /* 0x000fe20008ffe4ff */
[----:B------:R-:W-:Y:S01]  /*a590*/  @!PT LDS RZ, [RZ] ;  /* 0x00000000fffff984 */ /* 0x000fe20000000800 */
[----:B------:R-:W-:Y:S01]  /*a5a0*/  @!PT LDS RZ, [RZ] ;  /* 0x00000000fffff984 */ /* 0x000fe20000000800 */
[----:B------:R-:W-:Y:S01]  /*a5b0*/  @!PT LDS RZ, [RZ] ;  /* 0x00000000fffff984 */ /* 0x000fe20000000800 */
[----:B------:R1:W-:Y:S01]  /*a5c0*/  @!P4 LDGSTS.E.BYPASS.LTC128B.128 [R195+0x6000], [R140.64] ;  /* 0x060000008cc3cfae */ /* 0x0003e2000b901d52 */
[----:B------:R-:W-:Y:S02]  /*a5d0*/  @!P2 LEA R136, P1, R135, c[0x0][0x168], 0x1 ;  /* 0x00005a008788aa11 */ /* 0x000fe400078208ff */
[----:B------:R-:W-:Y:S01]  /*a5e0*/  @!P3 LEA.HI.X R145, R133, c[0x0][0x16c], R132, 0x1, P6 ;  /* 0x00005b008591ba11 */ /* 0x000fe200030f0c84 */
[----:B------:R1:W-:Y:S01]  /*a5f0*/  @P3 STS.128 [R195+0x8000], RZ ;  /* 0x008000ffc3003388 */ /* 0x0003e20000000c00 */
[----:B------:R-:W-:Y:S02]  /*a600*/  @!P2 LEA.HI.X R137, R135, c[0x0][0x16c], R134, 0x1, P1 ;  /* 0x00005b008789aa11 */ /* 0x000fe400008f0c86 */
[C---:B------:R-:W-:Y:S01]  /*a610*/  @!P4 LEA R148, P1, R133.reuse, c[0x0][0x168], 0x1 ;  /* 0x00005a008594ca11 */ /* 0x040fe200078208ff */
[----:B------:R-:W-:Y:S01]  /*a620*/  @!PT LDS RZ, [RZ] ;  /* 0x00000000fffff984 */ /* 0x000fe20000000800 */
[----:B------:R-:W-:Y:S01]  /*a630*/  @!PT LDS RZ, [RZ] ;  /* 0x00000000fffff984 */ /* 0x000fe20000000800 */
[----:B------:R-:W-:Y:S01]  /*a640*/  @!PT LDS RZ, [RZ] ;  /* 0x00000000fffff984 */ /* 0x000fe20000000800 */
[----:B------:R1:W-:Y:S01]  /*a650*/  @!P3 LDGSTS.E.BYPASS.LTC128B.128 [R195+0x8000], [R138.64+0x80] ;  /* 0x080000808ac3bfae */ /* 0x0003e2000b901d52 */
[C---:B------:R-:W-:Y:S02]  /*a660*/  IADD3 R3, P0, R133.reuse, UR7, RZ ;  /* 0x0000000785037c10 */ /* 0x040fe4000ff1e0ff */
[----:B------:R-:W-:Y:S01]  /*a670*/  @!P4 LEA.HI.X R149, R133, c[0x0][0x16c], R132, 0x1, P1 ;  /* 0x00005b008595ca11 */ /* 0x000fe200008f0c84 */
[----:B------:R1:W-:Y:S01]  /*a680*/  @P2 STS.128 [R195+0xa000], RZ ;  /* 0x00a000ffc3002388 */ /* 0x0003e20000000c00 */
[C---:B------:R-:W-:Y:S02]  /*a690*/  @!P4 LEA R146, P1, R3.reuse, c[0x0][0x168], 0x1 ;  /* 0x00005a000392ca11 */ /* 0x040fe400078208ff */
[----:B------:R-:W-:Y:S01]  /*a6a0*/  @!P3 LEA R152, P6, R3, c[0x0][0x168], 0x1 ;  /* 0x00005a000398ba11 */ /* 0x000fe200078c08ff */
[----:B------:R-:W-:Y:S01]  /*a6b0*/  @!PT LDS RZ, [RZ] ;  /* 0x00000000fffff984 */ /* 0x000fe20000000800 */
[----:B------:R-:W-:Y:S01]  /*a6c0*/  @!PT LDS RZ, [RZ] ;  /* 0x00000000fffff984 */ /* 0x000fe20000000800 */
[----:B------:R-:W-:Y:S01]  /*a6d0*/  @!PT LDS RZ, [RZ] ;  /* 0x00000000fffff984 */ /* 0x000fe20000000800 */
[----:B------:R1:W-:Y:S01]  /*a6e0*/  @!P2 LDGSTS.E.BYPASS.LTC128B.128 [R195+0xa000], [R136.64+0x100] ;  /* 0x0a00010088c3afae */ /* 0x0003e2000b901d52 */
[----:B------:R-:W-:Y:S02]  /*a6f0*/  IADD3.X R134, R132, UR6, RZ, P0, !PT ;  /* 0x0000000684867c10 */ /* 0x000fe400087fe4ff */
[----:B------:R-:W-:Y:S01]  /*a700*/  @!P2 LEA R142, P0, R133, c[0x0][0x168], 0x1 ;  /* 0x00005a00858eaa11 */ /* 0x000fe200078008ff */
[----:B------:R1:W-:Y:S01]  /*a710*/  @P4 STS.128 [R195+0x6800], RZ ;  /* 0x006800ffc3004388 */ /* 0x0003e20000000c00 */
[----:B------:R-:W-:Y:S02]  /*a720*/  @!P4 LEA.HI.X R147, R3, c[0x0][0x16c], R134, 0x1, P1 ;  /* 0x00005b000393ca11 */ /* 0x000fe400008f0c86 */
[----:B------:R-:W-:Y:S01]  /*a730*/  @!P2 LEA.HI.X R143, R133, c[0x0][0x16c], R132, 0x1, P0 ;  /* 0x00005b00858faa11 */ /* 0x000fe200000f0c84 */
[----:B------:R-:W-:Y:S01]  /*a740*/  @!PT LDS RZ, [RZ] ;  /* 0x00000000fffff984 */ /* 0x000fe20000000800 */
[----:B------:R-:W-:Y:S01]  /*a750*/  @!PT LDS RZ, [RZ] ;  /* 0x00000000fffff984 */ /* 0x000fe20000000800 */
[----:B------:R-:W-:Y:S01]  /*a760*/  @!PT LDS RZ, [RZ] ;  /* 0x00000000fffff984 */ /* 0x000fe20000000800 */
[----:B------:R1:W-:Y:S01]  /*a770*/  @!P4 LDGSTS.E.BYPASS.LTC128B.128 [R195+0x6800], [R148.64] ;  /* 0x0680000094c3cfae */ /* 0x0003e2000b901d52 */
[C-C-:B------:R-:W-:Y:S02]  /*a780*/  @!P3 LEA.HI.X R153, R3.reuse, c[0x0][0x16c], R134.reuse, 0x1, P6 ;  /* 0x00005b000399ba11 */ /* 0x140fe400030f0c86 */
[C---:B------:R-:W-:Y:S01]  /*a790*/  @!P2 LEA R150, P1, R3.reuse, c[0x0][0x168], 0x1 ;  /* 0x00005a000396aa11 */ /* 0x040fe200078208ff */
[----:B------:R1:W-:Y:S01]  /*a7a0*/  @P3 STS.128 [R195+0x8800], RZ ;  /* 0x008800ffc3003388 */ /* 0x0003e20000000c00 */
[C---:B------:R-:W-:Y:S02]  /*a7b0*/  IADD3 R132, P0, R3.reuse, UR7, RZ ;  /* 0x0000000703847c10 */ /* 0x040fe4000ff1e0ff */
[----:B------:R-:W-:Y:S01]  /*a7c0*/  @!P2 LEA.HI.X R151, R3, c[0x0][0x16c], R134, 0x1, P1 ;  /* 0x00005b000397aa11 */ /* 0x000fe200008f0c86 */
[----:B------:R-:W-:Y:S01]  /*a7d0*/  @!PT LDS RZ, [RZ] ;  /* 0x00000000fffff984 */ /* 0x000fe20000000800 */
[----:B------:R-:W-:Y:S01]  /*a7e0*/  @!PT LDS RZ, [RZ] ;  /* 0x00000000fffff984 */ /* 0x000fe20000000800 */
[----:B------:R-:W-:Y:S01]  /*a7f0*/  @!PT LDS RZ, [RZ] ;  /* 0x00000000fffff984 */ /* 0x000fe20000000800 */
[----:B------:R1:W-:Y:S01]  /*a800*/  @!P3 LDGSTS.E.BYPASS.LTC128B.128 [R195+0x8800], [R144.64+0x80] ;  /* 0x0880008090c3bfae */ /* 0x0003e2000b901d52 */
[C---:B------:R-:W-:Y:S02]  /*a810*/  @!P4 LEA R154, P6, R132.reuse, c[0x0][0x168], 0x1 ;  /* 0x00005a00849aca11 */ /* 0x040fe400078c08ff */
        /* <DEDUP_REMOVED lines=9> */
[C-C-:B------:R-:W-:Y:S01]  /*a8b0*/  @!P3 LEA.HI.X R157, R132.reuse, c[0x0][0x16c], R134.reuse, 0x1, P1 ;  /* 0x00005b00849dba11 */ /* 0x140fe200008f0c86 */
[----:B------:R1:W-:Y:S01]  /*a8c0*/  @P4 STS.128 [R195+0x7000], RZ ;  /* 0x007000ffc3004388 */ /* 0x0003e20000000c00 */
[----:B------:R-:W-:Y:S03]  /*a8d0*/  @!P2 LEA.HI.X R159, R132, c[0x0][0x16c], R134, 0x1, P0 ;  /* 0x00005b00849faa11 */ /* 0x000fe600000f0c86 */
        /* <DEDUP_REMOVED lines=31> */
.L_x_312:
[----:B------:R-:W-:Y:S04]  /*aad0*/  DEPBAR.LE SB0, 0x0 ;  /* 0x000080000000791a */ /* 0x000fe80000000000 */
[----:B------:R-:W-:Y:S01]  /*aae0*/  BAR.SYNC.DEFER_BLOCKING 0x0 ;  /* 0x0000000000007b1d */ /* 0x000fe20000010000 */
[----:B------:R-:W-:Y:S01]  /*aaf0*/  USHF.R.S32.HI UR5, URZ, 0x1f, UR8 ;  /* 0x0000001f3f057899 */ /* 0x000fe20008011408 */
[----:B------:R-:W-:Y:S01]  /*ab00*/  IMAD.U32 R3, RZ, RZ, UR8 ;  /* 0x00000008ff037e24 */ /* 0x000fe2000f8e00ff */
[----:B------:R-:W-:Y:S03]  /*ab10*/  UIMAD UR4, UR11, UR8, URZ ;  /* 0x000000080b0472a4 */ /* 0x000fe6000f8e023f */
[----:B------:R-:W-:Y:S01]  /*ab20*/  IMAD.WIDE.U32 R4, R3, UR12, R214 ;  /* 0x0000000c03047c25 */ /* 0x000fe2000f8e00d6 */
[----:B------:R-:W-:Y:S04]  /*ab30*/  UIMAD UR4, UR5, UR12, UR4 ;  /* 0x0000000c050472a4 */ /* 0x000fe8000f8e0204 */
[C---:B------:R-:W-:Y:S02]  /*ab40*/  @!P4 LEA R6, P6, R4.reuse, c[0x0][0x170], 0x1 ;  /* 0x00005c000406ca11 */ /* 0x040fe400078c08ff */
[----:B------:R-:W-:Y:S02]  /*ab50*/  IADD3 R5, R5, UR4, RZ ;  /* 0x0000000405057c10 */ /* 0x000fe4000fffe0ff */
[C---:B------:R-:W-:Y:S02]  /*ab60*/  @!P3 LEA R14, P1, R4.reuse, c[0x0][0x170], 0x1 ;  /* 0x00005c00040eba11 */ /* 0x040fe400078208ff */
[C-C-:B------:R-:W-:Y:S02]  /*ab70*/  @!P4 LEA.HI.X R7, R4.reuse, c[0x0][0x174], R5.reuse, 0x1, P6 ;  /* 0x00005d000407ca11 */ /* 0x140fe400030f0c05 */
[C-C-:B------:R-:W-:Y:S02]  /*ab80*/  @!P3 LEA.HI.X R15, R4.reuse, c[0x0][0x174], R5.reuse, 0x1, P1 ;  /* 0x00005d00040fba11 */ /* 0x140fe400008f0c05 */
[C---:B------:R-:W-:Y:S02]  /*ab90*/  @!P2 LEA R12, P0, R4.reuse, c[0x0][0x170], 0x1 ;  /* 0x00005c00040caa11 */ /* 0x040fe400078008ff */
[C---:B------:R-:W-:Y:S01]  /*aba0*/  IADD3 R3, P5, R4.reuse, UR14, RZ ;  /* 0x0000000e04037c10 */ /* 0x040fe2000ffbe0ff */
[----:B------:R-:W-:Y:S01]  /*abb0*/  @P4 STS.128 [R195+0xc000], RZ ;  /* 0x00c000ffc3004388 */ /* 0x000fe20000000c00 */
[----:B------:R-:W-:Y:S02]  /*abc0*/  @!P2 LEA.HI.X R13, R4, c[0x0][0x174], R5, 0x1, P0 ;  /* 0x00005d00040daa11 */ /* 0x000fe400000f0c05 */
[----:B------:R-:W-:Y:S01]  /*abd0*/  @!P4 LEA R16, P6, R3, c[0x0][0x170], 0x1 ;  /* 0x00005c000310ca11 */ /* 0x000fe200078c08ff */
[----:B------:R-:W-:Y:S01]  /*abe0*/  @!PT LDS RZ, [RZ] ;  /* 0x00000000fffff984 */ /* 0x000fe20000000800 */
[----:B------:R-:W-:Y:S01]  /*abf0*/  @!PT LDS RZ, [RZ] ;  /* 0x00000000fffff984 */ /* 0x000fe20000000800 */
[----:B------:R-:W-:Y:S01]  /*ac00*/  @!PT LDS RZ, [RZ] ;  /* 0x00000000fffff984 */ /* 0x000fe20000000800 */
[----:B------:R1:W-:Y:S01]  /*ac10*/  @!P4 LDGSTS.E.BYPASS.LTC128B.128 [R195+0xc000], [R6.64] ;  /* 0x0c00000006c3cfae */ /* 0x0003e2000b901d52 */
[----:B------:R-:W-:Y:S02]  /*ac20*/  IADD3.X R5, R5, UR9, RZ, P5, !PT ;  /* 0x0000000905057c10 */ /* 0x000fe4000affe4ff */
[C---:B------:R-:W-:Y:S01]  /*ac30*/  @!P3 LEA R10, P1, R3.reuse, c[0x0][0x170], 0x1 ;  /* 0x00005c00030aba11 */ /* 0x040fe200078208ff */
[----:B------:R-:W-:Y:S01]  /*ac40*/  @P3 STS.128 [R195+0xe000], RZ ;  /* 0x00e000ffc3003388 */ /* 0x000fe20000000c00 */
[C-C-:B------:R-:W-:Y:S02]  /*ac50*/  @!P4 LEA.HI.X R17, R3.reuse, c[0x0][0x174], R5.reuse, 0x1, P6 ;  /* 0x00005d000311ca11 */ /* 0x140fe400030f0c05 */
[C-C-:B------:R-:W-:Y:S01]  /*ac60*/  @!P3 LEA.HI.X R11, R3.reuse, c[0x0][0x174], R5.reuse, 0x1, P1 ;  /* 0x00005d00030bba11 */ /* 0x140fe200008f0c05 */
[----:B------:R-:W-:Y:S01]  /*ac70*/  @!PT LDS RZ, [RZ] ;  /* 0x00000000fffff984 */ /* 0x000fe20000000800 */
[----:B------:R-:W-:Y:S01]  /*ac80*/  @!PT LDS RZ, [RZ] ;  /* 0x00000000fffff984 */ /* 0x000fe20000000800 */
[----:B------:R-:W-:Y:S01]  /*ac90*/  @!PT LDS RZ, [RZ] ;  /* 0x00000000fffff984 */ /* 0x000fe20000000800 */
[----:B------:R2:W-:Y:S01]  /*aca0*/  @!P3 LDGSTS.E.BYPASS.LTC128B.128 [R195+0xe000], [R14.64+0x80] ;  /* 0x0e0000800ec3bfae */ /* 0x0005e2000b901d52 */
[C---:B------:R-:W-:Y:S03]  /*acb0*/  @!P2 LEA R8, P0, R3.reuse, c[0x0][0x170], 0x1 ;  /* 0x00005c000308aa11 */ /* 0x040fe600078008ff */
[----:B------:R-:W-:Y:S01]  /*acc0*/  @P2 STS.128 [R195+0x10000], RZ ;  /* 0x010000ffc3002388 */ /* 0x000fe20000000c00 */
[C---:B------:R-:W-:Y:S03]  /*acd0*/  @!P2 LEA.HI.X R9, R3.reuse, c[0x0][0x174], R5, 0x1, P0 ;  /* 0x00005d000309aa11 */ /* 0x040fe600000f0c05 */
        /* <DEDUP_REMOVED lines=8> */
[----:B------:R3:W-:Y:S01]  /*ad60*/  @!P4 LDGSTS.E.BYPASS.LTC128B.128 [R195+0xc800], [R16.64] ;  /* 0x0c80000010c3cfae */ /* 0x0007e2000b901d52 */
[----:B-1----:R-:W-:Y:S03]  /*ad70*/  IADD3 R6, P5, R3, UR14, RZ ;  /* 0x0000000e03067c10 */ /* 0x002fe6000ffbe0ff */
[----:B------:R-:W-:Y:S01]  /*ad80*/  @P3 STS.128 [R195+0xe800], RZ ;  /* 0x00e800ffc3003388 */ /* 0x000fe20000000c00 */
[C---:B------:R-:W-:Y:S03]  /*ad90*/  @!P4 LEA R28, P1, R6.reuse, c[0x0][0x170], 0x1 ;  /* 0x00005c00061cca11 */ /* 0x040fe600078208ff */
[----:B------:R-:W-:Y:S01]  /*ada0*/  @!PT LDS RZ, [RZ] ;  /* 0x00000000fffff984 */ /* 0x000fe20000000800 */
[----:B------:R-:W-:Y:S01]  /*adb0*/  @!PT LDS RZ, [RZ] ;  /* 0x00000000fffff984 */ /* 0x000fe20000000800 */
[----:B------:R-:W-:Y:S01]  /*adc0*/  @!PT LDS RZ, [RZ] ;  /* 0x00000000fffff984 */ /* 0x000fe20000000800 */
[----:B------:R1:W-:Y:S01]  /*add0*/  @!P3 LDGSTS.E.BYPASS.LTC128B.128 [R195+0xe800], [R10.64+0x80] ;  /* 0x0e8000800ac3bfae */ /* 0x0003e2000b901d52 */
        /* <DEDUP_REMOVED lines=9> */
[C---:B------:R-:W-:Y:S02]  /*ae70*/  @!P2 LEA R22, P5, R6.reuse, c[0x0][0x170], 0x1 ;  /* 0x00005c000616aa11 */ /* 0x040fe400078a08ff */
[C---:B------:R-:W-:Y:S01]  /*ae80*/  IADD3 R4, P6, R6.reuse, UR14, RZ ;  /* 0x0000000e06047c10 */ /* 0x040fe2000ffde0ff */
[----:B------:R-:W-:Y:S01]  /*ae90*/  @P4 STS.128 [R195+0xd000], RZ ;  /* 0x00d000ffc3004388 */ /* 0x000fe20000000c00 */
[----:B------:R-:W-:Y:S02]  /*aea0*/  @!P2 LEA.HI.X R23, R6, c[0x0][0x174], R5, 0x1, P5 ;  /* 0x00005d000617aa11 */ /* 0x000fe400028f0c05 */
[----:B------:R-:W-:Y:S01]  /*aeb0*/  IADD3.X R3, R5, UR9, RZ, P6, !PT ;  /* 0x0000000905037c10 */ /* 0x000fe2000b7fe4ff */
[----:B------:R-:W-:Y:S01]  /*aec0*/  @!PT LDS RZ, [RZ] ;  /* 0x00000000fffff984 */ /* 0x000fe20000000800 */
[----:B------:R-:W-:Y:S01]  /*aed0*/  @!PT LDS RZ, [RZ] ;  /* 0x00000000fffff984 */ /* 0x000fe20000000800 */
[----:B------:R-:W-:Y:S01]  /*aee0*/  @!PT LDS RZ, [RZ] ;  /* 0x00000000fffff984 */ /* 0x000fe20000000800 */
[----:B------:R4:W-:Y:S01]  /*aef0*/  @!P4 LDGSTS.E.BYPASS.LTC128B.128 [R195+0xd000], [R28.64] ;  /* 0x0d0000001cc3cfae */ /* 0x0009e2000b901d52 */
[C---:B------:R-:W-:Y:S02]  /*af00*/  @!P4 LEA R26, P6, R4.reuse, c[0x0][0x170], 0x1 ;  /* 0x00005c00041aca11 */ /* 0x040fe400078c08ff */
        /* <DEDUP_REMOVED lines=9> */
[----:B------:R-:W-:Y:S01]  /*afa0*/  ISETP.LT.AND P5, PT, RZ, UR8, PT ;  /* 0x00000008ff007c0c */ /* 0x000fe2000bfa1270 */
[----:B------:R-:W-:Y:S01]  /*afb0*/  @P2 STS.128 [R195+0x11000], RZ ;  /* 0x011000ffc3002388 */ /* 0x000fe20000000c00 */
[----:B------:R-:W-:Y:S03]  /*afc0*/  @!P2 LEA.HI.X R19, R4, c[0x0][0x174], R3, 0x1, P0 ;  /* 0x00005d000413aa11 */ /* 0x000fe600000f0c03 */
        /* <DEDUP_REMOVED lines=20> */
[----:B-1----:R-:W1:Y:S04]  /*b110*/  LDSM.16.M88.4 R8, [R193+0x6000] ;  /* 0x00600000c108783b */ /* 0x002e680000000200 */
[----:B-----5:R-:W-:Y:S04]  /*b120*/  LDSM.16.M88.4 R24, [R193+0x7000] ;  /* 0x00700000c118783b */ /* 0x020fe80000000200 */
[----:B------:R-:W0:Y:S04]  /*b130*/  LDGDEPBAR ;  /* 0x00000000000079af */ /* 0x000e280000000000 */
[----:B------:R-:W-:Y:S04]  /*b140*/  LDSM.16.M88.4 R132, [R193+0x7800] ;  /* 0x00780000c184783b */ /* 0x000fe80000000200 */
[----:B------:R-:W-:Y:S04]  /*b150*/  LDSM.16.M88.4 R136, [R192] ;  /* 0x00000000c088783b */ /* 0x000fe80000000200 */
[----:B---3--:R-:W2:Y:S04]  /*b160*/  LDSM.16.M88.4 R16, [R193+0x6800] ;  /* 0x00680000c110783b */ /* 0x008ea80000000200 */
[----:B------:R-:W3:Y:S04]  /*b170*/  LDSM.16.M88.4 R140, [R191] ;  /* 0x00000000bf8c783b */ /* 0x000ee80000000200 */
[----:B------:R-:W5:Y:S04]  /*b180*/  LDSM.16.M88.4 R144, [R183] ;  /* 0x00000000b790783b */ /* 0x000f680000000200 */
[----:B------:R-:W3:Y:S04]  /*b190*/  LDSM.16.M88.4 R148, [R182] ;  /* 0x00000000b694783b */ /* 0x000ee80000000200 */
[----:B------:R-:W3:Y:S01]  /*b1a0*/  LDSM.16.M88.4 R152, [R181] ;  /* 0x00000000b598783b */ /* 0x000ee20000000200 */
[C---:B-1----:R-:W-:Y:S03]  /*b1b0*/  HMMA.16816.F32 R4, R32.reuse, R8, RZ ;  /* 0x000000082004723c */ /* 0x042fe600000018ff */
[----:B------:R-:W-:Y:S04]  /*b1c0*/  LDSM.16.M88.4 R156, [R190] ;  /* 0x00000000be9c783b */ /* 0x000fe80000000200 */
[----:B------:R-:W1:Y:S01]  /*b1d0*/  LDSM.16.M88.4 R160, [R187+0x6000] ;  /* 0x00600000bba0783b */ /* 0x000e620000000200 */
[C---:B------:R-:W-:Y:S03]  /*b1e0*/  HMMA.16816.F32 R8, R32.reuse, R10, RZ ;  /* 0x0000000a2008723c */ /* 0x040fe600000018ff */
[----:B------:R-:W1:Y:S04]  /*b1f0*/  LDSM.16.M88.4 R164, [R187+0x6800] ;  /* 0x00680000bba4783b */ /* 0x000e680000000200 */
[----:B------:R-:W-:Y:S01]  /*b200*/  LDSM.16.M88.4 R168, [R187+0x7800] ;  /* 0x00780000bba8783b */ /* 0x000fe20000000200 */
[C---:B--2---:R-:W-:Y:S08]  /*b210*/  HMMA.16816.F32 R12, R32.reuse, R16, RZ ;  /* 0x00000010200c723c */ /* 0x044ff000000018ff */
[C---:B------:R-:W-:Y:S08]  /*b220*/  HMMA.16816.F32 R16, R32.reuse, R18, RZ ;  /* 0x000000122010723c */ /* 0x040ff000000018ff */
[C---:B------:R-:W-:Y:S08]  /*b230*/  HMMA.16816.F32 R20, R32.reuse, R24, RZ ;  /* 0x000000182014723c */ /* 0x040ff000000018ff */
[C---:B------:R-:W-:Y:S08]  /*b240*/  HMMA.16816.F32 R24, R32.reuse, R26, RZ ;  /* 0x0000001a2018723c */ /* 0x040ff000000018ff */
[C---:B----4-:R-:W-:Y:S08]  /*b250*/  HMMA.16816.F32 R28, R32.reuse, R132, RZ ;  /* 0x00000084201c723c */ /* 0x050ff000000018ff */
[----:B------:R-:W-:Y:S01]  /*b260*/  HMMA.16816.F32 R32, R32, R134, RZ ;  /* 0x000000862020723c */ /* 0x000fe200000018ff */
[----:B------:R-:W2:Y:S07]  /*b270*/  LDSM.16.M88.4 R132, [R187+0x7000] ;  /* 0x00700000bb84783b */ /* 0x000eae0000000200 */
[C---:B---3--:R-:W-:Y:S08]  /*b280*/  HMMA.16816.F32 R4, R136.reuse, R140, R4 ;  /* 0x0000008c8804723c */ /* 0x048ff00000001804 */
[C---:B------:R-:W-:Y:S01]  /*b290*/  HMMA.16816.F32 R8, R136.reuse, R142, R8 ;  /* 0x0000008e8808723c */ /* 0x040fe20000001808 */
[----:B------:R-:W-:Y:S07]  /*b2a0*/  LDSM.16.M88.4 R140, [R189] ;  /* 0x00000000bd8c783b */ /* 0x000fee0000000200 */
[C---:B-----5:R-:W-:Y:S08]  /*b2b0*/  HMMA.16816.F32 R12, R136.reuse, R144, R12 ;  /* 0x00000090880c723c */ /* 0x060ff0000000180c */
        /* <DEDUP_REMOVED lines=8> */
[----:B------:R-:W3:Y:S03]  /*b340*/  LDSM.16.M88.4 R152, [R180+0x1800] ;  /* 0x00180000b498783b */ /* 0x000ee60000000200 */
[C---:B-1----:R-:W-:Y:S08]  /*b350*/  HMMA.16816.F32 R4, R156.reuse, R160, R4 ;  /* 0x000000a09c04723c */ /* 0x042ff00000001804 */
[C---:B------:R-:W-:Y:S01]  /*b360*/  HMMA.16816.F32 R8, R156.reuse, R162, R8 ;  /* 0x000000a29c08723c */ /* 0x040fe20000001808 */
[----:B------:R-:W-:Y:S07]  /*b370*/  LDSM.16.M88.4 R160, [R193+0x8000] ;  /* 0x00800000c1a0783b */ /* 0x000fee0000000200 */
[C---:B------:R-:W-:Y:S08]  /*b380*/  HMMA.16816.F32 R12, R156.reuse, R164, R12 ;  /* 0x000000a49c0c723c */ /* 0x040ff0000000180c */
[C---:B------:R-:W-:Y:S01]  /*b390*/  HMMA.16816.F32 R16, R156.reuse, R166, R16 ;  /* 0x000000a69c10723c */ /* 0x040fe20000001810 */
[----:B------:R-:W-:Y:S07]  /*b3a0*/  LDSM.16.M88.4 R164, [R193+0x8800] ;  /* 0x00880000c1a4783b */ /* 0x000fee0000000200 */
[C---:B--2---:R-:W-:Y:S08]  /*b3b0*/  HMMA.16816.F32 R20, R156.reuse, R132, R20 ;  /* 0x000000849c14723c */ /* 0x044ff00000001814 */
[C---:B------:R-:W-:Y:S01]  /*b3c0*/  HMMA.16816.F32 R24, R156.reuse, R134, R24 ;  /* 0x000000869c18723c */ /* 0x040fe20000001818 */
[----:B------:R-:W1:Y:S07]  /*b3d0*/  LDSM.16.M88.4 R132, [R194+0x2000] ;  /* 0x00200000c284783b */ /* 0x000e6e0000000200 */
[C---:B------:R-:W-:Y:S08]  /*b3e0*/  HMMA.16816.F32 R28, R156.reuse, R168, R28 ;  /* 0x000000a89c1c723c */ /* 0x040ff0000000181c */
[----:B------:R-:W-:Y:S01]  /*b3f0*/  HMMA.16816.F32 R32, R156, R170, R32 ;  /* 0x000000aa9c20723c */ /* 0x000fe20000001820 */
[----:B------:R-:W2:Y:S04]  /*b400*/  LDSM.16.M88.4 R156, [R193+0x9000] ;  /* 0x00900000c19c783b */ /* 0x000ea80000000200 */
[----:B------:R-:W1:Y:S03]  /*b410*/  LDSM.16.M88.4 R168, [R193+0x9800] ;  /* 0x00980000c1a8783b */ /* 0x000e660000000200 */
[C---:B---3--:R-:W-:Y:S08]  /*b420*/  HMMA.16816.F32 R4, R140.reuse, R144, R4 ;  /* 0x000000908c04723c */ /* 0x048ff00000001804 */
[C---:B------:R-:W-:Y:S01]  /*b430*/  HMMA.16816.F32 R8, R140.reuse, R146, R8 ;  /* 0x000000928c08723c */ /* 0x040fe20000001808 */
[----:B------:R-:W-:Y:S07]  /*b440*/  LDSM.16.M88.4 R144, [R179] ;  /* 0x00000000b390783b */ /* 0x000fee0000000200 */
[C---:B----4-:R-:W-:Y:S08]  /*b450*/  HMMA.16816.F32 R12, R140.reuse, R148, R12 ;  /* 0x000000948c0c723c */ /* 0x050ff0000000180c */
[C---:B------:R-:W-:Y:S01]  /*b460*/  HMMA.16816.F32 R16, R140.reuse, R150, R16 ;  /* 0x000000968c10723c */ /* 0x040fe20000001810 */
[----:B------:R-:W-:Y:S07]  /*b470*/  LDSM.16.M88.4 R148, [R178] ;  /* 0x00000000b294783b */ /* 0x000fee0000000200 */
[C---:B-----5:R-:W-:Y:S08]  /*b480*/  HMMA.16816.F32 R20, R140.reuse, R136, R20 ;  /* 0x000000888c14723c */ /* 0x060ff00000001814 */
[C---:B------:R-:W-:Y:S01]  /*b490*/  HMMA.16816.F32 R24, R140.reuse, R138, R24 ;  /* 0x0000008a8c18723c */ /* 0x040fe20000001818 */
[----:B------:R-:W3:Y:S07]  /*b4a0*/  LDSM.16.M88.4 R136, [R192+0x2000] ;  /* 0x00200000c088783b */ /* 0x000eee0000000200 */
[C---:B------:R-:W-:Y:S08]  /*b4b0*/  HMMA.16816.F32 R28, R140.reuse, R152, R28 ;  /* 0x000000988c1c723c */ /* 0x040ff0000000181c */
[----:B------:R-:W-:Y:S01]  /*b4c0*/  HMMA.16816.F32 R32, R140, R154, R32 ;  /* 0x0000009a8c20723c */ /* 0x000fe20000001820 */
[----:B------:R-:W4:Y:S04]  /*b4d0*/  LDSM.16.M88.4 R140, [R177] ;  /* 0x00000000b18c783b */ /* 0x000f280000000200 */
[----:B------:R-:W5:Y:S03]  /*b4e0*/  LDSM.16.M88.4 R152, [R176] ;  /* 0x00000000b098783b */ /* 0x000f660000000200 */
        /* <DEDUP_REMOVED lines=15> */
[----:B------:R-:W-:Y:S07]  /*b5e0*/  LDSM.16.M88.4 R144, [R180+0x2000] ;  /* 0x00200000b490783b */ /* 0x000fee0000000200 */
[C---:B------:R-:W-:Y:S08]  /*b5f0*/  HMMA.16816.F32 R12, R136.reuse, R148, R12 ;  /* 0x00000094880c723c */ /* 0x040ff0000000180c */
[C---:B------:R-:W-:Y:S01]  /*b600*/  HMMA.16816.F32 R16, R136.reuse, R150, R16 ;  /* 0x000000968810723c */ /* 0x040fe20000001810 */
[----:B------:R-:W-:Y:S07]  /*b610*/  LDSM.16.M88.4 R148, [R180+0x2800] ;  /* 0x00280000b494783b */ /* 0x000fee0000000200 */
[C---:B----4-:R-:W-:Y:S08]  /*b620*/  HMMA.16816.F32 R20, R136.reuse, R140, R20 ;  /* 0x0000008c8814723c */ /* 0x050ff00000001814 */
[C---:B------:R-:W-:Y:S01]  /*b630*/  HMMA.16816.F32 R24, R136.reuse, R142, R24 ;  /* 0x0000008e8818723c */ /* 0x040fe20000001818 */
[----:B------:R-:W3:Y:S07]  /*b640*/  LDSM.16.M88.4 R140, [R189+0x2000] ;  /* 0x00200000bd8c783b */ /* 0x000eee0000000200 */
[C---:B-----5:R-:W-:Y:S08]  /*b650*/  HMMA.16816.F32 R28, R136.reuse, R152, R28 ;  /* 0x00000098881c723c */ /* 0x060ff0000000181c */
[----:B------:R-:W-:Y:S01]  /*b660*/  HMMA.16816.F32 R32, R136, R154, R32 ;  /* 0x0000009a8820723c */ /* 0x000fe20000001820 */
[----:B------:R-:W4:Y:S04]  /*b670*/  LDSM.16.M88.4 R136, [R180+0x3000] ;  /* 0x00300000b488783b */ /* 0x000f280000000200 */
[----:B------:R-:W5:Y:S03]  /*b680*/  LDSM.16.M88.4 R152, [R180+0x3800] ;  /* 0x00380000b498783b */ /* 0x000f660000000200 */
        /* <DEDUP_REMOVED lines=16> */
[C---:B------:R-:W-:Y:S08]  /*b790*/  HMMA.16816.F32 R12, R140.reuse, R148, R12 ;  /* 0x000000948c0c723c */ /* 0x040ff0000000180c */
[C---:B------:R-:W-:Y:S01]  /*b7a0*/  HMMA.16816.F32 R16, R140.reuse, R150, R16 ;  /* 0x000000968c10723c */ /* 0x040fe20000001810 */
[----:B------:R-:W-:Y:S07]  /*b7b0*/  LDSM.16.M88.4 R148, [R174] ;  /* 0x00000000ae94783b */ /* 0x000fee0000000200 */
[C---:B----4-:R-:W-:Y:S08]  /*b7c0*/  HMMA.16816.F32 R20, R140.reuse, R136, R20 ;  /* 0x000000888c14723c */ /* 0x050ff00000001814 */
[C---:B------:R-:W-:Y:S01]  /*b7d0*/  HMMA.16816.F32 R24, R140.reuse, R138, R24 ;  /* 0x0000008a8c18723c */ /* 0x040fe20000001818 */
[----:B------:R-:W3:Y:S07]  /*b7e0*/  LDSM.16.M88.4 R136, [R192+0x4000] ;  /* 0x00400000c088783b */ /* 0x000eee0000000200 */
[C---:B-----5:R-:W-:Y:S08]  /*b7f0*/  HMMA.16816.F32 R28, R140.reuse, R152, R28 ;  /* 0x000000988c1c723c */ /* 0x060ff0000000181c */
        /* <DEDUP_REMOVED lines=29> */
[C---:B-1----:R-:W-:Y:S01]  /*b9d0*/  HMMA.16816.F32 R4, R156.reuse, R160, R4 ;  /* 0x000000a09c04723c */ /* 0x042fe20000001804 */
[----:B------:R-:W-:Y:S04]  /*b9e0*/  DEPBAR.LE SB0, 0x0 ;  /* 0x000080000000791a */ /* 0x000fe80000000000 */
[----:B------:R-:W-:Y:S03]  /*b9f0*/  BAR.SYNC.DEFER_BLOCKING 0x0 ;  /* 0x0000000000007b1d */ /* 0x000fe60000010000 */
[C---:B------:R-:W-:Y:S08]  /*ba00*/  HMMA.16816.F32 R8, R156.reuse, R162, R8 ;  /* 0x000000a29c08723c */ /* 0x040ff00000001808 */
[C---:B------:R-:W-:Y:S08]  /*ba10*/  HMMA.16816.F32 R12, R156.reuse, R164, R12 ;  /* 0x000000a49c0c723c */ /* 0x040ff0000000180c */
[C---:B------:R-:W-:Y:S08]  /*ba20*/  HMMA.16816.F32 R16, R156.reuse, R166, R16 ;  /* 0x000000a69c10723c */ /* 0x040ff00000001810 */
[C---:B--2---:R-:W-:Y:S08]  /*ba30*/  HMMA.16816.F32 R20, R156.reuse, R132, R20 ;  /* 0x000000849c14723c */ /* 0x044ff00000001814 */
[C---:B------:R-:W-:Y:S08]  /*ba40*/  HMMA.16816.F32 R24, R156.reuse, R134, R24 ;  /* 0x000000869c18723c */ /* 0x040ff00000001818 */
[C---:B------:R-:W-:Y:S08]  /*ba50*/  HMMA.16816.F32 R28, R156.reuse, R168, R28 ;  /* 0x000000a89c1c723c */ /* 0x040ff0000000181c */
[----:B------:R-:W-:Y:S08]  /*ba60*/  HMMA.16816.F32 R32, R156, R170, R32 ;  /* 0x000000aa9c20723c */ /* 0x000ff00000001820 */
[C---:B---3--:R-:W-:Y:S08]  /*ba70*/  HMMA.16816.F32 R4, R140.reuse, R144, R4 ;  /* 0x000000908c04723c */ /* 0x048ff00000001804 */
[C---:B------:R-:W-:Y:S08]  /*ba80*/  HMMA.16816.F32 R8, R140.reuse, R146, R8 ;  /* 0x000000928c08723c */ /* 0x040ff00000001808 */
[C---:B------:R-:W-:Y:S08]  /*ba90*/  HMMA.16816.F32 R12, R140.reuse, R148, R12 ;  /* 0x000000948c0c723c */ /* 0x040ff0000000180c */
[C---:B------:R-:W-:Y:S08]  /*baa0*/  HMMA.16816.F32 R16, R140.reuse, R150, R16 ;  /* 0x000000968c10723c */ /* 0x040ff00000001810 */
[C---:B----4-:R-:W-:Y:S08]  /*bab0*/  HMMA.16816.F32 R20, R140.reuse, R136, R20 ;  /* 0x000000888c14723c */ /* 0x050ff00000001814 */
[C---:B------:R-:W-:Y:S08]  /*bac0*/  HMMA.16816.F32 R24, R140.reuse, R138, R24 ;  /* 0x0000008a8c18723c */ /* 0x040ff00000001818 */
[C---:B-----5:R-:W-:Y:S08]  /*bad0*/  HMMA.16816.F32 R28, R140.reuse, R152, R28 ;  /* 0x000000988c1c723c */ /* 0x060ff0000000181c */
[----:B------:R-:W-:Y:S01]  /*bae0*/  HMMA.16816.F32 R32, R140, R154, R32 ;  /* 0x0000009a8c20723c */ /* 0x000fe20000001820 */
[----:B------:R-:W-:-:S07]  /*baf0*/  @P5 BRA `(.L_x_314) ;  /* 0xffffe95000005947 */ /* 0x000fce000383ffff */
.L_x_313:
[----:B------:R-:W-:Y:S01]  /*bb00*/  FMNMX.FTZ R132, R4, R2, !PT ;  /* 0x0000000204847209 */ /* 0x000fe20007810000 */
[----:B------:R-:W-:Y:S01]  /*bb10*/  USHF.L.U32 UR30, UR8, 0x1, URZ ;  /* 0x00000001081e7899 */ /* 0x000fe2000800063f */
[----:B------:R-:W-:Y:S01]  /*bb20*/  FMNMX.FTZ R3, R6, R0, !PT ;  /* 0x0000000006037209 */ /* 0x000fe20007810000 */
[----:B------:R-:W-:Y:S01]  /*bb30*/  UIADD3 UR4, UR22, -0x61c88647, URZ ;  /* 0x9e3779b916047890 */ /* 0x000fe2000fffe03f */
[----:B------:R-:W-:Y:S01]  /*bb40*/  FMNMX.FTZ R132, R5, R132, !PT ;  /* 0x0000008405847209 */ /* 0x000fe20007810000 */
[----:B-1----:R-:W-:Y:S01]  /*bb50*/  LDSM.16.MT88.4 R140, [R188+0xc000] ;  /* 0x00c00000bc8c783b */ /* 0x002fe20000004200 */
[----:B------:R-:W-:Y:S01]  /*bb60*/  FMNMX.FTZ R3, R7, R3, !PT ;  /* 0x0000000307037209 */ /* 0x000fe20007810000 */
[----:B------:R-:W-:Y:S01]  /*bb70*/  UIADD3 UR17, UR22, -0x4ab325aa, URZ ;  /* 0xb54cda5616117890 */ /* 0x000fe2000fffe03f */
[----:B------:R-:W-:Y:S01]  /*bb80*/  FMNMX.FTZ R132, R8, R132, !PT ;  /* 0x0000008408847209 */ /* 0x000fe20007810000 */
[----:B------:R-:W-:Y:S01]  /*bb90*/  UIADD3 UR5, UR23, 0x646e171e, URZ ;  /* 0x646e171e17057890 */ /* 0x000fe2000fffe03f */
[----:B------:R-:W-:Y:S01]  /*bba0*/  FMNMX.FTZ R3, R10, R3, !PT ;  /* 0x000000030a037209 */ /* 0x000fe20007810000 */
[----:B------:R-:W-:Y:S01]  /*bbb0*/  UIADD3 UR8, UR8, -0x1, URZ ;  /* 0xffffffff08087890 */ /* 0x000fe2000fffe03f */
        /* <DEDUP_REMOVED lines=28> */
[----:B------:R-:W-:Y:S01]  /*bd80*/  MOV R135, UR23 ;  /* 0x0000001700877c02 */ /* 0x000fe20008000f00 */
[----:B------:R-:W-:Y:S01]  /*bd90*/  SHFL.BFLY PT, R134, R132, 0x2, 0x1f ;  /* 0x0c401f0084867f89 */ /* 0x000fe200000e0000 */
[----:B------:R-:W-:Y:S05]  /*bda0*/  LOP3.LUT R220, R209, UR29, R212, 0x96, !PT ;  /* 0x0000001dd1dc7c12 */ /* 0x000fea000f8e96d4 */
[----:B------:R-:W-:Y:S02]  /*bdb0*/  IMAD.WIDE.U32 R220, R220, -0x326172a9, RZ ;  /* 0xcd9e8d57dcdc7825 */ /* 0x000fe400078e00ff */
[----:B------:R-:W1:Y:S02]  /*bdc0*/  SHFL.BFLY PT, R133, R3, 0x2, 0x1f ;  /* 0x0c401f0003857f89 */ /* 0x000e6400000e0000 */
[----:B-1----:R-:W-:Y:S02]  /*bdd0*/  FMNMX.FTZ R133, R3, R133, !PT ;  /* 0x0000008503857209 */ /* 0x002fe40007810000 */
[----:B------:R-:W-:Y:S04]  /*bde0*/  FMNMX.FTZ R134, R132, R134, !PT ;  /* 0x0000008684867209 */ /* 0x000fe80007810000 */
[----:B------:R-:W1:Y:S08]  /*bdf0*/  SHFL.BFLY PT, R3, R133, 0x1, 0x1f ;  /* 0x0c201f0085037f89 */ /* 0x000e7000000e0000 */
[----:B------:R-:W2:Y:S01]  /*be00*/  SHFL.BFLY PT, R132, R134, 0x1, 0x1f ;  /* 0x0c201f0086847f89 */ /* 0x000ea200000e0000 */
[----:B-1----:R-:W-:Y:S05]  /*be10*/  FMNMX.FTZ R3, R133, R3, !PT ;  /* 0x0000000385037209 */ /* 0x002fea0007810000 */
[C---:B------:R-:W-:Y:S02]  /*be20*/  FMUL.FTZ R166, R3.reuse, c[0x0][0x23c] ;  /* 0x00008f0003a67a20 */ /* 0x040fe40000410000 */
[----:B------:R-:W-:Y:S01]  /*be30*/  FADD.FTZ R0, -R3, R0 ;  /* 0x0000000003007221 */ /* 0x000fe20000010100 */
[----:B--2---:R-:W-:Y:S03]  /*be40*/  FMNMX.FTZ R132, R134, R132, !PT ;  /* 0x0000008486847209 */ /* 0x004fe60007810000 */
[----:B------:R-:W-:Y:S01]  /*be50*/  FMUL.FTZ R0, R0, c[0x0][0x23c] ;  /* 0x00008f0000007a20 */ /* 0x000fe20000410000 */
[C---:B------:R-:W-:Y:S01]  /*be60*/  FSETP.NEU.FTZ.AND P0, PT, R132.reuse, -INF , PT ;  /* 0xff8000008400780b */ /* 0x040fe20003f1d000 */
[C---:B------:R-:W-:Y:S02]  /*be70*/  FMUL.FTZ R167, R132.reuse, c[0x0][0x23c] ;  /* 0x00008f0084a77a20 */ /* 0x040fe40000410000 */
[----:B------:R-:W-:Y:S02]  /*be80*/  FADD.FTZ R2, -R132, R2 ;  /* 0x0000000284027221 */ /* 0x000fe40000010100 */
[----:B------:R-:W-:Y:S01]  /*be90*/  MUFU.EX2 R0, R0 ;  /* 0x0000000000007308 */ /* 0x000fe20000000800 */
[----:B------:R-:W-:Y:S01]  /*bea0*/  FSEL R167, R167, RZ, P0 ;  /* 0x000000ffa7a77208 */ /* 0x000fe20000000000 */
[----:B------:R-:W-:Y:S01]  /*beb0*/  FMUL.FTZ R2, R2, c[0x0][0x23c] ;  /* 0x00008f0002027a20 */ /* 0x000fe20000410000 */
[----:B------:R-:W-:Y:S03]  /*bec0*/  FSETP.NEU.FTZ.AND P0, PT, R3, -INF , PT ;  /* 0xff8000000300780b */ /* 0x000fe60003f1d000 */
[----:B------:R-:W-:Y:S01]  /*bed0*/  FFMA.FTZ R134, R8, c[0x0][0x23c], -R167 ;  /* 0x00008f0008867a23 */ /* 0x000fe200000108a7 */
[----:B------:R-:W-:Y:S01]  /*bee0*/  LOP3.LUT R8, R213, UR30, R135, 0x96, !PT ;  /* 0x0000001ed5087c12 */ /* 0x000fe2000f8e9687 */
[--C-:B------:R-:W-:Y:S01]  /*bef0*/  FFMA.FTZ R135, R9, c[0x0][0x23c], -R167.reuse ;  /* 0x00008f0009877a23 */ /* 0x100fe200000108a7 */
[----:B------:R-:W-:Y:S01]  /*bf00*/  FSEL R166, R166, RZ, P0 ;  /* 0x000000ffa6a67208 */ /* 0x000fe20000000000 */
[--C-:B------:R-:W-:Y:S01]  /*bf10*/  FFMA.FTZ R162, R4, c[0x0][0x23c], -R167.reuse ;  /* 0x00008f0004a27a23 */ /* 0x100fe200000108a7 */
[----:B------:R-:W1:Y:S01]  /*bf20*/  MUFU.EX2 R2, R2 ;  /* 0x0000000200027308 */ /* 0x000e620000000800 */
[----:B------:R-:W-:Y:S01]  /*bf30*/  IMAD.WIDE.U32 R152, R8, -0x326172a9, RZ ;  /* 0xcd9e8d5708987825 */ /* 0x000fe200078e00ff */
[----:B------:R-:W-:Y:S03]  /*bf40*/  UIADD3 UR30, UR30, 0x1, URZ ;  /* 0x000000011e1e7890 */ /* 0x000fe6000fffe03f */
[----:B------:R-:W-:Y:S01]  /*bf50*/  FFMA.FTZ R160, R10, c[0x0][0x23c], -R166 ;  /* 0x00008f000aa07a23 */ /* 0x000fe200000108a6 */
[----:B------:R-:W-:Y:S01]  /*bf60*/  LOP3.LUT R8, R153, UR4, R210, 0x96, !PT ;  /* 0x0000000499087c12 */ /* 0x000fe2000f8e96d2 */
[----:B------:R-:W-:Y:S01]  /*bf70*/  FFMA.FTZ R161, R11, c[0x0][0x23c], -R166 ;  /* 0x00008f000ba17a23 */ /* 0x000fe200000108a6 */
[----:B------:R-:W-:Y:S01]  /*bf80*/  LOP3.LUT R152, R221, UR28, R152, 0x96, !PT ;  /* 0x0000001cdd987c12 */ /* 0x000fe2000f8e9698 */
[----:B------:R-:W-:Y:S01]  /*bf90*/  FFMA.FTZ R164, R6, c[0x0][0x23c], -R166 ;  /* 0x00008f0006a47a23 */ /* 0x000fe200000108a6 */
[----:B------:R-:W-:Y:S01]  /*bfa0*/  MUFU.EX2 R134, R134 ;  /* 0x0000008600867308 */ /* 0x000fe20000000800 */
[----:B------:R-:W-:Y:S04]  /*bfb0*/  IMAD.WIDE.U32 R150, R8, -0x2daee0ad, RZ ;  /* 0xd2511f5308967825 */ /* 0x000fe800078e00ff */
[----:B------:R-:W-:Y:S01]  /*bfc0*/  IMAD.WIDE.U32 R152, R152, -0x2daee0ad, RZ ;  /* 0xd2511f5398987825 */ /* 0x000fe200078e00ff */
[----:B------:R-:W-:Y:S03]  /*bfd0*/  LOP3.LUT R8, R151, UR27, R208, 0x96, !PT ;  /* 0x0000001b97087c12 */ /* 0x000fe6000f8e96d0 */
[----:B------:R-:W-:Y:S01]  /*bfe0*/  FFMA.FTZ R165, R7, c[0x0][0x23c], -R166 ;  /* 0x00008f0007a57a23 */ /* 0x000fe200000108a6 */
[----:B------:R-:W-:Y:S01]  /*bff0*/  LOP3.LUT R150, R153, UR25, R150, 0x96, !PT ;  /* 0x0000001999967c12 */ /* 0x000fe2000f8e9696 */
[----:B------:R-:W-:Y:S01]  /*c000*/  IMAD.WIDE.U32 R148, R8, -0x326172a9, RZ ;  /* 0xcd9e8d5708947825 */ /* 0x000fe200078e00ff */
[----:B------:R-:W2:Y:S03]  /*c010*/  MUFU.EX2 R135, R135 ;  /* 0x0000008700877308 */ /* 0x000ea60000000800 */
[----:B------:R-:W-:Y:S01]  /*c020*/  IMAD.WIDE.U32 R150, R150, -0x326172a9, RZ ;  /* 0xcd9e8d5796967825 */ /* 0x000fe200078e00ff */
[----:B------:R-:W-:Y:S03]  /*c030*/  LOP3.LUT R8, R149, UR26, R220, 0x96, !PT ;  /* 0x0000001a95087c12 */ /* 0x000fe6000f8e96dc */
[----:B------:R-:W-:Y:S01]  /*c040*/  FFMA.FTZ R163, R5, c[0x0][0x23c], -R167 ;  /* 0x00008f0005a37a23 */ /* 0x000fe200000108a7 */
[----:B------:R-:W-:Y:S01]  /*c050*/  LOP3.LUT R148, R151, UR24, R148, 0x96, !PT ;  /* 0x0000001897947c12 */ /* 0x000fe2000f8e9694 */
[----:B------:R-:W-:Y:S01]  /*c060*/  IMAD.WIDE.U32 R8, R8, -0x2daee0ad, RZ ;  /* 0xd2511f5308087825 */ /* 0x000fe200078e00ff */
[----:B------:R-:W-:Y:S03]  /*c070*/  MUFU.EX2 R160, R160 ;  /* 0x000000a000a07308 */ /* 0x000fe60000000800 */
[----:B------:R-:W-:Y:S01]  /*c080*/  IMAD.WIDE.U32 R148, R148, -0x2daee0ad, RZ ;  /* 0xd2511f5394947825 */ /* 0x000fe200078e00ff */
[----:B------:R-:W-:Y:S03]  /*c090*/  LOP3.LUT R152, R9, UR21, R152, 0x96, !PT ;  /* 0x0000001509987c12 */ /* 0x000fe6000f8e9698 */
[----:B-1----:R-:W-:Y:S01]  /*c0a0*/  FMUL.FTZ R9, R2, R125 ;  /* 0x0000007d02097220 */ /* 0x002fe20000410000 */
[----:B------:R-:W-:Y:S01]  /*c0b0*/  LOP3.LUT R4, R149, UR15, R8, 0x96, !PT ;  /* 0x0000000f95047c12 */ /* 0x000fe2000f8e9608 */
[----:B------:R-:W-:Y:S01]  /*c0c0*/  IMAD.WIDE.U32 R152, R152, -0x326172a9, RZ ;  /* 0xcd9e8d5798987825 */ /* 0x000fe200078e00ff */
[----:B------:R-:W1:Y:S03]  /*c0d0*/  MUFU.EX2 R161, R161 ;  /* 0x000000a100a17308 */ /* 0x000e660000000800 */
[----:B------:R-:W-:Y:S01]  /*c0e0*/  IMAD.WIDE.U32 R4, R4, -0x326172a9, RZ ;  /* 0xcd9e8d5704047825 */ /* 0x000fe200078e00ff */
[----:B------:R-:W-:Y:S03]  /*c0f0*/  LOP3.LUT R150, R153, UR20, R150, 0x96, !PT ;  /* 0x0000001499967c12 */ /* 0x000fe6000f8e9696 */
[----:B------:R-:W-:Y:S01]  /*c100*/  FMUL.FTZ R8, R2, R124 ;  /* 0x0000007c02087220 */ /* 0x000fe20000410000 */
[----:B------:R-:W-:Y:S01]  /*c110*/  LOP3.LUT R6, R4, 0xffff, RZ, 0xc0, !PT ;  /* 0x0000ffff04067812 */ /* 0x000fe200078ec0ff */
[C---:B------:R-:W-:Y:S01]  /*c120*/  FMUL.FTZ R10, R0.reuse, R126 ;  /* 0x0000007e000a7220 */ /* 0x040fe20000410000 */
[----:B------:R-:W-:Y:S01]  /*c130*/  MUFU.EX2 R162, R162 ;  /* 0x000000a200a27308 */ /* 0x000fe20000000800 */
[----:B------:R-:W-:Y:S01]  /*c140*/  LOP3.LUT R5, R5, UR17, R152, 0x96, !PT ;  /* 0x0000001105057c12 */ /* 0x000fe2000f8e9698 */
[----:B------:R-:W-:Y:S01]  /*c150*/  FMUL.FTZ R11, R0, R127 ;  /* 0x0000007f000b7220 */ /* 0x000fe20000410000 */
[----:B------:R-:W-:Y:S01]  /*c160*/  SHF.R.U32.HI R139, RZ, 0x10, R4 ;  /* 0x00000010ff8b7819 */ /* 0x000fe20000011604 */
[----:B------:R-:W-:Y:S01]  /*c170*/  LDSM.16.MT88.4 R124, [R184+0xc000] ;  /* 0x00c00000b87c783b */ /* 0x000fe20000004200 */
[----:B------:R-:W-:Y:S01]  /*c180*/  LOP3.LUT R7, R5, 0xffff, RZ, 0xc0, !PT ;  /* 0x0000ffff05077812 */ /* 0x000fe200078ec0ff */
[C---:B------:R-:W-:Y:S01]  /*c190*/  FMUL.FTZ R36, R2.reuse, R36 ;  /* 0x0000002402247220 */ /* 0x040fe20000410000 */
[----:B------:R-:W-:Y:S01]  /*c1a0*/  SHF.R.U32.HI R137, RZ, 0x10, R5 ;  /* 0x00000010ff897819 */ /* 0x000fe20000011605 */
[----:B------:R-:W-:Y:S01]  /*c1b0*/  FMUL.FTZ R37, R2, R37 ;  /* 0x0000002502257220 */ /* 0x000fe20000410000 */
[----:B------:R-:W-:Y:S01]  /*c1c0*/  SHF.R.U32.HI R6, RZ, 0x8, R6 ;  /* 0x00000008ff067819 */ /* 0x000fe20000011606 */
[----:B------:R-:W3:Y:S01]  /*c1d0*/  MUFU.EX2 R163, R163 ;  /* 0x000000a300a37308 */ /* 0x000ee20000000800 */
[----:B------:R-:W-:Y:S01]  /*c1e0*/  SHF.R.U32.HI R7, RZ, 0x8, R7 ;  /* 0x00000008ff077819 */ /* 0x000fe20000011607 */
[----:B------:R-:W-:Y:S01]  /*c1f0*/  FMUL.FTZ R38, R0, R38 ;  /* 0x0000002600267220 */ /* 0x000fe20000410000 */
[----:B------:R-:W-:Y:S01]  /*c200*/  LOP3.LUT R138, R4, 0xff, RZ, 0xc0, !PT ;  /* 0x000000ff048a7812 */ /* 0x000fe200078ec0ff */
[----:B------:R-:W-:Y:S01]  /*c210*/  FMUL.FTZ R39, R0, R39 ;  /* 0x0000002700277220 */ /* 0x000fe20000410000 */
[----:B------:R-:W-:Y:S01]  /*c220*/  SHF.R.U32.HI R4, RZ, 0x18, R4 ;  /* 0x00000018ff047819 */ /* 0x000fe20000011604 */
[C---:B------:R-:W-:Y:S01]  /*c230*/  FMUL.FTZ R40, R2.reuse, R40 ;  /* 0x0000002802287220 */ /* 0x040fe20000410000 */
[----:B------:R-:W-:Y:S01]  /*c240*/  LOP3.LUT R139, R139, 0xff, RZ, 0xc0, !PT ;  /* 0x000000ff8b8b7812 */ /* 0x000fe200078ec0ff */
[----:B------:R-:W-:Y:S01]  /*c250*/  FMUL.FTZ R41, R2, R41 ;  /* 0x0000002902297220 */ /* 0x000fe20000410000 */
[----:B------:R-:W-:Y:S01]  /*c260*/  LOP3.LUT R136, R5, 0xff, RZ, 0xc0, !PT ;  /* 0x000000ff05887812 */ /* 0x000fe200078ec0ff */
[----:B------:R-:W-:Y:S01]  /*c270*/  MUFU.EX2 R164, R164 ;  /* 0x000000a400a47308 */ /* 0x000fe20000000800 */
[----:B------:R-:W-:Y:S01]  /*c280*/  SHF.R.U32.HI R5, RZ, 0x18, R5 ;  /* 0x00000018ff057819 */ /* 0x000fe20000011605 */
[C---:B------:R-:W-:Y:S01]  /*c290*/  FMUL.FTZ R42, R0.reuse, R42 ;  /* 0x0000002a002a7220 */ /* 0x040fe20000410000 */
[----:B------:R-:W-:Y:S01]  /*c2a0*/  LOP3.LUT R137, R137, 0xff, RZ, 0xc0, !PT ;  /* 0x000000ff89897812 */ /* 0x000fe200078ec0ff */
[----:B------:R-:W-:Y:S01]  /*c2b0*/  FMUL.FTZ R43, R0, R43 ;  /* 0x0000002b002b7220 */ /* 0x000fe20000410000 */
[----:B------:R-:W-:Y:S01]  /*c2c0*/  PRMT R138, R138, 0x5410, R6 ;  /* 0x000054108a8a7816 */ /* 0x000fe20000000006 */
[C---:B------:R-:W-:Y:S01]  /*c2d0*/  FMUL.FTZ R44, R2.reuse, R44 ;  /* 0x0000002c022c7220 */ /* 0x040fe20000410000 */
[----:B------:R-:W-:Y:S01]  /*c2e0*/  PRMT R139, R139, 0x5410, R4 ;  /* 0x000054108b8b7816 */ /* 0x000fe20000000004 */
[----:B------:R-:W-:Y:S01]  /*c2f0*/  FMUL.FTZ R45, R2, R45 ;  /* 0x0000002d022d7220 */ /* 0x000fe20000410000 */
[----:B------:R-:W-:Y:S01]  /*c300*/  PRMT R136, R136, 0x5410, R7 ;  /* 0x0000541088887816 */ /* 0x000fe20000000007 */
[----:B------:R-:W4:Y:S01]  /*c310*/  MUFU.EX2 R165, R165 ;  /* 0x000000a500a57308 */ /* 0x000f220000000800 */
[----:B------:R-:W-:Y:S01]  /*c320*/  PRMT R137, R137, 0x5410, R5 ;  /* 0x0000541089897816 */ /* 0x000fe20000000005 */
[--C-:B------:R-:W-:Y:S01]  /*c330*/  HSET2.LE.AND R138, R138, R204.reuse, PT ;  /* 0x000000cc8a8a7233 */ /* 0x100fe20003803000 */
[----:B--2---:R-:W-:Y:S01]  /*c340*/  F2FP.PACK_AB R7, R135, R134 ;  /* 0x000000868707723e */ /* 0x004fe200000000ff */
[--C-:B------:R-:W-:Y:S01]  /*c350*/  HSET2.LE.AND R139, R139, R204.reuse, PT ;  /* 0x000000cc8b8b7233 */ /* 0x100fe20003803000 */
[----:B-1----:R-:W-:Y:S01]  /*c360*/  F2FP.PACK_AB R6, R161, R160 ;  /* 0x000000a0a106723e */ /* 0x002fe200000000ff */
[--C-:B------:R-:W-:Y:S01]  /*c370*/  HSET2.LE.AND R136, R136, R204.reuse, PT ;  /* 0x000000cc88887233 */ /* 0x100fe20003803000 */
[----:B---3--:R-:W-:Y:S01]  /*c380*/  F2FP.PACK_AB R5, R163, R162 ;  /* 0x000000a2a305723e */ /* 0x008fe200000000ff */
[--C-:B------:R-:W-:Y:S01]  /*c390*/  HSET2.LE.AND R137, R137, R204.reuse, PT ;  /* 0x000000cc89897233 */ /* 0x100fe20003803000 */
[----:B------:R-:W-:Y:S01]  /*c3a0*/  LOP3.LUT R138, R138, R7, RZ, 0xc0, !PT ;  /* 0x000000078a8a7212 */ /* 0x000fe200078ec0ff */
[C---:B------:R-:W-:Y:S01]  /*c3b0*/  FMUL.FTZ R7, R0.reuse, R131 ;  /* 0x0000008300077220 */ /* 0x040fe20000410000 */
[----:B------:R-:W-:Y:S01]  /*c3c0*/  LOP3.LUT R139, R139, R6, RZ, 0xc0, !PT ;  /* 0x000000068b8b7212 */ /* 0x000fe200078ec0ff */
[----:B------:R-:W-:Y:S01]  /*c3d0*/  FMUL.FTZ R6, R0, R130 ;  /* 0x0000008200067220 */ /* 0x000fe20000410000 */
[----:B------:R-:W-:Y:S01]  /*c3e0*/  LOP3.LUT R136, R136, R5, RZ, 0xc0, !PT ;  /* 0x0000000588887212 */ /* 0x000fe200078ec0ff */
[----:B------:R-:W-:Y:S01]  /*c3f0*/  FMUL.FTZ R5, R2, R129 ;  /* 0x0000008102057220 */ /* 0x000fe20000410000 */
[----:B------:R-:W-:Y:S01]  /*c400*/  LDSM.16.MT88.4 R152, [R186+0xe800] ;  /* 0x00e80000ba98783b */ /* 0x000fe20000004200 */
[C---:B------:R-:W-:Y:S02]  /*c410*/  FMUL.FTZ R46, R0.reuse, R46 ;  /* 0x0000002e002e7220 */ /* 0x040fe40000410000 */
[----:B------:R-:W-:Y:S02]  /*c420*/  FMUL.FTZ R47, R0, R47 ;  /* 0x0000002f002f7220 */ /* 0x000fe40000410000 */
[C---:B------:R-:W-:Y:S02]  /*c430*/  FMUL.FTZ R48, R2.reuse, R48 ;  /* 0x0000003002307220 */ /* 0x040fe40000410000 */
[----:B------:R-:W-:Y:S01]  /*c440*/  FMUL.FTZ R49, R2, R49 ;  /* 0x0000003102317220 */ /* 0x000fe20000410000 */
[----:B----4-:R-:W-:Y:S01]  /*c450*/  F2FP.PACK_AB R4, R165, R164 ;  /* 0x000000a4a504723e */ /* 0x010fe200000000ff */
[C---:B------:R-:W-:Y:S02]  /*c460*/  FMUL.FTZ R50, R0.reuse, R50 ;  /* 0x0000003200327220 */ /* 0x040fe40000410000 */
[----:B------:R-:W-:Y:S01]  /*c470*/  FMUL.FTZ R51, R0, R51 ;  /* 0x0000003300337220 */ /* 0x000fe20000410000 */
[----:B------:R-:W-:Y:S01]  /*c480*/  LOP3.LUT R137, R137, R4, RZ, 0xc0, !PT ;  /* 0x0000000489897212 */ /* 0x000fe200078ec0ff */
[----:B------:R-:W-:Y:S02]  /*c490*/  FMUL.FTZ R4, R2, R128 ;  /* 0x0000008002047220 */ /* 0x000fe40000410000 */
[----:B------:R-:W1:Y:S01]  /*c4a0*/  LDSM.16.MT88.4 R128, [R185+0xc000] ;  /* 0x00c00000b980783b */ /* 0x000e620000004200 */
[----:B------:R-:W-:Y:S04]  /*c4b0*/  IMAD.WIDE.U32 R150, R150, -0x2daee0ad, RZ ;  /* 0xd2511f5396967825 */ /* 0x000fe800078e00ff */
[C---:B------:R-:W-:Y:S05]  /*c4c0*/  HMMA.16816.F32 R4, R136.reuse, R140, R4 ;  /* 0x0000008c8804723c */ /* 0x040fea0000001804 */
[----:B------:R-:W-:Y:S01]  /*c4d0*/  LOP3.LUT R133, R150, 0xff, RZ, 0xc0, !PT ;  /* 0x000000ff96857812 */ /* 0x000fe200078ec0ff */
[C---:B------:R-:W-:Y:S01]  /*c4e0*/  FMUL.FTZ R52, R2.reuse, R52 ;  /* 0x0000003402347220 */ /* 0x040fe20000410000 */
[----:B------:R-:W-:Y:S01]  /*c4f0*/  LOP3.LUT R148, R151, UR5, R148, 0x96, !PT ;  /* 0x0000000597947c12 */ /* 0x000fe2000f8e9694 */
[C---:B------:R-:W-:Y:S01]  /*c500*/  HMMA.16816.F32 R8, R136.reuse, R142, R8 ;  /* 0x0000008e8808723c */ /* 0x040fe20000001808 */
[----:B------:R-:W2:Y:S03]  /*c510*/  LDSM.16.MT88.4 R140, [R188+0xe000] ;  /* 0x00e00000bc8c783b */ /* 0x000ea60000004200 */
[----:B------:R-:W-:Y:S01]  /*c520*/  SHF.R.U32.HI R222, RZ, 0x18, R150 ;  /* 0x00000018ffde7819 */ /* 0x000fe20000011696 */
[----:B------:R-:W-:Y:S01]  /*c530*/  FMUL.FTZ R53, R2, R53 ;  /* 0x0000003502357220 */ /* 0x000fe20000410000 */
[----:B------:R-:W-:Y:S01]  /*c540*/  LOP3.LUT R219, R148, 0xff, RZ, 0xc0, !PT ;  /* 0x000000ff94db7812 */ /* 0x000fe200078ec0ff */
[C---:B------:R-:W-:Y:S01]  /*c550*/  FMUL.FTZ R54, R0.reuse, R54 ;  /* 0x0000003600367220 */ /* 0x040fe20000410000 */
[C---:B------:R-:W-:Y:S04]  /*c560*/  HMMA.16816.F32 R36, R136.reuse, R144, R36 ;  /* 0x000000908824723c */ /* 0x040fe80000001824 */
[----:B------:R-:W-:Y:S02]  /*c570*/  FMUL.FTZ R55, R0, R55 ;  /* 0x0000003700377220 */ /* 0x000fe40000410000 */
[----:B------:R-:W-:Y:S01]  /*c580*/  FMUL.FTZ R56, R2, R56 ;  /* 0x0000003802387220 */ /* 0x000fe20000410000 */
[----:B------:R-:W-:Y:S01]  /*c590*/  SHF.R.U32.HI R144, RZ, 0x10, R148 ;  /* 0x00000010ff907819 */ /* 0x000fe20000011694 */
[C---:B------:R-:W-:Y:S04]  /*c5a0*/  HMMA.16816.F32 R40, R136.reuse, R146, R40 ;  /* 0x000000928828723c */ /* 0x040fe80000001828 */
[----:B------:R-:W-:Y:S01]  /*c5b0*/  LOP3.LUT R144, R144, 0xff, RZ, 0xc0, !PT ;  /* 0x000000ff90907812 */ /* 0x000fe200078ec0ff */
        /* <DEDUP_REMOVED lines=25> */
[----:B------:R-:W-:Y:S03]  /*c750*/  FMUL.FTZ R73, R2, R73 ;  /* 0x0000004902497220 */ /* 0x000fe60000410000 */
[C---:B-1----:R-:W-:Y:S03]  /*c760*/  HMMA.16816.F32 R68, R136.reuse, R128, R68 ;  /* 0x000000808844723c */ /* 0x042fe60000001844 */
[C---:B------:R-:W-:Y:S02]  /*c770*/  FMUL.FTZ R74, R0.reuse, R74 ;  /* 0x0000004a004a7220 */ /* 0x040fe40000410000 */
[----:B------:R-:W-:Y:S02]  /*c780*/  FMUL.FTZ R75, R0, R75 ;  /* 0x0000004b004b7220 */ /* 0x000fe40000410000 */
[C---:B------:R-:W-:Y:S02]  /*c790*/  FMUL.FTZ R76, R2.reuse, R76 ;  /* 0x0000004c024c7220 */ /* 0x040fe40000410000 */
[----:B------:R-:W-:Y:S03]  /*c7a0*/  FMUL.FTZ R77, R2, R77 ;  /* 0x0000004d024d7220 */ /* 0x000fe60000410000 */
[C---:B------:R-:W-:Y:S01]  /*c7b0*/  HMMA.16816.F32 R72, R136.reuse, R130, R72 ;  /* 0x000000828848723c */ /* 0x040fe20000001848 */
[----:B------:R-:W1:Y:S02]  /*c7c0*/  LDSM.16.MT88.4 R128, [R188+0x10000] ;  /* 0x01000000bc80783b */ /* 0x000e640000004200 */
[C---:B------:R-:W-:Y:S02]  /*c7d0*/  FMUL.FTZ R78, R0.reuse, R78 ;  /* 0x0000004e004e7220 */ /* 0x040fe40000410000 */
[----:B------:R-:W-:Y:S02]  /*c7e0*/  FMUL.FTZ R79, R0, R79 ;  /* 0x0000004f004f7220 */ /* 0x000fe40000410000 */
[C---:B------:R-:W-:Y:S02]  /*c7f0*/  FMUL.FTZ R80, R2.reuse, R80 ;  /* 0x0000005002507220 */ /* 0x040fe40000410000 */
[----:B------:R-:W-:Y:S03]  /*c800*/  FMUL.FTZ R81, R2, R81 ;  /* 0x0000005102517220 */ /* 0x000fe60000410000 */
[C---:B---3--:R-:W-:Y:S03]  /*c810*/  HMMA.16816.F32 R76, R136.reuse, R124, R76 ;  /* 0x0000007c884c723c */ /* 0x048fe6000000184c */
[C---:B------:R-:W-:Y:S02]  /*c820*/  FMUL.FTZ R82, R0.reuse, R82 ;  /* 0x0000005200527220 */ /* 0x040fe40000410000 */
[----:B------:R-:W-:Y:S02]  /*c830*/  FMUL.FTZ R83, R0, R83 ;  /* 0x0000005300537220 */ /* 0x000fe40000410000 */
[C---:B------:R-:W-:Y:S02]  /*c840*/  FMUL.FTZ R84, R2.reuse, R84 ;  /* 0x0000005402547220 */ /* 0x040fe40000410000 */
[----:B------:R-:W-:Y:S03]  /*c850*/  FMUL.FTZ R85, R2, R85 ;  /* 0x0000005502557220 */ /* 0x000fe60000410000 */
[C---:B------:R-:W-:Y:S01]  /*c860*/  HMMA.16816.F32 R80, R136.reuse, R126, R80 ;  /* 0x0000007e8850723c */ /* 0x040fe20000001850 */
[----:B------:R-:W3:Y:S02]  /*c870*/  LDSM.16.MT88.4 R124, [R186+0x10000] ;  /* 0x01000000ba7c783b */ /* 0x000ee40000004200 */
[C---:B------:R-:W-:Y:S02]  /*c880*/  FMUL.FTZ R86, R0.reuse, R86 ;  /* 0x0000005600567220 */ /* 0x040fe40000410000 */
[----:B------:R-:W-:Y:S02]  /*c890*/  FMUL.FTZ R87, R0, R87 ;  /* 0x0000005700577220 */ /* 0x000fe40000410000 */
[C---:B------:R-:W-:Y:S02]  /*c8a0*/  FMUL.FTZ R88, R2.reuse, R88 ;  /* 0x0000005802587220 */ /* 0x040fe40000410000 */
[----:B------:R-:W-:Y:S03]  /*c8b0*/  FMUL.FTZ R89, R2, R89 ;  /* 0x0000005902597220 */ /* 0x000fe60000410000 */
[C---:B--2---:R-:W-:Y:S03]  /*c8c0*/  HMMA.16816.F32 R84, R136.reuse, R140, R84 ;  /* 0x0000008c8854723c */ /* 0x044fe60000001854 */
[C---:B------:R-:W-:Y:S02]  /*c8d0*/  FMUL.FTZ R90, R0.reuse, R90 ;  /* 0x0000005a005a7220 */ /* 0x040fe40000410000 */
[----:B------:R-:W-:Y:S02]  /*c8e0*/  FMUL.FTZ R91, R0, R91 ;  /* 0x0000005b005b7220 */ /* 0x000fe40000410000 */
[C---:B------:R-:W-:Y:S02]  /*c8f0*/  FMUL.FTZ R92, R2.reuse, R92 ;  /* 0x0000005c025c7220 */ /* 0x040fe40000410000 */
[----:B------:R-:W-:Y:S03]  /*c900*/  FMUL.FTZ R93, R2, R93 ;  /* 0x0000005d025d7220 */ /* 0x000fe60000410000 */
[C---:B------:R-:W-:Y:S01]  /*c910*/  HMMA.16816.F32 R88, R136.reuse, R142, R88 ;  /* 0x0000008e8858723c */ /* 0x040fe20000001858 */
[----:B------:R-:W-:Y:S02]  /*c920*/  LDSM.16.MT88.4 R140, [R185+0xc800] ;  /* 0x00c80000b98c783b */ /* 0x000fe40000004200 */
[C---:B------:R-:W-:Y:S02]  /*c930*/  FMUL.FTZ R94, R0.reuse, R94 ;  /* 0x0000005e005e7220 */ /* 0x040fe40000410000 */
        /* <DEDUP_REMOVED lines=12> */
[--C-:B------:R-:W-:Y:S02]  /*ca00*/  FFMA.FTZ R168, R16, c[0x0][0x23c], -R167.reuse ;  /* 0x00008f0010a87a23 */ /* 0x100fe400000108a7 */
[C---:B------:R-:W-:Y:S03]  /*ca10*/  FMUL.FTZ R16, R2.reuse, R120 ;  /* 0x0000007802107220 */ /* 0x040fe60000410000 */
[C---:B---3--:R-:W-:Y:S01]  /*ca20*/  HMMA.16816.F32 R100, R136.reuse, R124, R100 ;  /* 0x0000007c8864723c */ /* 0x048fe20000001864 */
[----:B------:R-:W-:Y:S02]  /*ca30*/  MUFU.EX2 R168, R168 ;  /* 0x000000a800a87308 */ /* 0x000fe40000000800 */
[--C-:B------:R-:W-:Y:S02]  /*ca40*/  FFMA.FTZ R169, R17, c[0x0][0x23c], -R167.reuse ;  /* 0x00008f0011a97a23 */ /* 0x100fe400000108a7 */
[----:B------:R-:W-:Y:S02]  /*ca50*/  FMUL.FTZ R17, R2, R121 ;  /* 0x0000007902117220 */ /* 0x000fe40000410000 */
[--C-:B------:R-:W-:Y:S01]  /*ca60*/  FFMA.FTZ R171, R18, c[0x0][0x23c], -R166.reuse ;  /* 0x00008f0012ab7a23 */ /* 0x100fe200000108a6 */
[----:B------:R-:W-:Y:S01]  /*ca70*/  LOP3.LUT R124, R150, 0xffff, RZ, 0xc0, !PT ;  /* 0x0000ffff967c7812 */ /* 0x000fe200078ec0ff */
[C---:B------:R-:W-:Y:S02]  /*ca80*/  FMUL.FTZ R18, R0.reuse, R122 ;  /* 0x0000007a00127220 */ /* 0x040fe40000410000 */
[----:B------:R-:W2:Y:S01]  /*ca90*/  MUFU.EX2 R169, R169 ;  /* 0x000000a900a97308 */ /* 0x000ea20000000800 */
[----:B------:R-:W-:Y:S01]  /*caa0*/  FFMA.FTZ R170, R19, c[0x0][0x23c], -R166 ;  /* 0x00008f0013aa7a23 */ /* 0x000fe200000108a6 */
[----:B------:R-:W-:Y:S01]  /*cab0*/  SHF.R.U32.HI R124, RZ, 0x8, R124 ;  /* 0x00000008ff7c7819 */ /* 0x000fe2000001167c */
[----:B------:R-:W-:Y:S02]  /*cac0*/  FMUL.FTZ R19, R0, R123 ;  /* 0x0000007b00137220 */ /* 0x000fe40000410000 */
[----:B------:R-:W3:Y:S01]  /*cad0*/  LDSM.16.MT88.4 R120, [R184+0x10000] ;  /* 0x01000000b878783b */ /* 0x000ee20000004200 */
[----:B------:R-:W-:Y:S01]  /*cae0*/  PRMT R133, R133, 0x5410, R124 ;  /* 0x0000541085857816 */ /* 0x000fe2000000007c */
[--C-:B------:R-:W-:Y:S01]  /*caf0*/  FFMA.FTZ R207, R12, c[0x0][0x23c], -R167.reuse ;  /* 0x00008f000ccf7a23 */ /* 0x100fe200000108a7 */
[----:B------:R-:W-:Y:S01]  /*cb00*/  SHF.R.U32.HI R12, RZ, 0x10, R150 ;  /* 0x00000010ff0c7819 */ /* 0x000fe20000011696 */
[C---:B------:R-:W-:Y:S01]  /*cb10*/  FMUL.FTZ R104, R2.reuse, R104 ;  /* 0x0000006802687220 */ /* 0x040fe20000410000 */
[C---:B------:R-:W-:Y:S01]  /*cb20*/  HMMA.16816.F32 R16, R136.reuse, R126, R16 ;  /* 0x0000007e8810723c */ /* 0x040fe20000001810 */
[----:B------:R-:W-:Y:S02]  /*cb30*/  MUFU.EX2 R171, R171 ;  /* 0x000000ab00ab7308 */ /* 0x000fe40000000800 */
[----:B------:R-:W-:Y:S01]  /*cb40*/  FMUL.FTZ R105, R2, R105 ;  /* 0x0000006902697220 */ /* 0x000fe20000410000 */
[----:B------:R-:W4:Y:S01]  /*cb50*/  LDSM.16.MT88.4 R124, [R188+0xc800] ;  /* 0x00c80000bc7c783b */ /* 0x000f220000004200 */
[----:B------:R-:W-:Y:S01]  /*cb60*/  FMUL.FTZ R106, R0, R106 ;  /* 0x0000006a006a7220 */ /* 0x000fe20000410000 */
[----:B------:R-:W-:Y:S01]  /*cb70*/  LOP3.LUT R12, R12, 0xff, RZ, 0xc0, !PT ;  /* 0x000000ff0c0c7812 */ /* 0x000fe200078ec0ff */
[----:B------:R-:W-:Y:S01]  /*cb80*/  FMUL.FTZ R107, R0, R107 ;  /* 0x0000006b006b7220 */ /* 0x000fe20000410000 */
[--C-:B------:R-:W-:Y:S01]  /*cb90*/  HSET2.LE.AND R133, R133, R204.reuse, PT ;  /* 0x000000cc85857233 */ /* 0x100fe20003803000 */
[--C-:B------:R-:W-:Y:S02]  /*cba0*/  FFMA.FTZ R217, R14, c[0x0][0x23c], -R166.reuse ;  /* 0x00008f000ed97a23 */ /* 0x100fe400000108a6 */
[----:B------:R-:W-:Y:S01]  /*cbb0*/  MUFU.EX2 R207, R207 ;  /* 0x000000cf00cf7308 */ /* 0x000fe20000000800 */
[----:B------:R-:W-:Y:S01]  /*cbc0*/  FFMA.FTZ R218, R15, c[0x0][0x23c], -R166 ;  /* 0x00008f000fda7a23 */ /* 0x000fe200000108a6 */
[----:B------:R-:W-:Y:S01]  /*cbd0*/  PRMT R222, R12, 0x5410, R222 ;  /* 0x000054100cde7816 */ /* 0x000fe200000000de */
[C---:B-1----:R-:W-:Y:S03]  /*cbe0*/  HMMA.16816.F32 R104, R136.reuse, R128, R104 ;  /* 0x000000808868723c */ /* 0x042fe60000001868 */
[----:B------:R-:W-:Y:S01]  /*cbf0*/  FFMA.FTZ R216, R13, c[0x0][0x23c], -R167 ;  /* 0x00008f000dd87a23 */ /* 0x000fe200000108a7 */
[----:B------:R-:W-:Y:S01]  /*cc00*/  LOP3.LUT R13, R148, 0xffff, RZ, 0xc0, !PT ;  /* 0x0000ffff940d7812 */ /* 0x000fe200078ec0ff */
[C---:B------:R-:W-:Y:S01]  /*cc10*/  FMUL.FTZ R108, R2.reuse, R108 ;  /* 0x0000006c026c7220 */ /* 0x040fe20000410000 */
[----:B------:R-:W-:Y:S01]  /*cc20*/  SHF.R.U32.HI R148, RZ, 0x18, R148 ;  /* 0x00000018ff947819 */ /* 0x000fe20000011694 */
[----:B------:R-:W-:Y:S01]  /*cc30*/  MUFU.EX2 R217, R217 ;  /* 0x000000d900d97308 */ /* 0x000fe20000000800 */
[----:B------:R-:W-:Y:S01]  /*cc40*/  FMUL.FTZ R109, R2, R109 ;  /* 0x0000006d026d7220 */ /* 0x000fe20000410000 */
[----:B------:R-:W-:Y:S03]  /*cc50*/  SHF.R.U32.HI R13, RZ, 0x8, R13 ;  /* 0x00000008ff0d7819 */ /* 0x000fe6000001160d */
[C---:B------:R-:W-:Y:S01]  /*cc60*/  FMUL.FTZ R110, R0.reuse, R110 ;  /* 0x0000006e006e7220 */ /* 0x040fe20000410000 */
[----:B------:R-:W-:Y:S01]  /*cc70*/  PRMT R219, R219, 0x5410, R13 ;  /* 0x00005410dbdb7816 */ /* 0x000fe2000000000d */
[----:B------:R-:W-:Y:S02]  /*cc80*/  FMUL.FTZ R111, R0, R111 ;  /* 0x0000006f006f7220 */ /* 0x000fe40000410000 */
[C---:B------:R-:W-:Y:S01]  /*cc90*/  FMUL.FTZ R12, R2.reuse, R116 ;  /* 0x00000074020c7220 */ /* 0x040fe20000410000 */
[----:B------:R-:W1:Y:S01]  /*cca0*/  MUFU.EX2 R216, R216 ;  /* 0x000000d800d87308 */ /* 0x000e620000000800 */
[----:B------:R-:W-:Y:S01]  /*ccb0*/  FMUL.FTZ R13, R2, R117 ;  /* 0x00000075020d7220 */ /* 0x000fe20000410000 */
[----:B------:R-:W-:Y:S01]  /*ccc0*/  PRMT R117, R144, 0x5410, R148 ;  /* 0x0000541090757816 */ /* 0x000fe20000000094 */
[C---:B------:R-:W-:Y:S01]  /*ccd0*/  FMUL.FTZ R14, R0.reuse, R118 ;  /* 0x00000076000e7220 */ /* 0x040fe20000410000 */
[C---:B------:R-:W-:Y:S01]  /*cce0*/  HMMA.16816.F32 R108, R136.reuse, R130, R108 ;  /* 0x00000082886c723c */ /* 0x040fe2000000186c */
[----:B------:R-:W5:Y:S02]  /*ccf0*/  LDSM.16.MT88.4 R128, [R186+0xc800] ;  /* 0x00c80000ba80783b */ /* 0x000f640000004200 */
[----:B------:R-:W-:Y:S01]  /*cd00*/  FMUL.FTZ R15, R0, R119 ;  /* 0x00000077000f7220 */ /* 0x000fe20000410000 */
[----:B--2---:R-:W-:Y:S01]  /*cd10*/  F2FP.PACK_AB R118, R169, R168 ;  /* 0x000000a8a976723e */ /* 0x004fe200000000ff */
[C---:B------:R-:W-:Y:S01]  /*cd20*/  FMUL.FTZ R112, R2.reuse, R112 ;  /* 0x0000007002707220 */ /* 0x040fe20000410000 */
[----:B------:R-:W2:Y:S01]  /*cd30*/  MUFU.EX2 R218, R218 ;  /* 0x000000da00da7308 */ /* 0x000ea20000000800 */
[----:B------:R-:W-:Y:S01]  /*cd40*/  FMUL.FTZ R113, R2, R113 ;  /* 0x0000007102717220 */ /* 0x000fe20000410000 */
[----:B------:R-:W-:Y:S01]  /*cd50*/  LOP3.LUT R118, R133, R118, RZ, 0xc0, !PT ;  /* 0x0000007685767212 */ /* 0x000fe200078ec0ff */
[----:B------:R-:W4:Y:S01]  /*cd60*/  LDSM.16.MT88.4 R144, [R184+0xc800] ;  /* 0x00c80000b890783b */ /* 0x000f220000004200 */
[C---:B---3--:R-:W-:Y:S03]  /*cd70*/  HMMA.16816.F32 R12, R136.reuse, R120, R12 ;  /* 0x00000078880c723c */ /* 0x048fe6000000180c */
[C---:B------:R-:W-:Y:S01]  /*cd80*/  FMUL.FTZ R114, R0.reuse, R114 ;  /* 0x0000007200727220 */ /* 0x040fe20000410000 */
[--C-:B------:R-:W-:Y:S01]  /*cd90*/  HSET2.LE.AND R119, R222, R204.reuse, PT ;  /* 0x000000ccde777233 */ /* 0x100fe20003803000 */
[----:B------:R-:W-:Y:S01]  /*cda0*/  FMUL.FTZ R115, R0, R115 ;  /* 0x0000007300737220 */ /* 0x000fe20000410000 */
[----:B------:R-:W3:Y:S01]  /*cdb0*/  MUFU.EX2 R170, R170 ;  /* 0x000000aa00aa7308 */ /* 0x000ee20000000800 */
[--C-:B------:R-:W-:Y:S01]  /*cdc0*/  HSET2.LE.AND R116, R219, R204.reuse, PT ;  /* 0x000000ccdb747233 */ /* 0x100fe20003803000 */
[----:B------:R-:W5:Y:S01]  /*cdd0*/  LDSM.16.MT88.4 R148, [R188+0xe800] ;  /* 0x00e80000bc94783b */ /* 0x000f620000004200 */
[--C-:B------:R-:W-:Y:S03]  /*cde0*/  HSET2.LE.AND R117, R117, R204.reuse, PT ;  /* 0x000000cc75757233 */ /* 0x100fe60003803000 */
[----:B------:R-:W-:Y:S03]  /*cdf0*/  HMMA.16816.F32 R112, R136, R122, R112 ;  /* 0x0000007a8870723c */ /* 0x000fe60000001870 */
[----:B-1----:R-:W-:Y:S01]  /*ce00*/  F2FP.PACK_AB R121, R216, R207 ;  /* 0x000000cfd879723e */ /* 0x002fe200000000ff */
[----:B------:R-:W-:Y:S02]  /*ce10*/  FFMA.FTZ R219, R20, c[0x0][0x23c], -R167 ;  /* 0x00008f0014db7a23 */ /* 0x000fe400000108a7 */
[----:B------:R-:W-:Y:S01]  /*ce20*/  FFMA.FTZ R162, R2, R206, R162 ;  /* 0x000000ce02a27223 */ /* 0x000fe200000100a2 */
[----:B------:R-:W-:Y:S01]  /*ce30*/  LOP3.LUT R116, R116, R121, RZ, 0xc0, !PT ;  /* 0x0000007974747212 */ /* 0x000fe200078ec0ff */
[----:B------:R-:W-:Y:S01]  /*ce40*/  FFMA.FTZ R164, R0, R205, R164 ;  /* 0x000000cd00a47223 */ /* 0x000fe200000100a4 */
[----:B--2---:R-:W-:Y:S01]  /*ce50*/  F2FP.PACK_AB R120, R218, R217 ;  /* 0x000000d9da78723e */ /* 0x004fe200000000ff */
[----:B------:R-:W1:Y:S02]  /*ce60*/  MUFU.EX2 R219, R219 ;  /* 0x000000db00db7308 */ /* 0x000e640000000800 */
[----:B------:R-:W-:Y:S01]  /*ce70*/  MOV R0, R3 ;  /* 0x0000000300007202 */ /* 0x000fe20000000f00 */
[----:B------:R-:W-:Y:S01]  /*ce80*/  FADD.FTZ R162, R163, R162 ;  /* 0x000000a2a3a27221 */ /* 0x000fe20000010000 */
[----:B------:R-:W-:Y:S01]  /*ce90*/  LOP3.LUT R117, R117, R120, RZ, 0xc0, !PT ;  /* 0x0000007875757212 */ /* 0x000fe200078ec0ff */
[----:B------:R-:W-:Y:S01]  /*cea0*/  FADD.FTZ R164, R165, R164 ;  /* 0x000000a4a5a47221 */ /* 0x000fe20000010000 */
[----:B------:R-:W2:Y:S01]  /*ceb0*/  LDSM.16.MT88.4 R120, [R184+0xe800] ;  /* 0x00e80000b878783b */ /* 0x000ea20000004200 */
[----:B------:R-:W-:Y:S01]  /*cec0*/  MOV R2, R132 ;  /* 0x0000008400027202 */ /* 0x000fe20000000f00 */
[----:B------:R-:W-:Y:S01]  /*ced0*/  FADD.FTZ R162, R134, R162 ;  /* 0x000000a286a27221 */ /* 0x000fe20000010000 */
[----:B---3--:R-:W-:Y:S01]  /*cee0*/  F2FP.PACK_AB R133, R170, R171 ;  /* 0x000000abaa85723e */ /* 0x008fe200000000ff */
[----:B------:R-:W-:Y:S02]  /*cef0*/  FADD.FTZ R164, R160, R164 ;  /* 0x000000a4a0a47221 */ /* 0x000fe40000010000 */
[----:B------:R-:W-:Y:S01]  /*cf00*/  FADD.FTZ R135, R135, R162 ;  /* 0x000000a287877221 */ /* 0x000fe20000010000 */
[----:B------:R-:W-:Y:S01]  /*cf10*/  LOP3.LUT R119, R119, R133, RZ, 0xc0, !PT ;  /* 0x0000008577777212 */ /* 0x000fe200078ec0ff */
[----:B------:R-:W-:Y:S02]  /*cf20*/  FADD.FTZ R161, R161, R164 ;  /* 0x000000a4a1a17221 */ /* 0x000fe40000010000 */
[----:B------:R-:W-:Y:S02]  /*cf30*/  FADD.FTZ R135, R207, R135 ;  /* 0x00000087cf877221 */ /* 0x000fe40000010000 */
[----:B------:R-:W-:Y:S02]  /*cf40*/  FADD.FTZ R161, R217, R161 ;  /* 0x000000a1d9a17221 */ /* 0x000fe40000010000 */
[C---:B----4-:R-:W-:Y:S05]  /*cf50*/  HMMA.16816.F32 R4, R116.reuse, R124, R4 ;  /* 0x0000007c7404723c */ /* 0x050fea0000001804 */
[----:B------:R-:W-:Y:S02]  /*cf60*/  FADD.FTZ R216, R216, R135 ;  /* 0x00000087d8d87221 */ /* 0x000fe40000010000 */
[----:B------:R-:W-:Y:S01]  /*cf70*/  FADD.FTZ R218, R218, R161 ;  /* 0x000000a1dada7221 */ /* 0x000fe20000010000 */
[C---:B------:R-:W-:Y:S01]  /*cf80*/  HMMA.16816.F32 R8, R116.reuse, R126, R8 ;  /* 0x0000007e7408723c */ /* 0x040fe20000001808 */
[----:B------:R-:W3:Y:S03]  /*cf90*/  LDSM.16.MT88.4 R124, [R188+0x10800] ;  /* 0x01080000bc7c783b */ /* 0x000ee60000004200 */
[----:B------:R-:W-:Y:S02]  /*cfa0*/  FADD.FTZ R216, R168, R216 ;  /* 0x000000d8a8d87221 */ /* 0x000fe40000010000 */
[----:B------:R-:W-:Y:S02]  /*cfb0*/  FADD.FTZ R218, R171, R218 ;  /* 0x000000daabda7221 */ /* 0x000fe40000010000 */
[C---:B-----5:R-:W-:Y:S04]  /*cfc0*/  HMMA.16816.F32 R36, R116.reuse, R128, R36 ;  /* 0x000000807424723c */ /* 0x060fe80000001824 */
[----:B------:R-:W-:Y:S02]  /*cfd0*/  FADD.FTZ R169, R169, R216 ;  /* 0x000000d8a9a97221 */ /* 0x000fe40000010000 */
[----:B------:R-:W-:Y:S01]  /*cfe0*/  FADD.FTZ R170, R170, R218 ;  /* 0x000000daaaaa7221 */ /* 0x000fe20000010000 */
[----:B------:R-:W-:Y:S01]  /*cff0*/  MOV R128, UR30 ;  /* 0x0000001e00807c02 */ /* 0x000fe20008000f00 */
[C---:B------:R-:W-:Y:S04]  /*d000*/  HMMA.16816.F32 R40, R116.reuse, R130, R40 ;  /* 0x000000827428723c */ /* 0x040fe80000001828 */
[----:B-1----:R-:W-:Y:S04]  /*d010*/  FADD.FTZ R169, R219, R169 ;  /* 0x000000a9dba97221 */ /* 0x002fe80000010000 */
[C---:B------:R-:W-:Y:S08]  /*d020*/  HMMA.16816.F32 R44, R116.reuse, R140, R44 ;  /* 0x0000008c742c723c */ /* 0x040ff0000000182c */
[C---:B------:R-:W-:Y:S08]  /*d030*/  HMMA.16816.F32 R48, R116.reuse, R142, R48 ;  /* 0x0000008e7430723c */ /* 0x040ff00000001830 */
[C---:B------:R-:W-:Y:S08]  /*d040*/  HMMA.16816.F32 R52, R116.reuse, R144, R52 ;  /* 0x000000907434723c */ /* 0x040ff00000001834 */
[C---:B------:R-:W-:Y:S01]  /*d050*/  HMMA.16816.F32 R56, R116.reuse, R146, R56 ;  /* 0x000000927438723c */ /* 0x040fe20000001838 */
[----:B------:R-:W-:Y:S07]  /*d060*/  LDSM.16.MT88.4 R144, [R186+0xf000] ;  /* 0x00f00000ba90783b */ /* 0x000fee0000004200 */
[C---:B------:R-:W-:Y:S08]  /*d070*/  HMMA.16816.F32 R60, R116.reuse, R148, R60 ;  /* 0x00000094743c723c */ /* 0x040ff0000000183c */
[C---:B------:R-:W-:Y:S01]  /*d080*/  HMMA.16816.F32 R64, R116.reuse, R150, R64 ;  /* 0x000000967440723c */ /* 0x040fe20000001840 */
[----:B------:R-:W-:Y:S07]  /*d090*/  LDSM.16.MT88.4 R148, [R185+0xf000] ;  /* 0x00f00000b994783b */ /* 0x000fee0000004200 */
[C---:B------:R-:W-:Y:S08]  /*d0a0*/  HMMA.16816.F32 R68, R116.reuse, R152, R68 ;  /* 0x000000987444723c */ /* 0x040ff00000001844 */
[C---:B------:R-:W-:Y:S08]  /*d0b0*/  HMMA.16816.F32 R72, R116.reuse, R154, R72 ;  /* 0x0000009a7448723c */ /* 0x040ff00000001848 */
[C---:B------:R-:W-:Y:S07]  /*d0c0*/  HMMA.16816.F32 R76, R116.reuse, R156, R76 ;  /* 0x0000009c744c723c */ /* 0x040fee000000184c */
[--C-:B------:R-:W-:Y:S01]  /*d0d0*/  FFMA.FTZ R156, R24, c[0x0][0x23c], -R167.reuse ;  /* 0x00008f00189c7a23 */ /* 0x100fe200000108a7 */
[C---:B------:R-:W-:Y:S04]  /*d0e0*/  HMMA.16816.F32 R80, R116.reuse, R158, R80 ;  /* 0x0000009e7450723c */ /* 0x040fe80000001850 */
[----:B------:R-:W-:Y:S01]  /*d0f0*/  LOP3.LUT R24, R213, UR23, R128, 0x96, !PT ;  /* 0x00000017d5187c12 */ /* 0x000fe2000f8e9680 */
[--C-:B------:R-:W-:Y:S01]  /*d100*/  FFMA.FTZ R157, R25, c[0x0][0x23c], -R167.reuse ;  /* 0x00008f00199d7a23 */ /* 0x100fe200000108a7 */
[----:B------:R-:W1:Y:S01]  /*d110*/  LDSM.16.MT88.4 R128, [R186+0x10800] ;  /* 0x01080000ba80783b */ /* 0x000e620000004200 */
[----:B------:R-:W-:Y:S01]  /*d120*/  FFMA.FTZ R158, R26, c[0x0][0x23c], -R166 ;  /* 0x00008f001a9e7a23 */ /* 0x000fe200000108a6 */
[C---:B--2---:R-:W-:Y:S01]  /*d130*/  HMMA.16816.F32 R84, R116.reuse, R120, R84 ;  /* 0x000000787454723c */ /* 0x044fe20000001854 */
[----:B------:R-:W-:Y:S03]  /*d140*/  MUFU.EX2 R156, R156 ;  /* 0x0000009c009c7308 */ /* 0x000fe60000000800 */
[----:B------:R-:W-:Y:S04]  /*d150*/  IMAD.WIDE.U32 R136, R24, -0x326172a9, RZ ;  /* 0xcd9e8d5718887825 */ /* 0x000fe800078e00ff */
[C---:B------:R-:W-:Y:S01]  /*d160*/  HMMA.16816.F32 R88, R116.reuse, R122, R88 ;  /* 0x0000007a7458723c */ /* 0x040fe20000001858 */
[----:B------:R-:W2:Y:S02]  /*d170*/  LDSM.16.MT88.4 R120, [R185+0x10800] ;  /* 0x01080000b978783b */ /* 0x000ea40000004200 */
[----:B------:R-:W-:Y:S01]  /*d180*/  MUFU.EX2 R157, R157 ;  /* 0x0000009d009d7308 */ /* 0x000fe20000000800 */
[----:B------:R-:W-:Y:S01]  /*d190*/  LOP3.LUT R24, R137, UR4, R210, 0x96, !PT ;  /* 0x0000000489187c12 */ /* 0x000fe2000f8e96d2 */
[----:B------:R-:W-:Y:S01]  /*d1a0*/  FFMA.FTZ R159, R27, c[0x0][0x23c], -R166 ;  /* 0x00008f001b9f7a23 */ /* 0x000fe200000108a6 */
[----:B------:R-:W-:Y:S02]  /*d1b0*/  LOP3.LUT R136, R221, UR28, R136, 0x96, !PT ;  /* 0x0000001cdd887c12 */ /* 0x000fe4000f8e9688 */
[C---:B---3--:R-:W-:Y:S04]  /*d1c0*/  HMMA.16816.F32 R92, R116.reuse, R124, R92 ;  /* 0x0000007c745c723c */ /* 0x048fe8000000185c */
[----:B------:R-:W-:Y:S01]  /*d1d0*/  IMAD.WIDE.U32 R136, R136, -0x2daee0ad, RZ ;  /* 0xd2511f5388887825 */ /* 0x000fe200078e00ff */
[----:B------:R-:W-:Y:S03]  /*d1e0*/  MUFU.EX2 R158, R158 ;  /* 0x0000009e009e7308 */ /* 0x000fe60000000800 */
[C---:B------:R-:W-:Y:S04]  /*d1f0*/  HMMA.16816.F32 R96, R116.reuse, R126, R96 ;  /* 0x0000007e7460723c */ /* 0x040fe80000001860 */
[----:B------:R-:W-:Y:S03]  /*d200*/  IMAD.WIDE.U32 R226, R24, -0x2daee0ad, RZ ;  /* 0xd2511f5318e27825 */ /* 0x000fe600078e00ff */
[----:B------:R-:W-:Y:S02]  /*d210*/  MUFU.EX2 R159, R159 ;  /* 0x0000009f009f7308 */ /* 0x000fe40000000800 */
[----:B------:R-:W-:Y:S03]  /*d220*/  LOP3.LUT R226, R137, UR25, R226, 0x96, !PT ;  /* 0x0000001989e27c12 */ /* 0x000fe6000f8e96e2 */
[----:B------:R-:W-:Y:S01]  /*d230*/  LOP3.LUT R24, R227, UR27, R208, 0x96, !PT ;  /* 0x0000001be3187c12 */ /* 0x000fe2000f8e96d0 */
[C---:B-1----:R-:W-:Y:S04]  /*d240*/  HMMA.16816.F32 R100, R116.reuse, R128, R100 ;  /* 0x000000807464723c */ /* 0x042fe80000001864 */
[----:B------:R-:W-:Y:S04]  /*d250*/  IMAD.WIDE.U32 R24, R24, -0x326172a9, RZ ;  /* 0xcd9e8d5718187825 */ /* 0x000fe800078e00ff */
[----:B------:R-:W-:Y:S01]  /*d260*/  IMAD.WIDE.U32 R226, R226, -0x326172a9, RZ ;  /* 0xcd9e8d57e2e27825 */ /* 0x000fe200078e00ff */
[C---:B------:R-:W-:Y:S01]  /*d270*/  HMMA.16816.F32 R16, R116.reuse, R130, R16 ;  /* 0x000000827410723c */ /* 0x040fe20000001810 */
[----:B------:R-:W-:Y:S02]  /*d280*/  LDSM.16.MT88.4 R128, [R186+0xd000] ;  /* 0x00d00000ba80783b */ /* 0x000fe40000004200 */
[----:B------:R-:W-:Y:S02]  /*d290*/  LOP3.LUT R220, R25, UR26, R220, 0x96, !PT ;  /* 0x0000001a19dc7c12 */ /* 0x000fe4000f8e96dc */
[----:B------:R-:W-:Y:S03]  /*d2a0*/  LOP3.LUT R224, R227, UR24, R24, 0x96, !PT ;  /* 0x00000018e3e07c12 */ /* 0x000fe6000f8e9618 */
[C---:B--2---:R-:W-:Y:S01]  /*d2b0*/  HMMA.16816.F32 R104, R116.reuse, R120, R104 ;  /* 0x000000787468723c */ /* 0x044fe20000001868 */
[----:B------:R-:W1:Y:S03]  /*d2c0*/  LDSM.16.MT88.4 R24, [R184+0x10800] ;  /* 0x01080000b818783b */ /* 0x000e660000004200 */
[----:B------:R-:W-:Y:S04]  /*d2d0*/  IMAD.WIDE.U32 R220, R220, -0x2daee0ad, RZ ;  /* 0xd2511f53dcdc7825 */ /* 0x000fe800078e00ff */
[C---:B------:R-:W-:Y:S04]  /*d2e0*/  HMMA.16816.F32 R108, R116.reuse, R122, R108 ;  /* 0x0000007a746c723c */ /* 0x040fe8000000186c */
[----:B------:R-:W-:Y:S01]  /*d2f0*/  IMAD.WIDE.U32 R224, R224, -0x2daee0ad, RZ ;  /* 0xd2511f53e0e07825 */ /* 0x000fe200078e00ff */
[----:B------:R-:W-:Y:S02]  /*d300*/  LOP3.LUT R222, R221, UR21, R136, 0x96, !PT ;  /* 0x00000015ddde7c12 */ /* 0x000fe4000f8e9688 */
[----:B------:R-:W-:Y:S01]  /*d310*/  LDSM.16.MT88.4 R136, [R185+0xd000] ;  /* 0x00d00000b988783b */ /* 0x000fe20000004200 */
[----:B------:R-:W-:Y:S01]  /*d320*/  FFMA.FTZ R221, R22, c[0x0][0x23c], -R166 ;  /* 0x00008f0016dd7a23 */ /* 0x000fe200000108a6 */
[----:B------:R-:W-:Y:S03]  /*d330*/  LOP3.LUT R20, R225, UR15, R220, 0x96, !PT ;  /* 0x0000000fe1147c12 */ /* 0x000fe6000f8e96dc */
[----:B------:R-:W-:Y:S02]  /*d340*/  IMAD.WIDE.U32 R222, R222, -0x326172a9, RZ ;  /* 0xcd9e8d57dede7825 */ /* 0x000fe400078e00ff */
[----:B------:R-:W2:Y:S02]  /*d350*/  MUFU.EX2 R221, R221 ;  /* 0x000000dd00dd7308 */ /* 0x000ea40000000800 */
[----:B------:R-:W-:Y:S01]  /*d360*/  IMAD.WIDE.U32 R124, R20, -0x326172a9, RZ ;  /* 0xcd9e8d57147c7825 */ /* 0x000fe200078e00ff */
[----:B------:R-:W-:Y:S03]  /*d370*/  LOP3.LUT R223, R223, UR20, R226, 0x96, !PT ;  /* 0x00000014dfdf7c12 */ /* 0x000fe6000f8e96e2 */
[----:B------:R-:W-:Y:S01]  /*d380*/  FFMA.FTZ R220, R21, c[0x0][0x23c], -R167 ;  /* 0x00008f0015dc7a23 */ /* 0x000fe200000108a7 */
[----:B------:R-:W-:Y:S01]  /*d390*/  LOP3.LUT R20, R125, UR17, R222, 0x96, !PT ;  /* 0x000000117d147c12 */ /* 0x000fe2000f8e96de */
[----:B------:R-:W-:Y:S01]  /*d3a0*/  FFMA.FTZ R222, R23, c[0x0][0x23c], -R166 ;  /* 0x00008f0017de7a23 */ /* 0x000fe200000108a6 */
[C---:B------:R-:W-:Y:S02]  /*d3b0*/  LOP3.LUT R133, R124.reuse, 0xffff, RZ, 0xc0, !PT ;  /* 0x0000ffff7c857812 */ /* 0x040fe400078ec0ff */
[--C-:B------:R-:W-:Y:S01]  /*d3c0*/  SHF.R.U32.HI R140, RZ, 0x10, R124.reuse ;  /* 0x00000010ff8c7819 */ /* 0x100fe2000001167c */
[----:B------:R-:W-:Y:S01]  /*d3d0*/  MUFU.EX2 R220, R220 ;  /* 0x000000dc00dc7308 */ /* 0x000fe20000000800 */
[----:B------:R-:W-:Y:S02]  /*d3e0*/  LOP3.LUT R22, R124, 0xff, RZ, 0xc0, !PT ;  /* 0x000000ff7c167812 */ /* 0x000fe400078ec0ff */
[----:B------:R-:W-:Y:S02]  /*d3f0*/  SHF.R.U32.HI R21, RZ, 0x18, R124 ;  /* 0x00000018ff157819 */ /* 0x000fe4000001167c */
[----:B------:R-:W3:Y:S01]  /*d400*/  LDSM.16.MT88.4 R124, [R188+0xd000] ;  /* 0x00d00000bc7c783b */ /* 0x000ee20000004200 */
[----:B------:R-:W-:Y:S01]  /*d410*/  LOP3.LUT R121, R20, 0xffff, RZ, 0xc0, !PT ;  /* 0x0000ffff14797812 */ /* 0x000fe200078ec0ff */
[C---:B-1----:R-:W-:Y:S03]  /*d420*/  HMMA.16816.F32 R12, R116.reuse, R24, R12 ;  /* 0x00000018740c723c */ /* 0x042fe6000000180c */
[----:B------:R-:W1:Y:S01]  /*d430*/  MUFU.EX2 R222, R222 ;  /* 0x000000de00de7308 */ /* 0x000e620000000800 */
[----:B------:R-:W-:Y:S01]  /*d440*/  SHF.R.U32.HI R133, RZ, 0x8, R133 ;  /* 0x00000008ff857819 */ /* 0x000fe20000011685 */
[----:B--2---:R-:W-:Y:S01]  /*d450*/  FADD.FTZ R170, R221, R170 ;  /* 0x000000aaddaa7221 */ /* 0x004fe20000010000 */
[--C-:B------:R-:W-:Y:S02]  /*d460*/  SHF.R.U32.HI R152, RZ, 0x10, R20.reuse ;  /* 0x00000010ff987819 */ /* 0x100fe40000011614 */
[----:B------:R-:W-:Y:S01]  /*d470*/  HMMA.16816.F32 R112, R116, R26, R112 ;  /* 0x0000001a7470723c */ /* 0x000fe20000001870 */
[----:B------:R-:W-:Y:S03]  /*d480*/  LDSM.16.MT88.4 R116, [R186+0x11000] ;  /* 0x01100000ba74783b */ /* 0x000fe60000004200 */
[----:B------:R-:W-:Y:S02]  /*d490*/  LOP3.LUT R23, R140, 0xff, RZ, 0xc0, !PT ;  /* 0x000000ff8c177812 */ /* 0x000fe400078ec0ff */
[----:B------:R-:W-:Y:S02]  /*d4a0*/  LOP3.LUT R120, R20, 0xff, RZ, 0xc0, !PT ;  /* 0x000000ff14787812 */ /* 0x000fe400078ec0ff */
[----:B------:R-:W-:Y:S01]  /*d4b0*/  SHF.R.U32.HI R121, RZ, 0x8, R121 ;  /* 0x00000008ff797819 */ /* 0x000fe20000011679 */
[----:B------:R-:W-:Y:S03]  /*d4c0*/  LDSM.16.MT88.4 R140, [R188+0xf000] ;  /* 0x00f00000bc8c783b */ /* 0x000fe60000004200 */
[----:B------:R-:W-:Y:S02]  /*d4d0*/  LOP3.LUT R152, R152, 0xff, RZ, 0xc0, !PT ;  /* 0x000000ff98987812 */ /* 0x000fe400078ec0ff */
[----:B------:R-:W-:Y:S02]  /*d4e0*/  PRMT R22, R22, 0x5410, R133 ;  /* 0x0000541016167816 */ /* 0x000fe40000000085 */
[----:B------:R-:W-:Y:S02]  /*d4f0*/  SHF.R.U32.HI R133, RZ, 0x18, R20 ;  /* 0x00000018ff857819 */ /* 0x000fe40000011614 */
[----:B------:R-:W-:Y:S01]  /*d500*/  PRMT R23, R23, 0x5410, R21 ;  /* 0x0000541017177816 */ /* 0x000fe20000000015 */
[--C-:B------:R-:W-:Y:S01]  /*d510*/  HSET2.LE.AND R22, R22, R204.reuse, PT ;  /* 0x000000cc16167233 */ /* 0x100fe20003803000 */
[----:B------:R-:W-:Y:S02]  /*d520*/  PRMT R21, R120, 0x5410, R121 ;  /* 0x0000541078157816 */ /* 0x000fe40000000079 */
[----:B------:R-:W-:Y:S01]  /*d530*/  PRMT R152, R152, 0x5410, R133 ;  /* 0x0000541098987816 */ /* 0x000fe20000000085 */
[--C-:B------:R-:W-:Y:S01]  /*d540*/  HSET2.LE.AND R23, R23, R204.reuse, PT ;  /* 0x000000cc17177233 */ /* 0x100fe20003803000 */
[----:B------:R-:W-:Y:S01]  /*d550*/  F2FP.PACK_AB R20, R157, R156 ;  /* 0x0000009c9d14723e */ /* 0x000fe200000000ff */
[--C-:B------:R-:W-:Y:S01]  /*d560*/  HSET2.LE.AND R25, R21, R204.reuse, PT ;  /* 0x000000cc15197233 */ /* 0x100fe20003803000 */
[----:B-1----:R-:W-:Y:S01]  /*d570*/  F2FP.PACK_AB R24, R222, R221 ;  /* 0x000000ddde18723e */ /* 0x002fe200000000ff */
[--C-:B------:R-:W-:Y:S01]  /*d580*/  HSET2.LE.AND R21, R152, R204.reuse, PT ;  /* 0x000000cc98157233 */ /* 0x100fe20003803000 */
[----:B------:R-:W-:Y:S01]  /*d590*/  LOP3.LUT R22, R22, R20, RZ, 0xc0, !PT ;  /* 0x0000001416167212 */ /* 0x000fe200078ec0ff */
[----:B------:R-:W1:Y:S01]  /*d5a0*/  LDSM.16.MT88.4 R120, [R184+0xd000] ;  /* 0x00d00000b878783b */ /* 0x000e620000004200 */
[----:B------:R-:W-:Y:S01]  /*d5b0*/  F2FP.PACK_AB R20, R159, R158 ;  /* 0x0000009e9f14723e */ /* 0x000fe200000000ff */
[----:B------:R-:W-:Y:S01]  /*d5c0*/  FADD.FTZ R222, R222, R170 ;  /* 0x000000aadede7221 */ /* 0x000fe20000010000 */
[C---:B------:R-:W-:Y:S01]  /*d5d0*/  F2FP.PACK_AB R133, R220.reuse, R219 ;  /* 0x000000dbdc85723e */ /* 0x040fe200000000ff */
[----:B------:R-:W-:Y:S01]  /*d5e0*/  FADD.FTZ R220, R220, R169 ;  /* 0x000000a9dcdc7221 */ /* 0x000fe20000010000 */
[----:B------:R-:W-:Y:S01]  /*d5f0*/  LOP3.LUT R23, R23, R20, RZ, 0xc0, !PT ;  /* 0x0000001417177212 */ /* 0x000fe200078ec0ff */
[----:B------:R-:W-:Y:S01]  /*d600*/  FADD.FTZ R222, R158, R222 ;  /* 0x000000de9ede7221 */ /* 0x000fe20000010000 */
[----:B------:R-:W-:Y:S01]  /*d610*/  LOP3.LUT R20, R25, R133, RZ, 0xc0, !PT ;  /* 0x0000008519147212 */ /* 0x000fe200078ec0ff */
[----:B------:R-:W2:Y:S01]  /*d620*/  LDSM.16.MT88.4 R152, [R184+0xf000] ;  /* 0x00f00000b898783b */ /* 0x000ea20000004200 */
[----:B------:R-:W-:Y:S01]  /*d630*/  LOP3.LUT R21, R21, R24, RZ, 0xc0, !PT ;  /* 0x0000001815157212 */ /* 0x000fe200078ec0ff */
[----:B------:R-:W-:Y:S02]  /*d640*/  FFMA.FTZ R133, R28, c[0x0][0x23c], -R167 ;  /* 0x00008f001c857a23 */ /* 0x000fe400000108a7 */
[----:B------:R-:W-:Y:S02]  /*d650*/  FADD.FTZ R220, R156, R220 ;  /* 0x000000dc9cdc7221 */ /* 0x000fe40000010000 */
[----:B------:R-:W-:Y:S02]  /*d660*/  FADD.FTZ R159, R159, R222 ;  /* 0x000000de9f9f7221 */ /* 0x000fe40000010000 */
[C---:B---3--:R-:W-:Y:S01]  /*d670*/  HMMA.16816.F32 R4, R20.reuse, R124, R4 ;  /* 0x0000007c1404723c */ /* 0x048fe20000001804 */
[----:B------:R-:W3:Y:S01]  /*d680*/  LDSM.16.MT88.4 R24, [R188+0x11000] ;  /* 0x01100000bc18783b */ /* 0x000ee20000004200 */
[----:B------:R-:W4:Y:S03]  /*d690*/  MUFU.EX2 R133, R133 ;  /* 0x0000008500857308 */ /* 0x000f260000000800 */
[----:B------:R-:W-:Y:S03]  /*d6a0*/  FADD.FTZ R157, R157, R220 ;  /* 0x000000dc9d9d7221 */ /* 0x000fe60000010000 */
[C---:B------:R-:W-:Y:S01]  /*d6b0*/  HMMA.16816.F32 R8, R20.reuse, R126, R8 ;  /* 0x0000007e1408723c */ /* 0x040fe20000001808 */
[----:B------:R-:W-:Y:S07]  /*d6c0*/  LDSM.16.MT88.4 R124, [R188+0xd800] ;  /* 0x00d80000bc7c783b */ /* 0x000fee0000004200 */
[C---:B------:R-:W-:Y:S08]  /*d6d0*/  HMMA.16816.F32 R36, R20.reuse, R128, R36 ;  /* 0x000000801424723c */ /* 0x040ff00000001824 */
[C---:B------:R-:W-:Y:S04]  /*d6e0*/  HMMA.16816.F32 R40, R20.reuse, R130, R40 ;  /* 0x000000821428723c */ /* 0x040fe80000001828 */
[----:B----4-:R-:W-:Y:S03]  /*d6f0*/  FADD.FTZ R157, R133, R157 ;  /* 0x0000009d859d7221 */ /* 0x010fe60000010000 */
[----:B------:R-:W-:Y:S01]  /*d700*/  IMAD.WIDE.U32 R130, R223, -0x2daee0ad, RZ ;  /* 0xd2511f53df827825 */ /* 0x000fe200078e00ff */
[C---:B------:R-:W-:Y:S04]  /*d710*/  HMMA.16816.F32 R44, R20.reuse, R136, R44 ;  /* 0x00000088142c723c */ /* 0x040fe8000000182c */
[----:B------:R-:W-:Y:S01]  /*d720*/  FFMA.FTZ R223, R34, c[0x0][0x23c], -R166 ;  /* 0x00008f0022df7a23 */ /* 0x000fe200000108a6 */
[----:B------:R-:W-:Y:S02]  /*d730*/  LOP3.LUT R224, R131, UR5, R224, 0x96, !PT ;  /* 0x0000000583e07c12 */ /* 0x000fe4000f8e96e0 */
[----:B------:R-:W-:Y:S01]  /*d740*/  LOP3.LUT R28, R130, 0xffff, RZ, 0xc0, !PT ;  /* 0x0000ffff821c7812 */ /* 0x000fe200078ec0ff */
[C---:B------:R-:W-:Y:S01]  /*d750*/  HMMA.16816.F32 R48, R20.reuse, R138, R48 ;  /* 0x0000008a1430723c */ /* 0x040fe20000001830 */
[----:B------:R-:W-:Y:S01]  /*d760*/  LDSM.16.MT88.4 R136, [R188+0xf800] ;  /* 0x00f80000bc88783b */ /* 0x000fe20000004200 */
[----:B------:R-:W-:Y:S02]  /*d770*/  MUFU.EX2 R223, R223 ;  /* 0x000000df00df7308 */ /* 0x000fe40000000800 */
[----:B------:R-:W-:Y:S04]  /*d780*/  LOP3.LUT R34, R224, 0xffff, RZ, 0xc0, !PT ;  /* 0x0000ffffe0227812 */ /* 0x000fe800078ec0ff */
[C---:B-1----:R-:W-:Y:S04]  /*d790*/  HMMA.16816.F32 R52, R20.reuse, R120, R52 ;  /* 0x000000781434723c */ /* 0x042fe80000001834 */
[----:B------:R-:W-:Y:S04]  /*d7a0*/  SHF.R.U32.HI R34, RZ, 0x8, R34 ;  /* 0x00000008ff227819 */ /* 0x000fe80000011622 */
        /* <DEDUP_REMOVED lines=11> */
[C---:B--2---:R-:W-:Y:S07]  /*d860*/  HMMA.16816.F32 R84, R20.reuse, R152, R84 ;  /* 0x000000981454723c */ /* 0x044fee0000001854 */
[----:B------:R-:W-:Y:S01]  /*d870*/  FFMA.FTZ R153, R30, c[0x0][0x23c], -R166 ;  /* 0x00008f001e997a23 */ /* 0x000fe200000108a6 */
[C---:B------:R-:W-:Y:S04]  /*d880*/  HMMA.16816.F32 R88, R20.reuse, R154, R88 ;  /* 0x0000009a1458723c */ /* 0x040fe80000001858 */
[----:B------:R-:W-:Y:S01]  /*d890*/  LOP3.LUT R30, R130, 0xff, RZ, 0xc0, !PT ;  /* 0x000000ff821e7812 */ /* 0x000fe200078ec0ff */
[--C-:B------:R-:W-:Y:S01]  /*d8a0*/  FFMA.FTZ R152, R29, c[0x0][0x23c], -R167.reuse ;  /* 0x00008f001d987a23 */ /* 0x100fe200000108a7 */
[----:B------:R-:W-:Y:S01]  /*d8b0*/  SHF.R.U32.HI R29, RZ, 0x10, R130 ;  /* 0x00000010ff1d7819 */ /* 0x000fe20000011682 */
[--C-:B------:R-:W-:Y:S01]  /*d8c0*/  FFMA.FTZ R155, R32, c[0x0][0x23c], -R167.reuse ;  /* 0x00008f00209b7a23 */ /* 0x100fe200000108a7 */
[C---:B---3--:R-:W-:Y:S01]  /*d8d0*/  HMMA.16816.F32 R92, R20.reuse, R24, R92 ;  /* 0x00000018145c723c */ /* 0x048fe2000000185c */
[----:B------:R-:W2:Y:S03]  /*d8e0*/  MUFU.EX2 R153, R153 ;  /* 0x0000009900997308 */ /* 0x000ea60000000800 */
[----:B------:R-:W-:Y:S01]  /*d8f0*/  LOP3.LUT R32, R29, 0xff, RZ, 0xc0, !PT ;  /* 0x000000ff1d207812 */ /* 0x000fe200078ec0ff */
[----:B------:R-:W-:Y:S01]  /*d900*/  FFMA.FTZ R167, R33, c[0x0][0x23c], -R167 ;  /* 0x00008f0021a77a23 */ /* 0x000fe200000108a7 */
[----:B------:R-:W-:Y:S01]  /*d910*/  SHF.R.U32.HI R33, RZ, 0x8, R28 ;  /* 0x00000008ff217819 */ /* 0x000fe2000001161c */
[--C-:B------:R-:W-:Y:S01]  /*d920*/  FFMA.FTZ R154, R31, c[0x0][0x23c], -R166.reuse ;  /* 0x00008f001f9a7a23 */ /* 0x100fe200000108a6 */
[C---:B------:R-:W-:Y:S01]  /*d930*/  HMMA.16816.F32 R96, R20.reuse, R26, R96 ;  /* 0x0000001a1460723c */ /* 0x040fe20000001860 */
[----:B------:R-:W3:Y:S02]  /*d940*/  LDSM.16.MT88.4 R24, [R184+0x11000] ;  /* 0x01100000b818783b */ /* 0x000ee40000004200 */
[----:B------:R-:W4:Y:S01]  /*d950*/  MUFU.EX2 R152, R152 ;  /* 0x0000009800987308 */ /* 0x000f220000000800 */
[----:B------:R-:W-:Y:S01]  /*d960*/  FFMA.FTZ R166, R35, c[0x0][0x23c], -R166 ;  /* 0x00008f0023a67a23 */ /* 0x000fe200000108a6 */
[----:B------:R-:W-:Y:S02]  /*d970*/  PRMT R30, R30, 0x5410, R33 ;  /* 0x000054101e1e7816 */ /* 0x000fe40000000021 */
[----:B------:R-:W-:Y:S01]  /*d980*/  SHF.R.U32.HI R130, RZ, 0x18, R130 ;  /* 0x00000018ff827819 */ /* 0x000fe20000011682 */
[C---:B------:R-:W-:Y:S04]  /*d990*/  HMMA.16816.F32 R100, R20.reuse, R116, R100 ;  /* 0x000000741464723c */ /* 0x040fe80000001864 */
[----:B------:R-:W-:Y:S01]  /*d9a0*/  PRMT R130, R32, 0x5410, R130 ;  /* 0x0000541020827816 */ /* 0x000fe20000000082 */
[----:B------:R-:W5:Y:S01]  /*d9b0*/  MUFU.EX2 R154, R154 ;  /* 0x0000009a009a7308 */ /* 0x000f620000000800 */
[----:B------:R-:W-:Y:S01]  /*d9c0*/  LOP3.LUT R28, R224, 0xff, RZ, 0xc0, !PT ;  /* 0x000000ffe01c7812 */ /* 0x000fe200078ec0ff */
[--C-:B------:R-:W-:Y:S01]  /*d9d0*/  HSET2.LE.AND R30, R30, R204.reuse, PT ;  /* 0x000000cc1e1e7233 */ /* 0x100fe20003803000 */
[C---:B------:R-:W-:Y:S01]  /*d9e0*/  HMMA.16816.F32 R16, R20.reuse, R118, R16 ;  /* 0x000000761410723c */ /* 0x040fe20000001810 */
[----:B------:R-:W-:Y:S03]  /*d9f0*/  LDSM.16.MT88.4 R116, [R185+0xd800] ;  /* 0x00d80000b974783b */ /* 0x000fe60000004200 */
[----:B------:R-:W-:Y:S01]  /*da00*/  PRMT R28, R28, 0x5410, R34 ;  /* 0x000054101c1c7816 */ /* 0x000fe20000000022 */
[----:B--2---:R-:W-:Y:S01]  /*da10*/  FADD.FTZ R159, R153, R159 ;  /* 0x0000009f999f7221 */ /* 0x004fe20000010000 */
[--C-:B------:R-:W-:Y:S01]  /*da20*/  SHF.R.U32.HI R31, RZ, 0x10, R224.reuse ;  /* 0x00000010ff1f7819 */ /* 0x100fe200000116e0 */
[----:B------:R-:W2:Y:S01]  /*da30*/  MUFU.EX2 R155, R155 ;  /* 0x0000009b009b7308 */ /* 0x000ea20000000800 */
[C---:B-1----:R-:W-:Y:S01]  /*da40*/  HMMA.16816.F32 R104, R20.reuse, R120, R104 ;  /* 0x000000781468723c */ /* 0x042fe20000001868 */
[----:B------:R-:W1:Y:S03]  /*da50*/  LDSM.16.MT88.4 R32, [R186+0xd800] ;  /* 0x00d80000ba20783b */ /* 0x000e660000004200 */
[C---:B----4-:R-:W-:Y:S01]  /*da60*/  F2FP.PACK_AB R129, R152.reuse, R133 ;  /* 0x000000859881723e */ /* 0x050fe200000000ff */
[--C-:B------:R-:W-:Y:S01]  /*da70*/  HSET2.LE.AND R28, R28, R204.reuse, PT ;  /* 0x000000cc1c1c7233 */ /* 0x100fe20003803000 */
[----:B------:R-:W-:Y:S01]  /*da80*/  LOP3.LUT R31, R31, 0xff, RZ, 0xc0, !PT ;  /* 0x000000ff1f1f7812 */ /* 0x000fe200078ec0ff */
[----:B------:R-:W-:Y:S01]  /*da90*/  FADD.FTZ R157, R152, R157 ;  /* 0x0000009d989d7221 */ /* 0x000fe20000010000 */
[C---:B------:R-:W-:Y:S01]  /*daa0*/  HMMA.16816.F32 R108, R20.reuse, R122, R108 ;  /* 0x0000007a146c723c */ /* 0x040fe2000000186c */
[----:B------:R-:W4:Y:S01]  /*dab0*/  MUFU.EX2 R167, R167 ;  /* 0x000000a700a77308 */ /* 0x000f220000000800 */
[----:B------:R-:W1:Y:S02]  /*dac0*/  LDSM.16.MT88.4 R120, [R184+0xd800] ;  /* 0x00d80000b878783b */ /* 0x000e640000004200 */
[----:B------:R-:W-:Y:S01]  /*dad0*/  SHF.R.U32.HI R29, RZ, 0x18, R224 ;  /* 0x00000018ff1d7819 */ /* 0x000fe200000116e0 */
[C---:B-----5:R-:W-:Y:S01]  /*dae0*/  FADD.FTZ R159, R154.reuse, R159 ;  /* 0x0000009f9a9f7221 */ /* 0x060fe20000010000 */
[----:B------:R-:W-:Y:S02]  /*daf0*/  F2FP.PACK_AB R128, R154, R153 ;  /* 0x000000999a80723e */ /* 0x000fe400000000ff */
[----:B------:R-:W-:Y:S01]  /*db00*/  LOP3.LUT R28, R28, R129, RZ, 0xc0, !PT ;  /* 0x000000811c1c7212 */ /* 0x000fe200078ec0ff */
[C---:B---3--:R-:W-:Y:S02]  /*db10*/  HMMA.16816.F32 R12, R20.reuse, R24, R12 ;  /* 0x00000018140c723c */ /* 0x048fe4000000180c */
[----:B------:R-:W3:Y:S01]  /*db20*/  MUFU.EX2 R166, R166 ;  /* 0x000000a600a67308 */ /* 0x000ee20000000800 */
[----:B------:R-:W-:Y:S01]  /*db30*/  PRMT R29, R31, 0x5410, R29 ;  /* 0x000054101f1d7816 */ /* 0x000fe2000000001d */
[----:B------:R-:W-:Y:S02]  /*db40*/  FADD.FTZ R159, R223, R159 ;  /* 0x0000009fdf9f7221 */ /* 0x000fe40000010000 */
[----:B--2---:R-:W-:Y:S02]  /*db50*/  FADD.FTZ R157, R155, R157 ;  /* 0x0000009d9b9d7221 */ /* 0x004fe40000010000 */
[----:B------:R-:W-:Y:S01]  /*db60*/  HMMA.16816.F32 R112, R20, R26, R112 ;  /* 0x0000001a1470723c */ /* 0x000fe20000001870 */
[----:B------:R-:W2:Y:S03]  /*db70*/  LDSM.16.MT88.4 R20, [R188+0x11800] ;  /* 0x01180000bc14783b */ /* 0x000ea60000004200 */
[--C-:B------:R-:W-:Y:S01]  /*db80*/  HSET2.LE.AND R29, R29, R204.reuse, PT ;  /* 0x000000cc1d1d7233 */ /* 0x100fe20003803000 */
[C---:B----4-:R-:W-:Y:S01]  /*db90*/  F2FP.PACK_AB R31, R167.reuse, R155 ;  /* 0x0000009ba71f723e */ /* 0x050fe200000000ff */
[----:B------:R-:W-:Y:S03]  /*dba0*/  FADD.FTZ R206, R167, R157 ;  /* 0x0000009da7ce7221 */ /* 0x000fe60000010000 */
[----:B------:R-:W-:Y:S03]  /*dbb0*/  LOP3.LUT R30, R30, R31, RZ, 0xc0, !PT ;  /* 0x0000001f1e1e7212 */ /* 0x000fe600078ec0ff */
[----:B------:R-:W-:Y:S01]  /*dbc0*/  HSET2.LE.AND R31, R130, R204, PT ;  /* 0x000000cc821f7233 */ /* 0x000fe20003803000 */
[----:B------:R-:W-:Y:S02]  /*dbd0*/  LOP3.LUT R29, R29, R128, RZ, 0xc0, !PT ;  /* 0x000000801d1d7212 */ /* 0x000fe400078ec0ff */
[C---:B---3--:R-:W-:Y:S01]  /*dbe0*/  F2FP.PACK_AB R24, R166.reuse, R223 ;  /* 0x000000dfa618723e */ /* 0x048fe200000000ff */
[----:B------:R-:W-:Y:S03]  /*dbf0*/  FADD.FTZ R205, R166, R159 ;  /* 0x0000009fa6cd7221 */ /* 0x000fe60000010000 */
[----:B------:R-:W-:Y:S07]  /*dc00*/  LOP3.LUT R31, R31, R24, RZ, 0xc0, !PT ;  /* 0x000000181f1f7212 */ /* 0x000fee00078ec0ff */
[C---:B------:R-:W-:Y:S01]  /*dc10*/  HMMA.16816.F32 R128, R28.reuse, R124, R4 ;  /* 0x0000007c1c80723c */ /* 0x040fe20000001804 */
[----:B------:R-:W3:Y:S07]  /*dc20*/  LDSM.16.MT88.4 R4, [R186+0x11800] ;  /* 0x01180000ba04783b */ /* 0x000eee0000004200 */
[C---:B------:R-:W-:Y:S01]  /*dc30*/  HMMA.16816.F32 R124, R28.reuse, R126, R8 ;  /* 0x0000007e1c7c723c */ /* 0x040fe20000001808 */
[----:B------:R-:W4:Y:S07]  /*dc40*/  LDSM.16.MT88.4 R8, [R185+0x11800] ;  /* 0x01180000b908783b */ /* 0x000f2e0000004200 */
[C---:B-1----:R-:W-:Y:S08]  /*dc50*/  HMMA.16816.F32 R36, R28.reuse, R32, R36 ;  /* 0x000000201c24723c */ /* 0x042ff00000001824 */
        /* <DEDUP_REMOVED lines=13> */
[C---:B--2---:R-:W-:Y:S08]  /*dd30*/  HMMA.16816.F32 R92, R28.reuse, R20, R92 ;  /* 0x000000141c5c723c */ /* 0x044ff0000000185c */
[C---:B------:R-:W-:Y:S01]  /*dd40*/  HMMA.16816.F32 R96, R28.reuse, R22, R96 ;  /* 0x000000161c60723c */ /* 0x040fe20000001860 */
[----:B------:R-:W1:Y:S07]  /*dd50*/  LDSM.16.MT88.4 R20, [R184+0x11800] ;  /* 0x01180000b814783b */ /* 0x000e6e0000004200 */
[C---:B---3--:R-:W-:Y:S08]  /*dd60*/  HMMA.16816.F32 R100, R28.reuse, R4, R100 ;  /* 0x000000041c64723c */ /* 0x048ff00000001864 */
[C---:B------:R-:W-:Y:S08]  /*dd70*/  HMMA.16816.F32 R120, R28.reuse, R6, R16 ;  /* 0x000000061c78723c */ /* 0x040ff00000001810 */
[C---:B----4-:R-:W-:Y:S08]  /*dd80*/  HMMA.16816.F32 R104, R28.reuse, R8, R104 ;  /* 0x000000081c68723c */ /* 0x050ff00000001868 */
[C---:B------:R-:W-:Y:S08]  /*dd90*/  HMMA.16816.F32 R108, R28.reuse, R10, R108 ;  /* 0x0000000a1c6c723c */ /* 0x040ff0000000186c */
[C---:B-1----:R-:W-:Y:S08]  /*dda0*/  HMMA.16816.F32 R116, R28.reuse, R20, R12 ;  /* 0x000000141c74723c */ /* 0x042ff0000000180c */
[----:B------:R-:W-:Y:S01]  /*ddb0*/  HMMA.16816.F32 R112, R28, R22, R112 ;  /* 0x000000161c70723c */ /* 0x000fe20000001870 */
[----:B------:R-:W-:-:S07]  /*ddc0*/  @P5 BRA `(.L_x_312) ;  /* 0xffffcd0000005947 */ /* 0x000fce000383ffff */
.L_x_311:
[----:B------:R-:W1:Y:S01]  /*ddd0*/  SHFL.BFLY PT, R2, R206, 0x2, 0x1f ;  /* 0x0c401f00ce027f89 */ /* 0x000e6200000e0000 */
[----:B------:R-:W-:Y:S01]  /*dde0*/  MOV R9, 0x3f800000 ;  /* 0x3f80000000097802 */ /* 0x000fe20000000f00 */
[----:B------:R-:W2:Y:S01]  /*ddf0*/  S2UR UR6, SR_CTAID.Y ;  /* 0x00000000000679c3 */ /* 0x000ea20000002600 */
[----:B------:R-:W-:Y:S01]  /*de00*/  MOV R10, 0x3f800000 ;  /* 0x3f800000000a7802 */ /* 0x000fe20000000f00 */
[----:B------:R-:W3:Y:S01]  /*de10*/  SHFL.BFLY PT, R0, R205, 0x2, 0x1f ;  /* 0x0c401f00cd007f89 */ /* 0x000ee200000e0000 */
[----:B------:R-:W-:Y:S01]  /*de20*/  MOV R13, 0x40 ;  /* 0x00000040000d7802 */ /* 0x000fe20000000f00 */
[----:B------:R-:W-:Y:S01]  /*de30*/  UISETP.NE.AND UP0, UPT, UR10, -0x1, UPT ;  /* 0xffffffff0a00788c */ /* 0x000fe2000bf05270 */
[----:B------:R-:W-:Y:S01]  /*de40*/  BSSY B0, `(.L_x_315) ;  /* 0x000014e000007945 */ /* 0x000fe20003800000 */
[----:B------:R-:W-:-:S02]  /*de50*/  ULDC.64 UR4, c[0x0][0x1e8] ;  /* 0x00007a0000047ab9 */ /* 0x000fc40000000a00 */
[----:B------:R-:W-:Y:S01]  /*de60*/  ULDC.U8 UR9, c[0x0][0x328] ;  /* 0x0000ca0000097ab9 */ /* 0x000fe20000000000 */
[----:B------:R-:W4:Y:S01]  /*de70*/  S2UR UR11, SR_CTAID.Z ;  /* 0x00000000000b79c3 */ /* 0x000f220000002700 */
[----:B------:R-:W-:Y:S02]  /*de80*/  UISETP.NE.AND UP3, UPT, UR9, URZ, UPT ;  /* 0x0000003f0900728c */ /* 0x000fe4000bf65270 */
[----:B------:R-:W-:-:S03]  /*de90*/  ULDC UR8, c[0x0][0x214] ;  /* 0x0000850000087ab9 */ /* 0x000fc60000000800 */
[----:B------:R-:W-:-:S04]  /*dea0*/  @UP0 UIMAD.WIDE.U32 UR20, UR10, UR4, URZ ;  /* 0x000000040a1402a5 */ /* 0x000fc8000f8e003f */
[----:B------:R-:W-:Y:S01]  /*deb0*/  @UP0 UIMAD UR7, UR10, UR5, UR21 ;  /* 0x000000050a0702a4 */ /* 0x000fe2000f8e0215 */
[----:B-1----:R-:W-:Y:S02]  /*dec0*/  FADD.FTZ R206, R2, R206 ;  /* 0x000000ce02ce7221 */ /* 0x002fe40000010000 */
[----:B------:R-:W-:Y:S01]  /*ded0*/  ULDC.64 UR4, c[0x0][0x1e0] ;  /* 0x0000780000047ab9 */ /* 0x000fe20000000a00 */
[----:B------:R-:W1:Y:S01]  /*dee0*/  S2R R2, SR_TID.X ;  /* 0x0000000000027919 */ /* 0x000e620000002100 */
[----:B--2---:R-:W-:Y:S01]  /*def0*/  @!UP0 USHF.R.S32.HI UR14, URZ, 0x1f, UR6 ;  /* 0x0000001f3f0e8899 */ /* 0x004fe20008011406 */
[----:B---3--:R-:W-:Y:S01]  /*df00*/  FADD.FTZ R205, R0, R205 ;  /* 0x000000cd00cd7221 */ /* 0x008fe20000010000 */
[----:B------:R-:W-:Y:S01]  /*df10*/  @!UP0 UIMAD.WIDE.U32 UR22, UR6, UR4, URZ ;  /* 0x00000004061682a5 */ /* 0x000fe2000f8e003f */
[----:B------:R-:W2:Y:S01]  /*df20*/  SHFL.BFLY PT, R5, R206, 0x1, 0x1f ;  /* 0x0c201f00ce057f89 */ /* 0x000ea200000e0000 */
[----:B------:R-:W-:-:S03]  /*df30*/  @!UP0 UIMAD UR14, UR14, UR4, URZ ;  /* 0x000000040e0e82a4 */ /* 0x000fc6000f8e023f */
[----:B------:R-:W3:Y:S01]  /*df40*/  SHFL.BFLY PT, R4, R205, 0x1, 0x1f ;  /* 0x0c201f00cd047f89 */ /* 0x000ee200000e0000 */
[----:B------:R-:W-:Y:S02]  /*df50*/  ULDC.U8 UR4, c[0x0][0x329] ;  /* 0x0000ca4000047ab9 */ /* 0x000fe40000000000 */
[----:B------:R-:W-:Y:S02]  /*df60*/  UISETP.NE.AND UP2, UPT, UR4, URZ, UPT ;  /* 0x0000003f0400728c */ /* 0x000fe4000bf45270 */
[----:B------:R-:W-:Y:S02]  /*df70*/  UISETP.EQ.AND UP3, UPT, UR4, URZ, UP3 ;  /* 0x0000003f0400728c */ /* 0x000fe40009f62270 */
[----:B------:R-:W-:Y:S02]  /*df80*/  @!UP0 UIMAD UR14, UR6, UR5, UR14 ;  /* 0x00000005060e82a4 */ /* 0x000fe4000f8e020e */
[----:B------:R-:W-:Y:S02]  /*df90*/  ULDC UR4, c[0x0][0x1c0] ;  /* 0x0000700000047ab9 */ /* 0x000fe40000000800 */
[----:B------:R-:W-:-:S02]  /*dfa0*/  ULDC UR5, c[0x0][0x234] ;  /* 0x00008d0000057ab9 */ /* 0x000fc40000000800 */
[----:B------:R-:W-:Y:S02]  /*dfb0*/  @!UP0 UIADD3 UR7, UR23, UR14, URZ ;  /* 0x0000000e17078290 */ /* 0x000fe4000fffe03f */
[----:B------:R-:W-:Y:S01]  /*dfc0*/  @!UP2 UISETP.NE.AND UP1, UPT, UR9, URZ, UPT ;  /* 0x0000003f0900a28c */ /* 0x000fe2000bf25270 */
[----:B-1----:R-:W-:Y:S01]  /*dfd0*/  SHF.R.S32.HI R0, RZ, 0x1f, R2 ;  /* 0x0000001fff007819 */ /* 0x002fe20000011402 */
[----:B------:R-:W1:Y:S01]  /*dfe0*/  S2UR UR9, SR_CTAID.X ;  /* 0x00000000000979c3 */ /* 0x000e620000002500 */
[----:B------:R-:W-:Y:S01]  /*dff0*/  @UP2 ULDC UR12, c[0x0][0x210] ;  /* 0x00008400000c2ab9 */ /* 0x000fe20000000800 */
[----:B--2---:R-:W-:Y:S01]  /*e000*/  FADD.FTZ R5, R206, R5 ;  /* 0x00000005ce057221 */ /* 0x004fe20000010000 */
[----:B------:R-:W-:Y:S01]  /*e010*/  LEA.HI R8, R0, R2, RZ, 0x2 ;  /* 0x0000000200087211 */ /* 0x000fe200078f10ff */
[----:B------:R-:W-:Y:S01]  /*e020*/  @UP2 UIMAD UR12, UR12, UR8, URZ ;  /* 0x000000080c0c22a4 */ /* 0x000fe2000f8e023f */
[----:B---3--:R-:W-:Y:S02]  /*e030*/  FADD.FTZ R4, R205, R4 ;  /* 0x00000004cd047221 */ /* 0x008fe40000010000 */
[----:B------:R-:W-:Y:S01]  /*e040*/  FSETP.NE.FTZ.AND P4, PT, R5, RZ, PT ;  /* 0x000000ff0500720b */ /* 0x000fe20003f95000 */
[----:B------:R-:W-:Y:S01]  /*e050*/  @!UP2 USEL UR12, UR8, UR5, !UP1 ;  /* 0x00000005080ca287 */ /* 0x000fe2000c800000 */
[----:B------:R-:W-:Y:S01]  /*e060*/  SHF.R.S32.HI R7, RZ, 0x2, R8 ;  /* 0x00000002ff077819 */ /* 0x000fe20000011408 */
[----:B------:R-:W-:Y:S01]  /*e070*/  @UP2 UMOV UR15, 0x1 ;  /* 0x00000001000f2882 */ /* 0x000fe20000000000 */
[----:B------:R-:W-:Y:S01]  /*e080*/  FSETP.NE.FTZ.AND P3, PT, R4, RZ, PT ;  /* 0x000000ff0400720b */ /* 0x000fe20003f75000 */
[----:B------:R-:W-:Y:S01]  /*e090*/  @!UP2 UIMAD UR15, UR12, UR4, URZ ;  /* 0x000000040c0fa2a4 */ /* 0x000fe2000f8e023f */
[----:B------:R-:W-:Y:S01]  /*e0a0*/  SHF.R.S32.HI R6, RZ, 0x1f, R8 ;  /* 0x0000001fff067819 */ /* 0x000fe20000011408 */
[----:B------:R-:W-:Y:S01]  /*e0b0*/  @UP3 UIMAD UR21, UR6, UR8, URZ ;  /* 0x00000008061532a4 */ /* 0x000fe2000f8e023f */
[----:B------:R-:W-:Y:S01]  /*e0c0*/  LOP3.LUT R8, R8, 0x3ffffffc, RZ, 0xc0, !PT ;  /* 0x3ffffffc08087812 */ /* 0x000fe200078ec0ff */
[----:B------:R-:W-:Y:S01]  /*e0d0*/  @UP2 ULDC UR17, c[0x0][0x210] ;  /* 0x0000840000112ab9 */ /* 0x000fe20000000800 */
[----:B------:R-:W-:Y:S01]  /*e0e0*/  LEA.HI R6, R6, R7, RZ, 0x3 ;  /* 0x0000000706067211 */ /* 0x000fe200078f18ff */
[----:B------:R-:W-:Y:S01]  /*e0f0*/  UIMAD UR4, UR6, UR15, URZ ;  /* 0x0000000f060472a4 */ /* 0x000fe2000f8e023f */
[----:B------:R-:W-:Y:S01]  /*e100*/  IADD3 R8, -R8, R2, RZ ;  /* 0x0000000208087210 */ /* 0x000fe20007ffe1ff */
[----:B------:R-:W2:Y:S01]  /*e110*/  @P4 MUFU.RCP R9, R5 ;  /* 0x0000000500094308 */ /* 0x000ea20000001000 */
[----:B------:R-:W-:Y:S01]  /*e120*/  LOP3.LUT R6, R6, 0xfffffff8, RZ, 0xc0, !PT ;  /* 0xfffffff806067812 */ /* 0x000fe200078ec0ff */
[----:B------:R-:W-:-:S02]  /*e130*/  @!UP2 UMOV UR17, 0x1 ;  /* 0x000000010011a882 */ /* 0x000fc40000000000 */
[----:B------:R-:W-:Y:S01]  /*e140*/  @UP3 USEL UR21, UR21, UR10, !UP0 ;  /* 0x0000000a15153287 */ /* 0x000fe2000c000000 */
[----:B------:R-:W-:Y:S01]  /*e150*/  IADD3 R6, R7, -R6, RZ ;  /* 0x8000000607067210 */ /* 0x000fe20007ffe0ff */
[----:B-1----:R-:W-:Y:S01]  /*e160*/  UIMAD UR5, UR9, UR17, URZ ;  /* 0x00000011090572a4 */ /* 0x002fe2000f8e023f */
[----:B------:R-:W-:Y:S01]  /*e170*/  LEA.HI R7, R0, R2, RZ, 0x5 ;  /* 0x0000000200077211 */ /* 0x000fe200078f28ff */
[----:B------:R-:W1:Y:S01]  /*e180*/  @P3 MUFU.RCP R10, R4 ;  /* 0x00000004000a3308 */ /* 0x000e620000001000 */
[C---:B------:R-:W-:Y:S01]  /*e190*/  SHF.L.U32 R12, R6.reuse, 0x6, RZ ;  /* 0x00000006060c7819 */ /* 0x040fe200000006ff */
[----:B------:R-:W-:Y:S01]  /*e1a0*/  USEL UR4, UR4, URZ, !UP3 ;  /* 0x0000003f04047287 */ /* 0x000fe2000d800000 */
[----:B------:R-:W-:Y:S01]  /*e1b0*/  R2P PR, R6, 0x6 ;  /* 0x0000000606007804 */ /* 0x000fe20000000000 */
[----:B------:R-:W-:Y:S01]  /*e1c0*/  USHF.L.U32 UR5, UR5, 0x6, URZ ;  /* 0x0000000605057899 */ /* 0x000fe2000800063f */
[----:B------:R-:W-:Y:S01]  /*e1d0*/  SHF.R.S32.HI R11, RZ, 0x5, R7 ;  /* 0x00000005ff0b7819 */ /* 0x000fe20000011407 */
[----:B----4-:R-:W-:Y:S01]  /*e1e0*/  UIMAD UR12, UR11, UR12, UR4 ;  /* 0x0000000c0b0c72a4 */ /* 0x010fe2000f8e0204 */
[----:B------:R-:W-:Y:S01]  /*e1f0*/  LOP3.LUT R12, R12, 0x1c0, RZ, 0xc0, !PT ;  /* 0x000001c00c0c7812 */ /* 0x000fe200078ec0ff */
[----:B--2---:R-:W-:Y:S01]  /*e200*/  FMUL.FTZ R9, R9, c[0x0][0x2dc] ;  /* 0x0000b70009097a20 */ /* 0x004fe20000410000 */
[----:B------:R-:W-:Y:S01]  /*e210*/  LOP3.LUT R6, R6, 0x1, RZ, 0xc0, !PT ;  /* 0x0000000106067812 */ /* 0x000fe200078ec0ff */
[----:B------:R-:W2:Y:S01]  /*e220*/  @P4 MUFU.LG2 R5, R5 ;  /* 0x0000000500054308 */ /* 0x000ea20000000c00 */
[----:B------:R-:W-:Y:S01]  /*e230*/  LEA R8, R11, R8, 0x9 ;  /* 0x000000080b087211 */ /* 0x000fe200078e48ff */
[C---:B------:R-:W-:Y:S01]  /*e240*/  FMUL.FTZ R128, R9.reuse, R128 ;  /* 0x0000008009807220 */ /* 0x040fe20000410000 */
[----:B------:R-:W-:Y:S01]  /*e250*/  LEA.HI R12, R12, R12, RZ, 0x1d ;  /* 0x0000000c0c0c7211 */ /* 0x000fe200078fe8ff */
[C---:B------:R-:W-:Y:S01]  /*e260*/  FMUL.FTZ R129, R9.reuse, R129 ;  /* 0x0000008109817220 */ /* 0x040fe20000410000 */
[----:B------:R-:W-:Y:S01]  /*e270*/  ISETP.NE.U32.AND P0, PT, R6, 0x1, PT ;  /* 0x000000010600780c */ /* 0x000fe20003f05070 */
[----:B-1----:R-:W-:Y:S01]  /*e280*/  FMUL.FTZ R10, R10, c[0x0][0x2dc] ;  /* 0x0000b7000a0a7a20 */ /* 0x002fe20000410000 */
[----:B------:R-:W-:Y:S01]  /*e290*/  LEA R8, R8, R12, 0x1 ;  /* 0x0000000c08087211 */ /* 0x000fe200078e08ff */
[C---:B------:R-:W-:Y:S01]  /*e2a0*/  FMUL.FTZ R124, R9.reuse, R124 ;  /* 0x0000007c097c7220 */ /* 0x040fe20000410000 */
[----:B------:R-:W-:Y:S01]  /*e2b0*/  MOV R6, 0x20 ;  /* 0x0000002000067802 */ /* 0x000fe20000000f00 */
[----:B------:R-:W-:Y:S01]  /*e2c0*/  FMUL.FTZ R130, R10, R130 ;  /* 0x000000820a827220 */ /* 0x000fe20000410000 */
[----:B------:R-:W-:Y:S01]  /*e2d0*/  SHF.L.U32 R8, R8, 0x1, RZ ;  /* 0x0000000108087819 */ /* 0x000fe200000006ff */
[----:B------:R-:W-:Y:S01]  /*e2e0*/  FMUL.FTZ R131, R10, R131 ;  /* 0x000000830a837220 */ /* 0x000fe20000410000 */
[----:B------:R-:W-:Y:S01]  /*e2f0*/  SEL R6, R6, 0xffffffe0, !P1 ;  /* 0xffffffe006067807 */ /* 0x000fe20004800000 */
[----:B------:R-:W-:Y:S01]  /*e300*/  FMUL.FTZ R125, R9, R125 ;  /* 0x0000007d097d7220 */ /* 0x000fe20000410000 */
[----:B------:R-:W-:Y:S01]  /*e310*/  IADD3 R12, R8, -0x10, RZ ;  /* 0xfffffff0080c7810 */ /* 0x000fe20007ffe0ff */
[C---:B------:R-:W-:Y:S01]  /*e320*/  FMUL.FTZ R126, R10.reuse, R126 ;  /* 0x0000007e0a7e7220 */ /* 0x040fe20000410000 */
[----:B------:R-:W-:Y:S01]  /*e330*/  F2FP.PACK_AB R128, R129, R128 ;  /* 0x000000808180723e */ /* 0x000fe200000000ff */
[----:B------:R-:W-:Y:S01]  /*e340*/  FMUL.FTZ R127, R10, R127 ;  /* 0x0000007f0a7f7220 */ /* 0x000fe20000410000 */
[----:B------:R-:W-:Y:S01]  /*e350*/  @P0 IADD3 R12, R8, 0x10, RZ ;  /* 0x00000010080c0810 */ /* 0x000fe20007ffe0ff */
[----:B------:R-:W-:Y:S01]  /*e360*/  FMUL.FTZ R36, R9, R36 ;  /* 0x0000002409247220 */ /* 0x000fe20000410000 */
[----:B------:R-:W-:Y:S01]  /*e370*/  F2FP.PACK_AB R130, R131, R130 ;  /* 0x000000828382723e */ /* 0x000fe200000000ff */
[----:B------:R-:W-:Y:S01]  /*e380*/  FMUL.FTZ R37, R9, R37 ;  /* 0x0000002509257220 */ /* 0x000fe20000410000 */
[----:B------:R-:W-:Y:S01]  /*e390*/  SEL R13, R13, 0xffffffc0, !P2 ;  /* 0xffffffc00d0d7807 */ /* 0x000fe20005000000 */
[C---:B------:R-:W-:Y:S01]  /*e3a0*/  FMUL.FTZ R38, R10.reuse, R38 ;  /* 0x000000260a267220 */ /* 0x040fe20000410000 */
[----:B------:R-:W-:Y:S01]  /*e3b0*/  F2FP.PACK_AB R124, R125, R124 ;  /* 0x0000007c7d7c723e */ /* 0x000fe200000000ff */
[C---:B------:R-:W-:Y:S01]  /*e3c0*/  FMUL.FTZ R39, R10.reuse, R39 ;  /* 0x000000270a277220 */ /* 0x040fe20000410000 */
[----:B------:R-:W-:Y:S01]  /*e3d0*/  F2FP.PACK_AB R126, R127, R126 ;  /* 0x0000007e7f7e723e */ /* 0x000fe200000000ff */
[----:B------:R-:W-:Y:S01]  /*e3e0*/  FMUL.FTZ R40, R9, R40 ;  /* 0x0000002809287220 */ /* 0x000fe20000410000 */
[----:B------:R-:W-:Y:S01]  /*e3f0*/  F2FP.PACK_AB R36, R37, R36 ;  /* 0x000000242524723e */ /* 0x000fe200000000ff */
[----:B------:R-:W-:Y:S01]  /*e400*/  FMUL.FTZ R41, R9, R41 ;  /* 0x0000002909297220 */ /* 0x000fe20000410000 */
[----:B------:R-:W-:Y:S01]  /*e410*/  F2FP.PACK_AB R38, R39, R38 ;  /* 0x000000262726723e */ /* 0x000fe200000000ff */
[----:B------:R-:W-:Y:S01]  /*e420*/  FMUL.FTZ R42, R10, R42 ;  /* 0x0000002a0a2a7220 */ /* 0x000fe20000410000 */
[----:B------:R-:W-:Y:S01]  /*e430*/  IADD3 R14, R8, R6, RZ ;  /* 0x00000006080e7210 */ /* 0x000fe20007ffe0ff */
[----:B------:R-:W-:Y:S01]  /*e440*/  FMUL.FTZ R43, R10, R43 ;  /* 0x0000002b0a2b7220 */ /* 0x000fe20000410000 */
[----:B------:R-:W-:Y:S01]  /*e450*/  F2FP.PACK_AB R40, R41, R40 ;  /* 0x000000282928723e */ /* 0x000fe200000000ff */
[C---:B------:R-:W-:Y:S01]  /*e460*/  FMUL.FTZ R44, R9.reuse, R44 ;  /* 0x0000002c092c7220 */ /* 0x040fe20000410000 */
[----:B------:R-:W-:Y:S01]  /*e470*/  IADD3 R15, R6, R12, RZ ;  /* 0x0000000c060f7210 */ /* 0x000fe20007ffe0ff */
[----:B------:R-:W-:Y:S01]  /*e480*/  FMUL.FTZ R45, R9, R45 ;  /* 0x0000002d092d7220 */ /* 0x000fe20000410000 */
[----:B------:R-:W-:Y:S01]  /*e490*/  F2FP.PACK_AB R42, R43, R42 ;  /* 0x0000002a2b2a723e */ /* 0x000fe200000000ff */
[----:B------:R-:W-:Y:S01]  /*e4a0*/  FMUL.FTZ R46, R10, R46 ;  /* 0x0000002e0a2e7220 */ /* 0x000fe20000410000 */
[----:B------:R-:W-:Y:S01]  /*e4b0*/  IADD3 R16, R8, R13, RZ ;  /* 0x0000000d08107210 */ /* 0x000fe20007ffe0ff */
[C---:B------:R-:W-:Y:S01]  /*e4c0*/  FMUL.FTZ R47, R10.reuse, R47 ;  /* 0x0000002f0a2f7220 */ /* 0x040fe20000410000 */
[----:B------:R-:W-:Y:S01]  /*e4d0*/  F2FP.PACK_AB R44, R45, R44 ;  /* 0x0000002c2d2c723e */ /* 0x000fe200000000ff */
[C---:B------:R-:W-:Y:S01]  /*e4e0*/  FMUL.FTZ R48, R9.reuse, R48 ;  /* 0x0000003009307220 */ /* 0x040fe20000410000 */
[----:B------:R-:W-:Y:S01]  /*e4f0*/  STS [R8], R128 ;  /* 0x0000008008007388 */ /* 0x000fe20000000800 */
[----:B------:R-:W-:Y:S01]  /*e500*/  FMUL.FTZ R49, R9, R49 ;  /* 0x0000003109317220 */ /* 0x000fe20000410000 */
[----:B------:R-:W-:Y:S01]  /*e510*/  F2FP.PACK_AB R46, R47, R46 ;  /* 0x0000002e2f2e723e */ /* 0x000fe200000000ff */
[C---:B------:R-:W-:Y:S01]  /*e520*/  FMUL.FTZ R50, R10.reuse, R50 ;  /* 0x000000320a327220 */ /* 0x040fe20000410000 */
[----:B------:R-:W-:Y:S01]  /*e530*/  STS [R8+0x400], R130 ;  /* 0x0004008208007388 */ /* 0x000fe20000000800 */
[C---:B------:R-:W-:Y:S01]  /*e540*/  FMUL.FTZ R51, R10.reuse, R51 ;  /* 0x000000330a337220 */ /* 0x040fe20000410000 */
[----:B------:R-:W-:Y:S01]  /*e550*/  F2FP.PACK_AB R48, R49, R48 ;  /* 0x000000303130723e */ /* 0x000fe200000000ff */
[----:B------:R-:W-:Y:S01]  /*e560*/  FMUL.FTZ R52, R9, R52 ;  /* 0x0000003409347220 */ /* 0x000fe20000410000 */
[----:B------:R-:W-:Y:S01]  /*e570*/  IADD3 R17, R13, R12, RZ ;  /* 0x0000000c0d117210 */ /* 0x000fe20007ffe0ff */
[----:B------:R-:W-:Y:S01]  /*e580*/  FMUL.FTZ R53, R9, R53 ;  /* 0x0000003509357220 */ /* 0x000fe20000410000 */
[----:B------:R-:W-:Y:S01]  /*e590*/  F2FP.PACK_AB R50, R51, R50 ;  /* 0x000000323332723e */ /* 0x000fe200000000ff */
[C---:B------:R-:W-:Y:S01]  /*e5a0*/  FMUL.FTZ R54, R10.reuse, R54 ;  /* 0x000000360a367220 */ /* 0x040fe20000410000 */
[----:B------:R-:W-:Y:S01]  /*e5b0*/  STS [R12], R124 ;  /* 0x0000007c0c007388 */ /* 0x000fe20000000800 */
[C---:B------:R-:W-:Y:S01]  /*e5c0*/  FMUL.FTZ R55, R10.reuse, R55 ;  /* 0x000000370a377220 */ /* 0x040fe20000410000 */
[----:B------:R-:W-:Y:S01]  /*e5d0*/  F2FP.PACK_AB R52, R53, R52 ;  /* 0x000000343534723e */ /* 0x000fe200000000ff */
[C---:B------:R-:W-:Y:S01]  /*e5e0*/  FMUL.FTZ R56, R9.reuse, R56 ;  /* 0x0000003809387220 */ /* 0x040fe20000410000 */
[----:B------:R-:W-:Y:S01]  /*e5f0*/  STS [R12+0x400], R126 ;  /* 0x0004007e0c007388 */ /* 0x000fe20000000800 */
        /* <DEDUP_REMOVED lines=13> */
[----:B------:R-:W-:Y:S01]  /*e6d0*/  IADD3 R13, R15, R13, RZ ;  /* 0x0000000d0f0d7210 */ /* 0x000fe20007ffe0ff */
[----:B------:R-:W-:Y:S01]  /*e6e0*/  FMUL.FTZ R64, R9, R64 ;  /* 0x0000004009407220 */ /* 0x000fe20000410000 */
[----:B------:R-:W-:Y:S01]  /*e6f0*/  F2FP.PACK_AB R60, R61, R60 ;  /* 0x0000003c3d3c723e */ /* 0x000fe200000000ff */
        /* <DEDUP_REMOVED lines=106> */
[----:B------:R-:W-:Y:S01]  /*eda0*/  FMUL.FTZ R112, R9, R112 ;  /* 0x0000007009707220 */ /* 0x000fe20000410000 */
[----:B------:R-:W-:Y:S01]  /*edb0*/  STS [R8+0x4000], R92 ;  /* 0x0040005c08007388 */ /* 0x000fe20000000800 */
[C---:B------:R-:W-:Y:S01]  /*edc0*/  FMUL.FTZ R118, R10.reuse, R118 ;  /* 0x000000760a767220 */ /* 0x040fe20000410000 */
[----:B------:R-:W-:Y:S01]  /*edd0*/  F2FP.PACK_AB R116, R117, R116 ;  /* 0x000000747574723e */ /* 0x000fe200000000ff */
[C---:B------:R-:W-:Y:S01]  /*ede0*/  FMUL.FTZ R119, R10.reuse, R119 ;  /* 0x000000770a777220 */ /* 0x040fe20000410000 */
[----:B------:R-:W-:Y:S01]  /*edf0*/  STS [R8+0x4400], R94 ;  /* 0x0044005e08007388 */ /* 0x000fe20000000800 */
[C---:B------:R-:W-:Y:S01]  /*ee00*/  FMUL.FTZ R114, R10.reuse, R114 ;  /* 0x000000720a727220 */ /* 0x040fe20000410000 */
[----:B------:R-:W-:Y:S01]  /*ee10*/  @!UP3 UMOV UR24, URZ ;  /* 0x0000003f0018bc82 */ /* 0x000fe20008000000 */
[----:B------:R-:W-:Y:S01]  /*ee20*/  FMUL.FTZ R9, R9, R113 ;  /* 0x0000007109097220 */ /* 0x000fe20000410000 */
[----:B------:R-:W-:Y:S01]  /*ee30*/  F2FP.PACK_AB R118, R119, R118 ;  /* 0x000000767776723e */ /* 0x000fe200000000ff */
[----:B------:R-:W-:Y:S01]  /*ee40*/  FMUL.FTZ R10, R10, R115 ;  /* 0x000000730a0a7220 */ /* 0x000fe20000410000 */
[----:B------:R-:W-:Y:S01]  /*ee50*/  STS [R12+0x4000], R96 ;  /* 0x004000600c007388 */ /* 0x000fe20000000800 */
[----:B------:R-:W-:Y:S01]  /*ee60*/  @UP3 UMOV UR24, UR21 ;  /* 0x0000001500183c82 */ /* 0x000fe20008000000 */
[----:B------:R-:W-:Y:S01]  /*ee70*/  F2FP.PACK_AB R9, R9, R112 ;  /* 0x000000700909723e */ /* 0x000fe200000000ff */
[----:B------:R-:W-:Y:S01]  /*ee80*/  @!UP3 UMOV UR25, URZ ;  /* 0x0000003f0019bc82 */ /* 0x000fe20008000000 */
[----:B------:R-:W-:Y:S01]  /*ee90*/  STS [R12+0x4400], R98 ;  /* 0x004400620c007388 */ /* 0x000fe20000000800 */
[----:B------:R-:W-:Y:S01]  /*eea0*/  F2FP.PACK_AB R10, R10, R114 ;  /* 0x000000720a0a723e */ /* 0x000fe200000000ff */
[----:B------:R-:W-:Y:S01]  /*eeb0*/  USHF.R.S32.HI UR4, URZ, 0x1f, UR5 ;  /* 0x0000001f3f047899 */ /* 0x000fe20008011405 */
[----:B--2---:R-:W-:Y:S01]  /*eec0*/  @P4 FMUL.FTZ R5, R5, 0.69314718246459960938 ;  /* 0x3f31721805054820 */ /* 0x004fe20000410000 */
[----:B------:R-:W-:Y:S01]  /*eed0*/  STS [R14+0x4000], R100 ;  /* 0x004000640e007388 */ /* 0x000fe20000000800 */
[----:B------:R-:W-:-:S02]  /*eee0*/  @UP3 USHF.R.S32.HI UR25, URZ, 0x1f, UR21 ;  /* 0x0000001f3f193899 */ /* 0x000fc40008011415 */
[----:B------:R-:W-:Y:S01]  /*eef0*/  USHF.R.S32.HI UR6, URZ, 0x1f, UR12 ;  /* 0x0000001f3f067899 */ /* 0x000fe2000801140c */
[----:B------:R-:W-:Y:S01]  /*ef00*/  STS [R14+0x4400], R102 ;  /* 0x004400660e007388 */ /* 0x000fe20000000800 */
[----:B------:R-:W-:Y:S02]  /*ef10*/  UIADD3 UR5, UP2, UP1, UR5, UR24, UR12 ;  /* 0x0000001805057290 */ /* 0x000fe4000f95e00c */
[----:B------:R-:W-:Y:S01]  /*ef20*/  @!UP0 UMOV UR20, UR22 ;  /* 0x0000001600148c82 */ /* 0x000fe20008000000 */
[----:B------:R-:W-:Y:S01]  /*ef30*/  STS [R15+0x4000], R120 ;  /* 0x004000780f007388 */ /* 0x000fe20000000800 */
[----:B------:R-:W-:-:S03]  /*ef40*/  UIADD3.X UR4, UR4, UR25, UR6, UP2, UP1 ;  /* 0x0000001904047290 */ /* 0x000fc600097e2406 */
        /* <DEDUP_REMOVED lines=9> */
[----:B------:R-:W-:Y:S06]  /*efe0*/  BAR.SYNC.DEFER_BLOCKING 0x0 ;  /* 0x0000000000007b1d */ /* 0x000fec0000010000 */
[----:B------:R-:W3:Y:S01]  /*eff0*/  S2R R6, SR_TID.X ;  /* 0x0000000000067919 */ /* 0x000ee20000002100 */
[----:B-1----:R-:W-:-:S04]  /*f000*/  LOP3.LUT R9, R7, 0xffffffe0, RZ, 0xc0, !PT ;  /* 0xffffffe007097812 */ /* 0x002fc800078ec0ff */
[----:B------:R-:W-:Y:S02]  /*f010*/  IADD3 R9, -R9, R2, RZ ;  /* 0x0000000209097210 */ /* 0x000fe40007ffe1ff */
[----:B--2---:R-:W-:Y:S01]  /*f020*/  SHF.R.S32.HI R10, RZ, 0x1f, R11 ;  /* 0x0000001fff0a7819 */ /* 0x004fe2000001140b */
[----:B------:R1:W2:Y:S01]  /*f030*/  LDS.128 R52, [R195] ;  /* 0x00000000c3347984 */ /* 0x0002a20000000c00 */
[----:B------:R-:W-:Y:S02]  /*f040*/  LOP3.LUT P0, RZ, R9, 0x3, RZ, 0xc0, !PT ;  /* 0x0000000309ff7812 */ /* 0x000fe4000780c0ff */
[----:B------:R-:W-:Y:S01]  /*f050*/  LEA.HI R10, R10, R11, RZ, 0x2 ;  /* 0x0000000b0a0a7211 */ /* 0x000fe200078f10ff */
[----:B------:R1:W4:Y:S01]  /*f060*/  LDS.128 R48, [R195+0x800] ;  /* 0x00080000c3307984 */ /* 0x0003220000000c00 */
[----:B---3--:R-:W-:-:S03]  /*f070*/  SHF.R.S32.HI R8, RZ, 0x1f, R6 ;  /* 0x0000001fff087819 */ /* 0x008fc60000011406 */
[----:B------:R1:W3:Y:S01]  /*f080*/  LDS.128 R44, [R195+0x1000] ;  /* 0x00100000c32c7984 */ /* 0x0002e20000000c00 */
[----:B------:R-:W-:Y:S02]  /*f090*/  LOP3.LUT R10, R10, 0xffffffc, RZ, 0xc0, !PT ;  /* 0x0ffffffc0a0a7812 */ /* 0x000fe400078ec0ff */
[----:B------:R-:W-:Y:S01]  /*f0a0*/  LEA.HI R7, R8, R6, RZ, 0x5 ;  /* 0x0000000608077211 */ /* 0x000fe200078f28ff */
[----:B------:R1:W1:Y:S01]  /*f0b0*/  LDS.128 R40, [R195+0x1800] ;  /* 0x00180000c3287984 */ /* 0x0002620000000c00 */
[----:B------:R-:W-:Y:S02]  /*f0c0*/  IADD3 R11, R11, -R10, RZ ;  /* 0x8000000a0b0b7210 */ /* 0x000fe40007ffe0ff */
[----:B------:R-:W-:Y:S01]  /*f0d0*/  LOP3.LUT R7, R7, 0xffffffe0, RZ, 0xc0, !PT ;  /* 0xffffffe007077812 */ /* 0x000fe200078ec0ff */
[----:B------:R1:W1:Y:S01]  /*f0e0*/  LDS.128 R36, [R195+0x2000] ;  /* 0x00200000c3247984 */ /* 0x0002620000000c00 */
[----:B------:R-:W-:Y:S02]  /*f0f0*/  MOV R10, 0x7f800000 ;  /* 0x7f800000000a7802 */ /* 0x000fe40000000f00 */
[----:B------:R-:W-:Y:S01]  /*f100*/  IADD3 R9, -R7, R6, RZ ;  /* 0x0000000607097210 */ /* 0x000fe20007ffe1ff */
[----:B------:R1:W1:Y:S01]  /*f110*/  LDS.128 R32, [R195+0x2800] ;  /* 0x00280000c3207984 */ /* 0x0002620000000c00 */
[----:B------:R5:W5:Y:S03]  /*f120*/  @P3 MUFU.LG2 R7, R4 ;  /* 0x0000000400073308 */ /* 0x000b660000000c00 */
[----:B------:R1:W1:Y:S04]  /*f130*/  LDS.128 R28, [R195+0x3000] ;  /* 0x00300000c31c7984 */ /* 0x0002680000000c00 */
[----:B------:R1:W1:Y:S04]  /*f140*/  LDS.128 R24, [R195+0x3800] ;  /* 0x00380000c3187984 */ /* 0x0002680000000c00 */
[----:B------:R1:W1:Y:S04]  /*f150*/  LDS.128 R20, [R195+0x4000] ;  /* 0x00400000c3147984 */ /* 0x0002680000000c00 */
[----:B------:R1:W1:Y:S01]  /*f160*/  LDS.128 R16, [R195+0x4800] ;  /* 0x00480000c3107984 */ /* 0x0002620000000c00 */
[----:B-----5:R-:W-:Y:S01]  /*f170*/  SHF.R.S32.HI R4, RZ, 0x1f, R9 ;  /* 0x0000001fff047819 */ /* 0x020fe20000011409 */
[----:B------:R-:W-:-:S02]  /*f180*/  @P3 FMUL.FTZ R7, R7, 0.69314718246459960938 ;  /* 0x3f31721807073820 */ /* 0x000fc40000410000 */
[----:B------:R1:W1:Y:S01]  /*f190*/  LDS.128 R12, [R195+0x5000] ;  /* 0x00500000c30c7984 */ /* 0x0002620000000c00 */
[----:B------:R-:W-:Y:S01]  /*f1a0*/  LEA.HI R4, R4, R9, RZ, 0x2 ;  /* 0x0000000904047211 */ /* 0x000fe200078f10ff */
[----:B------:R-:W-:Y:S01]  /*f1b0*/  @P3 FFMA.FTZ R10, R3, c[0x0][0x238], R7 ;  /* 0x00008e00030a3a23 */ /* 0x000fe20000010007 */
[----:B------:R-:W-:Y:S01]  /*f1c0*/  MOV R9, 0x7f800000 ;  /* 0x7f80000000097802 */ /* 0x000fe20000000f00 */
[----:B------:R1:W1:Y:S01]  /*f1d0*/  LDS.128 R56, [R195+0x5800] ;  /* 0x00580000c3387984 */ /* 0x0002620000000c00 */
[----:B------:R-:W-:Y:S01]  /*f1e0*/  SHF.R.S32.HI R4, RZ, 0x2, R4 ;  /* 0x00000002ff047819 */ /* 0x000fe20000011404 */
[----:B------:R-:W-:-:S03]  /*f1f0*/  @P4 FFMA.FTZ R9, R132, c[0x0][0x238], R5 ;  /* 0x00008e0084094a23 */ /* 0x000fc60000010005 */
[----:B------:R-:W-:Y:S01]  /*f200*/  LEA R4, R11, R4, 0x4 ;  /* 0x000000040b047211 */ /* 0x000fe200078e20ff */
[----:B------:R-:W-:Y:S05]  /*f210*/  @P0 BRA `(.L_x_316) ;  /* 0x0000010000000947 */ /* 0x000fea0003800000 */
[----:B--234-:R-:W-:Y:S01]  /*f220*/  UIMAD UR6, UR9, -0x40, UR16 ;  /* 0xffffffc0090678a4 */ /* 0x01cfe2000f8e0210 */
[----:B------:R-:W-:-:S05]  /*f230*/  IADD3 R5, R4, 0x8, RZ ;  /* 0x0000000804057810 */ /* 0x000fca0007ffe0ff */
[----:B------:R-:W-:Y:S02]  /*f240*/  ISETP.GE.AND P3, PT, R4, UR6, PT ;  /* 0x0000000604007c0c */ /* 0x000fe4000bf66270 */
[----:B------:R-:W-:-:S11]  /*f250*/  ISETP.GE.AND P2, PT, R5, UR6, PT ;  /* 0x0000000605007c0c */ /* 0x000fd6000bf46270 */
[----:B------:R-:W-:Y:S02]  /*f260*/  @!P3 IMAD R3, R4, UR17, RZ ;  /* 0x000000110403bc24 */ /* 0x000fe4000f8e02ff */
[----:B------:R-:W-:-:S03]  /*f270*/  @!P2 IMAD R5, R5, UR17, RZ ;  /* 0x000000110505ac24 */ /* 0x000fc6000f8e02ff */
[----:B------:R-:W-:Y:S02]  /*f280*/  @!P3 IADD3 R4, P1, R3, UR5, RZ ;  /* 0x000000050304bc10 */ /* 0x000fe4000ff3e0ff */
[----:B------:R-:W-:Y:S02]  /*f290*/  @!P2 IADD3 R7, P0, R5, UR5, RZ ;  /* 0x000000050507ac10 */ /* 0x000fe4000ff1e0ff */
[----:B------:R-:W-:Y:S02]  /*f2a0*/  @!P3 LEA.HI.X.SX32 R3, R3, UR4, 0x1, P1 ;  /* 0x000000040303bc11 */ /* 0x000fe400088f0eff */
[----:B------:R-:W-:Y:S02]  /*f2b0*/  @!P2 LEA.HI.X.SX32 R5, R5, UR4, 0x1, P0 ;  /* 0x000000040505ac11 */ /* 0x000fe400080f0eff */
[----:B------:R-:W-:Y:S02]  /*f2c0*/  @!P3 LEA R62, P1, R4, c[0x0][0x200], 0x2 ;  /* 0x00008000043eba11 */ /* 0x000fe400078210ff */
[----:B------:R-:W-:-:S02]  /*f2d0*/  @!P2 LEA R60, P0, R7, c[0x0][0x200], 0x2 ;  /* 0x00008000073caa11 */ /* 0x000fc400078010ff */
[----:B------:R-:W-:Y:S02]  /*f2e0*/  @!P3 LEA.HI.X R63, R4, c[0x0][0x204], R3, 0x2, P1 ;  /* 0x00008100043fba11 */ /* 0x000fe400008f1403 */
[----:B------:R-:W-:-:S03]  /*f2f0*/  @!P2 LEA.HI.X R61, R7, c[0x0][0x204], R5, 0x2, P0 ;  /* 0x00008100073daa11 */ /* 0x000fc600000f1405 */
[----:B------:R2:W-:Y:S04]  /*f300*/  @!P3 STG.E [R62.64], R9 ;  /* 0x000000093e00b986 */ /* 0x0005e8000c101912 */
[----:B------:R2:W-:Y:S02]  /*f310*/  @!P2 STG.E [R60.64], R10 ;  /* 0x0000000a3c00a986 */ /* 0x0005e4000c101912 */
.L_x_316:
[----:B--234-:R-:W-:Y:S05]  /*f320*/  BSYNC B0 ;  /* 0x0000000000007941 */ /* 0x01cfea0003800000 */
.L_x_315:
[----:B------:R-:W2:Y:S01]  /*f330*/  S2R R3, SR_CTAID.Z ;  /* 0x0000000000037919 */ /* 0x000ea20000002700 */
[----:B------:R-:W-:Y:S01]  /*f340*/  LEA.HI R4, R0, R2, RZ, 0x3 ;  /* 0x0000000200047211 */ /* 0x000fe200078f18ff */
[----:B------:R-:W-:Y:S01]  /*f350*/  UIMAD UR9, UR9, -0x40, UR16 ;  /* 0xffffffc0090978a4 */ /* 0x000fe2000f8e0210 */
[----:B------:R-:W-:Y:S01]  /*f360*/  SHF.R.S32.HI R0, RZ, 0x1f, R202 ;  /* 0x0000001fff007819 */ /* 0x000fe200000114ca */
[----:B------:R-:W-:Y:S01]  /*f370*/  USHF.R.S32.HI UR6, URZ, 0x1f, UR11 ;  /* 0x0000001f3f067899 */ /* 0x000fe2000801140b */
[----:B------:R-:W-:Y:S01]  /*f380*/  IADD3 R10, P0, R202, UR20, RZ ;  /* 0x00000014ca0a7c10 */ /* 0x000fe2000ff1e0ff */
[----:B------:R-:W-:Y:S01]  /*f390*/  ULDC.64 UR4, c[0x0][0x1f0] ;  /* 0x00007c0000047ab9 */ /* 0x000fe20000000a00 */
[----:B------:R-:W-:Y:S01]  /*f3a0*/  SHF.R.S32.HI R2, RZ, 0x3, R4 ;  /* 0x00000003ff027819 */ /* 0x000fe20000011404 */
[----:B------:R-:W-:Y:S01]  /*f3b0*/  UIMAD UR4, UR6, UR4, URZ ;  /* 0x00000004060472a4 */ /* 0x000fe2000f8e023f */
[----:B------:R-:W-:Y:S01]  /*f3c0*/  IADD3.X R11, R0, UR7, RZ, P0, !PT ;  /* 0x00000007000b7c10 */ /* 0x000fe200087fe4ff */
[----:B------:R-:W-:Y:S01]  /*f3d0*/  IMAD.U32 R0, RZ, RZ, UR13 ;  /* 0x0000000dff007e24 */ /* 0x000fe2000f8e00ff */
[----:B------:R-:W-:Y:S01]  /*f3e0*/  ISETP.GE.AND P0, PT, R2, UR9, PT ;  /* 0x0000000902007c0c */ /* 0x000fe2000bf06270 */
[----:B------:R-:W-:Y:S01]  /*f3f0*/  UIMAD UR4, UR11, UR5, UR4 ;  /* 0x000000050b0472a4 */ /* 0x000fe2000f8e0204 */
[----:B------:R-:W-:Y:S01]  /*f400*/  LEA.HI R6, R8, R6, RZ, 0x3 ;  /* 0x0000000608067211 */ /* 0x000fe200078f18ff */
[----:B------:R-:W-:Y:S03]  /*f410*/  BSSY B0, `(.L_x_317) ;  /* 0x0000014000007945 */ /* 0x000fe60003800000 */
[----:B------:R-:W-:-:S04]  /*f420*/  SHF.R.S32.HI R8, RZ, 0x3, R6 ;  /* 0x00000003ff087819 */ /* 0x000fc80000011406 */
[----:B------:R-:W-:Y:S01]  /*f430*/  SHF.R.S32.HI R9, RZ, 0x1f, R8 ;  /* 0x0000001fff097819 */ /* 0x000fe20000011408 */
[----:B--2---:R-:W-:-:S04]  /*f440*/  IMAD.WIDE.U32 R6, R3, c[0x0][0x1f0], R10 ;  /* 0x00007c0003067a25 */ /* 0x004fc800078e000a */
[----:B------:R-:W-:Y:S01]  /*f450*/  IMAD.WIDE R8, R0, 0x40, R8 ;  /* 0x0000004000087825 */ /* 0x000fe200078e0208 */
[----:B------:R-:W-:Y:S01]  /*f460*/  IADD3 R11, R7, UR4, RZ ;  /* 0x00000004070b7c10 */ /* 0x000fe2000fffe0ff */
        /* <DEDUP_REMOVED lines=14> */
.L_x_318:
[----:B------:R-:W-:Y:S05]  /*f550*/  BSYNC B0 ;  /* 0x0000000000007941 */ /* 0x000fea0003800000 */
.L_x_317:
[----:B------:R-:W-:Y:S01]  /*f560*/  LEA.HI.SX32 R0, R4, 0x10, 0x1d ;  /* 0x0000001004007811 */ /* 0x000fe200078feaff */
[----:B------:R-:W-:Y:S03]  /*f570*/  BSSY B0, `(.L_x_319) ;  /* 0x0000013000007945 */ /* 0x000fe60003800000 */
[----:B------:R-:W-:-:S13]  /*f580*/  ISETP.GE.AND P0, PT, R0, UR9, PT ;  /* 0x0000000900007c0c */ /* 0x000fda000bf06270 */
[----:B------:R-:W-:Y:S05]  /*f590*/  @P0 BRA `(.L_x_320) ;  /* 0x0000010000000947 */ /* 0x000fea0003800000 */
[----:B------:R-:W-:Y:S01]  /*f5a0*/  IADD3 R2, P0, R8, 0x10, RZ ;  /* 0x0000001008027810 */ /* 0x000fe20007f1e0ff */
[----:B-12---:R-:W-:Y:S01]  /*f5b0*/  IMAD.MOV.U32 R20, RZ, RZ, R6 ;  /* 0x000000ffff147224 */ /* 0x006fe200078e0006 */
        /* <DEDUP_REMOVED lines=14> */
.L_x_320:
[----:B------:R-:W-:Y:S05]  /*f6a0*/  BSYNC B0 ;  /* 0x0000000000007941 */ /* 0x000fea0003800000 */
.L_x_319:
[----:B------:R-:W-:Y:S01]  /*f6b0*/  LEA.HI.SX32 R0, R4, 0x20, 0x1d ;  /* 0x0000002004007811 */ /* 0x000fe200078feaff */
[----:B------:R-:W-:Y:S03]  /*f6c0*/  BSSY B0, `(.L_x_321) ;  /* 0x0000013000007945 */ /* 0x000fe60003800000 */
[----:B------:R-:W-:-:S13]  /*f6d0*/  ISETP.GE.AND P0, PT, R0, UR9, PT ;  /* 0x0000000900007c0c */ /* 0x000fda000bf06270 */
        /* <DEDUP_REMOVED lines=17> */
.L_x_322:
[----:B------:R-:W-:Y:S05]  /*f7f0*/  BSYNC B0 ;  /* 0x0000000000007941 */ /* 0x000fea0003800000 */
.L_x_321:
[----:B------:R-:W-:-:S04]  /*f800*/  LEA.HI.SX32 R4, R4, 0x30, 0x1d ;  /* 0x0000003004047811 */ /* 0x000fc800078feaff */
[----:B------:R-:W-:-:S13]  /*f810*/  ISETP.GE.AND P0, PT, R4, UR9, PT ;  /* 0x0000000904007c0c */ /* 0x000fda000bf06270 */
[----:B------:R-:W-:Y:S05]  /*f820*/  @P0 EXIT ;  /* 0x000000000000094d */ /* 0x000fea0003800000 */
[----:B------:R-:W-:Y:S01]  /*f830*/  IADD3 R0, P0, R8, 0x30, RZ ;  /* 0x0000003008007810 */ /* 0x000fe20007f1e0ff */
[----:B-1----:R-:W-:Y:S01]  /*f840*/  IMAD.MOV.U32 R2, RZ, RZ, R6 ;  /* 0x000000ffff027224 */ /* 0x002fe200078e0006 */
[----:B------:R-:W-:Y:S02]  /*f850*/  MOV R3, R11 ;  /* 0x0000000b00037202 */ /* 0x000fe40000000f00 */
        /* <DEDUP_REMOVED lines=15> */
.L_x_276:
[----:B------:R-:W-:Y:S01]  /*f950*/  UISETP.NE.AND UP4, UPT, UR10, -0x1, UPT ;  /* 0xffffffff0a00788c */ /* 0x000fe2000bf85270 */
[----:B------:R-:W-:Y:S01]  /*f960*/  LEA.HI R2, R2, R8, RZ, 0x3 ;  /* 0x0000000802027211 */ /* 0x000fe200078f18ff */
[----:B------:R-:W-:Y:S01]  /*f970*/  ULDC.U8 UR20, c[0x0][0x329] ;  /* 0x0000ca4000147ab9 */ /* 0x000fe20000000000 */
[----:B------:R-:W1:Y:S01]  /*f980*/  S2R R10, SR_CTAID.Z ;  /* 0x00000000000a7919 */ /* 0x000e620000002700 */
[----:B------:R-:W-:Y:S01]  /*f990*/  UISETP.NE.AND UP3, UPT, UR20, URZ, UPT ;  /* 0x0000003f1400728c */ /* 0x000fe2000bf65270 */
[----:B------:R-:W-:Y:S01]  /*f9a0*/  LOP3.LUT R0, R2, 0xfffffff8, RZ, 0xc0, !PT ;  /* 0xfffffff802007812 */ /* 0x000fe200078ec0ff */
[----:B------:R-:W-:Y:S01]  /*f9b0*/  ULDC.64 UR4, c[0x0][0x1e0] ;  /* 0x0000780000047ab9 */ /* 0x000fe20000000a00 */
[----:B------:R-:W-:Y:S01]  /*f9c0*/  SHF.R.S32.HI R14, RZ, 0x3, R2 ;  /* 0x00000003ff0e7819 */ /* 0x000fe20000011402 */
[----:B------:R-:W-:Y:S01]  /*f9d0*/  ULDC.64 UR6, c[0x0][0x1e8] ;  /* 0x00007a0000067ab9 */ /* 0x000fe20000000a00 */
[----:B------:R-:W-:Y:S01]  /*f9e0*/  IMAD.U32 R16, RZ, RZ, UR13 ;  /* 0x0000000dff107e24 */ /* 0x000fe2000f8e00ff */
[----:B------:R-:W-:Y:S01]  /*f9f0*/  USHF.R.S32.HI UR17, URZ, 0x1f, UR11 ;  /* 0x0000001f3f117899 */ /* 0x000fe2000801140b */
[----:B------:R-:W-:Y:S01]  /*fa00*/  IMAD.IADD R8, R8, 0x1, -R0 ;  /* 0x0000000108087824 */ /* 0x000fe200078e0a00 */
[----:B------:R-:W-:Y:S01]  /*fa10*/  @!UP4 USHF.R.S32.HI UR22, URZ, 0x1f, UR12 ;  /* 0x0000001f3f16c899 */ /* 0x000fe2000801140c */
[--C-:B------:R-:W-:Y:S01]  /*fa20*/  SHF.R.S32.HI R15, RZ, 0x1f, R14.reuse ;  /* 0x0000001fff0f7819 */ /* 0x100fe2000001140e */
[----:B------:R-:W-:Y:S01]  /*fa30*/  @UP4 UIMAD.WIDE.U32 UR8, UR10, UR6, URZ ;  /* 0x000000060a0842a5 */ /* 0x000fe2000f8e003f */
[----:B------:R-:W-:Y:S01]  /*fa40*/  IMAD.SHL.U32 R6, R8, 0x8, RZ ;  /* 0x0000000808067824 */ /* 0x000fe200078e00ff */
[----:B------:R-:W-:Y:S01]  /*fa50*/  @!UP4 UIMAD UR22, UR22, UR4, URZ ;  /* 0x000000041616c2a4 */ /* 0x000fe2000f8e023f */
[----:B------:R-:W-:Y:S01]  /*fa60*/  BSSY B0, `(.L_x_323) ;  /* 0x000003d000007945 */ /* 0x000fe20003800000 */
[----:B------:R-:W-:Y:S01]  /*fa70*/  ULDC.U8 UR21, c[0x0][0x328] ;  /* 0x0000ca0000157ab9 */ /* 0x000fe20000000000 */
[----:B------:R-:W-:Y:S01]  /*fa80*/  IMAD.WIDE R16, R16, 0x40, R14 ;  /* 0x0000004010107825 */ /* 0x000fe200078e020e */
[----:B------:R-:W-:-:S02]  /*fa90*/  @!UP4 UIMAD.WIDE.U32 UR24, UR12, UR4, URZ ;  /* 0x000000040c18c2a5 */ /* 0x000fc4000f8e003f */
[----:B------:R-:W-:Y:S02]  /*faa0*/  @!UP4 UIMAD UR22, UR12, UR5, UR22 ;  /* 0x000000050c16c2a4 */ /* 0x000fe4000f8e0216 */
[----:B------:R-:W-:Y:S02]  /*fab0*/  UISETP.NE.AND UP2, UPT, UR21, URZ, UPT ;  /* 0x0000003f1500728c */ /* 0x000fe4000bf45270 */
[----:B------:R-:W-:Y:S02]  /*fac0*/  ULDC.64 UR4, c[0x0][0x1f0] ;  /* 0x00007c0000047ab9 */ /* 0x000fe40000000a00 */
[----:B------:R-:W-:Y:S02]  /*fad0*/  UIMAD UR4, UR17, UR4, URZ ;  /* 0x00000004110472a4 */ /* 0x000fe4000f8e023f */
[----:B------:R-:W-:Y:S02]  /*fae0*/  @!UP3 UISETP.NE.AND UP1, UPT, UR21, URZ, UPT ;  /* 0x0000003f1500b28c */ /* 0x000fe4000bf25270 */
[----:B------:R-:W-:-:S02]  /*faf0*/  @UP4 UMOV UR17, UR8 ;  /* 0x0000000800114c82 */ /* 0x000fc40008000000 */
[----:B------:R-:W-:Y:S02]  /*fb00*/  @UP4 UIMAD UR7, UR10, UR7, UR9 ;  /* 0x000000070a0742a4 */ /* 0x000fe4000f8e0209 */
[----:B------:R-:W-:Y:S02]  /*fb10*/  ULDC UR15, c[0x0][0x214] ;  /* 0x00008500000f7ab9 */ /* 0x000fe40000000800 */
[----:B------:R-:W-:Y:S02]  /*fb20*/  @UP3 ULDC UR8, c[0x0][0x210] ;  /* 0x0000840000083ab9 */ /* 0x000fe40000000800 */
[----:B------:R-:W-:Y:S02]  /*fb30*/  UISETP.EQ.AND UP2, UPT, UR20, URZ, UP2 ;  /* 0x0000003f1400728c */ /* 0x000fe40009742270 */
[----:B------:R-:W-:Y:S02]  /*fb40*/  ULDC UR9, c[0x0][0x234] ;  /* 0x00008d0000097ab9 */ /* 0x000fe40000000800 */
[----:B------:R-:W-:-:S02]  /*fb50*/  @UP3 UIMAD UR8, UR8, UR15, URZ ;  /* 0x0000000f080832a4 */ /* 0x000fc4000f8e023f */
[----:B------:R-:W-:Y:S02]  /*fb60*/  @!UP3 USEL UR8, UR15, UR9, !UP1 ;  /* 0x000000090f08b287 */ /* 0x000fe4000c800000 */
[----:B------:R-:W-:Y:S02]  /*fb70*/  UISETP.NE.OR UP0, UPT, UR10, -0x1, !UP2 ;  /* 0xffffffff0a00788c */ /* 0x000fe4000d705670 */
[----:B------:R-:W-:Y:S02]  /*fb80*/  ULDC UR6, c[0x0][0x1c0] ;  /* 0x0000700000067ab9 */ /* 0x000fe40000000800 */
[----:B------:R-:W-:Y:S02]  /*fb90*/  @UP3 UMOV UR23, 0x1 ;  /* 0x0000000100173882 */ /* 0x000fe40000000000 */
[----:B------:R-:W-:Y:S02]  /*fba0*/  @!UP3 UIMAD UR23, UR8, UR6, URZ ;  /* 0x000000060817b2a4 */ /* 0x000fe4000f8e023f */
[----:B------:R-:W-:-:S02]  /*fbb0*/  @!UP4 UMOV UR17, UR24 ;  /* 0x000000180011cc82 */ /* 0x000fc40008000000 */
[----:B------:R-:W-:Y:S01]  /*fbc0*/  @!UP4 UIADD3 UR7, UR25, UR22, URZ ;  /* 0x000000161907c290 */ /* 0x000fe2000fffe03f */
[C---:B------:R-:W-:Y:S01]  /*fbd0*/  IADD3 R4, P0, R6.reuse, UR17, RZ ;  /* 0x0000001106047c10 */ /* 0x040fe2000ff1e0ff */
[----:B------:R-:W-:Y:S02]  /*fbe0*/  UIADD3 UR16, -UR14, UR16, URZ ;  /* 0x000000100e107290 */ /* 0x000fe4000fffe13f */
[----:B------:R-:W-:Y:S02]  /*fbf0*/  UIMAD UR23, UR12, UR23, URZ ;  /* 0x000000170c1772a4 */ /* 0x000fe4000f8e023f */
[----:B------:R-:W-:Y:S01]  /*fc00*/  @!UP0 UIMAD UR10, UR12, UR15, URZ ;  /* 0x0000000f0c0a82a4 */ /* 0x000fe2000f8e023f */
[----:B------:R-:W-:Y:S01]  /*fc10*/  LEA.HI.X.SX32 R5, R6, UR7, 0x1, P0 ;  /* 0x0000000706057c11 */ /* 0x000fe200080f0eff */
[----:B------:R-:W-:Y:S01]  /*fc20*/  USEL UR23, UR23, URZ, !UP2 ;  /* 0x0000003f17177287 */ /* 0x000fe2000d000000 */
[----:B------:R-:W-:Y:S01]  /*fc30*/  ISETP.GE.AND P0, PT, R14, UR16, PT ;  /* 0x000000100e007c0c */ /* 0x000fe2000bf06270 */
[----:B------:R-:W-:-:S02]  /*fc40*/  @UP3 ULDC UR26, c[0x0][0x210] ;  /* 0x00008400001a3ab9 */ /* 0x000fc40000000800 */
[----:B------:R-:W-:Y:S01]  /*fc50*/  @!UP3 UMOV UR26, 0x1 ;  /* 0x00000001001ab882 */ /* 0x000fe20000000000 */
[----:B-1----:R-:W-:Y:S01]  /*fc60*/  IMAD.WIDE.U32 R10, R10, c[0x0][0x1f0], R4 ;  /* 0x00007c000a0a7a25 */ /* 0x002fe200078e0004 */
[----:B------:R-:W-:Y:S01]  /*fc70*/  UIMAD UR8, UR11, UR8, UR23 ;  /* 0x000000080b0872a4 */ /* 0x000fe2000f8e0217 */
[C---:B------:R-:W-:Y:S01]  /*fc80*/  IADD3 R5, R6.reuse, 0x40, RZ ;  /* 0x0000004006057810 */ /* 0x040fe20007ffe0ff */
[----:B------:R-:W-:Y:S01]  /*fc90*/  UIMAD UR14, UR14, UR26, URZ ;  /* 0x0000001a0e0e72a4 */ /* 0x000fe2000f8e023f */
[----:B------:R-:W-:Y:S01]  /*fca0*/  IADD3 R4, R6, 0x80, RZ ;  /* 0x0000008006047810 */ /* 0x000fe20007ffe0ff */
[----:B------:R-:W-:Y:S02]  /*fcb0*/  @!UP2 UMOV UR20, URZ ;  /* 0x0000003f0014ac82 */ /* 0x000fe40008000000 */
[----:B------:R-:W-:Y:S02]  /*fcc0*/  @UP2 UMOV UR20, UR10 ;  /* 0x0000000a00142c82 */ /* 0x000fe40008000000 */
[----:B------:R-:W-:-:S02]  /*fcd0*/  UIMAD UR4, UR11, UR5, UR4 ;  /* 0x000000050b0472a4 */ /* 0x000fc4000f8e0204 */
[----:B------:R-:W-:Y:S02]  /*fce0*/  @!UP2 UMOV UR21, URZ ;  /* 0x0000003f0015ac82 */ /* 0x000fe40008000000 */
[----:B------:R-:W-:Y:S02]  /*fcf0*/  USHF.R.S32.HI UR7, URZ, 0x1f, UR8 ;  /* 0x0000001f3f077899 */ /* 0x000fe40008011408 */
[----:B------:R-:W-:Y:S01]  /*fd00*/  @UP2 USHF.R.S32.HI UR21, URZ, 0x1f, UR10 ;  /* 0x0000001f3f152899 */ /* 0x000fe2000801140a */
[----:B------:R-:W-:Y:S01]  /*fd10*/  IADD3 R13, R11, UR4, RZ ;  /* 0x000000040b0d7c10 */ /* 0x000fe2000fffe0ff */
[----:B------:R-:W-:Y:S02]  /*fd20*/  USHF.R.S32.HI UR6, URZ, 0x1f, UR14 ;  /* 0x0000001f3f067899 */ /* 0x000fe4000801140e */
[----:B------:R-:W-:-:S04]  /*fd30*/  UIADD3 UR8, UP1, UP0, UR14, UR20, UR8 ;  /* 0x000000140e087290 */ /* 0x000fc8000f83e008 */
[----:B------:R-:W-:Y:S01]  /*fd40*/  UIADD3.X UR6, UR6, UR21, UR7, UP1, UP0 ;  /* 0x0000001506067290 */ /* 0x000fe20008fe0407 */
[----:B------:R-:W-:Y:S06]  /*fd50*/  @P0 BRA `(.L_x_324) ;  /* 0x000000d000000947 */ /* 0x000fec0003800000 */
        /* <DEDUP_REMOVED lines=13> */
.L_x_324:
[----:B------:R-:W-:Y:S05]  /*fe30*/  BSYNC B0 ;  /* 0x0000000000007941 */ /* 0x000fea0003800000 */
.L_x_323:
[----:B------:R-:W-:Y:S01]  /*fe40*/  IADD3 R3, R14, 0x10, RZ ;  /* 0x000000100e037810 */ /* 0x000fe20007ffe0ff */
[----:B------:R-:W-:Y:S03]  /*fe50*/  BSSY B0, `(.L_x_325) ;  /* 0x0000013000007945 */ /* 0x000fe60003800000 */
[----:B------:R-:W-:-:S13]  /*fe60*/  ISETP.GE.AND P0, PT, R3, UR16, PT ;  /* 0x0000001003007c0c */ /* 0x000fda000bf06270 */
        /* <DEDUP_REMOVED lines=17> */
.L_x_326:
[----:B------:R-:W-:Y:S05]  /*ff80*/  BSYNC B0 ;  /* 0x0000000000007941 */ /* 0x000fea0003800000 */
.L_x_325:
        /* <DEDUP_REMOVED lines=20> */
.L_x_328:
[----:B------:R-:W-:Y:S05]  /*100d0*/  BSYNC B0 ;  /* 0x0000000000007941 */ /* 0x000fea0003800000 */
.L_x_327:
[----:B------:R-:W-:Y:S01]  /*100e0*/  IADD3 R0, R14, 0x30, RZ ;  /* 0x000000300e007810 */ /* 0x000fe20007ffe0ff */
[----:B------:R-:W-:Y:S03]  /*100f0*/  BSSY B0, `(.L_x_329) ;  /* 0x0000012000007945 */ /* 0x000fe60003800000 */
[----:B------:R-:W-:-:S13]  /*10100*/  ISETP.GE.AND P0, PT, R0, UR16, PT ;  /* 0x0000001000007c0c */ /* 0x000fda000bf06270 */
        /* <DEDUP_REMOVED lines=16> */
.L_x_330:
[----:B------:R-:W-:Y:S05]  /*10210*/  BSYNC B0 ;  /* 0x0000000000007941 */ /* 0x000fea0003800000 */
.L_x_329:
[----:B------:R-:W-:-:S04]  /*10220*/  ISETP.NE.AND P6, PT, R8, RZ, PT ;  /* 0x000000ff0800720c */ /* 0x000fc80003fc5270 */
[----:B------:R-:W-:Y:S02]  /*10230*/  ISETP.GE.OR P5, PT, R14, UR16, P6 ;  /* 0x000000100e007c0c */ /* 0x000fe4000b7a6670 */
[----:B------:R-:W-:Y:S02]  /*10240*/  ISETP.GE.OR P4, PT, R3, UR16, P6 ;  /* 0x0000001003007c0c */ /* 0x000fe4000b786670 */
[----:B------:R-:W-:Y:S02]  /*10250*/  ISETP.GE.OR P3, PT, R2, UR16, P6 ;  /* 0x0000001002007c0c */ /* 0x000fe4000b766670 */
[----:B------:R-:W-:-:S07]  /*10260*/  ISETP.GE.OR P6, PT, R0, UR16, P6 ;  /* 0x0000001000007c0c */ /* 0x000fce000b7c6670 */
[----:B------:R-:W-:Y:S02]  /*10270*/  @!P5 IMAD R7, R14, UR26, RZ ;  /* 0x0000001a0e07dc24 */ /* 0x000fe4000f8e02ff */
[----:B------:R-:W-:Y:S02]  /*10280*/  @!P4 IMAD R8, R3, UR26, RZ ;  /* 0x0000001a0308cc24 */ /* 0x000fe4000f8e02ff */
[----:B--2---:R-:W-:Y:S01]  /*10290*/  @!P3 IMAD R4, R2, UR26, RZ ;  /* 0x0000001a0204bc24 */ /* 0x004fe2000f8e02ff */
[C---:B------:R-:W-:Y:S02]  /*102a0*/  @!P5 IADD3 R6, P0, R7.reuse, UR8, RZ ;  /* 0x000000080706dc10 */ /* 0x040fe4000ff1e0ff */
[----:B------:R-:W-:Y:S02]  /*102b0*/  @!P4 IADD3 R3, P1, R8, UR8, RZ ;  /* 0x000000080803cc10 */ /* 0x000fe4000ff3e0ff */
[----:B------:R-:W-:Y:S02]  /*102c0*/  @!P5 LEA.HI.X.SX32 R7, R7, UR6, 0x1, P0 ;  /* 0x000000060707dc11 */ /* 0x000fe400080f0eff */
[----:B------:R-:W-:-:S02]  /*102d0*/  @!P5 LEA R10, P2, R6, c[0x0][0x200], 0x2 ;  /* 0x00008000060ada11 */ /* 0x000fc400078410ff */
[----:B------:R-:W-:Y:S02]  /*102e0*/  @!P3 IADD3 R5, P0, R4, UR8, RZ ;  /* 0x000000080405bc10 */ /* 0x000fe4000ff1e0ff */
[----:B------:R-:W-:Y:S02]  /*102f0*/  @!P4 LEA.HI.X.SX32 R2, R8, UR6, 0x1, P1 ;  /* 0x000000060802cc11 */ /* 0x000fe400088f0eff */
[----:B------:R-:W-:Y:S02]  /*10300*/  @!P5 LEA.HI.X R11, R6, c[0x0][0x204], R7, 0x2, P2 ;  /* 0x00008100060bda11 */ /* 0x000fe400010f1407 */
[----:B------:R-:W-:Y:S02]  /*10310*/  @!P4 LEA R8, P1, R3, c[0x0][0x200], 0x2 ;  /* 0x000080000308ca11 */ /* 0x000fe400078210ff */
[----:B------:R-:W-:Y:S02]  /*10320*/  @!P3 LEA.HI.X.SX32 R4, R4, UR6, 0x1, P0 ;  /* 0x000000060404bc11 */ /* 0x000fe400080f0eff */
[----:B------:R-:W-:-:S02]  /*10330*/  @!P3 LEA R6, P0, R5, c[0x0][0x200], 0x2 ;  /* 0x000080000506ba11 */ /* 0x000fc400078010ff */
[----:B------:R-:W-:Y:S01]  /*10340*/  @!P4 LEA.HI.X R9, R3, c[0x0][0x204], R2, 0x2, P1 ;  /* 0x000081000309ca11 */ /* 0x000fe200008f1402 */
[----:B------:R-:W-:Y:S01]  /*10350*/  @!P5 IMAD.MOV.U32 R2, RZ, RZ, 0x7f800000 ;  /* 0x7f800000ff02d424 */ /* 0x000fe200078e00ff */
[----:B------:R-:W-:Y:S01]  /*10360*/  @!P3 LEA.HI.X R7, R5, c[0x0][0x204], R4, 0x2, P0 ;  /* 0x000081000507ba11 */ /* 0x000fe200000f1404 */
[----:B------:R-:W-:Y:S02]  /*10370*/  @!P4 IMAD.MOV.U32 R4, RZ, RZ, 0x7f800000 ;  /* 0x7f800000ff04c424 */ /* 0x000fe400078e00ff */
[----:B------:R-:W-:Y:S01]  /*10380*/  @!P3 IMAD.MOV.U32 R3, RZ, RZ, 0x7f800000 ;  /* 0x7f800000ff03b424 */ /* 0x000fe200078e00ff */
[----:B------:R2:W-:Y:S04]  /*10390*/  @!P5 STG.E [R10.64], R2 ;  /* 0x000000020a00d986 */ /* 0x0005e8000c101912 */
[----:B------:R2:W-:Y:S04]  /*103a0*/  @!P4 STG.E [R8.64], R4 ;  /* 0x000000040800c986 */ /* 0x0005e8000c101912 */
[----:B------:R2:W-:Y:S01]  /*103b0*/  @!P3 STG.E [R6.64], R3 ;  /* 0x000000030600b986 */ /* 0x0005e2000c101912 */
[----:B------:R-:W-:Y:S05]  /*103c0*/  @P6 EXIT ;  /* 0x000000000000694d */ /* 0x000fea0003800000 */
[----:B------:R-:W-:-:S05]  /*103d0*/  IMAD R0, R0, UR26, RZ ;  /* 0x0000001a00007c24 */ /* 0x000fca000f8e02ff */
[----:B--2---:R-:W-:-:S04]  /*103e0*/  IADD3 R2, P0, R0, UR8, RZ ;  /* 0x0000000800027c10 */ /* 0x004fc8000ff1e0ff */
[----:B------:R-:W-:Y:S02]  /*103f0*/  LEA.HI.X.SX32 R0, R0, UR6, 0x1, P0 ;  /* 0x0000000600007c11 */ /* 0x000fe400080f0eff */
[----:B------:R-:W-:-:S04]  /*10400*/  LEA R4, P0, R2, c[0x0][0x200], 0x2 ;  /* 0x0000800002047a11 */ /* 0x000fc800078010ff */
[----:B------:R-:W-:Y:S01]  /*10410*/  LEA.HI.X R5, R2, c[0x0][0x204], R0, 0x2, P0 ;  /* 0x0000810002057a11 */ /* 0x000fe200000f1400 */
[----:B------:R-:W-:-:S05]  /*10420*/  IMAD.MOV.U32 R0, RZ, RZ, 0x7f800000 ;  /* 0x7f800000ff007424 */ /* 0x000fca00078e00ff */
[----:B------:R-:W-:Y:S01]  /*10430*/  STG.E [R4.64], R0 ;  /* 0x0000000004007986 */ /* 0x000fe2000c101912 */
[----:B------:R-:W-:Y:S05]  /*10440*/  EXIT ;  /* 0x000000000000794d */ /* 0x000fea0003800000 */
.L_x_331:
        /* <DEDUP_REMOVED lines=11> */
.L_x_688:


//--------------------- .text._ZN5flash16flash_fwd_kernelI23Flash_fwd_kernel_traitsILi192ELi64ELi64ELi4ELb0ELb0EN7cutlass6half_tE19Flash_kernel_traitsILi192ELi64ELi64ELi4ES3_EELb1ELb1ELb0ELb0ELb0ELb1ELb0ELb0EEEvNS_16Flash_fwd_paramsE --------------------------
	.section	.text._ZN5flash16flash_fwd_kernelI23Flash_fwd_kernel_traitsILi192ELi64ELi64ELi4ELb0ELb0EN7cutlass6half_tE19Flash_kernel_traitsILi192ELi64ELi64ELi4ES3_EELb1ELb1ELb0ELb0ELb0ELb1ELb0ELb0EEEvNS_16Flash_fwd_paramsE,"ax",@progbits
	.sectioninfo	@"SHI_REGISTERS=254"
	.align	128
        .global         _ZN5flash16flash_fwd_kernelI23Flash_fwd_kernel_traitsILi192ELi64ELi64ELi4ELb0ELb0EN7cutlass6half_tE19Flash_kernel_traitsILi192ELi64ELi64ELi4ES3_EELb1ELb1ELb0ELb0ELb0ELb1ELb0ELb0EEEvNS_16Flash_fwd_paramsE
        .type           _ZN5flash16flash_fwd_kernelI23Flash_fwd_kernel_traitsILi192ELi64ELi64ELi4ELb0ELb0EN7cutlass6half_tE19Flash_kernel_traitsILi192ELi64ELi64ELi4ES3_EELb1ELb1ELb0ELb0ELb0ELb1ELb0ELb0EEEvNS_16Flash_fwd_paramsE,@function
        .size           _ZN5flash16flash_fwd_kernelI23Flash_fwd_kernel_traitsILi192ELi64ELi64ELi4ELb0ELb0EN7cutlass6half_tE19Flash_kernel_traitsILi192ELi64ELi64ELi4ES3_EELb1ELb1ELb0ELb0ELb0ELb1ELb0ELb0EEEvNS_16Flash_fwd_paramsE,(.L_x_689 - _ZN5flash16flash_fwd_kernelI23Flash_fwd_kernel_traitsILi192ELi64ELi64ELi4ELb0ELb0EN7cutlass6half_tE19Flash_kernel_traitsILi192ELi64ELi64ELi4ES3_EELb1ELb1ELb0ELb0ELb0ELb1ELb0ELb0EEEvNS_16Flash_fwd_paramsE)
        .other          _ZN5flash16flash_fwd_kernelI23Flash_fwd_kernel_traitsILi192ELi64ELi64ELi4ELb0ELb0EN7cutlass6half_tE19Flash_kernel_traitsILi192ELi64ELi64ELi4ES3_EELb1ELb1ELb0ELb0ELb0ELb1ELb0ELb0EEEvNS_16Flash_fwd_paramsE,@"STO_CUDA_ENTRY STV_DEFAULT"
_ZN5flash16flash_fwd_kernelI23Flash_fwd_kernel_traitsILi192ELi64ELi64ELi4ELb0ELb0EN7cutlass6half_tE19Flash_kernel_traitsILi192ELi64ELi64ELi4ES3_EELb1ELb1ELb0ELb0ELb0ELb1ELb0ELb0EEEvNS_16Flash_fwd_paramsE:
.text._ZN5flash16flash_fwd_kernelI23Flash_fwd_kernel_traitsILi192ELi64ELi64ELi4ELb0ELb0EN7cutlass6half_tE19Flash_kernel_traitsILi192ELi64ELi64ELi4ES3_EELb1ELb1ELb0ELb0ELb0ELb1ELb0ELb0EEEvNS_16Flash_fwd_paramsE:
        /* <DEDUP_REMOVED lines=21> */
[----:B------:R-:W-:Y:S01]  /*0150*/  ULDC.64 UR12, c[0x0][0x240] ;  /* 0x00009000000c7ab9 */ /* 0x000fe20000000a00 */
[----:B------:R-:W1:Y:S01]  /*0160*/  S2UR UR8, SR_CTAID.Z ;  /* 0x00000000000879c3 */ /* 0x000e620000002700 */
[----:B------:R-:W-:-:S02]  /*0170*/  UMOV UR7, 0x4 ;  /* 0x0000000400077882 */ /* 0x000fc40000000000 */
        /* <DEDUP_REMOVED lines=13> */
[----:B------:R-:W-:Y:S01]  /*0250*/  UIMAD.WIDE UR4, UR11, UR7, UR4 ;  /* 0x000000070b0472a5 */ /* 0x000fe2000f8e0204 */
        /* <DEDUP_REMOVED lines=9> */
[----:B------:R-:W-:Y:S01]  /*02f0*/  PLOP3.LUT P2, PT, PT, PT, UP0, 0x80, 0x0 ;  /* 0x000000000000781c */ /* 0x000fe20003f4f008 */
[----:B------:R-:W-:Y:S01]  /*0300*/  ULDC.64 UR12, c[0x0][0x250] ;  /* 0x00009400000c7ab9 */ /* 0x000fe20000000a00 */
[----:B------:R-:W-:Y:S01]  /*0310*/  PLOP3.LUT P1, PT, PT, PT, UP1, 0x80, 0x0 ;  /* 0x000000000000781c */ /* 0x000fe20003f2f018 */
[----:B------:R-:W-:Y:S01]  /*0320*/  @UP1 UIMAD.WIDE UR12, UR11, UR7, UR12 ;  /* 0x000000070b0c12a5 */ /* 0x000fe2000f8e020c */
[----:B-1----:R-:W-:Y:S01]  /*0330*/  @!P3 MOV R4, R200 ;  /* 0x000000c80004b202 */ /* 0x002fe20000000f00 */
[----:B------:R-:W-:-:S05]  /*0340*/  @!P3 IMAD.MOV.U32 R5, RZ, RZ, R77 ;  /* 0x000000ffff05b224 */ /* 0x000fca00078e004d */
[----:B------:R1:W-:Y:S01]  /*0350*/  @!P3 STG.E.64 [R6.64+0x8], R4 ;  /* 0x000008040600b986 */ /* 0x0003e2000c101b16 */
[----:B------:R-:W-:Y:S02]  /*0360*/  IMAD.U32 R8, RZ, RZ, UR12 ;  /* 0x0000000cff087e24 */ /* 0x000fe4000f8e00ff */
[----:B------:R-:W-:Y:S01]  /*0370*/  IMAD.U32 R9, RZ, RZ, UR13 ;  /* 0x0000000dff097e24 */ /* 0x000fe2000f8e00ff */
[----:B-1----:R1:W2:Y:S04]  /*0380*/  @P0 LDG.E R6, [R2.64] ;  /* 0x0000001602060981 */ /* 0x0022a8000c1e1900 */
[----:B------:R1:W3:Y:S04]  /*0390*/  @P0 LDG.E R5, [R2.64+0x4] ;  /* 0x0000041602050981 */ /* 0x0002e8000c1e1900 */
[----:B------:R-:W4:Y:S01]  /*03a0*/  @P1 LDG.E R4, [R8.64] ;  /* 0x0000001608041981 */ /* 0x000f22000c1e1900 */
[----:B-1----:R-:W-:Y:S01]  /*03b0*/  MOV R2, UR4 ;  /* 0x0000000400027c02 */ /* 0x002fe20008000f00 */
[----:B------:R-:W-:-:S05]  /*03c0*/  IMAD.U32 R3, RZ, RZ, UR5 ;  /* 0x00000005ff037e24 */ /* 0x000fca000f8e00ff */
[----:B------:R-:W5:Y:S01]  /*03d0*/  @!P2 LDG.E R0, [R2.64] ;  /* 0x000000160200a981 */ /* 0x000f62000c1e1900 */
[----:B------:R-:W-:Y:S01]  /*03e0*/  UMOV UR19, 0xffffffff ;  /* 0xffffffff00137882 */ /* 0x000fe20000000000 */
[----:B------:R-:W-:Y:S01]  /*03f0*/  SHF.R.S32.HI R7, RZ, 0x1f, R86 ;  /* 0x0000001fff077819 */ /* 0x000fe20000011456 */
[----:B------:R-:W-:-:S03]  /*0400*/  UMOV UR14, 0xffffffff ;  /* 0xffffffff000e7882 */ /* 0x000fc60000000000 */
[----:B------:R-:W-:Y:S01]  /*0410*/  LEA.HI R85, R7, R86, RZ, 0x5 ;  /* 0x0000005607557211 */ /* 0x000fe200078f28ff */
[----:B------:R-:W-:Y:S02]  /*0420*/  ULDC UR4, c[0x0][0x1c0] ;  /* 0x0000700000047ab9 */ /* 0x000fe40000000800 */
[----:B------:R-:W-:Y:S01]  /*0430*/  UIMAD UR4, UR11, UR4, UR8 ;  /* 0x000000040b0472a4 */ /* 0x000fe2000f8e0208 */
[----:B------:R-:W-:Y:S01]  /*0440*/  LOP3.LUT R87, R85, 0xffffffe0, RZ, 0xc0, !PT ;  /* 0xffffffe055577812 */ /* 0x000fe200078ec0ff */
[----:B------:R-:W-:Y:S02]  /*0450*/  UMOV UR13, URZ ;  /* 0x0000003f000d7c82 */ /* 0x000fe40008000000 */
[----:B------:R-:W-:Y:S02]  /*0460*/  USHF.L.U32 UR5, UR4, 0x5, URZ ;  /* 0x0000000504057899 */ /* 0x000fe4000800063f */
[----:B------:R-:W-:Y:S02]  /*0470*/  IMAD.IADD R87, R86, 0x1, -R87 ;  /* 0x0000000156577824 */ /* 0x000fe400078e0a57 */
[----:B------:R-:W-:Y:S01]  /*0480*/  USHF.R.S32.HI UR4, URZ, 0x1f, UR5 ;  /* 0x0000001f3f047899 */ /* 0x000fe20008011405 */
[----:B--2---:R-:W1:Y:S08]  /*0490*/  @P0 R2UR UR19, R6 ;  /* 0x00000000061303c2 */ /* 0x004e7000000e0000 */
[----:B---3--:R-:W1:Y:S08]  /*04a0*/  @P0 R2UR UR20, R5 ;  /* 0x00000000051403c2 */ /* 0x008e7000000e0000 */
[----:B----4-:R2:W3:Y:S01]  /*04b0*/  @P1 R2UR UR13, R4 ;  /* 0x00000000040d13c2 */ /* 0x0104e200000e0000 */
[----:B------:R-:W-:-:S07]  /*04c0*/  IADD3 R200, P1, P0, R200, UR5, R87 ;  /* 0x00000005c8c87c10 */ /* 0x000fce000f83e057 */
[----:B-----5:R4:W2:Y:S01]  /*04d0*/  @!P2 R2UR UR14, R0 ;  /* 0x00000000000ea3c2 */ /* 0x0208a200000e0000 */
[----:B------:R-:W-:-:S04]  /*04e0*/  ISETP.NE.U32.AND P2, PT, RZ, c[0x0][0x248], PT ;  /* 0x00009200ff007a0c */ /* 0x000fc80003f45070 */
[----:B------:R-:W-:Y:S01]  /*04f0*/  ISETP.NE.AND.EX P2, PT, RZ, c[0x0][0x24c], PT, P2 ;  /* 0x00009300ff007a0c */ /* 0x000fe20003f45320 */
[----:B-1----:R-:W-:-:S07]  /*0500*/  @UP2 UIADD3 UR20, UR20, -UR19, URZ ;  /* 0x8000001314142290 */ /* 0x002fce000fffe03f */
[----:B------:R-:W-:Y:S01]  /*0510*/  @!UP2 ULDC UR20, c[0x0][0x214] ;  /* 0x000085000014aab9 */ /* 0x000fe20000000800 */
[----:B----4-:R-:W-:-:S04]  /*0520*/  SHF.R.S32.HI R0, RZ, 0x1f, R87 ;  /* 0x0000001fff007819 */ /* 0x010fc80000011457 */
[----:B------:R-:W-:Y:S01]  /*0530*/  IADD3.X R77, R77, UR4, R0, P1, P0 ;  /* 0x000000044d4d7c10 */ /* 0x000fe20008fe0400 */
[----:B--23--:R-:W-:Y:S05]  /*0540*/  @!P2 BRA `(.L_x_332) ;  /* 0x000000700000a947 */ /* 0x00cfea0003800000 */
[----:B------:R-:W-:-:S13]  /*0550*/  PLOP3.LUT P0, PT, PT, PT, UP3, 0x80, 0x0 ;  /* 0x000000000000781c */ /* 0x000fda0003f0f038 */
[----:B------:R-:W2:Y:S04]  /*0560*/  @P0 LDG.E R0, [R2.64+0x4] ;  /* 0x0000041602000981 */ /* 0x000ea8000c1e1900 */
[----:B------:R-:W3:Y:S01]  /*0570*/  @!P0 LDG.E R2, [R2.64] ;  /* 0x0000001602028981 */ /* 0x000ee2000c1e1900 */
[----:B--2---:R-:W1:Y:S02]  /*0580*/  @P0 R2UR UR6, R0 ;  /* 0x00000000000603c2 */ /* 0x004e6400000e0000 */
[----:B-1----:R-:W-:-:S11]  /*0590*/  @UP3 UIADD3 UR6, UR6, -UR14, URZ ;  /* 0x8000000e06063290 */ /* 0x002fd6000fffe03f */
[----:B---3--:R1:W2:Y:S02]  /*05a0*/  @!P0 R2UR UR6, R2 ;  /* 0x00000000020683c2 */ /* 0x0082a400000e0000 */
[----:B-12---:R-:W-:Y:S05]  /*05b0*/  BRA `(.L_x_333) ;  /* 0x0000001000007947 */ /* 0x006fea0003800000 */
.L_x_332:
[----:B------:R-:W-:Y:S02]  /*05c0*/  ULDC UR6, c[0x0][0x218] ;  /* 0x0000860000067ab9 */ /* 0x000fe40000000800 */
.L_x_333:
        /* <DEDUP_REMOVED lines=42> */
[----:B------:R-:W-:Y:S02]  /*0870*/  @UP1 UIMAD.WIDE.U32 UR28, UR19, UR4, URZ ;  /* 0x00000004131c12a5 */ /* 0x000fe4000f8e003f */
[----:B------:R-:W-:Y:S02]  /*0880*/  @!UP1 USHF.R.S32.HI UR15, URZ, 0x1f, UR11 ;  /* 0x0000001f3f0f9899 */ /* 0x000fe4000801140b */
[----:B------:R-:W-:Y:S02]  /*0890*/  @UP0 UIADD3 UR16, UR13, UR14, URZ ;  /* 0x0000000e0d100290 */ /* 0x000fe4000fffe03f */
[----:B------:R-:W-:Y:S02]  /*08a0*/  @UP1 UIMAD UR12, UR19, UR5, UR29 ;  /* 0x00000005130c12a4 */ /* 0x000fe4000f8e021d */
[----:B------:R-:W-:Y:S02]  /*08b0*/  @!UP1 UIMAD UR15, UR15, UR6, URZ ;  /* 0x000000060f0f92a4 */ /* 0x000fe4000f8e023f */
[----:B------:R-:W-:-:S02]  /*08c0*/  ULDC.64 UR4, c[0x0][0x198] ;  /* 0x0000660000047ab9 */ /* 0x000fc40000000a00 */
[----:B------:R-:W-:Y:S02]  /*08d0*/  @!UP1 UIMAD.WIDE.U32 UR26, UR11, UR6, URZ ;  /* 0x000000060b1a92a5 */ /* 0x000fe4000f8e003f */
[----:B------:R-:W-:Y:S02]  /*08e0*/  @UP0 UIMAD.WIDE.U32 UR30, UR16, UR4, URZ ;  /* 0x00000004101e02a5 */ /* 0x000fe4000f8e003f */
[----:B------:R-:W-:Y:S02]  /*08f0*/  @!UP1 UIMAD UR15, UR11, UR7, UR15 ;  /* 0x000000070b0f92a4 */ /* 0x000fe4000f8e020f */
[----:B------:R-:W-:Y:S02]  /*0900*/  @UP0 UIMAD UR7, UR16, UR5, UR31 ;  /* 0x00000005100702a4 */ /* 0x000fe4000f8e021f */
[----:B------:R-:W-:Y:S02]  /*0910*/  @UP1 UMOV UR6, UR28 ;  /* 0x0000001c00061c82 */ /* 0x000fe40008000000 */
[----:B------:R-:W-:-:S02]  /*0920*/  @!UP1 UIADD3 UR12, UR27, UR15, URZ ;  /* 0x0000000f1b0c9290 */ /* 0x000fc4000fffe03f */
        /* <DEDUP_REMOVED lines=15> */
.L_x_335:
        /* <DEDUP_REMOVED lines=44> */
.L_x_336:
[CC--:B------:R-:W-:Y:S01]  /*0ce0*/  LEA.HI R10, R7.reuse, R86.reuse, RZ, 0x3 ;  /* 0x00000056070a7211 */ /* 0x0c0fe200078f18ff */
[----:B------:R-:W1:Y:S01]  /*0cf0*/  S2R R18, SR_CTAID.Z ;  /* 0x0000000000127919 */ /* 0x000e620000002700 */
[----:B------:R-:W-:Y:S01]  /*0d00*/  UIADD3 UR18, -UR9, UR20, URZ ;  /* 0x0000001409127290 */ /* 0x000fe2000fffe13f */
[----:B------:R-:W-:Y:S01]  /*0d10*/  LEA.HI R2, R7, R86, RZ, 0x6 ;  /* 0x0000005607027211 */ /* 0x000fe200078f30ff */
[----:B------:R-:W-:Y:S01]  /*0d20*/  ULDC.64 UR4, c[0x0][0x1a8] ;  /* 0x00006a0000047ab9 */ /* 0x000fe20000000a00 */
[----:B------:R-:W-:Y:S01]  /*0d30*/  LOP3.LUT R3, R10, 0xfffffff8, RZ, 0xc0, !PT ;  /* 0xfffffff80a037812 */ /* 0x000fe200078ec0ff */
[----:B------:R-:W2:Y:S01]  /*0d40*/  S2R R84, SR_CTAID.X ;  /* 0x0000000000547919 */ /* 0x000ea20000002500 */
[----:B------:R-:W-:Y:S01]  /*0d50*/  SHF.R.S32.HI R10, RZ, 0x3, R10 ;  /* 0x00000003ff0a7819 */ /* 0x000fe2000001140a */
[----:B------:R-:W-:Y:S01]  /*0d60*/  UIMAD UR4, UR14, UR4, URZ ;  /* 0x000000040e0472a4 */ /* 0x000fe2000f8e023f */
[----:B------:R-:W-:Y:S01]  /*0d70*/  IMAD.SHL.U32 R2, R2, 0x8, RZ ;  /* 0x0000000802027824 */ /* 0x000fe200078e00ff */
[----:B------:R-:W-:Y:S01]  /*0d80*/  SHF.R.S32.HI R201, RZ, 0x1f, R218 ;  /* 0x0000001fffc97819 */ /* 0x000fe200000114da */
[----:B------:R-:W-:Y:S01]  /*0d90*/  IMAD.IADD R3, R86, 0x1, -R3 ;  /* 0x0000000156037824 */ /* 0x000fe200078e0a03 */
[C---:B------:R-:W-:Y:S01]  /*0da0*/  IADD3 R196, R10.reuse, 0x20, RZ ;  /* 0x000000200ac47810 */ /* 0x040fe20007ffe0ff */
[C---:B------:R-:W-:Y:S01]  /*0db0*/  IMAD.SHL.U32 R0, R10.reuse, 0x40, RZ ;  /* 0x000000400a007824 */ /* 0x040fe200078e00ff */
[----:B------:R-:W-:Y:S01]  /*0dc0*/  SHF.R.S32.HI R11, RZ, 0x1f, R10 ;  /* 0x0000001fff0b7819 */ /* 0x000fe2000001140a */
[----:B------:R-:W-:Y:S01]  /*0dd0*/  IMAD.SHL.U32 R206, R3, 0x8, RZ ;  /* 0x0000000803ce7824 */ /* 0x000fe200078e00ff */
[----:B------:R-:W-:Y:S01]  /*0de0*/  IADD3 R195, R10, 0x30, RZ ;  /* 0x000000300ac37810 */ /* 0x000fe20007ffe0ff */
[----:B------:R-:W-:Y:S01]  /*0df0*/  UIMAD UR4, UR8, UR5, UR4 ;  /* 0x00000005080472a4 */ /* 0x000fe2000f8e0204 */
[----:B------:R-:W-:Y:S01]  /*0e00*/  LOP3.LUT R0, R0, 0x1c0, RZ, 0xc0, !PT ;  /* 0x000001c000007812 */ /* 0x000fe200078ec0ff */
[----:B------:R-:W-:Y:S01]  /*0e10*/  IMAD.MOV.U32 R79, RZ, RZ, c[0x0][0x198] ;  /* 0x00006600ff4f7624 */ /* 0x000fe200078e00ff */
[----:B------:R-:W-:Y:S01]  /*0e20*/  SHF.R.S32.HI R207, RZ, 0x1f, R206 ;  /* 0x0000001fffcf7819 */ /* 0x000fe200000114ce */
[----:B------:R-:W-:Y:S01]  /*0e30*/  IMAD.MOV.U32 R80, RZ, RZ, 0x6 ;  /* 0x00000006ff507424 */ /* 0x000fe200078e00ff */
[----:B------:R-:W-:Y:S01]  /*0e40*/  IADD3 R4, P0, R206, UR6, RZ ;  /* 0x00000006ce047c10 */ /* 0x000fe2000ff1e0ff */
[----:B------:R-:W-:Y:S01]  /*0e50*/  UIADD3 UR6, UR21, -0x1, URZ ;  /* 0xffffffff15067890 */ /* 0x000fe2000fffe03f */
[----:B------:R-:W-:Y:S01]  /*0e60*/  SHF.R.U32.HI R197, RZ, 0x3, R0 ;  /* 0x00000003ffc57819 */ /* 0x000fe20000011600 */
[----:B------:R-:W-:Y:S01]  /*0e70*/  IMAD.WIDE.U32 R8, R10, c[0x0][0x198], R206 ;  /* 0x000066000a087a25 */ /* 0x000fe200078e00ce */
[----:B------:R-:W-:Y:S01]  /*0e80*/  IADD3.X R5, R207, UR12, RZ, P0, !PT ;  /* 0x0000000ccf057c10 */ /* 0x000fe200087fe4ff */
[----:B------:R-:W-:Y:S01]  /*0e90*/  USHF.R.S32.HI UR8, URZ, 0x1f, UR6 ;  /* 0x0000001f3f087899 */ /* 0x000fe20008011406 */
[----:B------:R-:W-:Y:S01]  /*0ea0*/  LOP3.LUT R0, R0, 0x38, R206, 0xf8, !PT ;  /* 0x0000003800007812 */ /* 0x000fe200078ef8ce */
[----:B------:R-:W-:Y:S01]  /*0eb0*/  IMAD R202, R201, c[0x0][0x1b0], RZ ;  /* 0x00006c00c9ca7a24 */ /* 0x000fe200078e02ff */
[----:B------:R-:W-:Y:S01]  /*0ec0*/  ISETP.GE.AND P3, PT, R10, UR18, PT ;  /* 0x000000120a007c0c */ /* 0x000fe2000bf66270 */
[----:B-1----:R-:W-:Y:S01]  /*0ed0*/  IMAD.WIDE.U32 R18, R18, c[0x0][0x1a8], R4 ;  /* 0x00006a0012127a25 */ /* 0x002fe200078e0004 */
[----:B------:R-:W-:Y:S01]  /*0ee0*/  IADD3 R4, R10, 0x10, RZ ;  /* 0x000000100a047810 */ /* 0x000fe20007ffe0ff */
[----:B------:R-:W-:Y:S01]  /*0ef0*/  UISETP.GE.AND UP0, UPT, UR21, 0x2, UPT ;  /* 0x000000021500788c */ /* 0x000fe2000bf06270 */
[----:B------:R-:W-:Y:S01]  /*0f00*/  ISETP.GE.AND P1, PT, R196, UR18, PT ;  /* 0x00000012c4007c0c */ /* 0x000fe2000bf26270 */
[----:B--2---:R-:W-:Y:S01]  /*0f10*/  IMAD.WIDE R208, R84, 0x40, R10 ;  /* 0x0000004054d07825 */ /* 0x004fe200078e020a */
[----:B------:R-:W-:Y:S01]  /*0f20*/  ISETP.GE.AND P2, PT, R4, UR18, PT ;  /* 0x0000001204007c0c */ /* 0x000fe2000bf46270 */
[----:B------:R-:W-:Y:S01]  /*0f30*/  UIADD3 UR17, UR25, 0x646e171e, URZ ;  /* 0x646e171e19117890 */ /* 0x000fe2000fffe03f */
[----:B------:R-:W-:Y:S01]  /*0f40*/  LOP3.LUT R197, R0, R197, RZ, 0x3c, !PT ;  /* 0x000000c500c57212 */ /* 0x000fe200078e3cff */
[----:B------:R-:W-:Y:S01]  /*0f50*/  IMAD R0, R11, c[0x0][0x198], RZ ;  /* 0x000066000b007a24 */ /* 0x000fe200078e02ff */
[----:B------:R-:W-:Y:S01]  /*0f60*/  ISETP.GE.AND P0, PT, R195, UR18, PT ;  /* 0x00000012c3007c0c */ /* 0x000fe2000bf06270 */
[----:B------:R-:W-:Y:S01]  /*0f70*/  IMAD R202, R218, c[0x0][0x1b4], R202 ;  /* 0x00006d00daca7a24 */ /* 0x000fe200078e02ca */
[----:B------:R-:W-:Y:S01]  /*0f80*/  IADD3 R198, P4, R8, UR16, RZ ;  /* 0x0000001008c67c10 */ /* 0x000fe2000ff9e0ff */
[----:B------:R-:W-:Y:S01]  /*0f90*/  IMAD R0, R10, c[0x0][0x19c], R0 ;  /* 0x000067000a007a24 */ /* 0x000fe200078e0200 */
[----:B------:R-:W-:Y:S01]  /*0fa0*/  IADD3 R17, R19, UR4, RZ ;  /* 0x0000000413117c10 */ /* 0x000fe2000fffe0ff */
[----:B------:R-:W-:Y:S01]  /*0fb0*/  @!P3 IMAD R6, R209, c[0x0][0x190], RZ ;  /* 0x00006400d106ba24 */ /* 0x000fe200078e02ff */
[----:B------:R-:W-:Y:S01]  /*0fc0*/  LOP3.LUT R197, R197, 0xfffffe00, R2, 0xf8, !PT ;  /* 0xfffffe00c5c57812 */ /* 0x000fe200078ef802 */
[----:B------:R-:W-:Y:S01]  /*0fd0*/  @!P3 IMAD.MOV.U32 R16, RZ, RZ, R18 ;  /* 0x000000ffff10b224 */ /* 0x000fe200078e0012 */
[----:B------:R-:W-:Y:S01]  /*0fe0*/  IADD3.X R199, R9, UR7, R0, P4, !PT ;  /* 0x0000000709c77c10 */ /* 0x000fe2000a7fe400 */
[--C-:B------:R-:W-:Y:S01]  /*0ff0*/  @!P2 IMAD.MOV.U32 R15, RZ, RZ, R17.reuse ;  /* 0x000000ffff0fa224 */ /* 0x100fe200078e0011 */
[C---:B------:R-:W-:Y:S01]  /*1000*/  @!P2 IADD3 R12, P5, R208.reuse, 0x10, RZ ;  /* 0x00000010d00ca810 */ /* 0x040fe20007fbe0ff */
[--C-:B------:R-:W-:Y:S01]  /*1010*/  @!P1 IMAD.MOV.U32 R21, RZ, RZ, R17.reuse ;  /* 0x000000ffff159224 */ /* 0x100fe200078e0011 */
[----:B------:R-:W-:Y:S01]  /*1020*/  @!P1 IADD3 R9, P4, R208, 0x20, RZ ;  /* 0x00000020d0099810 */ /* 0x000fe20007f9e0ff */
[----:B------:R-:W-:Y:S01]  /*1030*/  @!P0 IMAD.MOV.U32 R19, RZ, RZ, R17 ;  /* 0x000000ffff138224 */ /* 0x000fe200078e0011 */
[----:B------:R-:W-:Y:S01]  /*1040*/  UIMAD UR7, UR6, -0x40, UR10 ;  /* 0xffffffc0060778a4 */ /* 0x000fe2000f8e020a */
[----:B------:R-:W-:Y:S01]  /*1050*/  @!P2 IMAD.X R0, RZ, RZ, R209, P5 ;  /* 0x000000ffff00a224 */ /* 0x000fe200028e06d1 */
[----:B------:R-:W-:Y:S01]  /*1060*/  SHF.L.U64.HI R80, R79, R80, c[0x0][0x19c] ;  /* 0x000067004f507619 */ /* 0x000fe20000010250 */
[----:B------:R-:W-:Y:S01]  /*1070*/  @!P2 IMAD.MOV.U32 R14, RZ, RZ, R18 ;  /* 0x000000ffff0ea224 */ /* 0x000fe200078e0012 */
[----:B------:R-:W-:Y:S01]  /*1080*/  ULDC.64 UR4, c[0x0][0x1a0] ;  /* 0x0000680000047ab9 */ /* 0x000fe20000000a00 */
[----:B------:R-:W-:Y:S01]  /*1090*/  @!P2 IMAD R0, R0, c[0x0][0x190], RZ ;  /* 0x000064000000aa24 */ /* 0x000fe200078e02ff */
[----:B------:R-:W-:Y:S01]  /*10a0*/  ISETP.GE.AND P6, PT, R10, UR7, PT ;  /* 0x000000070a007c0c */ /* 0x000fe2000bfc6270 */
[C---:B------:R-:W-:Y:S01]  /*10b0*/  @!P3 IMAD R6, R208.reuse, c[0x0][0x194], R6 ;  /* 0x00006500d006ba24 */ /* 0x040fe200078e0206 */
[----:B------:R-:W-:Y:S01]  /*10c0*/  UIMAD.WIDE.U32 UR12, UR6, UR4, URZ ;  /* 0x00000004060c72a5 */ /* 0x000fe2000f8e003f */
[----:B------:R-:W-:Y:S01]  /*10d0*/  @!P3 IMAD.WIDE.U32 R16, R208, c[0x0][0x190], R16 ;  /* 0x00006400d010ba25 */ /* 0x000fe200078e0010 */
[----:B------:R-:W-:-:S02]  /*10e0*/  LEA.HI R7, R7, R86, RZ, 0x4 ;  /* 0x0000005607077211 */ /* 0x000fc400078f20ff */
[----:B------:R-:W-:Y:S01]  /*10f0*/  SHF.R.S32.HI R85, RZ, 0x5, R85 ;  /* 0x00000005ff557819 */ /* 0x000fe20000011455 */
[----:B------:R-:W-:Y:S01]  /*1100*/  @!P1 IMAD.X R2, RZ, RZ, R209, P4 ;  /* 0x000000ffff029224 */ /* 0x000fe200020e06d1 */
[----:B------:R-:W-:Y:S01]  /*1110*/  @!P0 IADD3 R8, P4, R208, 0x30, RZ ;  /* 0x00000030d0088810 */ /* 0x000fe20007f9e0ff */
[C---:B------:R-:W-:Y:S02]  /*1120*/  @!P2 IMAD R0, R12.reuse, c[0x0][0x194], R0 ;  /* 0x000065000c00aa24 */ /* 0x040fe400078e0200 */
[----:B------:R-:W-:Y:S01]  /*1130*/  @!P2 IMAD.WIDE.U32 R12, R12, c[0x0][0x190], R14 ;  /* 0x000064000c0caa25 */ /* 0x000fe200078e000e */
[----:B------:R-:W-:-:S03]  /*1140*/  @!P3 LEA R14, P5, R16, c[0x0][0x160], 0x1 ;  /* 0x00005800100eba11 */ /* 0x000fc600078a08ff */
[----:B------:R-:W-:Y:S02]  /*1150*/  @!P3 IMAD.IADD R6, R17, 0x1, R6 ;  /* 0x000000011106b824 */ /* 0x000fe400078e0206 */
[----:B------:R-:W-:Y:S02]  /*1160*/  @!P1 IMAD.MOV.U32 R20, RZ, RZ, R18 ;  /* 0x000000ffff149224 */ /* 0x000fe400078e0012 */
[----:B------:R-:W-:Y:S01]  /*1170*/  @!P1 IMAD R2, R2, c[0x0][0x190], RZ ;  /* 0x0000640002029a24 */ /* 0x000fe200078e02ff */
[----:B------:R-:W-:Y:S01]  /*1180*/  @!P3 LEA.HI.X R15, R16, c[0x0][0x164], R6, 0x1, P5 ;  /* 0x00005900100fba11 */ /* 0x000fe200028f0c06 */
[----:B------:R-:W-:Y:S01]  /*1190*/  @!P0 IMAD.X R5, RZ, RZ, R209, P4 ;  /* 0x000000ffff058224 */ /* 0x000fe200020e06d1 */
[----:B------:R-:W-:Y:S01]  /*11a0*/  @!P2 LEA R22, P5, R12, c[0x0][0x160], 0x1 ;  /* 0x000058000c16aa11 */ /* 0x000fe200078a08ff */
[C---:B------:R-:W-:Y:S02]  /*11b0*/  @!P1 IMAD R2, R9.reuse, c[0x0][0x194], R2 ;  /* 0x0000650009029a24 */ /* 0x040fe400078e0202 */
[----:B------:R-:W-:-:S04]  /*11c0*/  @!P1 IMAD.WIDE.U32 R20, R9, c[0x0][0x190], R20 ;  /* 0x0000640009149a25 */ /* 0x000fc800078e0014 */
[----:B------:R-:W-:Y:S01]  /*11d0*/  @!P2 IMAD.IADD R0, R13, 0x1, R0 ;  /* 0x000000010d00a824 */ /* 0x000fe200078e0200 */
[----:B------:R-:W-:Y:S01]  /*11e0*/  @!P1 LEA R16, P4, R20, c[0x0][0x160], 0x1 ;  /* 0x0000580014109a11 */ /* 0x000fe200078808ff */
[----:B------:R-:W-:Y:S02]  /*11f0*/  @!P0 IMAD R5, R5, c[0x0][0x190], RZ ;  /* 0x0000640005058a24 */ /* 0x000fe400078e02ff */
[----:B------:R-:W-:Y:S01]  /*1200*/  @!P1 IMAD.IADD R2, R21, 0x1, R2 ;  /* 0x0000000115029824 */ /* 0x000fe200078e0202 */
[----:B------:R-:W-:Y:S01]  /*1210*/  @!P2 LEA.HI.X R23, R12, c[0x0][0x164], R0, 0x1, P5 ;  /* 0x000059000c17aa11 */ /* 0x000fe200028f0c00 */
[----:B------:R-:W-:Y:S01]  /*1220*/  IMAD.WIDE.U32 R198, R218, c[0x0][0x1b0], R198 ;  /* 0x00006c00dac67a25 */ /* 0x000fe200078e00c6 */
[----:B------:R-:W-:Y:S02]  /*1230*/  ISETP.GE.AND P5, PT, R4, UR7, PT ;  /* 0x0000000704007c0c */ /* 0x000fe4000bfa6270 */
[----:B------:R-:W-:Y:S01]  /*1240*/  @!P1 LEA.HI.X R17, R20, c[0x0][0x164], R2, 0x1, P4 ;  /* 0x0000590014119a11 */ /* 0x000fe200020f0c02 */
[----:B------:R-:W-:-:S02]  /*1250*/  IMAD.SHL.U32 R197, R197, 0x2, RZ ;  /* 0x00000002c5c57824 */ /* 0x000fc400078e00ff */
[C---:B------:R-:W-:Y:S02]  /*1260*/  @!P0 IMAD R5, R8.reuse, c[0x0][0x194], R5 ;  /* 0x0000650008058a24 */ /* 0x040fe400078e0205 */
[----:B------:R-:W-:Y:S01]  /*1270*/  @!P0 IMAD.WIDE.U32 R8, R8, c[0x0][0x190], R18 ;  /* 0x0000640008088a25 */ /* 0x000fe200078e0012 */
[----:B------:R-:W-:Y:S01]  /*1280*/  @!PT LDS RZ, [RZ] ;  /* 0x00000000fffff984 */ /* 0x000fe20000000800 */
[----:B------:R-:W-:Y:S01]  /*1290*/  @!PT LDS RZ, [RZ] ;  /* 0x00000000fffff984 */ /* 0x000fe20000000800 */
[----:B------:R-:W-:Y:S01]  /*12a0*/  @!PT LDS RZ, [RZ] ;  /* 0x00000000fffff984 */ /* 0x000fe20000000800 */
[----:B------:R1:W-:Y:S03]  /*12b0*/  @!P3 LDGSTS.E.BYPASS.LTC128B.128 [R197], [R14.64] ;  /* 0x000000000ec5bfae */ /* 0x0003e6000b901d56 */
[----:B------:R-:W-:Y:S01]  /*12c0*/  IMAD.IADD R203, R199, 0x1, R202 ;  /* 0x00000001c7cb7824 */ /* 0x000fe200078e02ca */
[----:B------:R1:W-:Y:S01]  /*12d0*/  @!P3 LDGSTS.E.BYPASS.LTC128B.128 [R197+0x2000], [R14.64+0x80] ;  /* 0x020000800ec5bfae */ /* 0x0003e2000b901d56 */
[----:B------:R-:W-:Y:S01]  /*12e0*/  IMAD.SHL.U32 R81, R79, 0x40, RZ ;  /* 0x000000404f517824 */ /* 0x000fe200078e00ff */
[----:B------:R-:W-:Y:S01]  /*12f0*/  @!P0 LEA R12, P4, R8, c[0x0][0x160], 0x1 ;  /* 0x00005800080c8a11 */ /* 0x000fe200078808ff */
[----:B------:R-:W-:Y:S01]  /*1300*/  IMAD R2, R80, UR6, RZ ;  /* 0x0000000650027c24 */ /* 0x000fe2000f8e02ff */
[----:B------:R1:W-:Y:S01]  /*1310*/  @!P3 LDGSTS.E.BYPASS.LTC128B.128 [R197+0x4000], [R14.64+0x100] ;  /* 0x040001000ec5bfae */ /* 0x0003e2000b901d56 */
[----:B------:R-:W-:-:S02]  /*1320*/  IMAD.MOV.U32 R202, RZ, RZ, R198 ;  /* 0x000000ffffca7224 */ /* 0x000fc400078e00c6 */
[----:B------:R-:W-:Y:S01]  /*1330*/  @!P0 IMAD.IADD R5, R9, 0x1, R5 ;  /* 0x0000000109058824 */ /* 0x000fe200078e0205 */
[----:B------:R2:W-:Y:S01]  /*1340*/  @!P2 LDGSTS.E.BYPASS.LTC128B.128 [R197+0x800], [R22.64] ;  /* 0x0080000016c5afae */ /* 0x0005e2000b901d56 */
[----:B------:R-:W-:Y:S01]  /*1350*/  IMAD R0, R11, c[0x0][0x1a0], RZ ;  /* 0x000068000b007a24 */ /* 0x000fe200078e02ff */
[----:B------:R-:W-:Y:S01]  /*1360*/  LOP3.LUT R11, R7, 0xfffffff0, RZ, 0xc0, !PT ;  /* 0xfffffff0070b7812 */ /* 0x000fe200078ec0ff */
[----:B------:R-:W-:Y:S01]  /*1370*/  IMAD.WIDE.U32 R18, R10, c[0x0][0x1a0], R206 ;  /* 0x000068000a127a25 */ /* 0x000fe200078e00ce */
[----:B------:R2:W-:Y:S01]  /*1380*/  @!P2 LDGSTS.E.BYPASS.LTC128B.128 [R197+0x2800], [R22.64+0x80] ;  /* 0x0280008016c5afae */ /* 0x0005e2000b901d56 */
[----:B------:R-:W-:Y:S02]  /*1390*/  @!P0 LEA.HI.X R13, R8, c[0x0][0x164], R5, 0x1, P4 ;  /* 0x00005900080d8a11 */ /* 0x000fe400020f0c05 */
[----:B------:R-:W-:Y:S01]  /*13a0*/  IMAD R2, R81, UR8, R2 ;  /* 0x0000000851027c24 */ /* 0x000fe2000f8e0202 */
[----:B------:R2:W-:Y:S01]  /*13b0*/  @!P2 LDGSTS.E.BYPASS.LTC128B.128 [R197+0x4800], [R22.64+0x100] ;  /* 0x0480010016c5afae */ /* 0x0005e2000b901d56 */
[----:B------:R-:W-:Y:S01]  /*13c0*/  IMAD R0, R10, c[0x0][0x1a4], R0 ;  /* 0x000069000a007a24 */ /* 0x000fe200078e0200 */
[----:B------:R-:W-:Y:S01]  /*13d0*/  ISETP.GE.AND P4, PT, R196, UR7, PT ;  /* 0x00000007c4007c0c */ /* 0x000fe2000bf86270 */
[----:B------:R-:W-:Y:S01]  /*13e0*/  IMAD.MOV.U32 R78, RZ, RZ, c[0x0][0x19c] ;  /* 0x00006700ff4e7624 */ /* 0x000fe200078e00ff */
[----:B------:R3:W-:Y:S01]  /*13f0*/  @!P1 LDGSTS.E.BYPASS.LTC128B.128 [R197+0x1000], [R16.64] ;  /* 0x0100000010c59fae */ /* 0x0007e2000b901d56 */
[----:B------:R-:W-:Y:S01]  /*1400*/  IMAD R201, R201, c[0x0][0x1b8], RZ ;  /* 0x00006e00c9c97a24 */ /* 0x000fe200078e02ff */
[----:B------:R-:W-:Y:S01]  /*1410*/  UIMAD UR8, UR8, UR4, URZ ;  /* 0x00000004080872a4 */ /* 0x000fe2000f8e023f */
[----:B------:R-:W-:Y:S01]  /*1420*/  IMAD.U32 R24, RZ, RZ, UR12 ;  /* 0x0000000cff187e24 */ /* 0x000fe2000f8e00ff */
[----:B------:R3:W-:Y:S01]  /*1430*/  @!P1 LDGSTS.E.BYPASS.LTC128B.128 [R197+0x3000], [R16.64+0x80] ;  /* 0x0300008010c59fae */ /* 0x0007e2000b901d56 */
[----:B------:R-:W-:Y:S01]  /*1440*/  IMAD R201, R218, c[0x0][0x1bc], R201 ;  /* 0x00006f00dac97a24 */ /* 0x000fe200078e02c9 */
[----:B------:R-:W-:Y:S01]  /*1450*/  UIMAD UR5, UR6, UR5, UR8 ;  /* 0x00000005060572a4 */ /* 0x000fe2000f8e0208 */
[----:B------:R-:W-:Y:S01]  /*1460*/  IMAD.IADD R11, R86, 0x1, -R11 ;  /* 0x00000001560b7824 */ /* 0x000fe200078e0a0b */
[----:B------:R3:W-:Y:S01]  /*1470*/  @!P1 LDGSTS.E.BYPASS.LTC128B.128 [R197+0x5000], [R16.64+0x100] ;  /* 0x0500010010c59fae */ /* 0x0007e2000b901d56 */
[----:B------:R-:W-:Y:S01]  /*1480*/  IMAD.MOV.U32 R6, RZ, RZ, c[0x0][0x1a0] ;  /* 0x00006800ff067624 */ /* 0x000fe200078e00ff */
[----:B------:R-:W-:Y:S01]  /*1490*/  UIADD3 UR5, UR13, UR5, URZ ;  /* 0x000000050d057290 */ /* 0x000fe2000fffe03f */
[----:B-1----:R-:W-:Y:S01]  /*14a0*/  IMAD.WIDE.U32 R14, R81, UR6, R202 ;  /* 0x00000006510e7c25 */ /* 0x002fe2000f8e00ca */
[----:B------:R1:W-:Y:S03]  /*14b0*/  @!P0 LDGSTS.E.BYPASS.LTC128B.128 [R197+0x1800], [R12.64] ;  /* 0x018000000cc58fae */ /* 0x0003e6000b901d56 */
[----:B------:R-:W-:Y:S01]  /*14c0*/  IMAD.IADD R15, R15, 0x1, R2 ;  /* 0x000000010f0f7824 */ /* 0x000fe200078e0202 */
[----:B------:R-:W-:Y:S01]  /*14d0*/  @!P5 LEA R2, P2, R79, R14, 0x4 ;  /* 0x0000000e4f02d211 */ /* 0x000fe200078420ff */
[----:B------:R1:W-:Y:S01]  /*14e0*/  @!P0 LDGSTS.E.BYPASS.LTC128B.128 [R197+0x3800], [R12.64+0x80] ;  /* 0x038000800cc58fae */ /* 0x0003e2000b901d56 */
[----:B------:R-:W-:-:S02]  /*14f0*/  IMAD.MOV.U32 R5, RZ, RZ, c[0x0][0x1a4] ;  /* 0x00006900ff057624 */ /* 0x000fc400078e00ff */
[----:B------:R-:W-:Y:S01]  /*1500*/  IMAD.U32 R25, RZ, RZ, UR13 ;  /* 0x0000000dff197e24 */ /* 0x000fe2000f8e00ff */
[----:B------:R1:W-:Y:S01]  /*1510*/  @!P0 LDGSTS.E.BYPASS.LTC128B.128 [R197+0x5800], [R12.64+0x100] ;  /* 0x058001000cc58fae */ /* 0x0003e2000b901d56 */
[----:B------:R-:W-:Y:S01]  /*1520*/  IMAD.U32 R205, RZ, RZ, UR10 ;  /* 0x0000000affcd7e24 */ /* 0x000fe2000f8e00ff */
[----:B--2---:R-:W-:Y:S01]  /*1530*/  IADD3 R22, P3, R18, UR26, RZ ;  /* 0x0000001a12167c10 */ /* 0x004fe2000ff7e0ff */
[----:B------:R-:W-:Y:S01]  /*1540*/  IMAD.SHL.U32 R222, R86, 0x2, RZ ;  /* 0x0000000256de7824 */ /* 0x000fe200078e00ff */
[----:B------:R-:W-:Y:S01]  /*1550*/  UMOV UR26, UR6 ;  /* 0x00000006001a7c82 */ /* 0x000fe20008000000 */
[----:B------:R-:W-:Y:S01]  /*1560*/  IMAD R217, R84, 0x4, R85 ;  /* 0x0000000454d97824 */ /* 0x000fe200078e0255 */
[----:B------:R-:W-:Y:S01]  /*1570*/  IADD3.X R23, R19, UR15, R0, P3, !PT ;  /* 0x0000000f13177c10 */ /* 0x000fe20009ffe400 */
[C---:B------:R-:W-:Y:S01]  /*1580*/  IMAD.WIDE.U32 R18, R79.reuse, 0x20, RZ ;  /* 0x000000204f127825 */ /* 0x040fe200078e00ff */
[----:B------:R-:W-:Y:S02]  /*1590*/  @!P6 LEA R8, P3, R14, c[0x0][0x168], 0x1 ;  /* 0x00005a000e08ea11 */ /* 0x000fe400078608ff */
[----:B------:R-:W-:Y:S01]  /*15a0*/  @!P5 LEA.HI.X R0, R79, R15, R78, 0x4, P2 ;  /* 0x0000000f4f00d211 */ /* 0x000fe200010f244e */
[----:B------:R-:W-:Y:S01]  /*15b0*/  IMAD.WIDE.U32 R218, R218, c[0x0][0x1b8], R22 ;  /* 0x00006e00dada7a25 */ /* 0x000fe200078e0016 */
[----:B------:R-:W-:-:S02]  /*15c0*/  @!P5 LEA R20, P2, R2, c[0x0][0x168], 0x1 ;  /* 0x00005a000214da11 */ /* 0x000fc400078408ff */
[----:B------:R-:W-:Y:S01]  /*15d0*/  @!P6 LEA.HI.X R9, R14, c[0x0][0x16c], R15, 0x1, P3 ;  /* 0x00005b000e09ea11 */ /* 0x000fe200018f0c0f */
[----:B------:R-:W-:Y:S01]  /*15e0*/  IMAD.IADD R201, R219, 0x1, R201 ;  /* 0x00000001dbc97824 */ /* 0x000fe200078e02c9 */
[----:B------:R-:W-:Y:S02]  /*15f0*/  ISETP.GE.AND P3, PT, R195, UR7, PT ;  /* 0x00000007c3007c0c */ /* 0x000fe4000bf66270 */
[----:B------:R-:W-:Y:S01]  /*1600*/  @!P5 LEA.HI.X R21, R2, c[0x0][0x16c], R0, 0x1, P2 ;  /* 0x00005b000215da11 */ /* 0x000fe200010f0c00 */
[----:B------:R-:W-:Y:S01]  /*1610*/  IMAD.SHL.U32 R0, R78, 0x20, RZ ;  /* 0x000000204e007824 */ /* 0x000fe200078e00ff */
[----:B------:R-:W-:Y:S01]  /*1620*/  @!P4 IADD3 R2, P2, R14, R18, RZ ;  /* 0x000000120e02c210 */ /* 0x000fe20007f5e0ff */
[----:B------:R2:W-:Y:S01]  /*1630*/  @!P6 LDGSTS.E.BYPASS.LTC128B.128 [R197+0x6000], [R8.64] ;  /* 0x0600000008c5efae */ /* 0x0005e2000b901d56 */
[----:B------:R-:W-:Y:S02]  /*1640*/  LOP3.LUT R222, R222, 0x6, RZ, 0xc0, !PT ;  /* 0x00000006dede7812 */ /* 0x000fe400078ec0ff */
[----:B------:R-:W-:Y:S01]  /*1650*/  @!P4 IADD3.X R0, R15, R19, R0, P2, !PT ;  /* 0x000000130f00c210 */ /* 0x000fe200017fe400 */
[----:B------:R2:W-:Y:S01]  /*1660*/  @!P6 LDGSTS.E.BYPASS.LTC128B.128 [R197+0x8000], [R8.64+0x80] ;  /* 0x0800008008c5efae */ /* 0x0005e2000b901d56 */
[----:B------:R-:W-:-:S02]  /*1670*/  @!P4 LEA R18, P2, R2, c[0x0][0x168], 0x1 ;  /* 0x00005a000212ca11 */ /* 0x000fc400078408ff */
[----:B-1----:R-:W-:Y:S01]  /*1680*/  SHF.R.S32.HI R12, RZ, 0x4, R7 ;  /* 0x00000004ff0c7819 */ /* 0x002fe20000011407 */
[----:B------:R-:W-:Y:S01]  /*1690*/  @!P3 IMAD.WIDE.U32 R22, R79, 0x30, R14 ;  /* 0x000000304f16b825 */ /* 0x000fe200078e000e */
[----:B------:R-:W-:Y:S01]  /*16a0*/  @!P4 LEA.HI.X R19, R2, c[0x0][0x16c], R0, 0x1, P2 ;  /* 0x00005b000213ca11 */ /* 0x000fe200010f0c00 */
[----:B------:R2:W-:Y:S01]  /*16b0*/  @!P6 LDGSTS.E.BYPASS.LTC128B.128 [R197+0xa000], [R8.64+0x100] ;  /* 0x0a00010008c5efae */ /* 0x0005e2000b901d56 */
[----:B------:R-:W-:Y:S01]  /*16c0*/  LEA R14, P1, R24, R218, 0x6 ;  /* 0x000000da180e7211 */ /* 0x000fe200078230ff */
[----:B------:R-:W-:Y:S01]  /*16d0*/  @!P3 IMAD R2, R78, 0x30, RZ ;  /* 0x000000304e02b824 */ /* 0x000fe200078e02ff */
[----:B---3--:R-:W-:Y:S01]  /*16e0*/  @!P3 LEA R16, P2, R22, c[0x0][0x168], 0x1 ;  /* 0x00005a001610ba11 */ /* 0x008fe200078408ff */
[----:B------:R1:W-:Y:S01]  /*16f0*/  @!P5 LDGSTS.E.BYPASS.LTC128B.128 [R197+0x6800], [R20.64] ;  /* 0x0680000014c5dfae */ /* 0x0003e2000b901d56 */
[----:B------:R-:W-:Y:S01]  /*1700*/  IMAD.U32 R0, RZ, RZ, UR5 ;  /* 0x00000005ff007e24 */ /* 0x000fe2000f8e00ff */
[C---:B------:R-:W-:Y:S01]  /*1710*/  ISETP.GE.AND P6, PT, R10.reuse, UR7, PT ;  /* 0x000000070a007c0c */ /* 0x040fe2000bfc6270 */
[----:B------:R-:W-:Y:S01]  /*1720*/  @!P3 IMAD.IADD R2, R23, 0x1, R2 ;  /* 0x000000011702b824 */ /* 0x000fe200078e0202 */
[----:B------:R1:W-:Y:S01]  /*1730*/  @!P5 LDGSTS.E.BYPASS.LTC128B.128 [R197+0x8800], [R20.64+0x80] ;  /* 0x0880008014c5dfae */ /* 0x0003e2000b901d56 */
[----:B------:R-:W-:Y:S01]  /*1740*/  IMAD.SHL.U32 R10, R10, 0x8, RZ ;  /* 0x000000080a0a7824 */ /* 0x000fe200078e00ff */
[----:B------:R-:W-:-:S02]  /*1750*/  LEA.HI.X R15, R24, R201, R0, 0x6, P1 ;  /* 0x000000c9180f7211 */ /* 0x000fc400008f3400 */
[----:B------:R-:W-:Y:S01]  /*1760*/  @!P3 LEA.HI.X R17, R22, c[0x0][0x16c], R2, 0x1, P2 ;  /* 0x00005b001611ba11 */ /* 0x000fe200010f0c02 */
[----:B------:R1:W-:Y:S01]  /*1770*/  @!P5 LDGSTS.E.BYPASS.LTC128B.128 [R197+0xa800], [R20.64+0x100] ;  /* 0x0a80010014c5dfae */ /* 0x0003e2000b901d56 */
[----:B------:R-:W-:Y:S01]  /*1780*/  ISETP.GE.AND P1, PT, R196, UR7, PT ;  /* 0x00000007c4007c0c */ /* 0x000fe2000bf26270 */
[----:B------:R-:W-:Y:S01]  /*1790*/  IMAD.WIDE.U32 R22, R6, 0x20, RZ ;  /* 0x0000002006167825 */ /* 0x000fe200078e00ff */
[----:B------:R-:W-:Y:S01]  /*17a0*/  ISETP.GE.AND P2, PT, R4, UR7, PT ;  /* 0x0000000704007c0c */ /* 0x000fe2000bf46270 */
[----:B------:R3:W-:Y:S01]  /*17b0*/  @!P4 LDGSTS.E.BYPASS.LTC128B.128 [R197+0x7000], [R18.64] ;  /* 0x0700000012c5cfae */ /* 0x0007e2000b901d56 */
[----:B------:R-:W-:Y:S02]  /*17c0*/  SHF.R.S32.HI R4, RZ, 0x1f, R11 ;  /* 0x0000001fff047819 */ /* 0x000fe4000001140b */
[----:B------:R-:W-:Y:S01]  /*17d0*/  LEA.HI R7, R7, R12, RZ, 0x1 ;  /* 0x0000000c07077211 */ /* 0x000fe200078f08ff */
[----:B------:R3:W-:Y:S01]  /*17e0*/  @!P4 LDGSTS.E.BYPASS.LTC128B.128 [R197+0x9000], [R18.64+0x80] ;  /* 0x0900008012c5cfae */ /* 0x0007e2000b901d56 */
[----:B------:R-:W-:-:S02]  /*17f0*/  LEA.HI R4, R4, R11, RZ, 0x3 ;  /* 0x0000000b04047211 */ /* 0x000fc400078f18ff */
[----:B------:R-:W-:Y:S01]  /*1800*/  LOP3.LUT R7, R7, 0xfffffffe, RZ, 0xc0, !PT ;  /* 0xfffffffe07077812 */ /* 0x000fe200078ec0ff */
[----:B------:R3:W-:Y:S01]  /*1810*/  @!P4 LDGSTS.E.BYPASS.LTC128B.128 [R197+0xb000], [R18.64+0x100] ;  /* 0x0b00010012c5cfae */ /* 0x0007e2000b901d56 */
[----:B------:R-:W-:Y:S01]  /*1820*/  LOP3.LUT R0, R4, 0xfffffff8, RZ, 0xc0, !PT ;  /* 0xfffffff804007812 */ /* 0x000fe200078ec0ff */
[----:B--2---:R-:W-:Y:S01]  /*1830*/  IMAD.SHL.U32 R9, R3, 0x40, RZ ;  /* 0x0000004003097824 */ /* 0x004fe200078e00ff */
[----:B------:R-:W-:Y:S01]  /*1840*/  @!P1 IADD3 R2, P0, R14, R22, RZ ;  /* 0x000000160e029210 */ /* 0x000fe20007f1e0ff */
[----:B------:R2:W-:Y:S01]  /*1850*/  @!P3 LDGSTS.E.BYPASS.LTC128B.128 [R197+0x7800], [R16.64] ;  /* 0x0780000010c5bfae */ /* 0x0005e2000b901d56 */
[----:B------:R-:W-:Y:S02]  /*1860*/  IMAD.SHL.U32 R8, R5, 0x20, RZ ;  /* 0x0000002005087824 */ /* 0x000fe400078e00ff */
[----:B------:R-:W-:Y:S01]  /*1870*/  LOP3.LUT R9, R9, 0x1c0, RZ, 0xc0, !PT ;  /* 0x000001c009097812 */ /* 0x000fe200078ec0ff */
[----:B------:R2:W-:Y:S01]  /*1880*/  @!P3 LDGSTS.E.BYPASS.LTC128B.128 [R197+0x9800], [R16.64+0x80] ;  /* 0x0980008010c5bfae */ /* 0x0005e2000b901d56 */
[----:B------:R-:W-:Y:S01]  /*1890*/  IMAD.IADD R0, R11, 0x1, -R0 ;  /* 0x000000010b007824 */ /* 0x000fe200078e0a00 */
[----:B------:R-:W-:Y:S01]  /*18a0*/  @!P1 IADD3.X R8, R15, R23, R8, P0, !PT ;  /* 0x000000170f089210 */ /* 0x000fe200007fe408 */
[----:B------:R-:W-:Y:S01]  /*18b0*/  IMAD.IADD R7, R12, 0x1, -R7 ;  /* 0x000000010c077824 */ /* 0x000fe200078e0a07 */
[----:B------:R2:W-:Y:S01]  /*18c0*/  @!P3 LDGSTS.E.BYPASS.LTC128B.128 [R197+0xb800], [R16.64+0x100] ;  /* 0x0b80010010c5bfae */ /* 0x0005e2000b901d56 */
[----:B------:R-:W-:Y:S01]  /*18d0*/  LOP3.LUT R10, R9, 0x8, R10, 0xf8, !PT ;  /* 0x00000008090a7812 */ /* 0x000fe200078ef80a */
[----:B------:R-:W-:Y:S01]  /*18e0*/  IMAD.SHL.U32 R11, R0, 0x40, RZ ;  /* 0x00000040000b7824 */ /* 0x000fe200078e00ff */
[----:B------:R-:W-:Y:S01]  /*18f0*/  SHF.R.U32.HI R9, RZ, 0x3, R9 ;  /* 0x00000003ff097819 */ /* 0x000fe20000011609 */
[----:B------:R-:W0:Y:S01]  /*1900*/  LDGDEPBAR ;  /* 0x00000000000079af */ /* 0x000e220000000000 */
[----:B------:R-:W-:Y:S01]  /*1910*/  ISETP.GE.AND P0, PT, R195, UR7, PT ;  /* 0x00000007c3007c0c */ /* 0x000fe2000bf06270 */
[----:B------:R-:W-:Y:S01]  /*1920*/  IMAD.SHL.U32 R83, R4, 0x40, RZ ;  /* 0x0000004004537824 */ /* 0x000fe200078e00ff */
[----:B------:R-:W-:Y:S01]  /*1930*/  LOP3.LUT R9, R10, R9, RZ, 0x3c, !PT ;  /* 0x000000090a097212 */ /* 0x000fe200078e3cff */
[----:B------:R-:W-:Y:S01]  /*1940*/  IMAD.SHL.U32 R10, R7, 0x8, RZ ;  /* 0x00000008070a7824 */ /* 0x000fe200078e00ff */
[----:B------:R-:W-:-:S02]  /*1950*/  @!P6 LEA R12, P4, R14, c[0x0][0x170], 0x1 ;  /* 0x00005c000e0cea11 */ /* 0x000fc400078808ff */
[----:B------:R-:W-:Y:S01]  /*1960*/  LOP3.LUT R11, R11, 0x1c0, RZ, 0xc0, !PT ;  /* 0x000001c00b0b7812 */ /* 0x000fe200078ec0ff */
[----:B------:R-:W-:Y:S01]  /*1970*/  IMAD R193, R7, 0x200, R9 ;  /* 0x0000020007c17824 */ /* 0x000fe200078e0209 */
[----:B------:R-:W-:Y:S02]  /*1980*/  @!P2 LEA R9, P3, R6, R14, 0x4 ;  /* 0x0000000e0609a211 */ /* 0x000fe400078620ff */
[----:B------:R-:W-:Y:S01]  /*1990*/  @!P6 LEA.HI.X R13, R14, c[0x0][0x174], R15, 0x1, P4 ;  /* 0x00005d000e0dea11 */ /* 0x000fe200020f0c0f */
[----:B------:R-:W-:Y:S01]  /*19a0*/  IMAD.SHL.U32 R193, R193, 0x2, RZ ;  /* 0x00000002c1c17824 */ /* 0x000fe200078e00ff */
[C---:B------:R-:W-:Y:S01]  /*19b0*/  @!P2 LEA.HI.X R7, R6.reuse, R15, R5, 0x4, P3 ;  /* 0x0000000f0607a211 */ /* 0x040fe200018f2405 */
[----:B------:R-:W-:Y:S01]  /*19c0*/  @!P0 IMAD.WIDE.U32 R14, R6, 0x30, R14 ;  /* 0x00000030060e8825 */ /* 0x000fe200078e000e */
[----:B------:R-:W-:Y:S02]  /*19d0*/  LOP3.LUT R10, R11, 0x8, R10, 0xf8, !PT ;  /* 0x000000080b0a7812 */ /* 0x000fe400078ef80a */
[----:B------:R-:W-:Y:S01]  /*19e0*/  SHF.R.U32.HI R82, RZ, 0x3, R11 ;  /* 0x00000003ff527819 */ /* 0x000fe2000001160b */
[----:B------:R-:W-:Y:S01]  /*19f0*/  @!P0 IMAD R5, R5, 0x30, RZ ;  /* 0x0000003005058824 */ /* 0x000fe200078e02ff */
[----:B------:R-:W-:-:S02]  /*1a00*/  LOP3.LUT R83, R83, 0xfffffe00, RZ, 0xc0, !PT ;  /* 0xfffffe0053537812 */ /* 0x000fc400078ec0ff */
[----:B---3--:R-:W-:Y:S01]  /*1a10*/  @!P1 LEA R18, P4, R2, c[0x0][0x170], 0x1 ;  /* 0x00005c0002129a11 */ /* 0x008fe200078808ff */
[----:B------:R-:W-:Y:S01]  /*1a20*/  @!P0 IMAD.IADD R5, R15, 0x1, R5 ;  /* 0x000000010f058824 */ /* 0x000fe200078e0205 */
[----:B--2---:R-:W-:Y:S01]  /*1a30*/  @!P2 LEA R16, P3, R9, c[0x0][0x170], 0x1 ;  /* 0x00005c000910aa11 */ /* 0x004fe200078608ff */
[----:B------:R-:W-:-:S04]  /*1a40*/  DEPBAR.LE SB0, 0x0 ;  /* 0x000080000000791a */ /* 0x000fc80000000000 */
[----:B------:R-:W-:Y:S01]  /*1a50*/  BAR.SYNC.DEFER_BLOCKING 0x0 ;  /* 0x0000000000007b1d */ /* 0x000fe20000010000 */
[----:B------:R-:W-:Y:S01]  /*1a60*/  @!P2 LEA.HI.X R17, R9, c[0x0][0x174], R7, 0x1, P3 ;  /* 0x00005d000911aa11 */ /* 0x000fe200018f0c07 */
[----:B------:R-:W-:Y:S01]  /*1a70*/  IMAD R194, R85, 0x400, R83 ;  /* 0x0000040055c27824 */ /* 0x000fe200078e0253 */
[----:B------:R-:W-:Y:S02]  /*1a80*/  LOP3.LUT R82, R10, R82, RZ, 0x3c, !PT ;  /* 0x000000520a527212 */ /* 0x000fe400078e3cff */
[----:B------:R-:W-:Y:S02]  /*1a90*/  @!P0 LEA R6, P3, R14, c[0x0][0x170], 0x1 ;  /* 0x00005c000e068a11 */ /* 0x000fe400078608ff */
[----:B------:R-:W-:Y:S01]  /*1aa0*/  @!P1 LEA.HI.X R19, R2, c[0x0][0x174], R8, 0x1, P4 ;  /* 0x00005d0002139a11 */ /* 0x000fe200020f0c08 */
[----:B------:R-:W-:Y:S01]  /*1ab0*/  IMAD.IADD R194, R82, 0x1, R194 ;  /* 0x0000000152c27824 */ /* 0x000fe200078e02c2 */
[----:B------:R-:W-:Y:S01]  /*1ac0*/  @!P0 LEA.HI.X R7, R14, c[0x0][0x174], R5, 0x1, P3 ;  /* 0x00005d000e078a11 */ /* 0x000fe200018f0c05 */
[----:B------:R-:W-:Y:S01]  /*1ad0*/  IMAD.MOV.U32 R2, RZ, RZ, 0x10 ;  /* 0x00000010ff027424 */ /* 0x000fe200078e00ff */
[----:B------:R-:W-:Y:S01]  /*1ae0*/  IADD3 R191, R193, 0x6020, RZ ;  /* 0x00006020c1bf7810 */ /* 0x000fe20007ffe0ff */
[----:B------:R-:W-:Y:S01]  /*1af0*/  IMAD.SHL.U32 R194, R194, 0x2, RZ ;  /* 0x00000002c2c27824 */ /* 0x000fe200078e00ff */
[----:B------:R-:W-:Y:S04]  /*1b00*/  @P6 STS.128 [R197+0xc000], RZ ;  /* 0x00c000ffc5006388 */ /* 0x000fe80000000c00 */
[----:B------:R-:W-:Y:S04]  /*1b10*/  @P6 STS.128 [R197+0xe000], RZ ;  /* 0x00e000ffc5006388 */ /* 0x000fe80000000c00 */
[----:B------:R-:W-:Y:S04]  /*1b20*/  @P6 STS.128 [R197+0x10000], RZ ;  /* 0x010000ffc5006388 */ /* 0x000fe80000000c00 */
[----:B------:R-:W-:Y:S01]  /*1b30*/  @!PT LDS RZ, [RZ] ;  /* 0x00000000fffff984 */ /* 0x000fe20000000800 */
[----:B------:R-:W-:Y:S01]  /*1b40*/  @!PT LDS RZ, [RZ] ;  /* 0x00000000fffff984 */ /* 0x000fe20000000800 */
[----:B------:R-:W-:Y:S01]  /*1b50*/  @!PT LDS RZ, [RZ] ;  /* 0x00000000fffff984 */ /* 0x000fe20000000800 */
[----:B------:R2:W-:Y:S04]  /*1b60*/  @!P6 LDGSTS.E.BYPASS.LTC128B.128 [R197+0xc000], [R12.64] ;  /* 0x0c0000000cc5efae */ /* 0x0005e8000b901d56 */
[----:B------:R2:W-:Y:S04]  /*1b70*/  @!P6 LDGSTS.E.BYPASS.LTC128B.128 [R197+0xe000], [R12.64+0x80] ;  /* 0x0e0000800cc5efae */ /* 0x0005e8000b901d56 */
[----:B------:R2:W-:Y:S04]  /*1b80*/  @!P6 LDGSTS.E.BYPASS.LTC128B.128 [R197+0x10000], [R12.64+0x100] ;  /* 0x100001000cc5efae */ /* 0x0005e8000b901d56 */
        /* <DEDUP_REMOVED lines=17> */
[----:B------:R3:W-:Y:S01]  /*1ca0*/  @!P1 LDGSTS.E.BYPASS.LTC128B.128 [R197+0x11000], [R18.64+0x100] ;  /* 0x1100010012c59fae */ /* 0x0007e2000b901d56 */
[----:B------:R-:W-:Y:S01]  /*1cb0*/  R2P PR, R0, 0x6 ;  /* 0x0000000600007804 */ /* 0x000fe20000000000 */
[----:B------:R-:W-:-:S02]  /*1cc0*/  IMAD.MOV.U32 R0, RZ, RZ, 0x20 ;  /* 0x00000020ff007424 */ /* 0x000fc400078e00ff */
[----:B------:R-:W-:Y:S02]  /*1cd0*/  @P0 STS.128 [R197+0xd800], RZ ;  /* 0x00d800ffc5000388 */ /* 0x000fe40000000c00 */
[----:B------:R-:W-:Y:S02]  /*1ce0*/  SEL R2, R2, 0xfffffff0, !P1 ;  /* 0xfffffff002027807 */ /* 0x000fe40004800000 */
[----:B------:R-:W-:Y:S01]  /*1cf0*/  @P0 STS.128 [R197+0xf800], RZ ;  /* 0x00f800ffc5000388 */ /* 0x000fe20000000c00 */
[----:B------:R-:W-:Y:S02]  /*1d00*/  SEL R0, R0, 0xffffffe0, !P2 ;  /* 0xffffffe000007807 */ /* 0x000fe40005000000 */
[----:B------:R-:W-:Y:S01]  /*1d10*/  R2P PR, R3, 0x6 ;  /* 0x0000000603007804 */ /* 0x000fe20000000000 */
[----:B------:R-:W-:Y:S01]  /*1d20*/  @P0 STS.128 [R197+0x11800], RZ ;  /* 0x011800ffc5000388 */ /* 0x000fe20000000c00 */
[----:B------:R-:W-:Y:S01]  /*1d30*/  IADD3 R3, R193, 0x6000, RZ ;  /* 0x00006000c1037810 */ /* 0x000fe20007ffe0ff */
[----:B------:R-:W-:-:S02]  /*1d40*/  IMAD R192, R2, 0x2, R194 ;  /* 0x0000000202c07824 */ /* 0x000fc400078e02c2 */
[----:B------:R-:W-:Y:S01]  /*1d50*/  @!PT LDS RZ, [RZ] ;  /* 0x00000000fffff984 */ /* 0x000fe20000000800 */
[----:B------:R-:W-:Y:S01]  /*1d60*/  @!PT LDS RZ, [RZ] ;  /* 0x00000000fffff984 */ /* 0x000fe20000000800 */
[----:B------:R-:W-:Y:S01]  /*1d70*/  @!PT LDS RZ, [RZ] ;  /* 0x00000000fffff984 */ /* 0x000fe20000000800 */
[----:B------:R4:W-:Y:S01]  /*1d80*/  @!P0 LDGSTS.E.BYPASS.LTC128B.128 [R197+0xd800], [R6.64] ;  /* 0x0d80000006c58fae */ /* 0x0009e2000b901d56 */
[C---:B------:R-:W-:Y:S02]  /*1d90*/  IMAD R190, R0.reuse, 0x2, R194 ;  /* 0x0000000200be7824 */ /* 0x040fe400078e02c2 */
[----:B------:R-:W-:Y:S01]  /*1da0*/  IMAD R189, R0, 0x2, R192 ;  /* 0x0000000200bd7824 */ /* 0x000fe200078e02c0 */
[----:B------:R4:W-:Y:S04]  /*1db0*/  @!P0 LDGSTS.E.BYPASS.LTC128B.128 [R197+0xf800], [R6.64+0x80] ;  /* 0x0f80008006c58fae */ /* 0x0009e8000b901d56 */
[----:B------:R4:W-:Y:S01]  /*1dc0*/  @!P0 LDGSTS.E.BYPASS.LTC128B.128 [R197+0x11800], [R6.64+0x100] ;  /* 0x1180010006c58fae */ /* 0x0009e2000b901d56 */
[----:B------:R-:W-:Y:S01]  /*1dd0*/  @P1 IADD3 R191, R3, -0x20, RZ ;  /* 0xffffffe003bf1810 */ /* 0x000fe20007ffe0ff */
[----:B------:R-:W-:-:S02]  /*1de0*/  IMAD.MOV.U32 R3, RZ, RZ, 0x40 ;  /* 0x00000040ff037424 */ /* 0x000fc400078e00ff */
[----:B------:R-:W-:Y:S01]  /*1df0*/  LDSM.16.M88.4 R28, [R194] ;  /* 0x00000000c21c783b */ /* 0x000fe20000000200 */
[----:B------:R-:W-:Y:S02]  /*1e00*/  IADD3 R183, R191, 0x800, RZ ;  /* 0x00000800bfb77810 */ /* 0x000fe40007ffe0ff */
[----:B------:R-:W-:Y:S01]  /*1e10*/  SEL R3, R3, 0xffffffc0, !P2 ;  /* 0xffffffc003037807 */ /* 0x000fe20005000000 */
[----:B-1----:R-:W1:Y:S01]  /*1e20*/  LDSM.16.M88.4 R20, [R193+0x6000] ;  /* 0x00600000c114783b */ /* 0x002e620000000200 */
[C---:B------:R-:W-:Y:S02]  /*1e30*/  IADD3 R182, R191.reuse, 0x1000, RZ ;  /* 0x00001000bfb67810 */ /* 0x040fe40007ffe0ff */
[----:B------:R-:W-:Y:S01]  /*1e40*/  IADD3 R181, R191, 0x1800, RZ ;  /* 0x00001800bfb57810 */ /* 0x000fe20007ffe0ff */
[----:B--2---:R-:W3:Y:S01]  /*1e50*/  LDSM.16.M88.4 R12, [R193+0x6800] ;  /* 0x00680000c10c783b */ /* 0x004ee20000000200 */
[----:B------:R-:W-:Y:S01]  /*1e60*/  IMAD.IADD R187, R193, 0x1, R3 ;  /* 0x00000001c1bb7824 */ /* 0x000fe200078e0203 */
[----:B------:R-:W-:Y:S01]  /*1e70*/  IADD3 R179, R191, 0x2000, RZ ;  /* 0x00002000bfb37810 */ /* 0x000fe20007ffe0ff */
[----:B------:R-:W-:Y:S01]  /*1e80*/  IMAD.IADD R180, R3, 0x1, R191 ;  /* 0x0000000103b47824 */ /* 0x000fe200078e02bf */
[----:B------:R-:W2:Y:S01]  /*1e90*/  LDSM.16.M88.4 R56, [R193+0x7000] ;  /* 0x00700000c138783b */ /* 0x000ea20000000200 */
[----:B------:R-:W-:-:S02]  /*1ea0*/  SHF.R.S32.HI R3, RZ, 0x1f, R87 ;  /* 0x0000001fff037819 */ /* 0x000fc40000011457 */
[----:B------:R-:W-:Y:S01]  /*1eb0*/  IADD3 R178, R191, 0x2800, RZ ;  /* 0x00002800bfb27810 */ /* 0x000fe20007ffe0ff */
[----:B------:R-:W5:Y:S01]  /*1ec0*/  LDSM.16.M88.4 R32, [R193+0x7800] ;  /* 0x00780000c120783b */ /* 0x000f620000000200 */
[----:B------:R-:W-:Y:S02]  /*1ed0*/  LEA.HI R204, R3, R87, RZ, 0x2 ;  /* 0x0000005703cc7211 */ /* 0x000fe400078f10ff */
[----:B------:R-:W-:Y:S01]  /*1ee0*/  LEA R3, R85, UR9, 0x4 ;  /* 0x0000000955037c11 */ /* 0x000fe2000f8e20ff */
[----:B------:R-:W-:Y:S01]  /*1ef0*/  LDSM.16.M88.4 R68, [R192] ;  /* 0x00000000c044783b */ /* 0x000fe20000000200 */
[----:B------:R-:W-:Y:S02]  /*1f00*/  SHF.R.S32.HI R204, RZ, 0x2, R204 ;  /* 0x00000002ffcc7819 */ /* 0x000fe400000114cc */
[----:B------:R-:W-:Y:S01]  /*1f10*/  IADD3 R177, R191, 0x3000, RZ ;  /* 0x00003000bfb17810 */ /* 0x000fe20007ffe0ff */
[----:B------:R-:W2:Y:S01]  /*1f20*/  LDSM.16.M88.4 R36, [R191] ;  /* 0x00000000bf24783b */ /* 0x000ea20000000200 */
[----:B------:R-:W-:-:S02]  /*1f30*/  IADD3 R3, R3, 0x1, R204 ;  /* 0x0000000103037810 */ /* 0x000fc40007ffe0cc */
[----:B------:R-:W-:Y:S01]  /*1f40*/  IADD3 R176, R191, 0x3800, RZ ;  /* 0x00003800bfb07810 */ /* 0x000fe20007ffe0ff */
[----:B------:R-:W2:Y:S01]  /*1f50*/  LDSM.16.M88.4 R8, [R191+0x800] ;  /* 0x00080000bf08783b */ /* 0x000ea20000000200 */
[----:B------:R-:W-:Y:S01]  /*1f60*/  IADD3 R205, R205, -UR20, R3 ;  /* 0x80000014cdcd7c10 */ /* 0x000fe2000fffe003 */
[----:B------:R-:W-:Y:S01]  /*1f70*/  IMAD.U32 R3, RZ, RZ, UR6 ;  /* 0x00000006ff037e24 */ /* 0x000fe2000f8e00ff */
[----:B------:R-:W-:Y:S01]  /*1f80*/  IADD3 R175, R191, 0x4000, RZ ;  /* 0x00004000bfaf7810 */ /* 0x000fe20007ffe0ff */
[----:B----4-:R-:W4:Y:S01]  /*1f90*/  LDSM.16.M88.4 R4, [R191+0x1000] ;  /* 0x00100000bf04783b */ /* 0x010f220000000200 */
[----:B------:R-:W-:Y:S01]  /*1fa0*/  IADD3 R205, R205, c[0x0][0x2e8], RZ ;  /* 0x0000ba00cdcd7a10 */ /* 0x000fe20007ffe0ff */
[----:B------:R-:W-:Y:S01]  /*1fb0*/  IMAD R3, R3, 0x40, R222 ;  /* 0x0000004003037824 */ /* 0x000fe200078e02de */
[----:B------:R-:W-:Y:S01]  /*1fc0*/  IADD3 R174, R191, 0x4800, RZ ;  /* 0x00004800bfae7810 */ /* 0x000fe20007ffe0ff */
[----:B------:R-:W4:Y:S01]  /*1fd0*/  LDSM.16.M88.4 R72, [R191+0x1800] ;  /* 0x00180000bf48783b */ /* 0x000f220000000200 */
[----:B------:R-:W-:-:S02]  /*1fe0*/  IADD3 R133, R205, 0x8, RZ ;  /* 0x00000008cd857810 */ /* 0x000fc40007ffe0ff */
[----:B------:R-:W-:Y:S01]  /*1ff0*/  IMNMX R205, R205, UR10, PT ;  /* 0x0000000acdcd7c17 */ /* 0x000fe2000b800200 */
[----:B------:R-:W-:Y:S01]  /*2000*/  LDSM.16.M88.4 R48, [R190] ;  /* 0x00000000be30783b */ /* 0x000fe20000000200 */
[----:B------:R-:W-:Y:S02]  /*2010*/  IMNMX R133, R133, UR10, PT ;  /* 0x0000000a85857c17 */ /* 0x000fe4000b800200 */
[C---:B------:R-:W-:Y:S01]  /*2020*/  IADD3 R173, R191.reuse, 0x5000, RZ ;  /* 0x00005000bfad7810 */ /* 0x040fe20007ffe0ff */
[----:B-1----:R-:W-:Y:S01]  /*2030*/  HMMA.16816.F32 R24, R28, R20, RZ ;  /* 0x000000141c18723c */ /* 0x002fe200000018ff */
[----:B------:R-:W1:Y:S01]  /*2040*/  LDSM.16.M88.4 R64, [R187+0x6000] ;  /* 0x00600000bb40783b */ /* 0x000e620000000200 */
[----:B------:R-:W-:-:S03]  /*2050*/  IADD3 R172, R191, 0x5800, RZ ;  /* 0x00005800bfac7810 */ /* 0x000fc60007ffe0ff */
[----:B------:R-:W-:Y:S03]  /*2060*/  LDSM.16.M88.4 R44, [R187+0x6800] ;  /* 0x00680000bb2c783b */ /* 0x000fe60000000200 */
[C---:B------:R-:W-:Y:S01]  /*2070*/  HMMA.16816.F32 R20, R28.reuse, R22, RZ ;  /* 0x000000161c14723c */ /* 0x040fe200000018ff */
[----:B------:R-:W-:Y:S04]  /*2080*/  LDSM.16.M88.4 R40, [R187+0x7800] ;  /* 0x00780000bb28783b */ /* 0x000fe80000000200 */
[----:B------:R-:W0:Y:S03]  /*2090*/  LDGDEPBAR ;  /* 0x00000000000079af */ /* 0x000e260000000000 */
[C---:B---3--:R-:W-:Y:S08]  /*20a0*/  HMMA.16816.F32 R16, R28.reuse, R12, RZ ;  /* 0x0000000c1c10723c */ /* 0x048ff000000018ff */
[C---:B--2---:R-:W-:Y:S08]  /*20b0*/  HMMA.16816.F32 R60, R28.reuse, R56, RZ ;  /* 0x000000381c3c723c */ /* 0x044ff000000018ff */
[C---:B------:R-:W-:Y:S08]  /*20c0*/  HMMA.16816.F32 R12, R28.reuse, R14, RZ ;  /* 0x0000000e1c0c723c */ /* 0x040ff000000018ff */
[C---:B------:R-:W-:Y:S08]  /*20d0*/  HMMA.16816.F32 R56, R28.reuse, R58, RZ ;  /* 0x0000003a1c38723c */ /* 0x040ff000000018ff */
[C---:B-----5:R-:W-:Y:S08]  /*20e0*/  HMMA.16816.F32 R52, R28.reuse, R32, RZ ;  /* 0x000000201c34723c */ /* 0x060ff000000018ff */
[----:B------:R-:W-:Y:S01]  /*20f0*/  HMMA.16816.F32 R28, R28, R34, RZ ;  /* 0x000000221c1c723c */ /* 0x000fe200000018ff */
[----:B------:R-:W2:Y:S07]  /*2100*/  LDSM.16.M88.4 R32, [R187+0x7000] ;  /* 0x00700000bb20783b */ /* 0x000eae0000000200 */
[C---:B------:R-:W-:Y:S08]  /*2110*/  HMMA.16816.F32 R24, R68.reuse, R36, R24 ;  /* 0x000000244418723c */ /* 0x040ff00000001818 */
[C---:B------:R-:W-:Y:S01]  /*2120*/  HMMA.16816.F32 R20, R68.reuse, R38, R20 ;  /* 0x000000264414723c */ /* 0x040fe20000001814 */
[----:B------:R-:W-:Y:S07]  /*2130*/  LDSM.16.M88.4 R36, [R180+0x800] ;  /* 0x00080000b424783b */ /* 0x000fee0000000200 */
        /* <DEDUP_REMOVED lines=8> */
[----:B------:R-:W-:Y:S04]  /*21c0*/  LDSM.16.M88.4 R72, [R192+0x2000] ;  /* 0x00200000c048783b */ /* 0x000fe80000000200 */
[----:B------:R-:W-:Y:S03]  /*21d0*/  LDSM.16.M88.4 R68, [R191+0x3000] ;  /* 0x00300000bf44783b */ /* 0x000fe60000000200 */
[C---:B-1----:R-:W-:Y:S08]  /*21e0*/  HMMA.16816.F32 R24, R48.reuse, R64, R24 ;  /* 0x000000403018723c */ /* 0x042ff00000001818 */
[C---:B------:R-:W-:Y:S01]  /*21f0*/  HMMA.16816.F32 R20, R48.reuse, R66, R20 ;  /* 0x000000423014723c */ /* 0x040fe20000001814 */
[----:B------:R-:W-:Y:S07]  /*2200*/  LDSM.16.M88.4 R64, [R191+0x3800] ;  /* 0x00380000bf40783b */ /* 0x000fee0000000200 */
[C---:B--2---:R-:W-:Y:S08]  /*2210*/  HMMA.16816.F32 R60, R48.reuse, R32, R60 ;  /* 0x00000020303c723c */ /* 0x044ff0000000183c */
[C---:B------:R-:W-:Y:S01]  /*2220*/  HMMA.16816.F32 R56, R48.reuse, R34, R56 ;  /* 0x000000223038723c */ /* 0x040fe20000001838 */
[----:B------:R-:W1:Y:S07]  /*2230*/  LDSM.16.M88.4 R32, [R180+0x1000] ;  /* 0x00100000b420783b */ /* 0x000e6e0000000200 */
[C---:B------:R-:W-:Y:S08]  /*2240*/  HMMA.16816.F32 R16, R48.reuse, R44, R16 ;  /* 0x0000002c3010723c */ /* 0x040ff00000001810 */
[C---:B------:R-:W-:Y:S01]  /*2250*/  HMMA.16816.F32 R12, R48.reuse, R46, R12 ;  /* 0x0000002e300c723c */ /* 0x040fe2000000180c */
[----:B------:R-:W2:Y:S07]  /*2260*/  LDSM.16.M88.4 R44, [R180+0x1800] ;  /* 0x00180000b42c783b */ /* 0x000eae0000000200 */
[C---:B------:R-:W-:Y:S08]  /*2270*/  HMMA.16816.F32 R52, R48.reuse, R40, R52 ;  /* 0x000000283034723c */ /* 0x040ff00000001834 */
[----:B------:R-:W-:Y:S01]  /*2280*/  HMMA.16816.F32 R48, R48, R42, R28 ;  /* 0x0000002a3030723c */ /* 0x000fe2000000181c */
[----:B------:R-:W-:Y:S04]  /*2290*/  LDSM.16.M88.4 R28, [R194+0x2000] ;  /* 0x00200000c21c783b */ /* 0x000fe80000000200 */
[----:B------:R-:W-:Y:S03]  /*22a0*/  LDSM.16.M88.4 R40, [R193+0x8000] ;  /* 0x00800000c128783b */ /* 0x000fe60000000200 */
        /* <DEDUP_REMOVED lines=9> */
[C---:B--2---:R-:W-:Y:S08]  /*2340*/  HMMA.16816.F32 R52, R8.reuse, R44, R52 ;  /* 0x0000002c0834723c */ /* 0x044ff00000001834 */
[----:B------:R-:W-:Y:S01]  /*2350*/  HMMA.16816.F32 R48, R8, R46, R48 ;  /* 0x0000002e0830723c */ /* 0x000fe20000001830 */
[----:B------:R-:W2:Y:S04]  /*2360*/  LDSM.16.M88.4 R8, [R191+0x2000] ;  /* 0x00200000bf08783b */ /* 0x000ea80000000200 */
[----:B------:R-:W-:Y:S03]  /*2370*/  LDSM.16.M88.4 R44, [R190+0x2000] ;  /* 0x00200000be2c783b */ /* 0x000fe60000000200 */
[C---:B---3--:R-:W-:Y:S08]  /*2380*/  HMMA.16816.F32 R16, R28.reuse, R4, R16 ;  /* 0x000000041c10723c */ /* 0x048ff00000001810 */
[C---:B------:R-:W-:Y:S01]  /*2390*/  HMMA.16816.F32 R12, R28.reuse, R6, R12 ;  /* 0x000000061c0c723c */ /* 0x040fe2000000180c */
[----:B------:R-:W3:Y:S07]  /*23a0*/  LDSM.16.M88.4 R4, [R191+0x2800] ;  /* 0x00280000bf04783b */ /* 0x000eee0000000200 */
[C---:B------:R-:W-:Y:S08]  /*23b0*/  HMMA.16816.F32 R24, R28.reuse, R40, R24 ;  /* 0x000000281c18723c */ /* 0x040ff00000001818 */
[C---:B------:R-:W-:Y:S01]  /*23c0*/  HMMA.16816.F32 R20, R28.reuse, R42, R20 ;  /* 0x0000002a1c14723c */ /* 0x040fe20000001814 */
[----:B------:R-:W5:Y:S07]  /*23d0*/  LDSM.16.M88.4 R40, [R187+0x8000] ;  /* 0x00800000bb28783b */ /* 0x000f6e0000000200 */
[C---:B----4-:R-:W-:Y:S08]  /*23e0*/  HMMA.16816.F32 R60, R28.reuse, R36, R60 ;  /* 0x000000241c3c723c */ /* 0x050ff0000000183c */
[C---:B------:R-:W-:Y:S01]  /*23f0*/  HMMA.16816.F32 R56, R28.reuse, R38, R56 ;  /* 0x000000261c38723c */ /* 0x040fe20000001838 */
[----:B------:R-:W4:Y:S07]  /*2400*/  LDSM.16.M88.4 R36, [R187+0x8800] ;  /* 0x00880000bb24783b */ /* 0x000f2e0000000200 */
[C---:B-1----:R-:W-:Y:S08]  /*2410*/  HMMA.16816.F32 R52, R28.reuse, R32, R52 ;  /* 0x000000201c34723c */ /* 0x042ff00000001834 */
        /* <DEDUP_REMOVED lines=8> */
[----:B------:R-:W2:Y:S07]  /*24a0*/  LDSM.16.M88.4 R4, [R180+0x2000] ;  /* 0x00200000b404783b */ /* 0x000eae0000000200 */
[C---:B------:R-:W-:Y:S08]  /*24b0*/  HMMA.16816.F32 R52, R72.reuse, R64, R52 ;  /* 0x000000404834723c */ /* 0x040ff00000001834 */
[C---:B------:R-:W-:Y:S08]  /*24c0*/  HMMA.16816.F32 R60, R72.reuse, R68, R60 ;  /* 0x00000044483c723c */ /* 0x040ff0000000183c */
[C---:B------:R-:W-:Y:S01]  /*24d0*/  HMMA.16816.F32 R56, R72.reuse, R70, R56 ;  /* 0x000000464838723c */ /* 0x040fe20000001838 */
[----:B------:R-:W-:Y:S07]  /*24e0*/  LDSM.16.M88.4 R68, [R193+0xb800] ;  /* 0x00b80000c144783b */ /* 0x000fee0000000200 */
[----:B------:R-:W-:Y:S01]  /*24f0*/  HMMA.16816.F32 R64, R72, R66, R48 ;  /* 0x000000424840723c */ /* 0x000fe20000001830 */
[----:B------:R-:W3:Y:S07]  /*2500*/  LDSM.16.M88.4 R48, [R180+0x2800] ;  /* 0x00280000b430783b */ /* 0x000eee0000000200 */
[C---:B-----5:R-:W-:Y:S08]  /*2510*/  HMMA.16816.F32 R24, R44.reuse, R40, R24 ;  /* 0x000000282c18723c */ /* 0x060ff00000001818 */
[C---:B------:R-:W-:Y:S01]  /*2520*/  HMMA.16816.F32 R20, R44.reuse, R42, R20 ;  /* 0x0000002a2c14723c */ /* 0x040fe20000001814 */
[----:B------:R-:W-:Y:S07]  /*2530*/  LDSM.16.M88.4 R40, [R180+0x3800] ;  /* 0x00380000b428783b */ /* 0x000fee0000000200 */
[C---:B----4-:R-:W-:Y:S08]  /*2540*/  HMMA.16816.F32 R16, R44.reuse, R36, R16 ;  /* 0x000000242c10723c */ /* 0x050ff00000001810 */
[C---:B------:R-:W-:Y:S01]  /*2550*/  HMMA.16816.F32 R12, R44.reuse, R38, R12 ;  /* 0x000000262c0c723c */ /* 0x040fe2000000180c */
[----:B------:R-:W4:Y:S07]  /*2560*/  LDSM.16.M88.4 R36, [R180+0x3000] ;  /* 0x00300000b424783b */ /* 0x000f2e0000000200 */
[C---:B-1----:R-:W-:Y:S08]  /*2570*/  HMMA.16816.F32 R60, R44.reuse, R32, R60 ;  /* 0x000000202c3c723c */ /* 0x042ff0000000183c */
[C---:B------:R-:W-:Y:S01]  /*2580*/  HMMA.16816.F32 R56, R44.reuse, R34, R56 ;  /* 0x000000222c38723c */ /* 0x040fe20000001838 */
[----:B------:R-:W-:Y:S07]  /*2590*/  LDSM.16.M88.4 R32, [R194+0x4000] ;  /* 0x00400000c220783b */ /* 0x000fee0000000200 */
        /* <DEDUP_REMOVED lines=8> */
[C---:B------:R-:W-:Y:S01]  /*2620*/  HMMA.16816.F32 R12, R8.reuse, R50, R12 ;  /* 0x00000032080c723c */ /* 0x040fe2000000180c */
[----:B------:R-:W-:Y:S07]  /*2630*/  LDSM.16.M88.4 R48, [R192+0x4000] ;  /* 0x00400000c030783b */ /* 0x000fee0000000200 */
[C---:B----4-:R-:W-:Y:S08]  /*2640*/  HMMA.16816.F32 R60, R8.reuse, R36, R60 ;  /* 0x00000024083c723c */ /* 0x050ff0000000183c */
[C---:B------:R-:W-:Y:S01]  /*2650*/  HMMA.16816.F32 R56, R8.reuse, R38, R56 ;  /* 0x000000260838723c */ /* 0x040fe20000001838 */
[----:B------:R-:W3:Y:S07]  /*2660*/  LDSM.16.M88.4 R36, [R191+0x4000] ;  /* 0x00400000bf24783b */ /* 0x000eee0000000200 */
[C---:B------:R-:W-:Y:S08]  /*2670*/  HMMA.16816.F32 R52, R8.reuse, R40, R52 ;  /* 0x000000280834723c */ /* 0x040ff00000001834 */
[----:B------:R-:W-:Y:S01]  /*2680*/  HMMA.16816.F32 R64, R8, R42, R64 ;  /* 0x0000002a0840723c */ /* 0x000fe20000001840 */
[----:B------:R-:W4:Y:S04]  /*2690*/  LDSM.16.M88.4 R8, [R191+0x4800] ;  /* 0x00480000bf08783b */ /* 0x000f280000000200 */
[----:B------:R-:W-:Y:S03]  /*26a0*/  LDSM.16.M88.4 R40, [R187+0xa000] ;  /* 0x00a00000bb28783b */ /* 0x000fe60000000200 */
[C---:B-1----:R-:W-:Y:S08]  /*26b0*/  HMMA.16816.F32 R24, R32.reuse, R28, R24 ;  /* 0x0000001c2018723c */ /* 0x042ff00000001818 */
[C---:B--2---:R-:W-:Y:S08]  /*26c0*/  HMMA.16816.F32 R16, R32.reuse, R4, R16 ;  /* 0x000000042010723c */ /* 0x044ff00000001810 */
[C---:B------:R-:W-:Y:S01]  /*26d0*/  HMMA.16816.F32 R12, R32.reuse, R6, R12 ;  /* 0x00000006200c723c */ /* 0x040fe2000000180c */
[----:B------:R-:W1:Y:S07]  /*26e0*/  LDSM.16.M88.4 R4, [R191+0x5000] ;  /* 0x00500000bf04783b */ /* 0x000e6e0000000200 */
[C---:B------:R-:W-:Y:S01]  /*26f0*/  HMMA.16816.F32 R20, R32.reuse, R30, R20 ;  /* 0x0000001e2014723c */ /* 0x040fe20000001814 */
[----:B------:R-:W2:Y:S07]  /*2700*/  LDSM.16.M88.4 R28, [R191+0x5800] ;  /* 0x00580000bf1c783b */ /* 0x000eae0000000200 */
[C---:B------:R-:W-:Y:S08]  /*2710*/  HMMA.16816.F32 R60, R32.reuse, R44, R60 ;  /* 0x0000002c203c723c */ /* 0x040ff0000000183c */
[C---:B------:R-:W-:Y:S01]  /*2720*/  HMMA.16816.F32 R56, R32.reuse, R46, R56 ;  /* 0x0000002e2038723c */ /* 0x040fe20000001838 */
[----:B------:R-:W-:Y:S07]  /*2730*/  LDSM.16.M88.4 R44, [R187+0xa800] ;  /* 0x00a80000bb2c783b */ /* 0x000fee0000000200 */
[C---:B------:R-:W-:Y:S08]  /*2740*/  HMMA.16816.F32 R52, R32.reuse, R68, R52 ;  /* 0x000000442034723c */ /* 0x040ff00000001834 */
[----:B------:R-:W-:Y:S08]  /*2750*/  HMMA.16816.F32 R64, R32, R70, R64 ;  /* 0x000000462040723c */ /* 0x000ff00000001840 */
[C---:B---3--:R-:W-:Y:S01]  /*2760*/  HMMA.16816.F32 R32, R48.reuse, R36, R24 ;  /* 0x000000243020723c */ /* 0x048fe20000001818 */
[----:B------:R-:W3:Y:S07]  /*2770*/  LDSM.16.M88.4 R24, [R190+0x4000] ;  /* 0x00400000be18783b */ /* 0x000eee0000000200 */
[C---:B----4-:R-:W-:Y:S01]  /*2780*/  HMMA.16816.F32 R68, R48.reuse, R8, R16 ;  /* 0x000000083044723c */ /* 0x050fe20000001810 */
[----:B------:R-:W4:Y:S07]  /*2790*/  LDSM.16.M88.4 R16, [R187+0xb800] ;  /* 0x00b80000bb10783b */ /* 0x000f2e0000000200 */
[C---:B------:R-:W-:Y:S01]  /*27a0*/  HMMA.16816.F32 R20, R48.reuse, R38, R20 ;  /* 0x000000263014723c */ /* 0x040fe20000001814 */
[----:B------:R-:W-:Y:S07]  /*27b0*/  LDSM.16.M88.4 R36, [R187+0xb000] ;  /* 0x00b00000bb24783b */ /* 0x000fee0000000200 */
[C---:B------:R-:W-:Y:S01]  /*27c0*/  HMMA.16816.F32 R12, R48.reuse, R10, R12 ;  /* 0x0000000a300c723c */ /* 0x040fe2000000180c */
[----:B------:R-:W-:Y:S07]  /*27d0*/  LDSM.16.M88.4 R8, [R180+0x4000] ;  /* 0x00400000b408783b */ /* 0x000fee0000000200 */
[C---:B-1----:R-:W-:Y:S08]  /*27e0*/  HMMA.16816.F32 R60, R48.reuse, R4, R60 ;  /* 0x00000004303c723c */ /* 0x042ff0000000183c */
[C---:B------:R-:W-:Y:S01]  /*27f0*/  HMMA.16816.F32 R56, R48.reuse, R6, R56 ;  /* 0x000000063038723c */ /* 0x040fe20000001838 */
[----:B------:R-:W1:Y:S07]  /*2800*/  LDSM.16.M88.4 R4, [R189+0x4000] ;  /* 0x00400000bd04783b */ /* 0x000e6e0000000200 */
[C---:B--2---:R-:W-:Y:S08]  /*2810*/  HMMA.16816.F32 R52, R48.reuse, R28, R52 ;  /* 0x0000001c3034723c */ /* 0x044ff00000001834 */
[----:B------:R-:W-:Y:S01]  /*2820*/  HMMA.16816.F32 R64, R48, R30, R64 ;  /* 0x0000001e3040723c */ /* 0x000fe20000001840 */
[----:B------:R-:W2:Y:S07]  /*2830*/  LDSM.16.M88.4 R28, [R180+0x4800] ;  /* 0x00480000b41c783b */ /* 0x000eae0000000200 */
[C---:B---3--:R-:W-:Y:S08]  /*2840*/  HMMA.16816.F32 R32, R24.reuse, R40, R32 ;  /* 0x000000281820723c */ /* 0x048ff00000001820 */
[C---:B------:R-:W-:Y:S08]  /*2850*/  HMMA.16816.F32 R20, R24.reuse, R42, R20 ;  /* 0x0000002a1814723c */ /* 0x040ff00000001814 */
[C---:B----4-:R-:W-:Y:S08]  /*2860*/  HMMA.16816.F32 R52, R24.reuse, R16, R52 ;  /* 0x000000101834723c */ /* 0x050ff00000001834 */
[----:B------:R-:W-:Y:S01]  /*2870*/  HMMA.16816.F32 R64, R24, R18, R64 ;  /* 0x000000121840723c */ /* 0x000fe20000001840 */
[----:B------:R-:W3:Y:S07]  /*2880*/  LDSM.16.M88.4 R16, [R180+0x5000] ;  /* 0x00500000b410783b */ /* 0x000eee0000000200 */
[----:B-1----:R-:W-:Y:S07]  /*2890*/  HMMA.16816.F32 R32, R4, R8, R32 ;  /* 0x000000080420723c */ /* 0x002fee0000001820 */
[C---:B------:R-:W-:Y:S01]  /*28a0*/  IADD3 R8, R3.reuse, 0x1, RZ ;  /* 0x0000000103087810 */ /* 0x040fe20007ffe0ff */
[----:B------:R-:W-:Y:S01]  /*28b0*/  HMMA.16816.F32 R68, R24, R44, R68 ;  /* 0x0000002c1844723c */ /* 0x000fe20000001844 */
[----:B------:R-:W-:-:S02]  /*28c0*/  IADD3 R9, R3, 0x8, RZ ;  /* 0x0000000803097810 */ /* 0x000fc40007ffe0ff */
[C---:B------:R-:W-:Y:S02]  /*28d0*/  ISETP.GE.AND P0, PT, R8.reuse, R205, PT ;  /* 0x000000cd0800720c */ /* 0x040fe40003f06270 */
[----:B------:R-:W-:Y:S02]  /*28e0*/  ISETP.GE.AND P3, PT, R8, R133, PT ;  /* 0x000000850800720c */ /* 0x000fe40003f66270 */
[C---:B------:R-:W-:Y:S01]  /*28f0*/  ISETP.GE.AND P4, PT, R9.reuse, R205, PT ;  /* 0x000000cd0900720c */ /* 0x040fe20003f86270 */
[----:B------:R-:W-:Y:S01]  /*2900*/  HMMA.16816.F32 R12, R24, R46, R12 ;  /* 0x0000002e180c723c */ /* 0x000fe2000000180c */
[----:B------:R-:W-:-:S07]  /*2910*/  ISETP.GE.AND P6, PT, R9, R133, PT ;  /* 0x000000850900720c */ /* 0x000fce0003fc6270 */
[----:B------:R-:W-:Y:S01]  /*2920*/  HMMA.16816.F32 R20, R4, R10, R20 ;  /* 0x0000000a0414723c */ /* 0x000fe20000001814 */
[----:B------:R-:W1:Y:S01]  /*2930*/  LDSM.16.M88.4 R8, [R180+0x5800] ;  /* 0x00580000b408783b */ /* 0x000e620000000200 */
[----:B------:R-:W-:Y:S01]  /*2940*/  FSEL R33, R33, -INF , !P0 ;  /* 0xff80000021217808 */ /* 0x000fe20004000000 */
[----:B------:R-:W-:-:S04]  /*2950*/  DEPBAR.LE SB0, 0x0 ;  /* 0x000080000000791a */ /* 0x000fc80000000000 */
[----:B------:R-:W-:Y:S01]  /*2960*/  FSEL R35, R35, -INF , !P3 ;  /* 0xff80000023237808 */ /* 0x000fe20005800000 */
[C---:B------:R-:W-:Y:S08]  /*2970*/  HMMA.16816.F32 R60, R24.reuse, R36, R60 ;  /* 0x00000024183c723c */ /* 0x040ff0000000183c */
[----:B------:R-:W-:Y:S07]  /*2980*/  HMMA.16816.F32 R56, R24, R38, R56 ;  /* 0x000000261838723c */ /* 0x000fee0000001838 */
[C---:B------:R-:W-:Y:S01]  /*2990*/  IADD3 R25, R3.reuse, 0x10, RZ ;  /* 0x0000001003197810 */ /* 0x040fe20007ffe0ff */
[----:B--2---:R-:W-:Y:S01]  /*29a0*/  HMMA.16816.F32 R68, R4, R28, R68 ;  /* 0x0000001c0444723c */ /* 0x004fe20000001844 */
[----:B------:R-:W-:-:S02]  /*29b0*/  IADD3 R24, R3, 0x9, RZ ;  /* 0x0000000903187810 */ /* 0x000fc40007ffe0ff */
[C---:B------:R-:W-:Y:S02]  /*29c0*/  ISETP.GE.AND P1, PT, R25.reuse, R205, PT ;  /* 0x000000cd1900720c */ /* 0x040fe40003f26270 */
[----:B------:R-:W-:Y:S02]  /*29d0*/  ISETP.GE.AND P0, PT, R25, R133, PT ;  /* 0x000000851900720c */ /* 0x000fe40003f06270 */
[----:B------:R-:W-:Y:S01]  /*29e0*/  IADD3 R25, R3, 0x11, RZ ;  /* 0x0000001103197810 */ /* 0x000fe20007ffe0ff */
[----:B------:R-:W-:Y:S01]  /*29f0*/  HMMA.16816.F32 R12, R4, R30, R12 ;  /* 0x0000001e040c723c */ /* 0x000fe2000000180c */
[C---:B------:R-:W-:Y:S02]  /*2a00*/  ISETP.GE.AND P2, PT, R24.reuse, R205, PT ;  /* 0x000000cd1800720c */ /* 0x040fe40003f46270 */
[----:B------:R-:W-:Y:S02]  /*2a10*/  ISETP.GE.AND P5, PT, R24, R133, PT ;  /* 0x000000851800720c */ /* 0x000fe40003fa6270 */
[----:B------:R-:W-:-:S02]  /*2a20*/  FSEL R24, R20, -INF , !P4 ;  /* 0xff80000014187808 */ /* 0x000fc40006000000 */
[C---:B------:R-:W-:Y:S01]  /*2a30*/  ISETP.GE.AND P3, PT, R25.reuse, R205, PT ;  /* 0x000000cd1900720c */ /* 0x040fe20003f66270 */
[C---:B---3--:R-:W-:Y:S01]  /*2a40*/  HMMA.16816.F32 R60, R4.reuse, R16, R60 ;  /* 0x00000010043c723c */ /* 0x048fe2000000183c */
[----:B------:R-:W-:Y:S02]  /*2a50*/  ISETP.GE.AND P4, PT, R25, R133, PT ;  /* 0x000000851900720c */ /* 0x000fe40003f86270 */
[C---:B------:R-:W-:Y:S02]  /*2a60*/  IADD3 R26, R3.reuse, 0x18, RZ ;  /* 0x00000018031a7810 */ /* 0x040fe40007ffe0ff */
[----:B------:R-:W-:Y:S02]  /*2a70*/  IADD3 R25, R3, 0x19, RZ ;  /* 0x0000001903197810 */ /* 0x000fe40007ffe0ff */
[----:B------:R-:W-:Y:S01]  /*2a80*/  FSEL R22, R22, -INF , !P6 ;  /* 0xff80000016167808 */ /* 0x000fe20007000000 */
[----:B------:R-:W-:Y:S01]  /*2a90*/  HMMA.16816.F32 R56, R4, R18, R56 ;  /* 0x000000120438723c */ /* 0x000fe20000001838 */
[----:B------:R-:W-:-:S02]  /*2aa0*/  FSEL R21, R21, -INF , !P2 ;  /* 0xff80000015157808 */ /* 0x000fc40005000000 */
[----:B------:R-:W-:Y:S02]  /*2ab0*/  FSEL R23, R23, -INF , !P5 ;  /* 0xff80000017177808 */ /* 0x000fe40006800000 */
[C---:B------:R-:W-:Y:S02]  /*2ac0*/  ISETP.GE.AND P6, PT, R26.reuse, R205, PT ;  /* 0x000000cd1a00720c */ /* 0x040fe40003fc6270 */
[----:B------:R-:W-:Y:S01]  /*2ad0*/  ISETP.GE.AND P2, PT, R26, R133, PT ;  /* 0x000000851a00720c */ /* 0x000fe20003f46270 */
[----:B-1----:R-:W-:Y:S01]  /*2ae0*/  HMMA.16816.F32 R64, R4, R10, R64 ;  /* 0x0000000a0440723c */ /* 0x002fe20000001840 */
[----:B------:R-:W-:Y:S02]  /*2af0*/  ISETP.GE.AND P5, PT, R25, R205, PT ;  /* 0x000000cd1900720c */ /* 0x000fe40003fa6270 */
[C---:B------:R-:W-:Y:S02]  /*2b00*/  IADD3 R26, R3.reuse, 0x20, RZ ;  /* 0x00000020031a7810 */ /* 0x040fe40007ffe0ff */
[----:B------:R-:W-:-:S02]  /*2b10*/  IADD3 R18, R3, 0x28, RZ ;  /* 0x0000002803127810 */ /* 0x000fc40007ffe0ff */
[----:B------:R-:W-:Y:S01]  /*2b20*/  FSEL R16, R70, -INF , !P0 ;  /* 0xff80000046107808 */ /* 0x000fe20004000000 */
[----:B------:R-:W-:Y:S01]  /*2b30*/  HMMA.16816.F32 R52, R4, R8, R52 ;  /* 0x000000080434723c */ /* 0x000fe20000001834 */
[----:B------:R-:W-:Y:S02]  /*2b40*/  FSEL R14, R14, -INF , !P2 ;  /* 0xff8000000e0e7808 */ /* 0x000fe40005000000 */
[----:B------:R-:W-:Y:S02]  /*2b50*/  FSEL R13, R13, -INF , !P5 ;  /* 0xff8000000d0d7808 */ /* 0x000fe40006800000 */
[-C--:B------:R-:W-:Y:S02]  /*2b60*/  ISETP.GE.AND P0, PT, R26, R205.reuse, PT ;  /* 0x000000cd1a00720c */ /* 0x080fe40003f06270 */
[C---:B------:R-:W-:Y:S02]  /*2b70*/  ISETP.GE.AND P2, PT, R18.reuse, R205, PT ;  /* 0x000000cd1200720c */ /* 0x040fe40003f46270 */
[----:B------:R-:W-:-:S02]  /*2b80*/  ISETP.GE.AND P5, PT, R18, R133, PT ;  /* 0x000000851200720c */ /* 0x000fc40003fa6270 */
[C---:B------:R-:W-:Y:S02]  /*2b90*/  IADD3 R18, R3.reuse, 0x29, RZ ;  /* 0x0000002903127810 */ /* 0x040fe40007ffe0ff */
[----:B------:R-:W-:Y:S02]  /*2ba0*/  FSEL R146, R60, -INF , !P0 ;  /* 0xff8000003c927808 */ /* 0x000fe40004000000 */
[----:B------:R-:W-:Y:S02]  /*2bb0*/  ISETP.GE.AND P0, PT, R18, R133, PT ;  /* 0x000000851200720c */ /* 0x000fe40003f06270 */
[----:B------:R-:W-:Y:S02]  /*2bc0*/  IADD3 R4, R3, 0x39, RZ ;  /* 0x0000003903047810 */ /* 0x000fe40007ffe0ff */
[----:B------:R-:W-:Y:S02]  /*2bd0*/  FSEL R137, R59, -INF , !P0 ;  /* 0xff8000003b897808 */ /* 0x000fe40004000000 */
[----:B------:R-:W-:-:S02]  /*2be0*/  ISETP.GE.AND P0, PT, R3, R205, PT ;  /* 0x000000cd0300720c */ /* 0x000fc40003f06270 */
[----:B------:R-:W-:Y:S02]  /*2bf0*/  FSEL R20, R68, -INF , !P1 ;  /* 0xff80000044147808 */ /* 0x000fe40004800000 */
[----:B------:R-:W-:Y:S02]  /*2c00*/  FSEL R32, R32, -INF , !P0 ;  /* 0xff80000020207808 */ /* 0x000fe40004000000 */
[-C--:B------:R-:W-:Y:S02]  /*2c10*/  ISETP.GE.AND P0, PT, R4, R133.reuse, PT ;  /* 0x000000850400720c */ /* 0x080fe40003f06270 */
[----:B------:R-:W-:Y:S02]  /*2c20*/  ISETP.GE.AND P1, PT, R25, R133, PT ;  /* 0x000000851900720c */ /* 0x000fe40003f26270 */
[----:B------:R-:W-:Y:S02]  /*2c30*/  IADD3 R25, R3, 0x21, RZ ;  /* 0x0000002103197810 */ /* 0x000fe40007ffe0ff */
[----:B------:R-:W-:-:S02]  /*2c40*/  FSEL R167, R67, -INF , !P0 ;  /* 0xff80000043a77808 */ /* 0x000fc40004000000 */
[----:B------:R-:W-:Y:S02]  /*2c50*/  FSEL R17, R69, -INF , !P3 ;  /* 0xff80000045117808 */ /* 0x000fe40005800000 */
[----:B------:R-:W-:Y:S02]  /*2c60*/  FSEL R116, R71, -INF , !P4 ;  /* 0xff80000047747808 */ /* 0x000fe40006000000 */
[----:B------:R-:W-:Y:S02]  /*2c70*/  PLOP3.LUT P0, PT, PT, PT, UP0, 0x80, 0x0 ;  /* 0x000000000000781c */ /* 0x000fe40003f0f008 */
[----:B------:R-:W-:Y:S02]  /*2c80*/  ISETP.GE.AND P3, PT, R26, R133, PT ;  /* 0x000000851a00720c */ /* 0x000fe40003f66270 */
[----:B------:R-:W-:Y:S02]  /*2c90*/  ISETP.GE.AND P4, PT, R25, R205, PT ;  /* 0x000000cd1900720c */ /* 0x000fe40003f86270 */
[----:B------:R-:W-:-:S02]  /*2ca0*/  IADD3 R8, R3, 0x30, RZ ;  /* 0x0000003003087810 */ /* 0x000fc40007ffe0ff */
[----:B------:R-:W-:Y:S02]  /*2cb0*/  FSEL R12, R12, -INF , !P6 ;  /* 0xff8000000c0c7808 */ /* 0x000fe40007000000 */
[----:B------:R-:W-:Y:S02]  /*2cc0*/  FSEL R15, R15, -INF , !P1 ;  /* 0xff8000000f0f7808 */ /* 0x000fe40004800000 */
[----:B------:R-:W-:Y:S02]  /*2cd0*/  FSEL R136, R62, -INF , !P3 ;  /* 0xff8000003e887808 */ /* 0x000fe40005800000 */
[----:B------:R-:W-:Y:S01]  /*2ce0*/  FSEL R145, R61, -INF , !P4 ;  /* 0xff8000003d917808 */ /* 0x000fe20006000000 */
[----:B------:R-:W-:Y:S01]  /*2cf0*/  BAR.SYNC.DEFER_BLOCKING 0x0 ;  /* 0x0000000000007b1d */ /* 0x000fe20000010000 */
[----:B------:R-:W-:Y:S02]  /*2d00*/  ISETP.GE.AND P6, PT, R25, R133, PT ;  /* 0x000000851900720c */ /* 0x000fe40003fc6270 */
[----:B------:R-:W-:-:S02]  /*2d10*/  ISETP.GE.AND P1, PT, R18, R205, PT ;  /* 0x000000cd1200720c */ /* 0x000fc40003f26270 */
[C---:B------:R-:W-:Y:S02]  /*2d20*/  ISETP.GE.AND P3, PT, R8.reuse, R205, PT ;  /* 0x000000cd0800720c */ /* 0x040fe40003f66270 */
[----:B------:R-:W-:Y:S02]  /*2d30*/  ISETP.GE.AND P4, PT, R8, R133, PT ;  /* 0x000000850800720c */ /* 0x000fe40003f86270 */
[C---:B------:R-:W-:Y:S02]  /*2d40*/  IADD3 R9, R3.reuse, 0x31, RZ ;  /* 0x0000003103097810 */ /* 0x040fe40007ffe0ff */
[----:B------:R-:W-:Y:S02]  /*2d50*/  IADD3 R8, R3, 0x38, RZ ;  /* 0x0000003803087810 */ /* 0x000fe40007ffe0ff */
[----:B------:R-:W-:Y:S02]  /*2d60*/  FSEL R215, R63, -INF , !P6 ;  /* 0xff8000003fd77808 */ /* 0x000fe40007000000 */
[----:B------:R-:W-:-:S02]  /*2d70*/  FSEL R144, R56, -INF , !P2 ;  /* 0xff80000038907808 */ /* 0x000fc40005000000 */
[----:B------:R-:W-:Y:S02]  /*2d80*/  FSEL R138, R58, -INF , !P5 ;  /* 0xff8000003a8a7808 */ /* 0x000fe40006800000 */
[----:B------:R-:W-:Y:S02]  /*2d90*/  FSEL R139, R57, -INF , !P1 ;  /* 0xff800000398b7808 */ /* 0x000fe40004800000 */
[----:B------:R-:W-:Y:S02]  /*2da0*/  FSEL R225, R52, -INF , !P3 ;  /* 0xff80000034e17808 */ /* 0x000fe40005800000 */
[----:B------:R-:W-:Y:S02]  /*2db0*/  FSEL R171, R54, -INF , !P4 ;  /* 0xff80000036ab7808 */ /* 0x000fe40006000000 */
[C---:B------:R-:W-:Y:S02]  /*2dc0*/  ISETP.GE.AND P6, PT, R9.reuse, R205, PT ;  /* 0x000000cd0900720c */ /* 0x040fe40003fc6270 */
[----:B------:R-:W-:-:S02]  /*2dd0*/  ISETP.GE.AND P2, PT, R9, R133, PT ;  /* 0x000000850900720c */ /* 0x000fc40003f46270 */
[C---:B------:R-:W-:Y:S02]  /*2de0*/  ISETP.GE.AND P5, PT, R8.reuse, R205, PT ;  /* 0x000000cd0800720c */ /* 0x040fe40003fa6270 */
[-C--:B------:R-:W-:Y:S02]  /*2df0*/  ISETP.GE.AND P1, PT, R8, R133.reuse, PT ;  /* 0x000000850800720c */ /* 0x080fe40003f26270 */
[----:B------:R-:W-:Y:S02]  /*2e00*/  ISETP.GE.AND P3, PT, R3, R133, PT ;  /* 0x000000850300720c */ /* 0x000fe40003f66270 */
[----:B------:R-:W-:Y:S01]  /*2e10*/  ISETP.GE.AND P4, PT, R4, R205, PT ;  /* 0x000000cd0400720c */ /* 0x000fe20003f86270 */
[----:B------:R-:W-:Y:S01]  /*2e20*/  IMAD.IADD R4, R83, 0x1, R82 ;  /* 0x0000000153047824 */ /* 0x000fe200078e0252 */
[----:B------:R-:W-:Y:S02]  /*2e30*/  FSEL R34, R34, -INF , !P3 ;  /* 0xff80000022227808 */ /* 0x000fe40005800000 */
[----:B------:R-:W-:-:S02]  /*2e40*/  FSEL R223, R53, -INF , !P6 ;  /* 0xff80000035df7808 */ /* 0x000fc40007000000 */
[----:B------:R-:W-:Y:S02]  /*2e50*/  FSEL R169, R55, -INF , !P2 ;  /* 0xff80000037a97808 */ /* 0x000fe40005000000 */
[----:B------:R-:W-:Y:S02]  /*2e60*/  FSEL R214, R64, -INF , !P5 ;  /* 0xff80000040d67808 */ /* 0x000fe40006800000 */
[----:B------:R-:W-:Y:S02]  /*2e70*/  FSEL R168, R66, -INF , !P1 ;  /* 0xff80000042a87808 */ /* 0x000fe40004800000 */
[----:B------:R-:W-:Y:S01]  /*2e80*/  FSEL R212, R65, -INF , !P4 ;  /* 0xff80000041d47808 */ /* 0x000fe20006000000 */
[----:B------:R-:W-:Y:S05]  /*2e90*/  @!P0 BRA `(.L_x_337) ;  /* 0x0000020000008947 */ /* 0x000fea0003800000 */
[----:B------:R-:W-:Y:S01]  /*2ea0*/  UIADD3 UR5, UR21, -0x2, URZ ;  /* 0xfffffffe15057890 */ /* 0x000fe2000fffe03f */
[C---:B------:R-:W-:Y:S01]  /*2eb0*/  IMAD.SHL.U32 R3, R79.reuse, 0x20, RZ ;  /* 0x000000204f037824 */ /* 0x040fe200078e00ff */
[----:B------:R-:W-:Y:S02]  /*2ec0*/  SHF.L.U64.HI R78, R79, 0x5, R78 ;  /* 0x000000054f4e7819 */ /* 0x000fe4000001024e */
[----:B------:R-:W-:-:S02]  /*2ed0*/  USHF.R.S32.HI UR4, URZ, 0x1f, UR5 ;  /* 0x0000001f3f047899 */ /* 0x000fc40008011405 */
[----:B------:R-:W-:Y:S02]  /*2ee0*/  IMAD R80, R80, UR5, RZ ;  /* 0x0000000550507c24 */ /* 0x000fe4000f8e02ff */
[----:B------:R-:W-:-:S04]  /*2ef0*/  IMAD.WIDE.U32 R6, R81, UR5, R202 ;  /* 0x0000000551067c25 */ /* 0x000fc8000f8e00ca */
[----:B------:R-:W-:Y:S01]  /*2f00*/  IMAD R80, R81, UR4, R80 ;  /* 0x0000000451507c24 */ /* 0x000fe2000f8e0250 */
[----:B------:R-:W-:-:S03]  /*2f10*/  LEA R8, P2, R6, c[0x0][0x168], 0x1 ;  /* 0x00005a0006087a11 */ /* 0x000fc600078408ff */
[----:B------:R-:W-:Y:S01]  /*2f20*/  IMAD.IADD R80, R7, 0x1, R80 ;  /* 0x0000000107507824 */ /* 0x000fe200078e0250 */
[----:B------:R-:W-:-:S04]  /*2f30*/  IADD3 R10, P1, R3, R8, RZ ;  /* 0x00000008030a7210 */ /* 0x000fc80007f3e0ff */
[----:B------:R-:W-:Y:S02]  /*2f40*/  LEA.HI.X R9, R6, c[0x0][0x16c], R80, 0x1, P2 ;  /* 0x00005b0006097a11 */ /* 0x000fe400010f0c50 */
[C---:B------:R-:W-:Y:S02]  /*2f50*/  IADD3 R6, P2, R3.reuse, R10, RZ ;  /* 0x0000000a03067210 */ /* 0x040fe40007f5e0ff */
[----:B------:R-:W-:Y:S01]  /*2f60*/  IADD3.X R11, R78, R9, RZ, P1, !PT ;  /* 0x000000094e0b7210 */ /* 0x000fe20000ffe4ff */
[----:B------:R-:W-:Y:S01]  /*2f70*/  @!PT LDS RZ, [RZ] ;  /* 0x00000000fffff984 */ /* 0x000fe20000000800 */
[----:B------:R-:W-:Y:S01]  /*2f80*/  @!PT LDS RZ, [RZ] ;  /* 0x00000000fffff984 */ /* 0x000fe20000000800 */
[----:B------:R-:W-:Y:S01]  /*2f90*/  @!PT LDS RZ, [RZ] ;  /* 0x00000000fffff984 */ /* 0x000fe20000000800 */
[----:B------:R1:W-:Y:S01]  /*2fa0*/  LDGSTS.E.BYPASS.LTC128B.128 [R197+0x6000], [R8.64] ;  /* 0x0600000008c57fae */ /* 0x0003e2000b901d56 */
[----:B------:R-:W-:-:S03]  /*2fb0*/  IADD3 R18, P1, R3, R6, RZ ;  /* 0x0000000603127210 */ /* 0x000fc60007f3e0ff */
[C---:B------:R-:W-:Y:S01]  /*2fc0*/  IMAD.X R7, R78.reuse, 0x1, R11, P2 ;  /* 0x000000014e077824 */ /* 0x040fe200010e060b */
[----:B------:R1:W-:Y:S04]  /*2fd0*/  LDGSTS.E.BYPASS.LTC128B.128 [R197+0x8000], [R8.64+0x80] ;  /* 0x0800008008c57fae */ /* 0x0003e8000b901d56 */
[----:B------:R1:W-:Y:S01]  /*2fe0*/  LDGSTS.E.BYPASS.LTC128B.128 [R197+0xa000], [R8.64+0x100] ;  /* 0x0a00010008c57fae */ /* 0x0003e2000b901d56 */
[----:B------:R-:W-:-:S03]  /*2ff0*/  IADD3.X R19, R78, R7, RZ, P1, !PT ;  /* 0x000000074e137210 */ /* 0x000fc60000ffe4ff */
[----:B------:R1:W-:Y:S04]  /*3000*/  LDGSTS.E.BYPASS.LTC128B.128 [R197+0x6800], [R10.64] ;  /* 0x068000000ac57fae */ /* 0x0003e8000b901d56 */
[----:B------:R1:W-:Y:S04]  /*3010*/  LDGSTS.E.BYPASS.LTC128B.128 [R197+0x8800], [R10.64+0x80] ;  /* 0x088000800ac57fae */ /* 0x0003e8000b901d56 */
[----:B------:R1:W-:Y:S04]  /*3020*/  LDGSTS.E.BYPASS.LTC128B.128 [R197+0xa800], [R10.64+0x100] ;  /* 0x0a8001000ac57fae */ /* 0x0003e8000b901d56 */
[----:B------:R1:W-:Y:S04]  /*3030*/  LDGSTS.E.BYPASS.LTC128B.128 [R197+0x7000], [R6.64] ;  /* 0x0700000006c57fae */ /* 0x0003e8000b901d56 */
[----:B------:R1:W-:Y:S04]  /*3040*/  LDGSTS.E.BYPASS.LTC128B.128 [R197+0x9000], [R6.64+0x80] ;  /* 0x0900008006c57fae */ /* 0x0003e8000b901d56 */
[----:B------:R1:W-:Y:S04]  /*3050*/  LDGSTS.E.BYPASS.LTC128B.128 [R197+0xb000], [R6.64+0x100] ;  /* 0x0b00010006c57fae */ /* 0x0003e8000b901d56 */
[----:B------:R1:W-:Y:S04]  /*3060*/  LDGSTS.E.BYPASS.LTC128B.128 [R197+0x7800], [R18.64] ;  /* 0x0780000012c57fae */ /* 0x0003e8000b901d56 */
[----:B------:R1:W-:Y:S04]  /*3070*/  LDGSTS.E.BYPASS.LTC128B.128 [R197+0x9800], [R18.64+0x80] ;  /* 0x0980008012c57fae */ /* 0x0003e8000b901d56 */
[----:B------:R1:W-:Y:S04]  /*3080*/  LDGSTS.E.BYPASS.LTC128B.128 [R197+0xb800], [R18.64+0x100] ;  /* 0x0b80010012c57fae */ /* 0x0003e8000b901d56 */
[----:B------:R-:W0:Y:S02]  /*3090*/  LDGDEPBAR ;  /* 0x00000000000079af */ /* 0x000e240000000000 */
.L_x_337:
[----:B------:R-:W-:Y:S01]  /*30a0*/  FMNMX.FTZ R3, R32, R33, !PT ;  /* 0x0000002120037209 */ /* 0x000fe20007810000 */
[----:B------:R-:W-:Y:S01]  /*30b0*/  USHF.L.U32 UR4, UR26, 0x1, URZ ;  /* 0x000000011a047899 */ /* 0x000fe2000800063f */
[----:B------:R-:W-:Y:S01]  /*30c0*/  FMNMX.FTZ R5, R34, R35, !PT ;  /* 0x0000002322057209 */ /* 0x000fe20007810000 */
[----:B------:R-:W-:Y:S01]  /*30d0*/  IMAD.WIDE.U32 R164, R217, -0x326172a9, RZ ;  /* 0xcd9e8d57d9a47825 */ /* 0x000fe200078e00ff */
[----:B------:R-:W-:Y:S01]  /*30e0*/  FMNMX.FTZ R3, R24, R3, !PT ;  /* 0x0000000318037209 */ /* 0x000fe20007810000 */
[----:B------:R-:W-:Y:S01]  /*30f0*/  UIADD3 UR14, UR25, -0x4498517b, URZ ;  /* 0xbb67ae85190e7890 */ /* 0x000fe2000fffe03f */
[----:B------:R-:W-:Y:S01]  /*3100*/  FMNMX.FTZ R5, R22, R5, !PT ;  /* 0x0000000516057209 */ /* 0x000fe20007810000 */
[----:B------:R-:W-:Y:S01]  /*3110*/  IMAD.WIDE.U32 R162, R200, -0x2daee0ad, RZ ;  /* 0xd2511f53c8a27825 */ /* 0x000fe200078e00ff */
[----:B------:R-:W-:Y:S01]  /*3120*/  FMNMX.FTZ R3, R21, R3, !PT ;  /* 0x0000000315037209 */ /* 0x000fe20007810000 */
[----:B------:R-:W-:Y:S01]  /*3130*/  UIADD3 UR15, UR24, -0x61c88647, URZ ;  /* 0x9e3779b9180f7890 */ /* 0x000fe2000fffe03f */
[----:B------:R-:W-:Y:S01]  /*3140*/  FMNMX.FTZ R5, R23, R5, !PT ;  /* 0x0000000517057209 */ /* 0x000fe20007810000 */
[----:B------:R-:W-:Y:S01]  /*3150*/  UIADD3 UR13, UR24, 0x3c6ef372, URZ ;  /* 0x3c6ef372180d7890 */ /* 0x000fe2000fffe03f */
[----:B------:R-:W-:Y:S01]  /*3160*/  FMNMX.FTZ R3, R20, R3, !PT ;  /* 0x0000000314037209 */ /* 0x000fe20007810000 */
[----:B------:R-:W-:Y:S01]  /*3170*/  UIADD3 UR12, UR25, 0x76cf5d0a, URZ ;  /* 0x76cf5d0a190c7890 */ /* 0x000fe2000fffe03f */
[----:B------:R-:W-:Y:S01]  /*3180*/  FMNMX.FTZ R5, R16, R5, !PT ;  /* 0x0000000510057209 */ /* 0x000fe20007810000 */
[----:B------:R-:W-:Y:S01]  /*3190*/  UIADD3 UR10, UR25, 0x32370b8f, URZ ;  /* 0x32370b8f190a7890 */ /* 0x000fe2000fffe03f */
[----:B------:R-:W-:Y:S01]  /*31a0*/  FMNMX.FTZ R3, R17, R3, !PT ;  /* 0x0000000311037209 */ /* 0x000fe20007810000 */
[----:B------:R-:W-:Y:S01]  /*31b0*/  UIADD3 UR11, UR24, -0x255992d5, URZ ;  /* 0xdaa66d2b180b7890 */ /* 0x000fe2000fffe03f */
[----:B------:R-:W-:Y:S01]  /*31c0*/  FMNMX.FTZ R5, R116, R5, !PT ;  /* 0x0000000574057209 */ /* 0x000fe20007810000 */
[----:B------:R-:W-:Y:S01]  /*31d0*/  UIADD3 UR9, UR24, 0x78dde6e4, URZ ;  /* 0x78dde6e418097890 */ /* 0x000fe2000fffe03f */
[----:B------:R-:W-:Y:S01]  /*31e0*/  FMNMX.FTZ R3, R12, R3, !PT ;  /* 0x000000030c037209 */ /* 0x000fe20007810000 */
[----:B------:R-:W-:Y:S01]  /*31f0*/  UIADD3 UR6, UR25, -0x56f99767, URZ ;  /* 0xa906689919067890 */ /* 0x000fe2000fffe03f */
[----:B------:R-:W-:Y:S01]  /*3200*/  FMNMX.FTZ R5, R14, R5, !PT ;  /* 0x000000050e057209 */ /* 0x000fe20007810000 */
[----:B------:R-:W-:Y:S01]  /*3210*/  UIADD3 UR8, UR25, -0x126145ec, URZ ;  /* 0xed9eba1419087890 */ /* 0x000fe2000fffe03f */
[----:B------:R-:W-:Y:S01]  /*3220*/  FMNMX.FTZ R3, R13, R3, !PT ;  /* 0x000000030d037209 */ /* 0x000fe20007810000 */
[----:B------:R-:W-:Y:S01]  /*3230*/  UIADD3 UR16, UR24, -0x4ab325aa, URZ ;  /* 0xb54cda5618107890 */ /* 0x000fe2000fffe03f */
[----:B------:R-:W-:Y:S01]  /*3240*/  FMNMX.FTZ R5, R15, R5, !PT ;  /* 0x000000050f057209 */ /* 0x000fe20007810000 */
[----:B------:R-:W-:Y:S01]  /*3250*/  IMAD.SHL.U32 R188, R4, 0x2, RZ ;  /* 0x0000000204bc7824 */ /* 0x000fe200078e00ff */
[----:B------:R-:W-:Y:S01]  /*3260*/  FMNMX.FTZ R3, R146, R3, !PT ;  /* 0x0000000392037209 */ /* 0x000fe20007810000 */
[----:B------:R-:W-:Y:S01]  /*3270*/  UIADD3 UR7, UR24, 0x1715609d, URZ ;  /* 0x1715609d18077890 */ /* 0x000fe2000fffe03f */
[----:B------:R-:W-:Y:S01]  /*3280*/  FMNMX.FTZ R5, R136, R5, !PT ;  /* 0x0000000588057209 */ /* 0x000fe20007810000 */
[--C-:B------:R-:W-:Y:S01]  /*3290*/  IMAD R186, R2, 0x2, R188.reuse ;  /* 0x0000000202ba7824 */ /* 0x100fe200078e02bc */
[----:B------:R-:W-:Y:S01]  /*32a0*/  FMNMX.FTZ R3, R145, R3, !PT ;  /* 0x0000000391037209 */ /* 0x000fe20007810000 */
[C---:B------:R-:W-:Y:S01]  /*32b0*/  IMAD R185, R0.reuse, 0x2, R188 ;  /* 0x0000000200b97824 */ /* 0x040fe200078e02bc */
[----:B------:R-:W-:Y:S01]  /*32c0*/  FMNMX.FTZ R5, R215, R5, !PT ;  /* 0x00000005d7057209 */ /* 0x000fe20007810000 */
[----:B------:R-:W-:Y:S01]  /*32d0*/  IMAD R184, R0, 0x2, R186 ;  /* 0x0000000200b87824 */ /* 0x000fe200078e02ba */
[----:B------:R-:W-:Y:S01]  /*32e0*/  FMNMX.FTZ R3, R144, R3, !PT ;  /* 0x0000000390037209 */ /* 0x000fe20007810000 */
        /* <DEDUP_REMOVED lines=17> */
[----:B------:R-:W-:Y:S01]  /*3400*/  LOP3.LUT R216, R77, UR24, RZ, 0x3c, !PT ;  /* 0x000000184dd87c12 */ /* 0x000fe2000f8e3cff */
[----:B------:R-:W2:Y:S03]  /*3410*/  SHFL.BFLY PT, R132, R3, 0x2, 0x1f ;  /* 0x0c401f0003847f89 */ /* 0x000ea600000e0000 */
[----:B------:R-:W-:Y:S01]  /*3420*/  LOP3.LUT R220, R165, R216, RZ, 0x3c, !PT ;  /* 0x000000d8a5dc7212 */ /* 0x000fe200078e3cff */
[----:B-1----:R-:W1:Y:S04]  /*3430*/  SHFL.BFLY PT, R7, R5, 0x2, 0x1f ;  /* 0x0c401f0005077f89 */ /* 0x002e6800000e0000 */
[----:B------:R-:W-:Y:S01]  /*3440*/  IMAD.WIDE.U32 R220, R220, -0x2daee0ad, RZ ;  /* 0xd2511f53dcdc7825 */ /* 0x000fe200078e00ff */
[----:B------:R-:W-:Y:S04]  /*3450*/  LDSM.16.MT88.4 R120, [R186+0x10000] ;  /* 0x01000000ba78783b */ /* 0x000fe80000004200 */
[----:B------:R-:W-:Y:S01]  /*3460*/  LOP3.LUT R134, R221, UR14, R162, 0x96, !PT ;  /* 0x0000000edd867c12 */ /* 0x000fe2000f8e96a2 */
[----:B------:R-:W-:Y:S01]  /*3470*/  IMAD R162, R76, 0x10000, R76 ;  /* 0x000100004ca27824 */ /* 0x000fe200078e024c */
[----:B------:R-:W-:Y:S03]  /*3480*/  LDSM.16.MT88.4 R108, [R185+0x10000] ;  /* 0x01000000b96c783b */ /* 0x000fe60000004200 */
[----:B------:R-:W-:Y:S01]  /*3490*/  IMAD.WIDE.U32 R134, R134, -0x326172a9, RZ ;  /* 0xcd9e8d5786867825 */ /* 0x000fe200078e00ff */
[----:B------:R-:W-:Y:S04]  /*34a0*/  LDSM.16.MT88.4 R56, [R184+0xc000] ;  /* 0x00c00000b838783b */ /* 0x000fe80000004200 */
[----:B------:R-:W-:Y:S01]  /*34b0*/  LDSM.16.MT88.4 R124, [R188+0xc000] ;  /* 0x00c00000bc7c783b */ /* 0x000fe20000004200 */
[----:B--2---:R-:W-:Y:S01]  /*34c0*/  FMNMX.FTZ R132, R3, R132, !PT ;  /* 0x0000008403847209 */ /* 0x004fe20007810000 */
[----:B------:R-:W-:Y:S01]  /*34d0*/  IMAD.U32 R3, RZ, RZ, UR4 ;  /* 0x00000004ff037e24 */ /* 0x000fe2000f8e00ff */
[----:B------:R-:W-:Y:S01]  /*34e0*/  UIADD3 UR4, UR4, 0x1, URZ ;  /* 0x0000000104047890 */ /* 0x000fe2000fffe03f */
[----:B------:R-:W-:Y:S01]  /*34f0*/  LDSM.16.MT88.4 R48, [R185+0xc000] ;  /* 0x00c00000b930783b */ /* 0x000fe20000004200 */
[----:B-1----:R-:W-:-:S02]  /*3500*/  FMNMX.FTZ R5, R5, R7, !PT ;  /* 0x0000000705057209 */ /* 0x002fc40007810000 */
[----:B------:R-:W-:Y:S01]  /*3510*/  LOP3.LUT R3, R163, UR25, R3, 0x96, !PT ;  /* 0x00000019a3037c12 */ /* 0x000fe2000f8e9603 */
[----:B------:R-:W1:Y:S04]  /*3520*/  SHFL.BFLY PT, R6, R132, 0x1, 0x1f ;  /* 0x0c201f0084067f89 */ /* 0x000e6800000e0000 */
[----:B------:R-:W-:Y:S01]  /*3530*/  IMAD.WIDE.U32 R8, R3, -0x326172a9, RZ ;  /* 0xcd9e8d5703087825 */ /* 0x000fe200078e00ff */
[----:B------:R-:W-:Y:S04]  /*3540*/  LDSM.16.MT88.4 R28, [R188+0xc800] ;  /* 0x00c80000bc1c783b */ /* 0x000fe80000004200 */
[----:B------:R-:W-:-:S02]  /*3550*/  LOP3.LUT R3, R9, UR15, R164, 0x96, !PT ;  /* 0x0000000f09037c12 */ /* 0x000fc4000f8e96a4 */
[----:B------:R-:W-:-:S03]  /*3560*/  LOP3.LUT R8, R135, UR13, R8, 0x96, !PT ;  /* 0x0000000d87087c12 */ /* 0x000fc6000f8e9608 */
[----:B------:R-:W-:Y:S02]  /*3570*/  IMAD.WIDE.U32 R10, R3, -0x2daee0ad, RZ ;  /* 0xd2511f53030a7825 */ /* 0x000fe400078e00ff */
[----:B------:R-:W2:Y:S02]  /*3580*/  SHFL.BFLY PT, R3, R5, 0x1, 0x1f ;  /* 0x0c201f0005037f89 */ /* 0x000ea400000e0000 */
[----:B------:R-:W-:-:S05]  /*3590*/  IMAD.WIDE.U32 R8, R8, -0x2daee0ad, RZ ;  /* 0xd2511f5308087825 */ /* 0x000fca00078e00ff */
[----:B------:R-:W-:Y:S02]  /*35a0*/  LOP3.LUT R10, R9, UR10, R10, 0x96, !PT ;  /* 0x0000000a090a7c12 */ /* 0x000fe4000f8e960a */
[----:B-1----:R-:W-:Y:S02]  /*35b0*/  FMNMX.FTZ R132, R132, R6, !PT ;  /* 0x0000000684847209 */ /* 0x002fe40007810000 */
[----:B------:R-:W-:Y:S01]  /*35c0*/  LOP3.LUT R6, R11, UR12, R220, 0x96, !PT ;  /* 0x0000000c0b067c12 */ /* 0x000fe2000f8e96dc */
[----:B------:R-:W-:Y:S01]  /*35d0*/  IMAD.WIDE.U32 R10, R10, -0x326172a9, RZ ;  /* 0xcd9e8d570a0a7825 */ /* 0x000fe200078e00ff */
[----:B------:R-:W-:-:S03]  /*35e0*/  FSETP.NEU.FTZ.AND P1, PT, R132, -INF , PT ;  /* 0xff8000008400780b */ /* 0x000fc60003f3d000 */
[----:B------:R-:W-:-:S04]  /*35f0*/  IMAD.WIDE.U32 R6, R6, -0x326172a9, RZ ;  /* 0xcd9e8d5706067825 */ /* 0x000fc800078e00ff */
[----:B------:R-:W-:Y:S01]  /*3600*/  FMUL.FTZ R213, R132, c[0x0][0x23c] ;  /* 0x00008f0084d57a20 */ /* 0x000fe20000410000 */
[----:B------:R-:W-:Y:S02]  /*3610*/  LOP3.LUT R7, R7, UR11, R134, 0x96, !PT ;  /* 0x0000000b07077c12 */ /* 0x000fe4000f8e9686 */
[----:B------:R-:W-:Y:S02]  /*3620*/  LOP3.LUT R6, R11, UR9, R6, 0x96, !PT ;  /* 0x000000090b067c12 */ /* 0x000fe4000f8e9606 */
[----:B--2---:R-:W-:Y:S01]  /*3630*/  FMNMX.FTZ R3, R5, R3, !PT ;  /* 0x0000000305037209 */ /* 0x004fe20007810000 */
[----:B------:R-:W-:Y:S01]  /*3640*/  IMAD.WIDE.U32 R18, R7, -0x2daee0ad, RZ ;  /* 0xd2511f5307127825 */ /* 0x000fe200078e00ff */
[----:B------:R-:W-:Y:S02]  /*3650*/  FSEL R213, R213, RZ, P1 ;  /* 0x000000ffd5d57208 */ /* 0x000fe40000800000 */
[----:B------:R-:W-:Y:S01]  /*3660*/  FSETP.NEU.FTZ.AND P1, PT, R3, -INF , PT ;  /* 0xff8000000300780b */ /* 0x000fe20003f3d000 */
[----:B------:R-:W-:Y:S01]  /*3670*/  IMAD.WIDE.U32 R6, R6, -0x2daee0ad, RZ ;  /* 0xd2511f5306067825 */ /* 0x000fe200078e00ff */
[----:B------:R-:W-:-:S03]  /*3680*/  LOP3.LUT R8, R19, UR8, R8, 0x96, !PT ;  /* 0x0000000813087c12 */ /* 0x000fc6000f8e9608 */
[----:B------:R-:W-:Y:S01]  /*3690*/  FMUL.FTZ R170, R3, c[0x0][0x23c] ;  /* 0x00008f0003aa7a20 */ /* 0x000fe20000410000 */
[----:B------:R-:W-:Y:S01]  /*36a0*/  LOP3.LUT R5, R7, UR6, R18, 0x96, !PT ;  /* 0x0000000607057c12 */ /* 0x000fe2000f8e9612 */
[--C-:B------:R-:W-:Y:S02]  /*36b0*/  FFMA.FTZ R156, R24, c[0x0][0x23c], -R213.reuse ;  /* 0x00008f00189c7a23 */ /* 0x100fe400000108d5 */
[--C-:B------:R-:W-:Y:S01]  /*36c0*/  FFMA.FTZ R151, R21, c[0x0][0x23c], -R213.reuse ;  /* 0x00008f0015977a23 */ /* 0x100fe200000108d5 */
[----:B------:R-:W-:Y:S01]  /*36d0*/  FSEL R170, R170, RZ, P1 ;  /* 0x000000ffaaaa7208 */ /* 0x000fe20000800000 */
[----:B------:R-:W-:Y:S02]  /*36e0*/  IMAD.WIDE.U32 R24, R5, -0x326172a9, RZ ;  /* 0xcd9e8d5705187825 */ /* 0x000fe400078e00ff */
        /* <DEDUP_REMOVED lines=12> */
[----:B------:R-:W-:Y:S01]  /*37b0*/  SHF.R.U32.HI R8, RZ, 0x10, R24 ;  /* 0x00000010ff087819 */ /* 0x000fe20000011618 */
[--C-:B------:R-:W-:Y:S01]  /*37c0*/  FFMA.FTZ R158, R32, c[0x0][0x23c], -R213.reuse ;  /* 0x00008f00209e7a23 */ /* 0x100fe200000108d5 */
[----:B------:R-:W-:Y:S01]  /*37d0*/  PRMT R4, R11, 0x5410, R18 ;  /* 0x000054100b047816 */ /* 0x000fe20000000012 */
[----:B------:R-:W-:Y:S01]  /*37e0*/  MUFU.EX2 R160, R160 ;  /* 0x000000a000a07308 */ /* 0x000fe20000000800 */
[----:B------:R-:W-:Y:S01]  /*37f0*/  LOP3.LUT R8, R8, 0xff, RZ, 0xc0, !PT ;  /* 0x000000ff08087812 */ /* 0x000fe200078ec0ff */
[----:B------:R-:W-:Y:S01]  /*3800*/  FFMA.FTZ R157, R33, c[0x0][0x23c], -R213 ;  /* 0x00008f00219d7a23 */ /* 0x000fe200000108d5 */
[----:B------:R-:W-:Y:S01]  /*3810*/  LOP3.LUT R11, R7, 0xffff, RZ, 0xc0, !PT ;  /* 0x0000ffff070b7812 */ /* 0x000fe200078ec0ff */
[--C-:B------:R-:W-:Y:S01]  /*3820*/  HSET2.LE.AND R4, R4, R162.reuse, PT ;  /* 0x000000a204047233 */ /* 0x100fe20003803000 */
[----:B------:R-:W-:Y:S01]  /*3830*/  SHF.R.U32.HI R2, RZ, 0x10, R7 ;  /* 0x00000010ff027819 */ /* 0x000fe20000011607 */
[----:B------:R-:W2:Y:S01]  /*3840*/  LDSM.16.MT88.4 R32, [R184+0x10000] ;  /* 0x01000000b820783b */ /* 0x000ea20000004200 */
[----:B------:R-:W-:Y:S01]  /*3850*/  PRMT R5, R8, 0x5410, R5 ;  /* 0x0000541008057816 */ /* 0x000fe20000000005 */
[----:B------:R-:W3:Y:S01]  /*3860*/  MUFU.EX2 R153, R153 ;  /* 0x0000009900997308 */ /* 0x000ee20000000800 */
[----:B-1----:R-:W-:Y:S01]  /*3870*/  F2FP.PACK_AB R114, R151, R156 ;  /* 0x0000009c9772723e */ /* 0x002fe200000000ff */
[--C-:B------:R-:W-:Y:S01]  /*3880*/  FFMA.FTZ R154, R20, c[0x0][0x23c], -R213.reuse ;  /* 0x00008f00149a7a23 */ /* 0x100fe200000108d5 */
[----:B------:R-:W-:Y:S01]  /*3890*/  LOP3.LUT R8, R9, UR7, R10, 0x96, !PT ;  /* 0x0000000709087c12 */ /* 0x000fe2000f8e960a */
[--C-:B------:R-:W-:Y:S01]  /*38a0*/  HSET2.LE.AND R115, R5, R162.reuse, PT ;  /* 0x000000a205737233 */ /* 0x100fe20003803000 */
[----:B------:R-:W-:Y:S01]  /*38b0*/  LOP3.LUT R0, R7, 0xff, RZ, 0xc0, !PT ;  /* 0x000000ff07007812 */ /* 0x000fe200078ec0ff */
[----:B------:R-:W-:Y:S01]  /*38c0*/  FFMA.FTZ R150, R17, c[0x0][0x23c], -R213 ;  /* 0x00008f0011967a23 */ /* 0x000fe200000108d5 */
[----:B------:R-:W-:Y:S01]  /*38d0*/  SHF.R.U32.HI R7, RZ, 0x18, R7 ;  /* 0x00000018ff077819 */ /* 0x000fe20000011607 */
[----:B------:R-:W-:Y:S01]  /*38e0*/  MUFU.EX2 R155, R155 ;  /* 0x0000009b009b7308 */ /* 0x000fe20000000800 */
[----:B------:R-:W-:Y:S01]  /*38f0*/  SHF.R.U32.HI R11, RZ, 0x8, R11 ;  /* 0x00000008ff0b7819 */ /* 0x000fe2000001160b */
[----:B------:R-:W-:Y:S01]  /*3900*/  IMAD.WIDE.U32 R8, R8, -0x2daee0ad, RZ ;  /* 0xd2511f5308087825 */ /* 0x000fe200078e00ff */
[----:B------:R-:W-:Y:S01]  /*3910*/  LOP3.LUT R2, R2, 0xff, RZ, 0xc0, !PT ;  /* 0x000000ff02027812 */ /* 0x000fe200078ec0ff */
[----:B------:R-:W-:Y:S01]  /*3920*/  LDSM.16.MT88.4 R20, [R184+0xc800] ;  /* 0x00c80000b814783b */ /* 0x000fe20000004200 */
[----:B------:R-:W-:Y:S01]  /*3930*/  LOP3.LUT R114, R4, R114, RZ, 0xc0, !PT ;  /* 0x0000007204727212 */ /* 0x000fe200078ec0ff */
[----:B------:R-:W-:Y:S01]  /*3940*/  FFMA.FTZ R149, R12, c[0x0][0x23c], -R213 ;  /* 0x00008f000c957a23 */ /* 0x000fe200000108d5 */
[----:B------:R-:W-:Y:S01]  /*3950*/  PRMT R0, R0, 0x5410, R11 ;  /* 0x0000541000007816 */ /* 0x000fe2000000000b */
[----:B------:R-:W1:Y:S01]  /*3960*/  MUFU.EX2 R161, R161 ;  /* 0x000000a100a17308 */ /* 0x000e620000000800 */
[----:B---3--:R-:W-:Y:S01]  /*3970*/  F2FP.PACK_AB R4, R153, R160 ;  /* 0x000000a09904723e */ /* 0x008fe200000000ff */
[--C-:B------:R-:W-:Y:S01]  /*3980*/  FFMA.FTZ R152, R16, c[0x0][0x23c], -R170.reuse ;  /* 0x00008f0010987a23 */ /* 0x100fe200000108aa */
[----:B------:R-:W-:Y:S01]  /*3990*/  PRMT R2, R2, 0x5410, R7 ;  /* 0x0000541002027816 */ /* 0x000fe20000000007 */
[--C-:B------:R-:W-:Y:S01]  /*39a0*/  HSET2.LE.AND R112, R0, R162.reuse, PT ;  /* 0x000000a200707233 */ /* 0x100fe20003803000 */
[----:B------:R-:W-:Y:S01]  /*39b0*/  LOP3.LUT R115, R115, R4, RZ, 0xc0, !PT ;  /* 0x0000000473737212 */ /* 0x000fe200078ec0ff */
[--C-:B------:R-:W-:Y:S01]  /*39c0*/  FFMA.FTZ R148, R14, c[0x0][0x23c], -R170.reuse ;  /* 0x00008f000e947a23 */ /* 0x100fe200000108aa */
[C---:B------:R-:W-:Y:S01]  /*39d0*/  LOP3.LUT R4, R8.reuse, 0xffff, RZ, 0xc0, !PT ;  /* 0x0000ffff08047812 */ /* 0x040fe200078ec0ff */
[----:B------:R-:W-:Y:S01]  /*39e0*/  MUFU.EX2 R158, R158 ;  /* 0x0000009e009e7308 */ /* 0x000fe20000000800 */
[--C-:B------:R-:W-:Y:S01]  /*39f0*/  HSET2.LE.AND R113, R2, R162.reuse, PT ;  /* 0x000000a202717233 */ /* 0x100fe20003803000 */
[----:B------:R-:W-:Y:S01]  /*3a00*/  LOP3.LUT R142, R8, 0xff, RZ, 0xc0, !PT ;  /* 0x000000ff088e7812 */ /* 0x000fe200078ec0ff */
[----:B------:R-:W-:Y:S01]  /*3a10*/  FFMA.FTZ R159, R116, c[0x0][0x23c], -R170 ;  /* 0x00008f00749f7a23 */ /* 0x000fe200000108aa */
[----:B------:R-:W-:Y:S01]  /*3a20*/  SHF.R.U32.HI R4, RZ, 0x8, R4 ;  /* 0x00000008ff047819 */ /* 0x000fe20000011604 */
[----:B------:R-:W-:Y:S01]  /*3a30*/  LDSM.16.MT88.4 R16, [R188+0xe800] ;  /* 0x00e80000bc10783b */ /* 0x000fe20000004200 */
[----:B------:R-:W-:Y:S01]  /*3a40*/  SHF.R.U32.HI R117, RZ, 0x10, R8 ;  /* 0x00000010ff757819 */ /* 0x000fe20000011608 */
[--C-:B------:R-:W-:Y:S01]  /*3a50*/  FFMA.FTZ R166, R139, c[0x0][0x23c], -R213.reuse ;  /* 0x00008f008ba67a23 */ /* 0x100fe200000108d5 */
[----:B------:R-:W3:Y:S01]  /*3a60*/  MUFU.EX2 R157, R157 ;  /* 0x0000009d009d7308 */ /* 0x000ee20000000800 */
[----:B-1----:R-:W-:Y:S01]  /*3a70*/  F2FP.PACK_AB R0, R161, R155 ;  /* 0x0000009ba100723e */ /* 0x002fe200000000ff */
[----:B------:R-:W-:Y:S01]  /*3a80*/  FFMA.FTZ R211, R138, c[0x0][0x23c], -R170 ;  /* 0x00008f008ad37a23 */ /* 0x000fe200000108aa */
[----:B------:R-:W-:Y:S01]  /*3a90*/  PRMT R142, R142, 0x5410, R4 ;  /* 0x000054108e8e7816 */ /* 0x000fe20000000004 */
[--C-:B------:R-:W-:Y:S01]  /*3aa0*/  FFMA.FTZ R210, R137, c[0x0][0x23c], -R170.reuse ;  /* 0x00008f0089d27a23 */ /* 0x100fe200000108aa */
[----:B------:R-:W-:Y:S01]  /*3ab0*/  LOP3.LUT R113, R113, R0, RZ, 0xc0, !PT ;  /* 0x0000000071717212 */ /* 0x000fe200078ec0ff */
[----:B------:R-:W-:Y:S01]  /*3ac0*/  FFMA.FTZ R224, R136, c[0x0][0x23c], -R170 ;  /* 0x00008f0088e07a23 */ /* 0x000fe200000108aa */
[----:B------:R-:W-:Y:S01]  /*3ad0*/  SHF.R.U32.HI R0, RZ, 0x18, R8 ;  /* 0x00000018ff007819 */ /* 0x000fe20000011608 */
[----:B------:R-:W-:Y:S01]  /*3ae0*/  MUFU.EX2 R154, R154 ;  /* 0x0000009a009a7308 */ /* 0x000fe20000000800 */
[----:B------:R-:W-:Y:S01]  /*3af0*/  LOP3.LUT R8, R9, UR17, R6, 0x96, !PT ;  /* 0x0000001109087c12 */ /* 0x000fe2000f8e9606 */
[--C-:B------:R-:W-:Y:S01]  /*3b00*/  HSET2.LE.AND R142, R142, R162.reuse, PT ;  /* 0x000000a28e8e7233 */ /* 0x100fe20003803000 */
[----:B------:R-:W1:Y:S01]  /*3b10*/  LDSM.16.MT88.4 R4, [R186+0xc800] ;  /* 0x00c80000ba04783b */ /* 0x000e620000004200 */
[----:B------:R-:W-:Y:S01]  /*3b20*/  LOP3.LUT R117, R117, 0xff, RZ, 0xc0, !PT ;  /* 0x000000ff75757812 */ /* 0x000fe200078ec0ff */
[----:B------:R-:W-:Y:S01]  /*3b30*/  FFMA.FTZ R215, R215, c[0x0][0x23c], -R170 ;  /* 0x00008f00d7d77a23 */ /* 0x000fe200000108aa */
[----:B------:R-:W-:Y:S01]  /*3b40*/  LOP3.LUT R9, R8, 0xffff, RZ, 0xc0, !PT ;  /* 0x0000ffff08097812 */ /* 0x000fe200078ec0ff */
[----:B------:R-:W-:Y:S01]  /*3b50*/  LDSM.16.MT88.4 R24, [R185+0xc800] ;  /* 0x00c80000b918783b */ /* 0x000fe20000004200 */
[----:B---3--:R-:W-:Y:S01]  /*3b60*/  F2FP.PACK_AB R2, R157, R158 ;  /* 0x0000009e9d02723e */ /* 0x008fe200000000ff */
[----:B------:R-:W-:Y:S01]  /*3b70*/  MUFU.EX2 R150, R150 ;  /* 0x0000009600967308 */ /* 0x000fe20000000800 */
[----:B------:R-:W-:Y:S01]  /*3b80*/  PRMT R117, R117, 0x5410, R0 ;  /* 0x0000541075757816 */ /* 0x000fe20000000000 */
[----:B------:R-:W-:Y:S01]  /*3b90*/  FFMA.FTZ R0, R15, c[0x0][0x23c], -R170 ;  /* 0x00008f000f007a23 */ /* 0x000fe200000108aa */
[----:B------:R-:W-:Y:S01]  /*3ba0*/  LOP3.LUT R112, R112, R2, RZ, 0xc0, !PT ;  /* 0x0000000270707212 */ /* 0x000fe200078ec0ff */
[----:B------:R-:W-:Y:S01]  /*3bb0*/  FFMA.FTZ R2, R13, c[0x0][0x23c], -R213 ;  /* 0x00008f000d027a23 */ /* 0x000fe200000108d5 */
[--C-:B------:R-:W-:Y:S01]  /*3bc0*/  SHF.R.U32.HI R141, RZ, 0x10, R8.reuse ;  /* 0x00000010ff8d7819 */ /* 0x100fe20000011608 */
[----:B------:R-:W3:Y:S01]  /*3bd0*/  LDSM.16.MT88.4 R12, [R186+0xe800] ;  /* 0x00e80000ba0c783b */ /* 0x000ee20000004200 */
[----:B------:R-:W-:Y:S01]  /*3be0*/  LOP3.LUT R140, R8, 0xff, RZ, 0xc0, !PT ;  /* 0x000000ff088c7812 */ /* 0x000fe200078ec0ff */
[----:B------:R-:W-:Y:S01]  /*3bf0*/  MUFU.EX2 R149, R149 ;  /* 0x0000009500957308 */ /* 0x000fe20000000800 */
[----:B------:R-:W-:Y:S01]  /*3c00*/  SHF.R.U32.HI R8, RZ, 0x18, R8 ;  /* 0x00000018ff087819 */ /* 0x000fe20000011608 */
[C---:B------:R-:W-:Y:S01]  /*3c10*/  HMMA.16816.F32 R36, R112.reuse, R40, RZ ;  /* 0x000000287024723c */ /* 0x040fe200000018ff */
[----:B------:R-:W-:Y:S01]  /*3c20*/  SHF.R.U32.HI R9, RZ, 0x8, R9 ;  /* 0x00000008ff097819 */ /* 0x000fe20000011609 */
[--C-:B------:R-:W-:Y:S01]  /*3c30*/  HSET2.LE.AND R143, R117, R162.reuse, PT ;  /* 0x000000a2758f7233 */ /* 0x100fe20003803000 */
[----:B------:R-:W-:Y:S01]  /*3c40*/  LOP3.LUT R141, R141, 0xff, RZ, 0xc0, !PT ;  /* 0x000000ff8d8d7812 */ /* 0x000fe200078ec0ff */
[----:B------:R-:W-:Y:S01]  /*3c50*/  LDSM.16.MT88.4 R136, [R186+0xd000] ;  /* 0x00d00000ba88783b */ /* 0x000fe20000004200 */
[----:B------:R-:W-:Y:S01]  /*3c60*/  PRMT R140, R140, 0x5410, R9 ;  /* 0x000054108c8c7816 */ /* 0x000fe20000000009 */
[----:B------:R-:W4:Y:S01]  /*3c70*/  MUFU.EX2 R2, R2 ;  /* 0x0000000200027308 */ /* 0x000f220000000800 */
[----:B------:R-:W-:Y:S01]  /*3c80*/  PRMT R141, R141, 0x5410, R8 ;  /* 0x000054108d8d7816 */ /* 0x000fe20000000008 */
[C---:B------:R-:W-:Y:S01]  /*3c90*/  HMMA.16816.F32 R40, R112.reuse, R42, RZ ;  /* 0x0000002a7028723c */ /* 0x040fe200000018ff */
[--C-:B------:R-:W-:Y:S01]  /*3ca0*/  FFMA.FTZ R225, R225, c[0x0][0x23c], -R213.reuse ;  /* 0x00008f00e1e17a23 */ /* 0x100fe200000108d5 */
[--C-:B------:R-:W-:Y:S01]  /*3cb0*/  HSET2.LE.AND R140, R140, R162.reuse, PT ;  /* 0x000000a28c8c7233 */ /* 0x100fe20003803000 */
[--C-:B------:R-:W-:Y:S01]  /*3cc0*/  FFMA.FTZ R223, R223, c[0x0][0x23c], -R213.reuse ;  /* 0x00008f00dfdf7a23 */ /* 0x100fe200000108d5 */
[----:B------:R-:W-:Y:S01]  /*3cd0*/  HSET2.LE.AND R141, R141, R162, PT ;  /* 0x000000a28d8d7233 */ /* 0x000fe20003803000 */
[--C-:B------:R-:W-:Y:S01]  /*3ce0*/  FFMA.FTZ R214, R214, c[0x0][0x23c], -R213.reuse ;  /* 0x00008f00d6d67a23 */ /* 0x100fe200000108d5 */
[----:B------:R-:W-:Y:S01]  /*3cf0*/  MUFU.EX2 R152, R152 ;  /* 0x0000009800987308 */ /* 0x000fe20000000800 */
[----:B------:R-:W-:Y:S01]  /*3d00*/  FFMA.FTZ R212, R212, c[0x0][0x23c], -R213 ;  /* 0x00008f00d4d47a23 */ /* 0x000fe200000108d5 */
[----:B------:R-:W-:Y:S01]  /*3d10*/  HMMA.16816.F32 R68, R112, R72, RZ ;  /* 0x000000487044723c */ /* 0x000fe200000018ff */
[----:B------:R-:W-:-:S02]  /*3d20*/  FFMA.FTZ R171, R171, c[0x0][0x23c], -R170 ;  /* 0x00008f00abab7a23 */ /* 0x000fc400000108aa */
[--C-:B------:R-:W-:Y:S02]  /*3d30*/  FFMA.FTZ R169, R169, c[0x0][0x23c], -R170.reuse ;  /* 0x00008f00a9a97a23 */ /* 0x100fe400000108aa */
[--C-:B------:R-:W-:Y:S01]  /*3d40*/  FFMA.FTZ R168, R168, c[0x0][0x23c], -R170.reuse ;  /* 0x00008f00a8a87a23 */ /* 0x100fe200000108aa */
[----:B------:R-:W-:Y:S01]  /*3d50*/  MUFU.EX2 R148, R148 ;  /* 0x0000009400947308 */ /* 0x000fe20000000800 */
[----:B----4-:R-:W-:Y:S01]  /*3d60*/  F2FP.PACK_AB R10, R2, R149 ;  /* 0x00000095020a723e */ /* 0x010fe200000000ff */
[C---:B------:R-:W-:Y:S01]  /*3d70*/  HMMA.16816.F32 R72, R112.reuse, R74, RZ ;  /* 0x0000004a7048723c */ /* 0x040fe200000018ff */
[----:B------:R-:W-:Y:S02]  /*3d80*/  FFMA.FTZ R167, R167, c[0x0][0x23c], -R170 ;  /* 0x00008f00a7a77a23 */ /* 0x000fe400000108aa */
[----:B------:R-:W-:Y:S01]  /*3d90*/  LOP3.LUT R142, R142, R10, RZ, 0xc0, !PT ;  /* 0x0000000a8e8e7212 */ /* 0x000fe200078ec0ff */
[----:B------:R-:W-:Y:S01]  /*3da0*/  FADD.FTZ R157, R158, R157 ;  /* 0x0000009d9e9d7221 */ /* 0x000fe20000010000 */
[----:B------:R-:W4:Y:S01]  /*3db0*/  LDSM.16.MT88.4 R8, [R185+0xe800] ;  /* 0x00e80000b908783b */ /* 0x000f220000004200 */
[----:B------:R-:W5:Y:S01]  /*3dc0*/  MUFU.EX2 R0, R0 ;  /* 0x0000000000007308 */ /* 0x000f620000000800 */
[----:B------:R-:W-:Y:S01]  /*3dd0*/  FADD.FTZ R155, R155, R161 ;  /* 0x000000a19b9b7221 */ /* 0x000fe20000010000 */
[----:B--2---:R-:W-:Y:S01]  /*3de0*/  HMMA.16816.F32 R116, R112, R32, RZ ;  /* 0x000000207074723c */ /* 0x004fe200000018ff */
[----:B------:R-:W-:-:S02]  /*3df0*/  FADD.FTZ R156, R156, R157 ;  /* 0x0000009d9c9c7221 */ /* 0x000fc40000010000 */
[----:B------:R-:W-:Y:S02]  /*3e00*/  FADD.FTZ R160, R160, R155 ;  /* 0x0000009ba0a07221 */ /* 0x000fe40000010000 */
[----:B------:R-:W-:Y:S01]  /*3e10*/  FADD.FTZ R156, R151, R156 ;  /* 0x0000009c979c7221 */ /* 0x000fe20000010000 */
[----:B------:R-:W2:Y:S01]  /*3e20*/  MUFU.EX2 R159, R159 ;  /* 0x0000009f009f7308 */ /* 0x000ea20000000800 */
[----:B------:R-:W-:Y:S01]  /*3e30*/  F2FP.PACK_AB R33, R150, R154 ;  /* 0x0000009a9621723e */ /* 0x000fe200000000ff */
[C---:B------:R-:W-:Y:S01]  /*3e40*/  HMMA.16816.F32 R60, R112.reuse, R64, RZ ;  /* 0x00000040703c723c */ /* 0x040fe200000018ff */
[----:B------:R-:W-:Y:S02]  /*3e50*/  FADD.FTZ R160, R153, R160 ;  /* 0x000000a099a07221 */ /* 0x000fe40000010000 */
[----:B------:R-:W-:Y:S01]  /*3e60*/  LOP3.LUT R140, R140, R33, RZ, 0xc0, !PT ;  /* 0x000000218c8c7212 */ /* 0x000fe200078ec0ff */
[----:B------:R-:W-:Y:S01]  /*3e70*/  FADD.FTZ R154, R154, R156 ;  /* 0x0000009c9a9a7221 */ /* 0x000fe20000010000 */
[----:B-----5:R-:W-:Y:S01]  /*3e80*/  F2FP.PACK_AB R147, R0, R148 ;  /* 0x000000940093723e */ /* 0x020fe200000000ff */
[----:B------:R-:W-:Y:S02]  /*3e90*/  MUFU.EX2 R166, R166 ;  /* 0x000000a600a67308 */ /* 0x000fe40000000800 */
[----:B------:R-:W-:Y:S01]  /*3ea0*/  HMMA.16816.F32 R76, R112, R80, RZ ;  /* 0x00000050704c723c */ /* 0x000fe200000018ff */
[----:B------:R-:W-:Y:S01]  /*3eb0*/  FADD.FTZ R154, R150, R154 ;  /* 0x0000009a969a7221 */ /* 0x000fe20000010000 */
[----:B------:R-:W-:-:S03]  /*3ec0*/  LOP3.LUT R143, R143, R147, RZ, 0xc0, !PT ;  /* 0x000000938f8f7212 */ /* 0x000fc600078ec0ff */
[----:B------:R-:W-:Y:S01]  /*3ed0*/  FADD.FTZ R149, R149, R154 ;  /* 0x0000009a95957221 */ /* 0x000fe20000010000 */
[----:B--2---:R-:W-:Y:S01]  /*3ee0*/  F2FP.PACK_AB R32, R159, R152 ;  /* 0x000000989f20723e */ /* 0x004fe200000000ff */
[----:B------:R-:W-:Y:S01]  /*3ef0*/  MUFU.EX2 R211, R211 ;  /* 0x000000d300d37308 */ /* 0x000fe20000000800 */
[C---:B------:R-:W-:Y:S01]  /*3f00*/  HMMA.16816.F32 R84, R112.reuse, R88, RZ ;  /* 0x000000587054723c */ /* 0x040fe200000018ff */
[----:B------:R-:W-:Y:S01]  /*3f10*/  FADD.FTZ R152, R152, R160 ;  /* 0x000000a098987221 */ /* 0x000fe20000010000 */
[----:B------:R-:W-:Y:S01]  /*3f20*/  LOP3.LUT R141, R141, R32, RZ, 0xc0, !PT ;  /* 0x000000208d8d7212 */ /* 0x000fe200078ec0ff */
[----:B------:R-:W-:Y:S02]  /*3f30*/  FADD.FTZ R149, R2, R149 ;  /* 0x0000009502957221 */ /* 0x000fe40000010000 */
[----:B------:R-:W-:Y:S02]  /*3f40*/  FADD.FTZ R152, R159, R152 ;  /* 0x000000989f987221 */ /* 0x000fe40000010000 */
[----:B------:R-:W2:Y:S01]  /*3f50*/  MUFU.EX2 R210, R210 ;  /* 0x000000d200d27308 */ /* 0x000ea20000000800 */
[----:B------:R-:W-:Y:S01]  /*3f60*/  HMMA.16816.F32 R80, R112, R82, RZ ;  /* 0x000000527050723c */ /* 0x000fe200000018ff */
[----:B------:R-:W-:-:S04]  /*3f70*/  FADD.FTZ R148, R148, R152 ;  /* 0x0000009894947221 */ /* 0x000fc80000010000 */
[----:B------:R-:W-:Y:S02]  /*3f80*/  FADD.FTZ R148, R0, R148 ;  /* 0x0000009400947221 */ /* 0x000fe40000010000 */
[----:B------:R-:W-:Y:S01]  /*3f90*/  MUFU.EX2 R224, R224 ;  /* 0x000000e000e07308 */ /* 0x000fe20000000800 */
[C---:B-1----:R-:W-:Y:S07]  /*3fa0*/  HMMA.16816.F32 R36, R140.reuse, R4, R36 ;  /* 0x000000048c24723c */ /* 0x042fee0000001824 */
[----:B------:R-:W-:Y:S01]  /*3fb0*/  MUFU.EX2 R215, R215 ;  /* 0x000000d700d77308 */ /* 0x000fe20000000800 */
[C---:B------:R-:W-:Y:S01]  /*3fc0*/  HMMA.16816.F32 R40, R140.reuse, R6, R40 ;  /* 0x000000068c28723c */ /* 0x040fe20000001828 */
[----:B------:R-:W1:Y:S06]  /*3fd0*/  LDSM.16.MT88.4 R4, [R184+0xe800] ;  /* 0x00e80000b804783b */ /* 0x000e6c0000004200 */
[----:B------:R-:W-:Y:S01]  /*3fe0*/  MUFU.EX2 R225, R225 ;  /* 0x000000e100e17308 */ /* 0x000fe20000000800 */
[C---:B---3--:R-:W-:Y:S07]  /*3ff0*/  HMMA.16816.F32 R68, R140.reuse, R12, R68 ;  /* 0x0000000c8c44723c */ /* 0x048fee0000001844 */
[----:B------:R-:W-:Y:S01]  /*4000*/  MUFU.EX2 R223, R223 ;  /* 0x000000df00df7308 */ /* 0x000fe20000000800 */
[----:B------:R-:W-:Y:S01]  /*4010*/  HMMA.16816.F32 R72, R140, R14, R72 ;  /* 0x0000000e8c48723c */ /* 0x000fe20000001848 */
[----:B------:R-:W3:Y:S06]  /*4020*/  LDSM.16.MT88.4 R12, [R188+0x10800] ;  /* 0x01080000bc0c783b */ /* 0x000eec0000004200 */
[----:B------:R-:W-:Y:S01]  /*4030*/  MUFU.EX2 R214, R214 ;  /* 0x000000d600d67308 */ /* 0x000fe20000000800 */
[----:B------:R-:W-:Y:S07]  /*4040*/  HMMA.16816.F32 R88, R112, R90, RZ ;  /* 0x0000005a7058723c */ /* 0x000fee00000018ff */
[----:B------:R-:W-:Y:S01]  /*4050*/  MUFU.EX2 R212, R212 ;  /* 0x000000d400d47308 */ /* 0x000fe20000000800 */
[----:B------:R-:W-:Y:S07]  /*4060*/  HMMA.16816.F32 R60, R140, R16, R60 ;  /* 0x000000108c3c723c */ /* 0x000fee000000183c */
[----:B------:R-:W-:Y:S01]  /*4070*/  IMAD.U32 R16, RZ, RZ, UR4 ;  /* 0x00000004ff107e24 */ /* 0x000fe2000f8e00ff */
[----:B------:R-:W-:Y:S01]  /*4080*/  HMMA.16816.F32 R92, R112, R96, RZ ;  /* 0x00000060705c723c */ /* 0x000fe200000018ff */
[----:B------:R-:W-:Y:S03]  /*4090*/  MUFU.EX2 R171, R171 ;  /* 0x000000ab00ab7308 */ /* 0x000fe60000000800 */
[----:B------:R-:W-:-:S04]  /*40a0*/  LOP3.LUT R163, R163, UR25, R16, 0x96, !PT ;  /* 0x00000019a3a37c12 */ /* 0x000fc8000f8e9610 */
[C---:B----4-:R-:W-:Y:S01]  /*40b0*/  HMMA.16816.F32 R76, R140.reuse, R8, R76 ;  /* 0x000000088c4c723c */ /* 0x050fe2000000184c */
[----:B------:R-:W-:Y:S01]  /*40c0*/  IMAD.WIDE.U32 R16, R163, -0x326172a9, RZ ;  /* 0xcd9e8d57a3107825 */ /* 0x000fe200078e00ff */
[----:B------:R-:W-:Y:S03]  /*40d0*/  MUFU.EX2 R169, R169 ;  /* 0x000000a900a97308 */ /* 0x000fe60000000800 */
[--C-:B------:R-:W-:Y:S01]  /*40e0*/  FFMA.FTZ R163, R146, c[0x0][0x23c], -R213.reuse ;  /* 0x00008f0092a37a23 */ /* 0x100fe200000108d5 */
[----:B------:R-:W-:Y:S02]  /*40f0*/  LOP3.LUT R164, R17, UR15, R164, 0x96, !PT ;  /* 0x0000000f11a47c12 */ /* 0x000fe4000f8e96a4 */
[C---:B------:R-:W-:Y:S01]  /*4100*/  HMMA.16816.F32 R80, R140.reuse, R10, R80 ;  /* 0x0000000a8c50723c */ /* 0x040fe20000001850 */
[----:B------:R-:W4:Y:S01]  /*4110*/  LDSM.16.MT88.4 R8, [R186+0x10800] ;  /* 0x01080000ba08783b */ /* 0x000f220000004200 */
[----:B------:R-:W-:Y:S01]  /*4120*/  LOP3.LUT R16, R135, UR13, R16, 0x96, !PT ;  /* 0x0000000d87107c12 */ /* 0x000fe2000f8e9610 */
[----:B------:R-:W-:Y:S01]  /*4130*/  IMAD.WIDE.U32 R164, R164, -0x2daee0ad, RZ ;  /* 0xd2511f53a4a47825 */ /* 0x000fe200078e00ff */
[----:B------:R-:W-:Y:S03]  /*4140*/  MUFU.EX2 R163, R163 ;  /* 0x000000a300a37308 */ /* 0x000fe60000000800 */
[----:B------:R-:W-:Y:S01]  /*4150*/  IMAD.WIDE.U32 R16, R16, -0x2daee0ad, RZ ;  /* 0xd2511f5310107825 */ /* 0x000fe200078e00ff */
[C---:B-1----:R-:W-:Y:S04]  /*4160*/  HMMA.16816.F32 R84, R140.reuse, R4, R84 ;  /* 0x000000048c54723c */ /* 0x042fe80000001854 */
[----:B------:R-:W-:Y:S01]  /*4170*/  LOP3.LUT R228, R17, UR10, R164, 0x96, !PT ;  /* 0x0000000a11e47c12 */ /* 0x000fe2000f8e96a4 */
[----:B------:R-:W-:Y:S01]  /*4180*/  FFMA.FTZ R164, R145, c[0x0][0x23c], -R213 ;  /* 0x00008f0091a47a23 */ /* 0x000fe200000108d5 */
[----:B------:R-:W-:Y:S02]  /*4190*/  MUFU.EX2 R168, R168 ;  /* 0x000000a800a87308 */ /* 0x000fe40000000800 */
[----:B------:R-:W-:Y:S01]  /*41a0*/  HMMA.16816.F32 R88, R140, R6, R88 ;  /* 0x000000068c58723c */ /* 0x000fe20000001858 */
[----:B------:R-:W1:Y:S01]  /*41b0*/  LDSM.16.MT88.4 R4, [R185+0x10800] ;  /* 0x01080000b904783b */ /* 0x000e620000004200 */
[----:B------:R-:W-:-:S04]  /*41c0*/  IMAD.WIDE.U32 R228, R228, -0x326172a9, RZ ;  /* 0xcd9e8d57e4e47825 */ /* 0x000fc800078e00ff */
[----:B------:R-:W-:Y:S02]  /*41d0*/  MUFU.EX2 R164, R164 ;  /* 0x000000a400a47308 */ /* 0x000fe40000000800 */
[----:B---3--:R-:W-:Y:S06]  /*41e0*/  HMMA.16816.F32 R92, R140, R12, R92 ;  /* 0x0000000c8c5c723c */ /* 0x008fec000000185c */
[----:B------:R-:W-:Y:S01]  /*41f0*/  MUFU.EX2 R167, R167 ;  /* 0x000000a700a77308 */ /* 0x000fe20000000800 */
[----:B------:R-:W-:Y:S01]  /*4200*/  LOP3.LUT R12, R165, UR12, R220, 0x96, !PT ;  /* 0x0000000ca50c7c12 */ /* 0x000fe2000f8e96dc */
[----:B------:R-:W-:Y:S01]  /*4210*/  HMMA.16816.F32 R100, R112, R120, RZ ;  /* 0x000000787064723c */ /* 0x000fe200000018ff */
[----:B------:R-:W-:-:S02]  /*4220*/  FFMA.FTZ R165, R144, c[0x0][0x23c], -R213 ;  /* 0x00008f0090a57a23 */ /* 0x000fc400000108d5 */
[----:B------:R-:W3:Y:S01]  /*4230*/  LDSM.16.MT88.4 R144, [R184+0x10800] ;  /* 0x01080000b890783b */ /* 0x000ee20000004200 */
[----:B------:R-:W-:-:S03]  /*4240*/  IMAD.WIDE.U32 R226, R12, -0x326172a9, RZ ;  /* 0xcd9e8d570ce27825 */ /* 0x000fc600078e00ff */
[----:B------:R-:W5:Y:S01]  /*4250*/  MUFU.EX2 R165, R165 ;  /* 0x000000a500a57308 */ /* 0x000f620000000800 */
[----:B------:R-:W-:Y:S01]  /*4260*/  HMMA.16816.F32 R104, R112, R108, RZ ;  /* 0x0000006c7068723c */ /* 0x000fe200000018ff */
[----:B------:R-:W-:Y:S02]  /*4270*/  LOP3.LUT R12, R227, UR11, R134, 0x96, !PT ;  /* 0x0000000be30c7c12 */ /* 0x000fe4000f8e9686 */
[----:B------:R-:W-:-:S03]  /*4280*/  LOP3.LUT R226, R229, UR9, R226, 0x96, !PT ;  /* 0x00000009e5e27c12 */ /* 0x000fc6000f8e96e2 */
[----:B------:R-:W-:Y:S02]  /*4290*/  IMAD.WIDE.U32 R12, R12, -0x2daee0ad, RZ ;  /* 0xd2511f530c0c7825 */ /* 0x000fe400078e00ff */
[----:B------:R-:W-:Y:S02]  /*42a0*/  HMMA.16816.F32 R64, R112, R66, RZ ;  /* 0x000000427040723c */ /* 0x000fe400000018ff */
[----:B------:R-:W-:Y:S01]  /*42b0*/  IMAD.WIDE.U32 R226, R226, -0x2daee0ad, RZ ;  /* 0xd2511f53e2e27825 */ /* 0x000fe200078e00ff */
[----:B------:R-:W-:-:S04]  /*42c0*/  LOP3.LUT R230, R13, UR8, R16, 0x96, !PT ;  /* 0x000000080de67c12 */ /* 0x000fc8000f8e9610 */
[----:B------:R-:W-:Y:S01]  /*42d0*/  LOP3.LUT R17, R227, UR6, R12, 0x96, !PT ;  /* 0x00000006e3117c12 */ /* 0x000fe2000f8e960c */
[----:B------:R-:W-:Y:S01]  /*42e0*/  HMMA.16816.F32 R108, R112, R110, RZ ;  /* 0x0000006e706c723c */ /* 0x000fe200000018ff */
[----:B------:R-:W-:-:S04]  /*42f0*/  IMAD.WIDE.U32 R230, R230, -0x326172a9, RZ ;  /* 0xcd9e8d57e6e67825 */ /* 0x000fc800078e00ff */
[----:B------:R-:W-:Y:S01]  /*4300*/  IMAD.WIDE.U32 R16, R17, -0x326172a9, RZ ;  /* 0xcd9e8d5711107825 */ /* 0x000fe200078e00ff */
[----:B------:R-:W-:Y:S02]  /*4310*/  LOP3.LUT R228, R231, UR7, R228, 0x96, !PT ;  /* 0x00000007e7e47c12 */ /* 0x000fe4000f8e96e4 */
[----:B------:R-:W-:Y:S03]  /*4320*/  HMMA.16816.F32 R120, R112, R122, RZ ;  /* 0x0000007a7078723c */ /* 0x000fe600000018ff */
[----:B------:R-:W-:-:S05]  /*4330*/  IMAD.WIDE.U32 R228, R228, -0x2daee0ad, RZ ;  /* 0xd2511f53e4e47825 */ /* 0x000fca00078e00ff */
[----:B------:R-:W-:Y:S01]  /*4340*/  HMMA.16816.F32 R96, R112, R98, RZ ;  /* 0x000000627060723c */ /* 0x000fe200000018ff */
[----:B------:R-:W-:-:S07]  /*4350*/  LOP3.LUT R226, R229, UR17, R226, 0x96, !PT ;  /* 0x00000011e5e27c12 */ /* 0x000fce000f8e96e2 */
[C---:B----4-:R-:W-:Y:S07]  /*4360*/  HMMA.16816.F32 R100, R140.reuse, R8, R100 ;  /* 0x000000088c64723c */ /* 0x050fee0000001864 */
[----:B------:R-:W-:Y:S01]  /*4370*/  LOP3.LUT R9, R16, 0xffff, RZ, 0xc0, !PT ;  /* 0x0000ffff10097812 */ /* 0x000fe200078ec0ff */
[----:B-1----:R-:W-:Y:S01]  /*4380*/  HMMA.16816.F32 R104, R140, R4, R104 ;  /* 0x000000048c68723c */ /* 0x002fe20000001868 */
[----:B------:R-:W-:Y:S02]  /*4390*/  SHF.R.U32.HI R8, RZ, 0x18, R16 ;  /* 0x00000018ff087819 */ /* 0x000fe40000011610 */
[----:B------:R-:W-:-:S04]  /*43a0*/  SHF.R.U32.HI R9, RZ, 0x8, R9 ;  /* 0x00000008ff097819 */ /* 0x000fc80000011609 */
[----:B------:R-:W-:Y:S01]  /*43b0*/  SHF.R.U32.HI R4, RZ, 0x10, R16 ;  /* 0x00000010ff047819 */ /* 0x000fe20000011610 */
[C---:B------:R-:W-:Y:S01]  /*43c0*/  HMMA.16816.F32 R52, R112.reuse, R56, RZ ;  /* 0x000000387034723c */ /* 0x040fe200000018ff */
[----:B------:R-:W-:Y:S02]  /*43d0*/  LOP3.LUT R5, R16, 0xff, RZ, 0xc0, !PT ;  /* 0x000000ff10057812 */ /* 0x000fe400078ec0ff */
[----:B------:R-:W-:Y:S02]  /*43e0*/  LOP3.LUT R4, R4, 0xff, RZ, 0xc0, !PT ;  /* 0x000000ff04047812 */ /* 0x000fe400078ec0ff */
[----:B------:R-:W-:Y:S02]  /*43f0*/  LOP3.LUT R16, R17, UR16, R230, 0x96, !PT ;  /* 0x0000001011107c12 */ /* 0x000fe4000f8e96e6 */
[----:B------:R-:W-:Y:S01]  /*4400*/  PRMT R5, R5, 0x5410, R9 ;  /* 0x0000541005057816 */ /* 0x000fe20000000009 */
[----:B------:R-:W-:Y:S01]  /*4410*/  HMMA.16816.F32 R56, R112, R58, RZ ;  /* 0x0000003a7038723c */ /* 0x000fe200000018ff */
[----:B------:R-:W-:-:S02]  /*4420*/  PRMT R4, R4, 0x5410, R8 ;  /* 0x0000541004047816 */ /* 0x000fc40000000008 */
[----:B------:R-:W-:Y:S01]  /*4430*/  SHF.R.U32.HI R17, RZ, 0x10, R16 ;  /* 0x00000010ff117819 */ /* 0x000fe20000011610 */
[--C-:B------:R-:W-:Y:S02]  /*4440*/  HSET2.LE.AND R5, R5, R162.reuse, PT ;  /* 0x000000a205057233 */ /* 0x100fe40003803000 */
[----:B------:R-:W-:Y:S01]  /*4450*/  HSET2.LE.AND R4, R4, R162, PT ;  /* 0x000000a204047233 */ /* 0x000fe20003803000 */
[----:B------:R-:W-:Y:S01]  /*4460*/  LOP3.LUT R17, R17, 0xff, RZ, 0xc0, !PT ;  /* 0x000000ff11117812 */ /* 0x000fe200078ec0ff */
[C---:B------:R-:W-:Y:S07]  /*4470*/  HMMA.16816.F32 R64, R140.reuse, R18, R64 ;  /* 0x000000128c40723c */ /* 0x040fee0000001840 */
[----:B------:R-:W-:Y:S01]  /*4480*/  LOP3.LUT R18, R16, 0xffff, RZ, 0xc0, !PT ;  /* 0x0000ffff10127812 */ /* 0x000fe200078ec0ff */
[----:B------:R-:W-:Y:S01]  /*4490*/  HMMA.16816.F32 R108, R140, R6, R108 ;  /* 0x000000068c6c723c */ /* 0x000fe2000000186c */
[----:B--2---:R-:W-:-:S04]  /*44a0*/  F2FP.PACK_AB R19, R210, R211 ;  /* 0x000000d3d213723e */ /* 0x004fc800000000ff */
[----:B------:R-:W-:Y:S02]  /*44b0*/  LOP3.LUT R19, R4, R19, RZ, 0xc0, !PT ;  /* 0x0000001304137212 */ /* 0x000fe400078ec0ff */
[----:B------:R-:W-:Y:S01]  /*44c0*/  LOP3.LUT R6, R16, 0xff, RZ, 0xc0, !PT ;  /* 0x000000ff10067812 */ /* 0x000fe200078ec0ff */
[----:B------:R-:W-:Y:S01]  /*44d0*/  HMMA.16816.F32 R120, R140, R10, R120 ;  /* 0x0000000a8c78723c */ /* 0x000fe20000001878 */
[----:B------:R-:W-:Y:S01]  /*44e0*/  SHF.R.U32.HI R7, RZ, 0x18, R16 ;  /* 0x00000018ff077819 */ /* 0x000fe20000011610 */
[----:B------:R-:W1:Y:S01]  /*44f0*/  LDSM.16.MT88.4 R8, [R184+0xd000] ;  /* 0x00d00000b808783b */ /* 0x000e620000004200 */
[----:B------:R-:W-:Y:S02]  /*4500*/  SHF.R.U32.HI R16, RZ, 0x8, R18 ;  /* 0x00000008ff107819 */ /* 0x000fe40000011612 */
[----:B-----5:R-:W-:Y:S02]  /*4510*/  F2FP.PACK_AB R18, R166, R165 ;  /* 0x000000a5a612723e */ /* 0x020fe400000000ff */
[----:B------:R-:W-:Y:S01]  /*4520*/  PRMT R16, R6, 0x5410, R16 ;  /* 0x0000541006107816 */ /* 0x000fe20000000010 */
[----:B------:R-:W-:Y:S01]  /*4530*/  HMMA.16816.F32 R128, R112, R124, RZ ;  /* 0x0000007c7080723c */ /* 0x000fe200000018ff */
[----:B------:R-:W-:-:S02]  /*4540*/  PRMT R17, R17, 0x5410, R7 ;  /* 0x0000541011117816 */ /* 0x000fc40000000007 */
[----:B------:R-:W-:Y:S01]  /*4550*/  LOP3.LUT R18, R5, R18, RZ, 0xc0, !PT ;  /* 0x0000001205127212 */ /* 0x000fe200078ec0ff */
[--C-:B------:R-:W-:Y:S01]  /*4560*/  HSET2.LE.AND R16, R16, R162.reuse, PT ;  /* 0x000000a210107233 */ /* 0x100fe20003803000 */
[----:B------:R-:W2:Y:S01]  /*4570*/  LDSM.16.MT88.4 R4, [R185+0xf000] ;  /* 0x00f00000b904783b */ /* 0x000ea20000004200 */
[----:B------:R-:W-:Y:S02]  /*4580*/  HSET2.LE.AND R17, R17, R162, PT ;  /* 0x000000a211117233 */ /* 0x000fe40003803000 */
[----:B------:R-:W-:Y:S08]  /*4590*/  HMMA.16816.F32 R124, R112, R126, RZ ;  /* 0x0000007e707c723c */ /* 0x000ff000000018ff */
[C---:B------:R-:W-:Y:S01]  /*45a0*/  HMMA.16816.F32 R96, R140.reuse, R14, R96 ;  /* 0x0000000e8c60723c */ /* 0x040fe20000001860 */
[----:B------:R-:W4:Y:S07]  /*45b0*/  LDSM.16.MT88.4 R12, [R188+0xd000] ;  /* 0x00d00000bc0c783b */ /* 0x000f2e0000004200 */
[C---:B------:R-:W-:Y:S08]  /*45c0*/  HMMA.16816.F32 R52, R140.reuse, R20, R52 ;  /* 0x000000148c34723c */ /* 0x040ff00000001834 */
[----:B------:R-:W-:Y:S01]  /*45d0*/  HMMA.16816.F32 R56, R140, R22, R56 ;  /* 0x000000168c38723c */ /* 0x000fe20000001838 */
[----:B------:R-:W-:Y:S07]  /*45e0*/  LDSM.16.MT88.4 R20, [R184+0xf000] ;  /* 0x00f00000b814783b */ /* 0x000fee0000004200 */
[C---:B------:R-:W-:Y:S08]  /*45f0*/  HMMA.16816.F32 R44, R112.reuse, R48, RZ ;  /* 0x00000030702c723c */ /* 0x040ff000000018ff */
[C---:B------:R-:W-:Y:S08]  /*4600*/  HMMA.16816.F32 R48, R112.reuse, R50, RZ ;  /* 0x000000327030723c */ /* 0x040ff000000018ff */
[----:B------:R-:W-:Y:S01]  /*4610*/  HMMA.16816.F32 R112, R112, R34, RZ ;  /* 0x000000227070723c */ /* 0x000fe200000018ff */
[----:B------:R-:W-:Y:S07]  /*4620*/  LDSM.16.MT88.4 R32, [R185+0xd000] ;  /* 0x00d00000b920783b */ /* 0x000fee0000004200 */
[C---:B------:R-:W-:Y:S08]  /*4630*/  HMMA.16816.F32 R128, R140.reuse, R28, R128 ;  /* 0x0000001c8c80723c */ /* 0x040ff00000001880 */
[C---:B------:R-:W-:Y:S01]  /*4640*/  HMMA.16816.F32 R124, R140.reuse, R30, R124 ;  /* 0x0000001e8c7c723c */ /* 0x040fe2000000187c */
[----:B------:R-:W-:Y:S07]  /*4650*/  LDSM.16.MT88.4 R28, [R188+0xf000] ;  /* 0x00f00000bc1c783b */ /* 0x000fee0000004200 */
[C---:B---3--:R-:W-:Y:S07]  /*4660*/  HMMA.16816.F32 R116, R140.reuse, R144, R116 ;  /* 0x000000908c74723c */ /* 0x048fee0000001874 */
[----:B------:R-:W-:Y:S01]  /*4670*/  F2FP.PACK_AB R145, R164, R163 ;  /* 0x000000a3a491723e */ /* 0x000fe200000000ff */
        /* <DEDUP_REMOVED lines=12> */
[----:B-1----:R-:W-:Y:S01]  /*4740*/  HMMA.16816.F32 R52, R16, R8, R52 ;  /* 0x000000081034723c */ /* 0x002fe20000001834 */
[----:B------:R-:W-:Y:S02]  /*4750*/  FADD.FTZ R165, R166, R165 ;  /* 0x000000a5a6a57221 */ /* 0x000fe40000010000 */
[----:B------:R-:W-:-:S02]  /*4760*/  FADD.FTZ R211, R210, R211 ;  /* 0x000000d3d2d37221 */ /* 0x000fc40000010000 */
[----:B------:R-:W-:Y:S02]  /*4770*/  FADD.FTZ R165, R225, R165 ;  /* 0x000000a5e1a57221 */ /* 0x000fe40000010000 */
[----:B------:R-:W-:Y:S01]  /*4780*/  FADD.FTZ R211, R171, R211 ;  /* 0x000000d3abd37221 */ /* 0x000fe20000010000 */
[C---:B------:R-:W-:Y:S01]  /*4790*/  HMMA.16816.F32 R56, R16.reuse, R10, R56 ;  /* 0x0000000a1038723c */ /* 0x040fe20000001838 */
[----:B------:R-:W1:Y:S01]  /*47a0*/  LDSM.16.MT88.4 R8, [R186+0x11000] ;  /* 0x01100000ba08783b */ /* 0x000e620000004200 */
[----:B------:R-:W-:Y:S02]  /*47b0*/  FADD.FTZ R165, R223, R165 ;  /* 0x000000a5dfa57221 */ /* 0x000fe40000010000 */
[----:B------:R-:W-:Y:S02]  /*47c0*/  FADD.FTZ R211, R169, R211 ;  /* 0x000000d3a9d37221 */ /* 0x000fe40000010000 */
[----:B------:R-:W-:Y:S02]  /*47d0*/  FADD.FTZ R165, R214, R165 ;  /* 0x000000a5d6a57221 */ /* 0x000fe40000010000 */
[C---:B--2---:R-:W-:Y:S08]  /*47e0*/  HMMA.16816.F32 R76, R16.reuse, R4, R76 ;  /* 0x00000004104c723c */ /* 0x044ff0000000184c */
[----:B------:R-:W-:Y:S01]  /*47f0*/  HMMA.16816.F32 R80, R16, R6, R80 ;  /* 0x000000061050723c */ /* 0x000fe20000001850 */
[----:B------:R-:W2:Y:S07]  /*4800*/  LDSM.16.MT88.4 R4, [R185+0x11000] ;  /* 0x01100000b904783b */ /* 0x000eae0000004200 */
[----:B------:R-:W-:Y:S01]  /*4810*/  HMMA.16816.F32 R112, R140, R146, R112 ;  /* 0x000000928c70723c */ /* 0x000fe20000001870 */
[----:B------:R-:W-:Y:S04]  /*4820*/  LDSM.16.MT88.4 R144, [R184+0x11000] ;  /* 0x01100000b890783b */ /* 0x000fe80000004200 */
[----:B------:R-:W-:Y:S03]  /*4830*/  LDSM.16.MT88.4 R140, [R186+0xd800] ;  /* 0x00d80000ba8c783b */ /* 0x000fe60000004200 */
[C---:B----4-:R-:W-:Y:S08]  /*4840*/  HMMA.16816.F32 R128, R16.reuse, R12, R128 ;  /* 0x0000000c1080723c */ /* 0x050ff00000001880 */
[C---:B------:R-:W-:Y:S01]  /*4850*/  HMMA.16816.F32 R124, R16.reuse, R14, R124 ;  /* 0x0000000e107c723c */ /* 0x040fe2000000187c */
[----:B------:R-:W3:Y:S07]  /*4860*/  LDSM.16.MT88.4 R12, [R188+0x11000] ;  /* 0x01100000bc0c783b */ /* 0x000eee0000004200 */
[C---:B-1----:R-:W-:Y:S07]  /*4870*/  HMMA.16816.F32 R100, R16.reuse, R8, R100 ;  /* 0x000000081064723c */ /* 0x042fee0000001864 */
[----:B------:R-:W-:Y:S01]  /*4880*/  LOP3.LUT R8, R228, 0xffff, RZ, 0xc0, !PT ;  /* 0x0000ffffe4087812 */ /* 0x000fe200078ec0ff */
[----:B------:R-:W-:Y:S01]  /*4890*/  HMMA.16816.F32 R120, R16, R10, R120 ;  /* 0x0000000a1078723c */ /* 0x000fe20000001878 */
[----:B------:R-:W-:-:S02]  /*48a0*/  SHF.R.U32.HI R9, RZ, 0x10, R228 ;  /* 0x00000010ff097819 */ /* 0x000fc400000116e4 */
[----:B------:R-:W-:Y:S02]  /*48b0*/  SHF.R.U32.HI R8, RZ, 0x8, R8 ;  /* 0x00000008ff087819 */ /* 0x000fe40000011608 */
[----:B------:R-:W-:Y:S02]  /*48c0*/  LOP3.LUT R9, R9, 0xff, RZ, 0xc0, !PT ;  /* 0x000000ff09097812 */ /* 0x000fe400078ec0ff */
[----:B------:R-:W-:Y:S01]  /*48d0*/  LOP3.LUT R10, R226, 0xffff, RZ, 0xc0, !PT ;  /* 0x0000ffffe20a7812 */ /* 0x000fe200078ec0ff */
[----:B------:R-:W-:Y:S01]  /*48e0*/  HMMA.16816.F32 R84, R16, R20, R84 ;  /* 0x000000141054723c */ /* 0x000fe20000001854 */
[----:B------:R-:W-:Y:S02]  /*48f0*/  SHF.R.U32.HI R11, RZ, 0x10, R226 ;  /* 0x00000010ff0b7819 */ /* 0x000fe400000116e2 */
[----:B------:R-:W-:Y:S02]  /*4900*/  SHF.R.U32.HI R10, RZ, 0x8, R10 ;  /* 0x00000008ff0a7819 */ /* 0x000fe4000001160a */
[----:B------:R-:W-:-:S02]  /*4910*/  LOP3.LUT R11, R11, 0xff, RZ, 0xc0, !PT ;  /* 0x000000ff0b0b7812 */ /* 0x000fc400078ec0ff */
[----:B------:R-:W-:Y:S01]  /*4920*/  LOP3.LUT R21, R228, 0xff, RZ, 0xc0, !PT ;  /* 0x000000ffe4157812 */ /* 0x000fe200078ec0ff */
[C---:B--2---:R-:W-:Y:S01]  /*4930*/  HMMA.16816.F32 R104, R16.reuse, R4, R104 ;  /* 0x000000041068723c */ /* 0x044fe20000001868 */
[----:B------:R-:W-:Y:S02]  /*4940*/  SHF.R.U32.HI R20, RZ, 0x18, R228 ;  /* 0x00000018ff147819 */ /* 0x000fe400000116e4 */
[----:B------:R-:W-:Y:S02]  /*4950*/  PRMT R21, R21, 0x5410, R8 ;  /* 0x0000541015157816 */ /* 0x000fe40000000008 */
[----:B------:R-:W-:Y:S02]  /*4960*/  PRMT R20, R9, 0x5410, R20 ;  /* 0x0000541009147816 */ /* 0x000fe40000000014 */
[----:B------:R-:W-:Y:S01]  /*4970*/  LOP3.LUT R5, R226, 0xff, RZ, 0xc0, !PT ;  /* 0x000000ffe2057812 */ /* 0x000fe200078ec0ff */
[----:B------:R-:W-:Y:S01]  /*4980*/  HMMA.16816.F32 R36, R16, R136, R36 ;  /* 0x000000881024723c */ /* 0x000fe20000001824 */
[----:B------:R-:W-:-:S02]  /*4990*/  SHF.R.U32.HI R4, RZ, 0x18, R226 ;  /* 0x00000018ff047819 */ /* 0x000fc400000116e2 */
[----:B------:R-:W-:Y:S02]  /*49a0*/  PRMT R5, R5, 0x5410, R10 ;  /* 0x0000541005057816 */ /* 0x000fe4000000000a */
[----:B------:R-:W-:Y:S02]  /*49b0*/  PRMT R4, R11, 0x5410, R4 ;  /* 0x000054100b047816 */ /* 0x000fe40000000004 */
[----:B------:R-:W-:Y:S01]  /*49c0*/  LDSM.16.MT88.4 R8, [R188+0xf800] ;  /* 0x00f80000bc08783b */ /* 0x000fe20000004200 */
[C---:B------:R-:W-:Y:S01]  /*49d0*/  HMMA.16816.F32 R40, R16.reuse, R138, R40 ;  /* 0x0000008a1028723c */ /* 0x040fe20000001828 */
[--C-:B------:R-:W-:Y:S02]  /*49e0*/  HSET2.LE.AND R5, R5, R162.reuse, PT ;  /* 0x000000a205057233 */ /* 0x100fe40003803000 */
[----:B------:R-:W-:Y:S05]  /*49f0*/  LDSM.16.MT88.4 R136, [R185+0xd800] ;  /* 0x00d80000b988783b */ /* 0x000fea0000004200 */
        /* <DEDUP_REMOVED lines=19> */
[----:B------:R-:W-:-:S02]  /*4b30*/  F2FP.PACK_AB R4, R223, R225 ;  /* 0x000000e1df04723e */ /* 0x000fc400000000ff */
[----:B------:R-:W-:Y:S02]  /*4b40*/  F2FP.PACK_AB R21, R212, R214 ;  /* 0x000000d6d415723e */ /* 0x000fe400000000ff */
[----:B------:R-:W-:Y:S01]  /*4b50*/  HMMA.16816.F32 R112, R16, R146, R112 ;  /* 0x000000921070723c */ /* 0x000fe20000001870 */
[----:B------:R-:W2:Y:S01]  /*4b60*/  LDSM.16.MT88.4 R16, [R188+0x11800] ;  /* 0x01180000bc10783b */ /* 0x000ea20000004200 */
[----:B------:R-:W-:Y:S01]  /*4b70*/  F2FP.PACK_AB R144, R167, R168 ;  /* 0x000000a8a790723e */ /* 0x000fe200000000ff */
[----:B------:R-:W-:Y:S01]  /*4b80*/  FADD.FTZ R168, R168, R211 ;  /* 0x000000d3a8a87221 */ /* 0x000fe20000010000 */
[----:B------:R-:W-:Y:S01]  /*4b90*/  LOP3.LUT R4, R5, R4, RZ, 0xc0, !PT ;  /* 0x0000000405047212 */ /* 0x000fe200078ec0ff */
[----:B------:R-:W-:Y:S01]  /*4ba0*/  FADD.FTZ R211, R212, R165 ;  /* 0x000000a5d4d37221 */ /* 0x000fe20000010000 */
[----:B------:R-:W-:Y:S01]  /*4bb0*/  LOP3.LUT R5, R162, R20, RZ, 0xc0, !PT ;  /* 0x00000014a2057212 */ /* 0x000fe200078ec0ff */
[----:B------:R-:W-:Y:S01]  /*4bc0*/  FADD.FTZ R210, R167, R168 ;  /* 0x000000a8a7d27221 */ /* 0x000fe20000010000 */
[----:B------:R-:W-:-:S02]  /*4bd0*/  LOP3.LUT R6, R6, R21, RZ, 0xc0, !PT ;  /* 0x0000001506067212 */ /* 0x000fc400078ec0ff */
        /* <DEDUP_REMOVED lines=30> */
[----:B------:R-:W-:Y:S01]  /*4dc0*/  UIADD3 UR26, UR21, -0x2, URZ ;  /* 0xfffffffe151a7890 */ /* 0x000fe2000fffe03f */
[----:B------:R-:W-:-:S04]  /*4dd0*/  DEPBAR.LE SB0, 0x0 ;  /* 0x000080000000791a */ /* 0x000fc80000000000 */
[----:B------:R-:W-:Y:S02]  /*4de0*/  USHF.R.S32.HI UR27, URZ, 0x1f, UR26 ;  /* 0x0000001f3f1b7899 */ /* 0x000fe4000801141a */
[----:B------:R-:W-:Y:S02]  /*4df0*/  ULDC.64 UR4, c[0x0][0x1a0] ;  /* 0x0000680000047ab9 */ /* 0x000fe40000000a00 */
[----:B------:R-:W-:Y:S02]  /*4e00*/  UIMAD UR27, UR27, UR4, URZ ;  /* 0x000000041b1b72a4 */ /* 0x000fe4000f8e023f */
[----:B------:R-:W-:Y:S02]  /*4e10*/  UIMAD.WIDE.U32 UR28, UR26, UR4, URZ ;  /* 0x000000041a1c72a5 */ /* 0x000fe4000f8e003f */
[----:B------:R-:W-:Y:S02]  /*4e20*/  UIMAD UR27, UR26, UR5, UR27 ;  /* 0x000000051a1b72a4 */ /* 0x000fe4000f8e021b */
[----:B------:R-:W-:-:S02]  /*4e30*/  UISETP.NE.AND UP0, UPT, UR21, 0x2, UPT ;  /* 0x000000021500788c */ /* 0x000fc4000bf05270 */
[----:B------:R-:W-:Y:S01]  /*4e40*/  UIADD3 UR27, UR29, UR27, URZ ;  /* 0x0000001b1d1b7290 */ /* 0x000fe2000fffe03f */
[----:B------:R-:W-:Y:S02]  /*4e50*/  IMAD.U32 R6, RZ, RZ, UR28 ;  /* 0x0000001cff067e24 */ /* 0x000fe4000f8e00ff */
[----:B------:R-:W-:-:S03]  /*4e60*/  IMAD.U32 R7, RZ, RZ, UR29 ;  /* 0x0000001dff077e24 */ /* 0x000fc6000f8e00ff */
[----:B------:R-:W-:Y:S01]  /*4e70*/  IMAD.U32 R0, RZ, RZ, UR27 ;  /* 0x0000001bff007e24 */ /* 0x000fe2000f8e00ff */
[----:B------:R-:W-:Y:S01]  /*4e80*/  BAR.SYNC.DEFER_BLOCKING 0x0 ;  /* 0x0000000000007b1d */ /* 0x000fe20000010000 */
[----:B------:R-:W-:Y:S01]  /*4e90*/  LEA R2, P0, R6, R218, 0x6 ;  /* 0x000000da06027211 */ /* 0x000fe200078030ff */
[----:B------:R-:W-:Y:S02]  /*4ea0*/  USHF.L.U32 UR27, UR4, 0x5, URZ ;  /* 0x00000005041b7899 */ /* 0x000fe4000800063f */
[----:B------:R-:W-:Y:S01]  /*4eb0*/  USHF.L.U64.HI UR4, UR4, 0x5, UR5 ;  /* 0x0000000504047899 */ /* 0x000fe20008010205 */
[----:B------:R-:W-:Y:S02]  /*4ec0*/  LEA R4, P1, R2, c[0x0][0x170], 0x1 ;  /* 0x00005c0002047a11 */ /* 0x000fe400078208ff */
[----:B------:R-:W-:Y:S02]  /*4ed0*/  LEA.HI.X R0, R6, R201, R0, 0x6, P0 ;  /* 0x000000c906007211 */ /* 0x000fe400000f3400 */
[----:B------:R-:W-:-:S02]  /*4ee0*/  IADD3 R6, P0, R4, UR27, RZ ;  /* 0x0000001b04067c10 */ /* 0x000fc4000ff1e0ff */
[----:B------:R-:W-:Y:S01]  /*4ef0*/  LEA.HI.X R5, R2, c[0x0][0x174], R0, 0x1, P1 ;  /* 0x00005d0002057a11 */ /* 0x000fe200008f0c00 */
[----:B------:R-:W-:Y:S01]  /*4f00*/  IMAD.U32 R0, RZ, RZ, UR26 ;  /* 0x0000001aff007e24 */ /* 0x000fe2000f8e00ff */
[----:B------:R-:W-:Y:S02]  /*4f10*/  IADD3 R10, P1, R6, UR27, RZ ;  /* 0x0000001b060a7c10 */ /* 0x000fe4000ff3e0ff */
[----:B------:R-:W-:Y:S01]  /*4f20*/  IADD3.X R7, R5, UR4, RZ, P0, !PT ;  /* 0x0000000405077c10 */ /* 0x000fe200087fe4ff */
[----:B------:R-:W-:Y:S01]  /*4f30*/  IMAD R222, R0, 0x40, R222 ;  /* 0x0000004000de7824 */ /* 0x000fe200078e02de */
[----:B------:R-:W-:Y:S02]  /*4f40*/  IADD3 R8, P0, R10, UR27, RZ ;  /* 0x0000001b0a087c10 */ /* 0x000fe4000ff1e0ff */
[----:B------:R-:W-:Y:S02]  /*4f50*/  IADD3.X R11, R7, UR4, RZ, P1, !PT ;  /* 0x00000004070b7c10 */ /* 0x000fe40008ffe4ff */
[----:B------:R-:W-:-:S02]  /*4f60*/  IADD3 R0, R222, 0x1, RZ ;  /* 0x00000001de007810 */ /* 0x000fc40007ffe0ff */
[----:B------:R-:W-:Y:S01]  /*4f70*/  IADD3.X R9, R11, UR4, RZ, P0, !PT ;  /* 0x000000040b097c10 */ /* 0x000fe200087fe4ff */
[----:B------:R-:W-:Y:S01]  /*4f80*/  @!PT LDS RZ, [RZ] ;  /* 0x00000000fffff984 */ /* 0x000fe20000000800 */
[----:B------:R-:W-:Y:S01]  /*4f90*/  @!PT LDS RZ, [RZ] ;  /* 0x00000000fffff984 */ /* 0x000fe20000000800 */
[----:B------:R-:W-:Y:S01]  /*4fa0*/  @!PT LDS RZ, [RZ] ;  /* 0x00000000fffff984 */ /* 0x000fe20000000800 */
[----:B------:R1:W-:Y:S01]  /*4fb0*/  LDGSTS.E.BYPASS.LTC128B.128 [R197+0xc000], [R4.64] ;  /* 0x0c00000004c57fae */ /* 0x0003e2000b901d56 */
[----:B------:R-:W-:Y:S02]  /*4fc0*/  IADD3 R2, R222, 0x8, RZ ;  /* 0x00000008de027810 */ /* 0x000fe40007ffe0ff */
[C---:B------:R-:W-:Y:S01]  /*4fd0*/  ISETP.GE.AND P6, PT, R0.reuse, R205, PT ;  /* 0x000000cd0000720c */ /* 0x040fe20003fc6270 */
[----:B------:R1:W-:Y:S01]  /*4fe0*/  LDGSTS.E.BYPASS.LTC128B.128 [R197+0xe000], [R4.64+0x80] ;  /* 0x0e00008004c57fae */ /* 0x0003e2000b901d56 */
[----:B------:R-:W-:Y:S02]  /*4ff0*/  ISETP.GE.AND P4, PT, R0, R133, PT ;  /* 0x000000850000720c */ /* 0x000fe40003f86270 */
[----:B------:R-:W-:Y:S01]  /*5000*/  IADD3 R0, R222, 0x9, RZ ;  /* 0x00000009de007810 */ /* 0x000fe20007ffe0ff */
[----:B------:R1:W-:Y:S01]  /*5010*/  LDGSTS.E.BYPASS.LTC128B.128 [R197+0x10000], [R4.64+0x100] ;  /* 0x1000010004c57fae */ /* 0x0003e2000b901d56 */
[----:B------:R-:W-:-:S02]  /*5020*/  ISETP.GE.AND P2, PT, R2, R205, PT ;  /* 0x000000cd0200720c */ /* 0x000fc40003f46270 */
[C---:B------:R-:W-:Y:S01]  /*5030*/  ISETP.GE.AND P1, PT, R0.reuse, R205, PT ;  /* 0x000000cd0000720c */ /* 0x040fe20003f26270 */
[----:B------:R1:W-:Y:S01]  /*5040*/  LDGSTS.E.BYPASS.LTC128B.128 [R197+0xc800], [R6.64] ;  /* 0x0c80000006c57fae */ /* 0x0003e2000b901d56 */
[-C--:B------:R-:W-:Y:S02]  /*5050*/  ISETP.GE.AND P3, PT, R0, R133.reuse, PT ;  /* 0x000000850000720c */ /* 0x080fe40003f66270 */
[----:B------:R-:W-:Y:S01]  /*5060*/  ISETP.GE.AND P5, PT, R2, R133, PT ;  /* 0x000000850200720c */ /* 0x000fe20003fa6270 */
[----:B------:R1:W-:Y:S01]  /*5070*/  LDGSTS.E.BYPASS.LTC128B.128 [R197+0xe800], [R6.64+0x80] ;  /* 0x0e80008006c57fae */ /* 0x0003e2000b901d56 */
[----:B------:R-:W-:-:S03]  /*5080*/  IADD3 R2, R222, 0x11, RZ ;  /* 0x00000011de027810 */ /* 0x000fc60007ffe0ff */
[----:B------:R1:W-:Y:S04]  /*5090*/  LDGSTS.E.BYPASS.LTC128B.128 [R197+0x10800], [R6.64+0x100] ;  /* 0x1080010006c57fae */ /* 0x0003e8000b901d56 */
        /* <DEDUP_REMOVED lines=10> */
[----:B------:R-:W4:Y:S04]  /*5140*/  LDSM.16.M88.4 R12, [R193+0x7800] ;  /* 0x00780000c10c783b */ /* 0x000f280000000200 */
[----:B------:R-:W-:Y:S04]  /*5150*/  LDSM.16.M88.4 R152, [R192] ;  /* 0x00000000c098783b */ /* 0x000fe80000000200 */
[----:B--2---:R-:W2:Y:S04]  /*5160*/  LDSM.16.M88.4 R8, [R191] ;  /* 0x00000000bf08783b */ /* 0x004ea80000000200 */
[----:B------:R-:W2:Y:S04]  /*5170*/  LDSM.16.M88.4 R144, [R183] ;  /* 0x00000000b790783b */ /* 0x000ea80000000200 */
[----:B-1----:R-:W1:Y:S04]  /*5180*/  LDSM.16.M88.4 R4, [R182] ;  /* 0x00000000b604783b */ /* 0x002e680000000200 */
        /* <DEDUP_REMOVED lines=12> */
[C---:B------:R-:W-:Y:S08]  /*5250*/  HMMA.16816.F32 R16, R164.reuse, R12, RZ ;  /* 0x0000000ca410723c */ /* 0x040ff000000018ff */
[----:B------:R-:W-:Y:S01]  /*5260*/  HMMA.16816.F32 R164, R164, R14, RZ ;  /* 0x0000000ea4a4723c */ /* 0x000fe200000018ff */
[----:B------:R-:W-:Y:S07]  /*5270*/  LDSM.16.M88.4 R12, [R187+0x6000] ;  /* 0x00600000bb0c783b */ /* 0x000fee0000000200 */
[C---:B--2---:R-:W-:Y:S08]  /*5280*/  HMMA.16816.F32 R140, R152.reuse, R8, R140 ;  /* 0x00000008988c723c */ /* 0x044ff0000000188c */
[C---:B------:R-:W-:Y:S01]  /*5290*/  HMMA.16816.F32 R136, R152.reuse, R10, R136 ;  /* 0x0000000a9888723c */ /* 0x040fe20000001888 */
[----:B------:R-:W2:Y:S07]  /*52a0*/  LDSM.16.M88.4 R8, [R190] ;  /* 0x00000000be08783b */ /* 0x000eae0000000200 */
[C---:B------:R-:W-:Y:S08]  /*52b0*/  HMMA.16816.F32 R32, R152.reuse, R144, R32 ;  /* 0x000000909820723c */ /* 0x040ff00000001820 */
[C---:B------:R-:W-:Y:S01]  /*52c0*/  HMMA.16816.F32 R28, R152.reuse, R146, R28 ;  /* 0x00000092981c723c */ /* 0x040fe2000000181c */
[----:B------:R-:W-:Y:S07]  /*52d0*/  LDSM.16.M88.4 R144, [R180] ;  /* 0x00000000b490783b */ /* 0x000fee0000000200 */
[C---:B-1----:R-:W-:Y:S08]  /*52e0*/  HMMA.16816.F32 R24, R152.reuse, R4, R24 ;  /* 0x000000049818723c */ /* 0x042ff00000001818 */
[C---:B------:R-:W-:Y:S01]  /*52f0*/  HMMA.16816.F32 R20, R152.reuse, R6, R20 ;  /* 0x000000069814723c */ /* 0x040fe20000001814 */
[----:B------:R-:W1:Y:S07]  /*5300*/  LDSM.16.M88.4 R4, [R189] ;  /* 0x00000000bd04783b */ /* 0x000e6e0000000200 */
[C---:B------:R-:W-:Y:S08]  /*5310*/  HMMA.16816.F32 R16, R152.reuse, R156, R16 ;  /* 0x0000009c9810723c */ /* 0x040ff00000001810 */
[----:B------:R-:W-:Y:S01]  /*5320*/  HMMA.16816.F32 R164, R152, R158, R164 ;  /* 0x0000009e98a4723c */ /* 0x000fe200000018a4 */
[----:B------:R-:W3:Y:S04]  /*5330*/  LDSM.16.M88.4 R156, [R180+0x800] ;  /* 0x00080000b49c783b */ /* 0x000ee80000000200 */
[----:B------:R-:W4:Y:S03]  /*5340*/  LDSM.16.M88.4 R152, [R180+0x1000] ;  /* 0x00100000b498783b */ /* 0x000f260000000200 */
        /* <DEDUP_REMOVED lines=13> */
[C---:B-1----:R-:W-:Y:S08]  /*5420*/  HMMA.16816.F32 R140, R4.reuse, R144, R140 ;  /* 0x00000090048c723c */ /* 0x042ff0000000188c */
[C---:B------:R-:W-:Y:S01]  /*5430*/  HMMA.16816.F32 R136, R4.reuse, R146, R136 ;  /* 0x000000920488723c */ /* 0x040fe20000001888 */
[----:B------:R-:W1:Y:S07]  /*5440*/  LDSM.16.M88.4 R144, [R193+0x9000] ;  /* 0x00900000c190783b */ /* 0x000e6e0000000200 */
[C---:B---3--:R-:W-:Y:S08]  /*5450*/  HMMA.16816.F32 R32, R4.reuse, R156, R32 ;  /* 0x0000009c0420723c */ /* 0x048ff00000001820 */
[C---:B------:R-:W-:Y:S01]  /*5460*/  HMMA.16816.F32 R28, R4.reuse, R158, R28 ;  /* 0x0000009e041c723c */ /* 0x040fe2000000181c */
[----:B------:R-:W3:Y:S07]  /*5470*/  LDSM.16.M88.4 R156, [R193+0x9800] ;  /* 0x00980000c19c783b */ /* 0x000eee0000000200 */
[C---:B----4-:R-:W-:Y:S08]  /*5480*/  HMMA.16816.F32 R24, R4.reuse, R152, R24 ;  /* 0x000000980418723c */ /* 0x050ff00000001818 */
[C---:B------:R-:W-:Y:S01]  /*5490*/  HMMA.16816.F32 R20, R4.reuse, R154, R20 ;  /* 0x0000009a0414723c */ /* 0x040fe20000001814 */
[----:B------:R-:W-:Y:S07]  /*54a0*/  LDSM.16.M88.4 R152, [R179] ;  /* 0x00000000b398783b */ /* 0x000fee0000000200 */
[C---:B--2---:R-:W-:Y:S08]  /*54b0*/  HMMA.16816.F32 R16, R4.reuse, R12, R16 ;  /* 0x0000000c0410723c */ /* 0x044ff00000001810 */
[----:B------:R-:W-:Y:S01]  /*54c0*/  HMMA.16816.F32 R164, R4, R14, R164 ;  /* 0x0000000e04a4723c */ /* 0x000fe200000018a4 */
[----:B------:R-:W-:Y:S04]  /*54d0*/  LDSM.16.M88.4 R12, [R192+0x2000] ;  /* 0x00200000c00c783b */ /* 0x000fe80000000200 */
[----:B------:R-:W2:Y:S03]  /*54e0*/  LDSM.16.M88.4 R4, [R178] ;  /* 0x00000000b204783b */ /* 0x000ea60000000200 */
[C---:B-----5:R-:W-:Y:S08]  /*54f0*/  HMMA.16816.F32 R32, R8.reuse, R148, R32 ;  /* 0x000000940820723c */ /* 0x060ff00000001820 */
[C---:B------:R-:W-:Y:S01]  /*5500*/  HMMA.16816.F32 R28, R8.reuse, R150, R28 ;  /* 0x00000096081c723c */ /* 0x040fe2000000181c */
[----:B------:R-:W4:Y:S07]  /*5510*/  LDSM.16.M88.4 R148, [R176] ;  /* 0x00000000b094783b */ /* 0x000f2e0000000200 */
[C---:B------:R-:W-:Y:S08]  /*5520*/  HMMA.16816.F32 R136, R8.reuse, R162, R136 ;  /* 0x000000a20888723c */ /* 0x040ff00000001888 */
[C---:B------:R-:W-:Y:S01]  /*5530*/  HMMA.16816.F32 R140, R8.reuse, R160, R140 ;  /* 0x000000a0088c723c */ /* 0x040fe2000000188c */
[----:B------:R-:W-:Y:S07]  /*5540*/  LDSM.16.M88.4 R160, [R187+0x9000] ;  /* 0x00900000bba0783b */ /* 0x000fee0000000200 */
[C---:B-1----:R-:W-:Y:S08]  /*5550*/  HMMA.16816.F32 R24, R8.reuse, R144, R24 ;  /* 0x000000900818723c */ /* 0x042ff00000001818 */
[C---:B------:R-:W-:Y:S01]  /*5560*/  HMMA.16816.F32 R20, R8.reuse, R146, R20 ;  /* 0x000000920814723c */ /* 0x040fe20000001814 */
[----:B------:R-:W-:Y:S07]  /*5570*/  LDSM.16.M88.4 R144, [R190+0x2000] ;  /* 0x00200000be90783b */ /* 0x000fee0000000200 */
[C---:B---3--:R-:W-:Y:S08]  /*5580*/  HMMA.16816.F32 R16, R8.reuse, R156, R16 ;  /* 0x0000009c0810723c */ /* 0x048ff00000001810 */
[----:B------:R-:W-:Y:S01]  /*5590*/  HMMA.16816.F32 R164, R8, R158, R164 ;  /* 0x0000009e08a4723c */ /* 0x000fe200000018a4 */
[----:B------:R-:W1:Y:S04]  /*55a0*/  LDSM.16.M88.4 R8, [R187+0x8800] ;  /* 0x00880000bb08783b */ /* 0x000e680000000200 */
[----:B------:R-:W3:Y:S03]  /*55b0*/  LDSM.16.M88.4 R156, [R187+0x9800] ;  /* 0x00980000bb9c783b */ /* 0x000ee60000000200 */
[C---:B--2---:R-:W-:Y:S08]  /*55c0*/  HMMA.16816.F32 R32, R12.reuse, R4, R32 ;  /* 0x000000040c20723c */ /* 0x044ff00000001820 */
[C---:B------:R-:W-:Y:S01]  /*55d0*/  HMMA.16816.F32 R28, R12.reuse, R6, R28 ;  /* 0x000000060c1c723c */ /* 0x040fe2000000181c */
[----:B------:R-:W-:Y:S07]  /*55e0*/  LDSM.16.M88.4 R4, [R189+0x2000] ;  /* 0x00200000bd04783b */ /* 0x000fee0000000200 */
[C---:B------:R-:W-:Y:S08]  /*55f0*/  HMMA.16816.F32 R136, R12.reuse, R154, R136 ;  /* 0x0000009a0c88723c */ /* 0x040ff00000001888 */
[C---:B------:R-:W-:Y:S01]  /*5600*/  HMMA.16816.F32 R140, R12.reuse, R152, R140 ;  /* 0x000000980c8c723c */ /* 0x040fe2000000188c */
[----:B------:R-:W2:Y:S07]  /*5610*/  LDSM.16.M88.4 R152, [R180+0x2000] ;  /* 0x00200000b498783b */ /* 0x000eae0000000200 */
[C---:B------:R-:W-:Y:S08]  /*5620*/  HMMA.16816.F32 R24, R12.reuse, R212, R24 ;  /* 0x000000d40c18723c */ /* 0x040ff00000001818 */
[C---:B------:R-:W-:Y:S01]  /*5630*/  HMMA.16816.F32 R20, R12.reuse, R214, R20 ;  /* 0x000000d60c14723c */ /* 0x040fe20000001814 */
[----:B------:R-:W-:Y:S07]  /*5640*/  LDSM.16.M88.4 R212, [R172] ;  /* 0x00000000acd4783b */ /* 0x000fee0000000200 */
[C---:B----4-:R-:W-:Y:S08]  /*5650*/  HMMA.16816.F32 R16, R12.reuse, R148, R16 ;  /* 0x000000940c10723c */ /* 0x050ff00000001810 */
[----:B------:R-:W-:Y:S01]  /*5660*/  HMMA.16816.F32 R164, R12, R150, R164 ;  /* 0x000000960ca4723c */ /* 0x000fe200000018a4 */
[----:B------:R-:W4:Y:S04]  /*5670*/  LDSM.16.M88.4 R148, [R180+0x2800] ;  /* 0x00280000b494783b */ /* 0x000f280000000200 */
[----:B------:R-:W5:Y:S03]  /*5680*/  LDSM.16.M88.4 R12, [R180+0x3000] ;  /* 0x00300000b40c783b */ /* 0x000f660000000200 */
        /* <DEDUP_REMOVED lines=12> */
[----:B------:R-:W1:Y:S03]  /*5750*/  LDSM.16.M88.4 R156, [R193+0xa800] ;  /* 0x00a80000c19c783b */ /* 0x000e660000000200 */
[C---:B--2---:R-:W-:Y:S08]  /*5760*/  HMMA.16816.F32 R136, R4.reuse, R154, R136 ;  /* 0x0000009a0488723c */ /* 0x044ff00000001888 */
[C---:B------:R-:W-:Y:S01]  /*5770*/  HMMA.16816.F32 R140, R4.reuse, R152, R140 ;  /* 0x00000098048c723c */ /* 0x040fe2000000188c */
[----:B------:R-:W-:Y:S07]  /*5780*/  LDSM.16.M88.4 R152, [R193+0xb000] ;  /* 0x00b00000c198783b */ /* 0x000fee0000000200 */
[C---:B----4-:R-:W-:Y:S08]  /*5790*/  HMMA.16816.F32 R32, R4.reuse, R148, R32 ;  /* 0x000000940420723c */ /* 0x050ff00000001820 */
[C---:B------:R-:W-:Y:S01]  /*57a0*/  HMMA.16816.F32 R28, R4.reuse, R150, R28 ;  /* 0x00000096041c723c */ /* 0x040fe2000000181c */
[----:B------:R-:W-:Y:S07]  /*57b0*/  LDSM.16.M88.4 R148, [R193+0xb800] ;  /* 0x00b80000c194783b */ /* 0x000fee0000000200 */
[C---:B-----5:R-:W-:Y:S08]  /*57c0*/  HMMA.16816.F32 R24, R4.reuse, R12, R24 ;  /* 0x0000000c0418723c */ /* 0x060ff00000001818 */
[C---:B------:R-:W-:Y:S01]  /*57d0*/  HMMA.16816.F32 R20, R4.reuse, R14, R20 ;  /* 0x0000000e0414723c */ /* 0x040fe20000001814 */
[----:B------:R-:W2:Y:S07]  /*57e0*/  LDSM.16.M88.4 R12, [R175] ;  /* 0x00000000af0c783b */ /* 0x000eae0000000200 */
[C---:B-1----:R-:W-:Y:S08]  /*57f0*/  HMMA.16816.F32 R16, R4.reuse, R8, R16 ;  /* 0x000000080410723c */ /* 0x042ff00000001810 */
[----:B------:R-:W-:Y:S01]  /*5800*/  HMMA.16816.F32 R164, R4, R10, R164 ;  /* 0x0000000a04a4723c */ /* 0x000fe200000018a4 */
[----:B------:R-:W1:Y:S04]  /*5810*/  LDSM.16.M88.4 R8, [R174] ;  /* 0x00000000ae08783b */ /* 0x000e680000000200 */
[----:B------:R-:W-:Y:S03]  /*5820*/  LDSM.16.M88.4 R4, [R173] ;  /* 0x00000000ad04783b */ /* 0x000fe60000000200 */
[C---:B---3--:R-:W-:Y:S08]  /*5830*/  HMMA.16816.F32 R136, R144.reuse, R162, R136 ;  /* 0x000000a29088723c */ /* 0x048ff00000001888 */
[C---:B------:R-:W-:Y:S01]  /*5840*/  HMMA.16816.F32 R140, R144.reuse, R160, R140 ;  /* 0x000000a0908c723c */ /* 0x040fe2000000188c */
[----:B------:R-:W-:Y:S07]  /*5850*/  LDSM.16.M88.4 R160, [R190+0x4000] ;  /* 0x00400000bea0783b */ /* 0x000fee0000000200 */
[C---:B------:R-:W-:Y:S08]  /*5860*/  HMMA.16816.F32 R32, R144.reuse, R156, R32 ;  /* 0x0000009c9020723c */ /* 0x040ff00000001820 */
[----:B------:R-:W-:Y:S01]  /*5870*/  HMMA.16816.F32 R28, R144, R158, R28 ;  /* 0x0000009e901c723c */ /* 0x000fe2000000181c */
[----:B------:R-:W3:Y:S07]  /*5880*/  LDSM.16.M88.4 R156, [R187+0xa000] ;  /* 0x00a00000bb9c783b */ /* 0x000eee0000000200 */
[----:B--2---:R-:W-:Y:S08]  /*5890*/  HMMA.16816.F32 R136, R168, R14, R136 ;  /* 0x0000000ea888723c */ /* 0x004ff00000001888 */
[C---:B------:R-:W-:Y:S08]  /*58a0*/  HMMA.16816.F32 R24, R144.reuse, R152, R24 ;  /* 0x000000989018723c */ /* 0x040ff00000001818 */
[----:B------:R-:W-:Y:S01]  /*58b0*/  HMMA.16816.F32 R20, R144, R154, R20 ;  /* 0x0000009a9014723c */ /* 0x000fe20000001814 */
[----:B------:R-:W2:Y:S07]  /*58c0*/  LDSM.16.M88.4 R152, [R187+0xa800] ;  /* 0x00a80000bb98783b */ /* 0x000eae0000000200 */
[C---:B------:R-:W-:Y:S01]  /*58d0*/  HMMA.16816.F32 R140, R168.reuse, R12, R140 ;  /* 0x0000000ca88c723c */ /* 0x040fe2000000188c */
        /* <DEDUP_REMOVED lines=8> */
[----:B---3--:R-:W-:Y:S08]  /*5960*/  HMMA.16816.F32 R136, R160, R158, R136 ;  /* 0x0000009ea088723c */ /* 0x008ff00000001888 */
[C---:B------:R-:W-:Y:S08]  /*5970*/  HMMA.16816.F32 R24, R168.reuse, R4, R24 ;  /* 0x00000004a818723c */ /* 0x040ff00000001818 */
[----:B------:R-:W-:Y:S01]  /*5980*/  HMMA.16816.F32 R20, R168, R6, R20 ;  /* 0x00000006a814723c */ /* 0x000fe20000001814 */
[----:B------:R-:W3:Y:S07]  /*5990*/  LDSM.16.M88.4 R4, [R180+0x4800] ;  /* 0x00480000b404783b */ /* 0x000eee0000000200 */
[----:B--2---:R-:W-:Y:S08]  /*59a0*/  HMMA.16816.F32 R32, R160, R152, R32 ;  /* 0x00000098a020723c */ /* 0x004ff00000001820 */
[----:B-1----:R-:W-:Y:S08]  /*59b0*/  HMMA.16816.F32 R136, R12, R10, R136 ;  /* 0x0000000a0c88723c */ /* 0x002ff00000001888 */
[C---:B------:R-:W-:Y:S08]  /*59c0*/  HMMA.16816.F32 R28, R160.reuse, R154, R28 ;  /* 0x0000009aa01c723c */ /* 0x040ff0000000181c */
[C---:B----4-:R-:W-:Y:S08]  /*59d0*/  HMMA.16816.F32 R24, R160.reuse, R148, R24 ;  /* 0x00000094a018723c */ /* 0x050ff00000001818 */
[----:B------:R-:W-:Y:S01]  /*59e0*/  HMMA.16816.F32 R20, R160, R150, R20 ;  /* 0x00000096a014723c */ /* 0x000fe20000001814 */
[----:B------:R-:W1:Y:S01]  /*59f0*/  LDSM.16.M88.4 R148, [R180+0x5000] ;  /* 0x00500000b494783b */ /* 0x000e620000000200 */
[----:B------:R-:W-:-:S02]  /*5a00*/  FSEL R0, R136, -INF , !P2 ;  /* 0xff80000088007808 */ /* 0x000fc40005000000 */
[----:B------:R-:W-:Y:S02]  /*5a10*/  FSEL R10, R138, -INF , !P5 ;  /* 0xff8000008a0a7808 */ /* 0x000fe40006800000 */
[----:B------:R-:W-:Y:S02]  /*5a20*/  ISETP.GE.AND P5, PT, R2, R205, PT ;  /* 0x000000cd0200720c */ /* 0x000fe40003fa6270 */
[----:B------:R-:W-:Y:S01]  /*5a30*/  HMMA.16816.F32 R16, R168, R212, R16 ;  /* 0x000000d4a810723c */ /* 0x000fe20000001810 */
[----:B------:R-:W-:-:S07]  /*5a40*/  FSEL R11, R139, -INF , !P3 ;  /* 0xff8000008b0b7808 */ /* 0x000fce0005800000 */
[----:B---3--:R-:W-:Y:S07]  /*5a50*/  HMMA.16816.F32 R32, R12, R4, R32 ;  /* 0x000000040c20723c */ /* 0x008fee0000001820 */
[----:B------:R-:W-:Y:S01]  /*5a60*/  IADD3 R4, R222, 0x10, RZ ;  /* 0x00000010de047810 */ /* 0x000fe20007ffe0ff */
[----:B------:R-:W-:Y:S03]  /*5a70*/  HMMA.16816.F32 R164, R168, R214, R164 ;  /* 0x000000d6a8a4723c */ /* 0x000fe600000018a4 */
[----:B------:R-:W-:-:S02]  /*5a80*/  ISETP.GE.AND P0, PT, R4, R205, PT ;  /* 0x000000cd0400720c */ /* 0x000fc40003f06270 */
[----:B------:R-:W-:-:S03]  /*5a90*/  ISETP.GE.AND P2, PT, R4, R133, PT ;  /* 0x000000850400720c */ /* 0x000fc60003f46270 */
[----:B------:R-:W-:Y:S01]  /*5aa0*/  HMMA.16816.F32 R28, R12, R6, R28 ;  /* 0x000000060c1c723c */ /* 0x000fe2000000181c */
[----:B------:R-:W2:Y:S01]  /*5ab0*/  LDSM.16.M88.4 R4, [R180+0x5800] ;  /* 0x00580000b404783b */ /* 0x000ea20000000200 */
[----:B------:R-:W-:-:S06]  /*5ac0*/  DEPBAR.LE SB0, 0x0 ;  /* 0x000080000000791a */ /* 0x000fcc0000000000 */
[----:B------:R-:W-:Y:S01]  /*5ad0*/  HMMA.16816.F32 R140, R160, R156, R140 ;  /* 0x0000009ca08c723c */ /* 0x000fe2000000188c */
[----:B------:R-:W-:Y:S02]  /*5ae0*/  FSEL R136, R34, -INF , !P2 ;  /* 0xff80000022887808 */ /* 0x000fe40005000000 */
[----:B------:R-:W-:-:S04]  /*5af0*/  FSEL R139, R33, -INF , !P5 ;  /* 0xff800000218b7808 */ /* 0x000fc80006800000 */
[----:B------:R-:W-:Y:S01]  /*5b00*/  FSEL R157, R32, -INF , !P0 ;  /* 0xff800000209d7808 */ /* 0x000fe20004000000 */
[----:B------:R-:W-:Y:S01]  /*5b10*/  HMMA.16816.F32 R16, R160, R144, R16 ;  /* 0x00000090a010723c */ /* 0x000fe20000001810 */
[----:B------:R-:W-:-:S07]  /*5b20*/  IADD3 R32, R222, 0x21, RZ ;  /* 0x00000021de207810 */ /* 0x000fce0007ffe0ff */
[----:B-1----:R-:W-:Y:S08]  /*5b30*/  HMMA.16816.F32 R24, R12, R148, R24 ;  /* 0x000000940c18723c */ /* 0x002ff00000001818 */
[----:B------:R-:W-:Y:S07]  /*5b40*/  HMMA.16816.F32 R164, R160, R146, R164 ;  /* 0x00000092a0a4723c */ /* 0x000fee00000018a4 */
[----:B------:R-:W-:Y:S01]  /*5b50*/  FSEL R160, R137, -INF , !P1 ;  /* 0xff80000089a07808 */ /* 0x000fe20004800000 */
[----:B------:R-:W-:Y:S01]  /*5b60*/  HMMA.16816.F32 R20, R12, R150, R20 ;  /* 0x000000960c14723c */ /* 0x000fe20000001814 */
[----:B------:R-:W-:Y:S01]  /*5b70*/  BAR.SYNC.DEFER_BLOCKING 0x0 ;  /* 0x0000000000007b1d */ /* 0x000fe20000010000 */
[----:B------:R-:W-:-:S02]  /*5b80*/  ISETP.GE.AND P1, PT, R2, R133, PT ;  /* 0x000000850200720c */ /* 0x000fc40003f26270 */
[C---:B------:R-:W-:Y:S02]  /*5b90*/  IADD3 R2, R222.reuse, 0x18, RZ ;  /* 0x00000018de027810 */ /* 0x040fe40007ffe0ff */
[----:B------:R-:W-:Y:S02]  /*5ba0*/  IADD3 R137, R222, 0x19, RZ ;  /* 0x00000019de897810 */ /* 0x000fe40007ffe0ff */
[C---:B------:R-:W-:Y:S01]  /*5bb0*/  HMMA.16816.F32 R140, R12.reuse, R8, R140 ;  /* 0x000000080c8c723c */ /* 0x040fe2000000188c */
[C---:B------:R-:W-:Y:S02]  /*5bc0*/  ISETP.GE.AND P0, PT, R2.reuse, R133, PT ;  /* 0x000000850200720c */ /* 0x040fe40003f06270 */
[-C--:B------:R-:W-:Y:S02]  /*5bd0*/  ISETP.GE.AND P3, PT, R2, R205.reuse, PT ;  /* 0x000000cd0200720c */ /* 0x080fe40003f66270 */
[----:B------:R-:W-:Y:S02]  /*5be0*/  FSEL R154, R30, -INF , !P0 ;  /* 0xff8000001e9a7808 */ /* 0x000fe40004000000 */
[----:B------:R-:W-:Y:S01]  /*5bf0*/  ISETP.GE.AND P0, PT, R32, R205, PT ;  /* 0x000000cd2000720c */ /* 0x000fe20003f06270 */
[----:B--2---:R-:W-:Y:S01]  /*5c00*/  HMMA.16816.F32 R16, R12, R4, R16 ;  /* 0x000000040c10723c */ /* 0x004fe20000001810 */
[----:B------:R-:W-:-:S02]  /*5c10*/  IADD3 R8, R222, 0x29, RZ ;  /* 0x00000029de087810 */ /* 0x000fc40007ffe0ff */
[----:B------:R-:W-:Y:S02]  /*5c20*/  FSEL R149, R25, -INF , !P0 ;  /* 0xff80000019957808 */ /* 0x000fe40004000000 */
[----:B------:R-:W-:Y:S02]  /*5c30*/  IADD3 R2, R222, 0x20, RZ ;  /* 0x00000020de027810 */ /* 0x000fe40007ffe0ff */
[----:B------:R-:W-:Y:S01]  /*5c40*/  ISETP.GE.AND P0, PT, R8, R133, PT ;  /* 0x000000850800720c */ /* 0x000fe20003f06270 */
[----:B------:R-:W-:Y:S01]  /*5c50*/  HMMA.16816.F32 R164, R12, R6, R164 ;  /* 0x000000060ca4723c */ /* 0x000fe200000018a4 */
[C---:B------:R-:W-:Y:S02]  /*5c60*/  ISETP.GE.AND P2, PT, R137.reuse, R205, PT ;  /* 0x000000cd8900720c */ /* 0x040fe40003f46270 */
[----:B------:R-:W-:Y:S02]  /*5c70*/  ISETP.GE.AND P5, PT, R137, R133, PT ;  /* 0x000000858900720c */ /* 0x000fe40003fa6270 */
[----:B------:R-:W-:-:S02]  /*5c80*/  FSEL R137, R35, -INF , !P1 ;  /* 0xff80000023897808 */ /* 0x000fc40004800000 */
[----:B------:R-:W-:Y:S02]  /*5c90*/  FSEL R156, R28, -INF , !P3 ;  /* 0xff8000001c9c7808 */ /* 0x000fe40005800000 */
[C---:B------:R-:W-:Y:S02]  /*5ca0*/  ISETP.GE.AND P1, PT, R2.reuse, R205, PT ;  /* 0x000000cd0200720c */ /* 0x040fe40003f26270 */
[----:B------:R-:W-:Y:S02]  /*5cb0*/  ISETP.GE.AND P3, PT, R2, R133, PT ;  /* 0x000000850200720c */ /* 0x000fe40003f66270 */
[----:B------:R-:W-:Y:S02]  /*5cc0*/  FSEL R147, R23, -INF , !P0 ;  /* 0xff80000017937808 */ /* 0x000fe40004000000 */
[C---:B------:R-:W-:Y:S02]  /*5cd0*/  IADD3 R2, R222.reuse, 0x28, RZ ;  /* 0x00000028de027810 */ /* 0x040fe40007ffe0ff */
[----:B------:R-:W-:-:S02]  /*5ce0*/  ISETP.GE.AND P0, PT, R222, R205, PT ;  /* 0x000000cdde00720c */ /* 0x000fc40003f06270 */
[----:B------:R-:W-:Y:S02]  /*5cf0*/  FSEL R150, R24, -INF , !P1 ;  /* 0xff80000018967808 */ /* 0x000fe40004800000 */
[----:B------:R-:W-:Y:S02]  /*5d00*/  FSEL R145, R26, -INF , !P3 ;  /* 0xff8000001a917808 */ /* 0x000fe40005800000 */
[----:B------:R-:W-:Y:S02]  /*5d10*/  FSEL R138, R29, -INF , !P2 ;  /* 0xff8000001d8a7808 */ /* 0x000fe40005000000 */
[----:B------:R-:W-:Y:S02]  /*5d20*/  FSEL R155, R31, -INF , !P5 ;  /* 0xff8000001f9b7808 */ /* 0x000fe40006800000 */
[----:B------:R-:W-:Y:S02]  /*5d30*/  ISETP.GE.AND P1, PT, R2, R133, PT ;  /* 0x000000850200720c */ /* 0x000fe40003f26270 */
[----:B------:R-:W-:-:S02]  /*5d40*/  ISETP.GE.AND P3, PT, R8, R205, PT ;  /* 0x000000cd0800720c */ /* 0x000fc40003f66270 */
[----:B------:R-:W-:Y:S02]  /*5d50*/  FSEL R140, R140, -INF , !P0 ;  /* 0xff8000008c8c7808 */ /* 0x000fe40004000000 */
[----:B------:R-:W-:Y:S02]  /*5d60*/  ISETP.GE.AND P2, PT, R32, R133, PT ;  /* 0x000000852000720c */ /* 0x000fe40003f46270 */
[----:B------:R-:W-:Y:S02]  /*5d70*/  ISETP.GE.AND P5, PT, R2, R205, PT ;  /* 0x000000cd0200720c */ /* 0x000fe40003fa6270 */
[C---:B------:R-:W-:Y:S02]  /*5d80*/  IADD3 R4, R222.reuse, 0x31, RZ ;  /* 0x00000031de047810 */ /* 0x040fe40007ffe0ff */
[----:B------:R-:W-:Y:S02]  /*5d90*/  PLOP3.LUT P0, PT, PT, PT, UP0, 0x80, 0x0 ;  /* 0x000000000000781c */ /* 0x000fe40003f0f008 */
[----:B------:R-:W-:-:S02]  /*5da0*/  IADD3 R2, R222, 0x30, RZ ;  /* 0x00000030de027810 */ /* 0x000fc40007ffe0ff */
        /* <DEDUP_REMOVED lines=8> */
[----:B------:R-:W-:Y:S02]  /*5e30*/  FSEL R4, R143, -INF , !P4 ;  /* 0xff8000008f047808 */ /* 0x000fe40006000000 */
[C---:B------:R-:W-:Y:S02]  /*5e40*/  ISETP.GE.AND P4, PT, R222.reuse, R133, PT ;  /* 0x00000085de00720c */ /* 0x040fe40003f86270 */
[C---:B------:R-:W-:Y:S02]  /*5e50*/  IADD3 R2, R222.reuse, 0x38, RZ ;  /* 0x00000038de027810 */ /* 0x040fe40007ffe0ff */
        /* <DEDUP_REMOVED lines=8> */
[----:B------:R-:W-:Y:S02]  /*5ee0*/  ISETP.GE.AND P1, PT, R222, R133, PT ;  /* 0x00000085de00720c */ /* 0x000fe40003f26270 */
[----:B------:R-:W-:Y:S02]  /*5ef0*/  FSEL R142, R142, -INF , !P4 ;  /* 0xff8000008e8e7808 */ /* 0x000fe40006000000 */
[----:B------:R-:W-:Y:S02]  /*5f00*/  FSEL R230, R19, -INF , !P3 ;  /* 0xff80000013e67808 */ /* 0x000fe40005800000 */
[----:B------:R-:W-:Y:S02]  /*5f10*/  FSEL R233, R164, -INF , !P6 ;  /* 0xff800000a4e97808 */ /* 0x000fe40007000000 */
[----:B------:R-:W-:-:S02]  /*5f20*/  FSEL R231, R165, -INF , !P5 ;  /* 0xff800000a5e77808 */ /* 0x000fc40006800000 */
[----:B------:R-:W-:Y:S02]  /*5f30*/  FSEL R228, R166, -INF , !P2 ;  /* 0xff800000a6e47808 */ /* 0x000fe40005000000 */
[----:B------:R-:W-:Y:S01]  /*5f40*/  FSEL R226, R167, -INF , !P1 ;  /* 0xff800000a7e27808 */ /* 0x000fe20004800000 */
[----:B------:R-:W-:Y:S05]  /*5f50*/  @!P0 BRA `(.L_x_339) ;  /* 0x0000026000008947 */ /* 0x000fea0003800000 */
[----:B------:R-:W-:Y:S02]  /*5f60*/  UIADD3 UR28, UR21, -0x3, URZ ;  /* 0xfffffffd151c7890 */ /* 0x000fe4000fffe03f */
[----:B------:R-:W-:Y:S02]  /*5f70*/  ULDC.64 UR4, c[0x0][0x198] ;  /* 0x0000660000047ab9 */ /* 0x000fe40000000a00 */
        /* <DEDUP_REMOVED lines=9> */
[----:B------:R-:W-:Y:S01]  /*6010*/  USHF.L.U32 UR27, UR4, 0x5, URZ ;  /* 0x00000005041b7899 */ /* 0x000fe2000800063f */
[----:B------:R-:W-:Y:S01]  /*6020*/  LEA R8, P1, R6, c[0x0][0x168], 0x1 ;  /* 0x00005a0006087a11 */ /* 0x000fe200078208ff */
[----:B------:R-:W-:Y:S02]  /*6030*/  USHF.L.U64.HI UR4, UR4, 0x5, UR5 ;  /* 0x0000000504047899 */ /* 0x000fe40008010205 */
[----:B------:R-:W-:Y:S02]  /*6040*/  LEA.HI.X R2, R5, R203, R2, 0x6, P0 ;  /* 0x000000cb05027211 */ /* 0x000fe400000f3402 */
[----:B------:R-:W-:Y:S02]  /*6050*/  IADD3 R12, P0, R8, UR27, RZ ;  /* 0x0000001b080c7c10 */ /* 0x000fe4000ff1e0ff */
[----:B------:R-:W-:Y:S02]  /*6060*/  LEA.HI.X R9, R6, c[0x0][0x16c], R2, 0x1, P1 ;  /* 0x00005b0006097a11 */ /* 0x000fe400008f0c02 */
[----:B------:R-:W-:-:S02]  /*6070*/  IADD3 R14, P1, R12, UR27, RZ ;  /* 0x0000001b0c0e7c10 */ /* 0x000fc4000ff3e0ff */
[----:B------:R-:W-:Y:S01]  /*6080*/  IADD3.X R13, R9, UR4, RZ, P0, !PT ;  /* 0x00000004090d7c10 */ /* 0x000fe200087fe4ff */
[----:B------:R-:W-:Y:S01]  /*6090*/  @!PT LDS RZ, [RZ] ;  /* 0x00000000fffff984 */ /* 0x000fe20000000800 */
[----:B------:R-:W-:Y:S01]  /*60a0*/  @!PT LDS RZ, [RZ] ;  /* 0x00000000fffff984 */ /* 0x000fe20000000800 */
[----:B------:R-:W-:Y:S01]  /*60b0*/  @!PT LDS RZ, [RZ] ;  /* 0x00000000fffff984 */ /* 0x000fe20000000800 */
[----:B------:R1:W-:Y:S01]  /*60c0*/  LDGSTS.E.BYPASS.LTC128B.128 [R197+0x6000], [R8.64] ;  /* 0x0600000008c57fae */ /* 0x0003e2000b901d56 */
[----:B------:R-:W-:Y:S02]  /*60d0*/  IADD3 R6, P0, R14, UR27, RZ ;  /* 0x0000001b0e067c10 */ /* 0x000fe4000ff1e0ff */
[----:B------:R-:W-:Y:S01]  /*60e0*/  IADD3.X R15, R13, UR4, RZ, P1, !PT ;  /* 0x000000040d0f7c10 */ /* 0x000fe20008ffe4ff */
[----:B------:R1:W-:Y:S03]  /*60f0*/  LDGSTS.E.BYPASS.LTC128B.128 [R197+0x8000], [R8.64+0x80] ;  /* 0x0800008008c57fae */ /* 0x0003e6000b901d56 */
[----:B------:R-:W-:Y:S01]  /*6100*/  IADD3.X R7, R15, UR4, RZ, P0, !PT ;  /* 0x000000040f077c10 */ /* 0x000fe200087fe4ff */
[----:B------:R1:W-:Y:S04]  /*6110*/  LDGSTS.E.BYPASS.LTC128B.128 [R197+0xa000], [R8.64+0x100] ;  /* 0x0a00010008c57fae */ /* 0x0003e8000b901d56 */
        /* <DEDUP_REMOVED lines=10> */
.L_x_339:
[----:B------:R-:W-:Y:S01]  /*61c0*/  FMNMX.FTZ R2, R132, R140, !PT ;  /* 0x0000008c84027209 */ /* 0x000fe20007810000 */
[----:B------:R-:W-:Y:S01]  /*61d0*/  USHF.L.U32 UR4, UR26, 0x1, URZ ;  /* 0x000000011a047899 */ /* 0x000fe2000800063f */
[----:B-1----:R-:W-:Y:S01]  /*61e0*/  FMNMX.FTZ R8, R3, R142, !PT ;  /* 0x0000008e03087209 */ /* 0x002fe20007810000 */
[----:B------:R-:W-:Y:S01]  /*61f0*/  IMAD.WIDE.U32 R152, R200, -0x2daee0ad, RZ ;  /* 0xd2511f53c8987825 */ /* 0x000fe200078e00ff */
[----:B------:R-:W-:Y:S01]  /*6200*/  FMNMX.FTZ R2, R141, R2, !PT ;  /* 0x000000028d027209 */ /* 0x000fe20007810000 */
[----:B------:R-:W1:Y:S01]  /*6210*/  LDC.U8 R225, c[0x0][0x2d8] ;  /* 0x0000b600ffe17b82 */ /* 0x000e620000000000 */
[----:B------:R-:W-:Y:S01]  /*6220*/  FMNMX.FTZ R8, R4, R8, !PT ;  /* 0x0000000804087209 */ /* 0x000fe20007810000 */
[----:B------:R-:W-:Y:S01]  /*6230*/  IMAD R133, R217, -0x326172a9, RZ ;  /* 0xcd9e8d57d9857824 */ /* 0x000fe200078e02ff */
[----:B------:R-:W-:Y:S01]  /*6240*/  FMNMX.FTZ R2, R0, R2, !PT ;  /* 0x0000000200027209 */ /* 0x000fe20007810000 */
[----:B------:R-:W-:Y:S01]  /*6250*/  LDSM.16.MT88.4 R20, [R186+0xc000] ;  /* 0x00c00000ba14783b */ /* 0x000fe20000004200 */
[----:B------:R-:W-:Y:S01]  /*6260*/  FMNMX.FTZ R8, R10, R8, !PT ;  /* 0x000000080a087209 */ /* 0x000fe20007810000 */
[----:B------:R-:W-:Y:S01]  /*6270*/  UISETP.GE.AND UP0, UPT, UR21, 0x3, UPT ;  /* 0x000000031500788c */ /* 0x000fe2000bf06270 */
        /* <DEDUP_REMOVED lines=8> */
[----:B------:R-:W-:Y:S01]  /*6300*/  FMNMX.FTZ R8, R137, R8, !PT ;  /* 0x0000000889087209 */ /* 0x000fe20007810000 */
[----:B------:R-:W-:Y:S01]  /*6310*/  @UP0 UIADD3 UR21, UR21, -0x3, URZ ;  /* 0xfffffffd15150890 */ /* 0x000fe2000fffe03f */
        /* <DEDUP_REMOVED lines=20> */
[----:B------:R-:W-:Y:S01]  /*6460*/  MOV R5, UR25 ;  /* 0x0000001900057c02 */ /* 0x000fe20008000f00 */
[----:B------:R-:W2:Y:S01]  /*6470*/  SHFL.BFLY PT, R7, R2, 0x2, 0x1f ;  /* 0x0c401f0002077f89 */ /* 0x000ea200000e0000 */
[----:B-1----:R-:W-:Y:S02]  /*6480*/  PRMT R225, R225, 0x7054, R225 ;  /* 0x00007054e1e17816 */ /* 0x002fe400000000e1 */
[----:B------:R-:W-:Y:S01]  /*6490*/  LOP3.LUT R5, R153, UR4, R5, 0x96, !PT ;  /* 0x0000000499057c12 */ /* 0x000fe2000f8e9605 */
[----:B------:R-:W1:Y:S01]  /*64a0*/  SHFL.BFLY PT, R6, R8, 0x2, 0x1f ;  /* 0x0c401f0008067f89 */ /* 0x000e6200000e0000 */
[----:B------:R-:W-:-:S06]  /*64b0*/  UIADD3 UR4, UR4, 0x1, URZ ;  /* 0x0000000104047890 */ /* 0x000fcc000fffe03f */
[----:B------:R-:W-:-:S04]  /*64c0*/  MOV R152, UR4 ;  /* 0x0000000400987c02 */ /* 0x000fc80008000f00 */
[----:B------:R-:W-:-:S05]  /*64d0*/  LOP3.LUT R152, R153, UR25, R152, 0x96, !PT ;  /* 0x0000001999987c12 */ /* 0x000fca000f8e9698 */
[----:B------:R-:W-:Y:S01]  /*64e0*/  IMAD.WIDE.U32 R152, R152, -0x326172a9, RZ ;  /* 0xcd9e8d5798987825 */ /* 0x000fe200078e00ff */
[----:B--2---:R-:W-:Y:S02]  /*64f0*/  FMNMX.FTZ R7, R2, R7, !PT ;  /* 0x0000000702077209 */ /* 0x004fe40007810000 */
[----:B-1----:R-:W-:-:S03]  /*6500*/  FMNMX.FTZ R6, R8, R6, !PT ;  /* 0x0000000608067209 */ /* 0x002fc60007810000 */
[----:B------:R-:W1:Y:S01]  /*6510*/  SHFL.BFLY PT, R2, R7, 0x1, 0x1f ;  /* 0x0c201f0007027f89 */ /* 0x000e6200000e0000 */
[----:B------:R-:W-:-:S03]  /*6520*/  IMAD.WIDE.U32 R8, R5, -0x326172a9, RZ ;  /* 0xcd9e8d5705087825 */ /* 0x000fc600078e00ff */
[----:B------:R-:W2:Y:S02]  /*6530*/  SHFL.BFLY PT, R5, R6, 0x1, 0x1f ;  /* 0x0c201f0006057f89 */ /* 0x000ea400000e0000 */
[----:B------:R-:W-:Y:S02]  /*6540*/  LOP3.LUT R8, R135, UR13, R8, 0x96, !PT ;  /* 0x0000000d87087c12 */ /* 0x000fe4000f8e9608 */
[----:B-1----:R-:W-:Y:S02]  /*6550*/  FMNMX.FTZ R2, R7, R2, !PT ;  /* 0x0000000207027209 */ /* 0x002fe40007810000 */
[--C-:B------:R-:W-:Y:S01]  /*6560*/  LOP3.LUT R7, R9, UR15, R133.reuse, 0x96, !PT ;  /* 0x0000000f09077c12 */ /* 0x100fe2000f8e9685 */
[----:B------:R-:W-:Y:S01]  /*6570*/  IMAD.WIDE.U32 R8, R8, -0x2daee0ad, RZ ;  /* 0xd2511f5308087825 */ /* 0x000fe200078e00ff */
[C---:B------:R-:W-:Y:S02]  /*6580*/  FSETP.NEU.FTZ.AND P1, PT, R2.reuse, -INF , PT ;  /* 0xff8000000200780b */ /* 0x040fe40003f3d000 */
[----:B------:R-:W-:Y:S01]  /*6590*/  LOP3.LUT R133, R153, UR15, R133, 0x96, !PT ;  /* 0x0000000f99857c12 */ /* 0x000fe2000f8e9685 */
[C---:B------:R-:W-:Y:S01]  /*65a0*/  FMUL.FTZ R232, R2.reuse, c[0x0][0x23c] ;  /* 0x00008f0002e87a20 */ /* 0x040fe20000410000 */
[----:B------:R-:W-:Y:S01]  /*65b0*/  FSEL R224, R2, RZ, P1 ;  /* 0x000000ff02e07208 */ /* 0x000fe20000800000 */
[----:B------:R-:W-:-:S03]  /*65c0*/  IMAD.WIDE.U32 R158, R7, -0x2daee0ad, RZ ;  /* 0xd2511f53079e7825 */ /* 0x000fc600078e00ff */
[----:B------:R-:W-:Y:S01]  /*65d0*/  FSEL R232, R232, RZ, P1 ;  /* 0x000000ffe8e87208 */ /* 0x000fe20000800000 */
[----:B------:R-:W-:Y:S01]  /*65e0*/  FADD.FTZ R224, R132, -R224 ;  /* 0x800000e084e07221 */ /* 0x000fe20000010000 */
[----:B------:R-:W-:Y:S02]  /*65f0*/  LOP3.LUT R7, R159, UR12, R220, 0x96, !PT ;  /* 0x0000000c9f077c12 */ /* 0x000fe4000f8e96dc */
[----:B------:R-:W-:Y:S01]  /*6600*/  LOP3.LUT R158, R9, UR10, R158, 0x96, !PT ;  /* 0x0000000a099e7c12 */ /* 0x000fe2000f8e969e */
[--C-:B------:R-:W-:Y:S02]  /*6610*/  FFMA.FTZ R223, R140, c[0x0][0x23c], -R232.reuse ;  /* 0x00008f008cdf7a23 */ /* 0x100fe400000108e8 */
[----:B------:R-:W-:Y:S02]  /*6620*/  FFMA.FTZ R221, R141, c[0x0][0x23c], -R232 ;  /* 0x00008f008ddd7a23 */ /* 0x000fe400000108e8 */
[----:B------:R-:W-:Y:S02]  /*6630*/  IMAD.WIDE.U32 R140, R7, -0x326172a9, RZ ;  /* 0xcd9e8d57078c7825 */ /* 0x000fe400078e00ff */
[----:B------:R-:W-:Y:S02]  /*6640*/  MUFU.EX2 R223, R223 ;  /* 0x000000df00df7308 */ /* 0x000fe40000000800 */
[----:B------:R-:W-:-:S04]  /*6650*/  IMAD.WIDE.U32 R158, R158, -0x326172a9, RZ ;  /* 0xcd9e8d579e9e7825 */ /* 0x000fc800078e00ff */
[----:B------:R-:W-:Y:S01]  /*6660*/  FFMA.FTZ R215, R0, c[0x0][0x23c], -R232 ;  /* 0x00008f0000d77a23 */ /* 0x000fe200000108e8 */
[----:B--2---:R-:W-:Y:S01]  /*6670*/  FMNMX.FTZ R0, R6, R5, !PT ;  /* 0x0000000506007209 */ /* 0x004fe20007810000 */
[----:B------:R-:W-:Y:S01]  /*6680*/  FMUL.FTZ R224, R224, c[0x0][0x23c] ;  /* 0x00008f00e0e07a20 */ /* 0x000fe20000410000 */
[----:B------:R-:W-:Y:S01]  /*6690*/  LOP3.LUT R5, R141, UR11, R134, 0x96, !PT ;  /* 0x0000000b8d057c12 */ /* 0x000fe2000f8e9686 */
[----:B------:R-:W-:Y:S01]  /*66a0*/  FFMA.FTZ R214, R160, c[0x0][0x23c], -R232 ;  /* 0x00008f00a0d67a23 */ /* 0x000fe200000108e8 */
[----:B------:R-:W-:Y:S01]  /*66b0*/  LOP3.LUT R140, R159, UR9, R140, 0x96, !PT ;  /* 0x000000099f8c7c12 */ /* 0x000fe2000f8e968c */
[C---:B------:R-:W-:Y:S01]  /*66c0*/  FMUL.FTZ R227, R0.reuse, c[0x0][0x23c] ;  /* 0x00008f0000e37a20 */ /* 0x040fe20000410000 */
[----:B------:R-:W-:Y:S01]  /*66d0*/  FSETP.NEU.FTZ.AND P0, PT, R0, -INF , PT ;  /* 0xff8000000000780b */ /* 0x000fe20003f1d000 */
[----:B------:R-:W-:Y:S01]  /*66e0*/  IMAD.WIDE.U32 R6, R5, -0x2daee0ad, RZ ;  /* 0xd2511f5305067825 */ /* 0x000fe200078e00ff */
[----:B------:R-:W1:Y:S02]  /*66f0*/  MUFU.EX2 R224, R224 ;  /* 0x000000e000e07308 */ /* 0x000e640000000800 */
[----:B------:R-:W-:Y:S01]  /*6700*/  FSEL R227, R227, RZ, P0 ;  /* 0x000000ffe3e37208 */ /* 0x000fe20000000000 */
[----:B------:R-:W-:Y:S01]  /*6710*/  IMAD.WIDE.U32 R140, R140, -0x2daee0ad, RZ ;  /* 0xd2511f538c8c7825 */ /* 0x000fe200078e00ff */
[----:B------:R-:W-:-:S03]  /*6720*/  LOP3.LUT R143, R7, UR8, R8, 0x96, !PT ;  /* 0x00000008078f7c12 */ /* 0x000fc6000f8e9608 */
[--C-:B------:R-:W-:Y:S01]  /*6730*/  FFMA.FTZ R213, R142, c[0x0][0x23c], -R227.reuse ;  /* 0x00008f008ed57a23 */ /* 0x100fe200000108e3 */
[----:B------:R-:W-:Y:S01]  /*6740*/  LOP3.LUT R5, R141, UR6, R6, 0x96, !PT ;  /* 0x000000068d057c12 */ /* 0x000fe2000f8e9606 */
[----:B------:R-:W-:Y:S01]  /*6750*/  FFMA.FTZ R212, R4, c[0x0][0x23c], -R227 ;  /* 0x00008f0004d47a23 */ /* 0x000fe200000108e3 */
[----:B------:R-:W-:Y:S01]  /*6760*/  MUFU.EX2 R221, R221 ;  /* 0x000000dd00dd7308 */ /* 0x000fe20000000800 */
[----:B------:R-:W-:-:S04]  /*6770*/  IMAD.WIDE.U32 R142, R143, -0x326172a9, RZ ;  /* 0xcd9e8d578f8e7825 */ /* 0x000fc800078e00ff */
[----:B------:R-:W-:-:S03]  /*6780*/  IMAD.WIDE.U32 R4, R5, -0x326172a9, RZ ;  /* 0xcd9e8d5705047825 */ /* 0x000fc600078e00ff */
[----:B------:R-:W-:Y:S01]  /*6790*/  MUFU.EX2 R215, R215 ;  /* 0x000000d700d77308 */ /* 0x000fe20000000800 */
[--C-:B------:R-:W-:Y:S01]  /*67a0*/  FFMA.FTZ R205, R10, c[0x0][0x23c], -R227.reuse ;  /* 0x00008f000acd7a23 */ /* 0x100fe200000108e3 */
[----:B------:R-:W-:Y:S01]  /*67b0*/  LOP3.LUT R8, R5, UR16, R142, 0x96, !PT ;  /* 0x0000001005087c12 */ /* 0x000fe2000f8e968e */
[-C--:B-1----:R-:W-:Y:S01]  /*67c0*/  FMUL.FTZ R16, R36, R224.reuse ;  /* 0x000000e024107220 */ /* 0x082fe20000410000 */
[C---:B------:R-:W-:Y:S01]  /*67d0*/  LOP3.LUT R5, R4.reuse, 0xffff, RZ, 0xc0, !PT ;  /* 0x0000ffff04057812 */ /* 0x040fe200078ec0ff */
[-C--:B------:R-:W-:Y:S01]  /*67e0*/  FMUL.FTZ R17, R37, R224.reuse ;  /* 0x000000e025117220 */ /* 0x080fe20000410000 */
[----:B------:R-:W-:Y:S01]  /*67f0*/  LOP3.LUT R6, R4, 0xff, RZ, 0xc0, !PT ;  /* 0x000000ff04067812 */ /* 0x000fe200078ec0ff */
[----:B------:R-:W-:Y:S01]  /*6800*/  FFMA.FTZ R222, R11, c[0x0][0x23c], -R227 ;  /* 0x00008f000bde7a23 */ /* 0x000fe200000108e3 */
[--C-:B------:R-:W-:Y:S01]  /*6810*/  SHF.R.U32.HI R10, RZ, 0x10, R4.reuse ;  /* 0x00000010ff0a7819 */ /* 0x100fe20000011604 */
[----:B------:R-:W1:Y:S01]  /*6820*/  MUFU.EX2 R214, R214 ;  /* 0x000000d600d67308 */ /* 0x000e620000000800 */
[----:B------:R-:W-:Y:S01]  /*6830*/  SHF.R.U32.HI R7, RZ, 0x18, R4 ;  /* 0x00000018ff077819 */ /* 0x000fe20000011604 */
[-C--:B------:R-:W-:Y:S01]  /*6840*/  FMUL.FTZ R32, R52, R224.reuse ;  /* 0x000000e034207220 */ /* 0x080fe20000410000 */
[----:B------:R-:W-:Y:S01]  /*6850*/  FSEL R4, R0, RZ, P0 ;  /* 0x000000ff00047208 */ /* 0x000fe20000000000 */
[-C--:B------:R-:W-:Y:S01]  /*6860*/  FMUL.FTZ R33, R53, R224.reuse ;  /* 0x000000e035217220 */ /* 0x080fe20000410000 */
[----:B------:R-:W-:Y:S01]  /*6870*/  SHF.R.U32.HI R5, RZ, 0x8, R5 ;  /* 0x00000008ff057819 */ /* 0x000fe20000011605 */
[-C--:B------:R-:W-:Y:S01]  /*6880*/  FMUL.FTZ R40, R40, R224.reuse ;  /* 0x000000e028287220 */ /* 0x080fe20000410000 */
[----:B------:R-:W-:Y:S01]  /*6890*/  LOP3.LUT R9, R8, 0xffff, RZ, 0xc0, !PT ;  /* 0x0000ffff08097812 */ /* 0x000fe200078ec0ff */
[----:B------:R-:W-:Y:S01]  /*68a0*/  FADD.FTZ R3, R3, -R4 ;  /* 0x8000000403037221 */ /* 0x000fe20000010000 */
[----:B------:R-:W-:Y:S01]  /*68b0*/  MUFU.EX2 R213, R213 ;  /* 0x000000d500d57308 */ /* 0x000fe20000000800 */
[----:B------:R-:W-:Y:S01]  /*68c0*/  PRMT R6, R6, 0x5410, R5 ;  /* 0x0000541006067816 */ /* 0x000fe20000000005 */
[-C--:B------:R-:W-:Y:S01]  /*68d0*/  FMUL.FTZ R41, R41, R224.reuse ;  /* 0x000000e029297220 */ /* 0x080fe20000410000 */
[--C-:B------:R-:W-:Y:S01]  /*68e0*/  SHF.R.U32.HI R5, RZ, 0x10, R8.reuse ;  /* 0x00000010ff057819 */ /* 0x100fe20000011608 */
[----:B------:R-:W-:Y:S01]  /*68f0*/  FMUL.FTZ R3, R3, c[0x0][0x23c] ;  /* 0x00008f0003037a20 */ /* 0x000fe20000410000 */
[----:B------:R-:W-:Y:S01]  /*6900*/  LOP3.LUT R4, R8, 0xff, RZ, 0xc0, !PT ;  /* 0x000000ff08047812 */ /* 0x000fe200078ec0ff */
[--C-:B------:R-:W-:Y:S01]  /*6910*/  HSET2.LE.AND R6, R6, R225.reuse, PT ;  /* 0x000000e106067233 */ /* 0x100fe20003803000 */
[----:B------:R-:W-:Y:S01]  /*6920*/  LOP3.LUT R10, R10, 0xff, RZ, 0xc0, !PT ;  /* 0x000000ff0a0a7812 */ /* 0x000fe200078ec0ff */
[----:B------:R-:W2:Y:S01]  /*6930*/  MUFU.EX2 R212, R212 ;  /* 0x000000d400d47308 */ /* 0x000ea20000000800 */
[----:B------:R-:W-:Y:S01]  /*6940*/  SHF.R.U32.HI R8, RZ, 0x18, R8 ;  /* 0x00000018ff087819 */ /* 0x000fe20000011608 */
[-C--:B------:R-:W-:Y:S01]  /*6950*/  FMUL.FTZ R56, R56, R224.reuse ;  /* 0x000000e038387220 */ /* 0x080fe20000410000 */
[----:B------:R-:W-:Y:S01]  /*6960*/  SHF.R.U32.HI R9, RZ, 0x8, R9 ;  /* 0x00000008ff097819 */ /* 0x000fe20000011609 */
[-C--:B------:R-:W-:Y:S01]  /*6970*/  FMUL.FTZ R57, R57, R224.reuse ;  /* 0x000000e039397220 */ /* 0x080fe20000410000 */
[----:B------:R-:W-:Y:S01]  /*6980*/  LOP3.LUT R5, R5, 0xff, RZ, 0xc0, !PT ;  /* 0x000000ff05057812 */ /* 0x000fe200078ec0ff */
[-C--:B------:R-:W-:Y:S01]  /*6990*/  FMUL.FTZ R24, R44, R224.reuse ;  /* 0x000000e02c187220 */ /* 0x080fe20000410000 */
[----:B------:R-:W-:Y:S01]  /*69a0*/  PRMT R7, R10, 0x5410, R7 ;  /* 0x000054100a077816 */ /* 0x000fe20000000007 */
[----:B------:R-:W3:Y:S01]  /*69b0*/  MUFU.EX2 R3, R3 ;  /* 0x0000000300037308 */ /* 0x000ee20000000800 */
[----:B------:R-:W-:Y:S01]  /*69c0*/  PRMT R4, R4, 0x5410, R9 ;  /* 0x0000541004047816 */ /* 0x000fe20000000009 */
[-C--:B------:R-:W-:Y:S01]  /*69d0*/  FMUL.FTZ R25, R45, R224.reuse ;  /* 0x000000e02d197220 */ /* 0x080fe20000410000 */
[----:B------:R-:W-:Y:S01]  /*69e0*/  PRMT R5, R5, 0x5410, R8 ;  /* 0x0000541005057816 */ /* 0x000fe20000000008 */
[--C-:B------:R-:W-:Y:S01]  /*69f0*/  HSET2.LE.AND R7, R7, R225.reuse, PT ;  /* 0x000000e107077233 */ /* 0x100fe20003803000 */
[----:B-1----:R-:W-:Y:S01]  /*6a00*/  F2FP.PACK_AB R11, R214, R215 ;  /* 0x000000d7d60b723e */ /* 0x002fe200000000ff */
[--C-:B------:R-:W-:Y:S01]  /*6a10*/  HSET2.LE.AND R4, R4, R225.reuse, PT ;  /* 0x000000e104047233 */ /* 0x100fe20003803000 */
[----:B------:R-:W-:Y:S01]  /*6a20*/  F2FP.PACK_AB R9, R221, R223 ;  /* 0x000000dfdd09723e */ /* 0x000fe200000000ff */
[----:B------:R-:W-:Y:S01]  /*6a30*/  MUFU.EX2 R205, R205 ;  /* 0x000000cd00cd7308 */ /* 0x000fe20000000800 */
[----:B------:R-:W-:Y:S01]  /*6a40*/  HSET2.LE.AND R5, R5, R225, PT ;  /* 0x000000e105057233 */ /* 0x000fe20003803000 */
[----:B--2---:R-:W-:Y:S01]  /*6a50*/  F2FP.PACK_AB R8, R212, R213 ;  /* 0x000000d5d408723e */ /* 0x004fe200000000ff */
[-C--:B------:R-:W-:Y:S01]  /*6a60*/  FMUL.FTZ R48, R48, R224.reuse ;  /* 0x000000e030307220 */ /* 0x080fe20000410000 */
[----:B------:R-:W-:Y:S01]  /*6a70*/  LOP3.LUT R6, R6, R11, RZ, 0xc0, !PT ;  /* 0x0000000b06067212 */ /* 0x000fe200078ec0ff */
[-C--:B------:R-:W-:Y:S01]  /*6a80*/  FMUL.FTZ R49, R49, R224.reuse ;  /* 0x000000e031317220 */ /* 0x080fe20000410000 */
[----:B------:R-:W-:Y:S01]  /*6a90*/  LOP3.LUT R4, R4, R9, RZ, 0xc0, !PT ;  /* 0x0000000904047212 */ /* 0x000fe200078ec0ff */
[----:B------:R-:W-:Y:S01]  /*6aa0*/  FMUL.FTZ R72, R72, R224 ;  /* 0x000000e048487220 */ /* 0x000fe20000410000 */
[----:B------:R-:W1:Y:S01]  /*6ab0*/  MUFU.EX2 R222, R222 ;  /* 0x000000de00de7308 */ /* 0x000e620000000800 */
[-C--:B---3--:R-:W-:Y:S01]  /*6ac0*/  FMUL.FTZ R18, R38, R3.reuse ;  /* 0x0000000326127220 */ /* 0x088fe20000410000 */
[----:B------:R-:W-:Y:S01]  /*6ad0*/  LOP3.LUT R5, R5, R8, RZ, 0xc0, !PT ;  /* 0x0000000805057212 */ /* 0x000fe200078ec0ff */
[-C--:B------:R-:W-:Y:S01]  /*6ae0*/  FMUL.FTZ R19, R39, R3.reuse ;  /* 0x0000000327137220 */ /* 0x080fe20000410000 */
[----:B------:R-:W-:Y:S01]  /*6af0*/  LOP3.LUT R142, R143, UR7, R158, 0x96, !PT ;  /* 0x000000078f8e7c12 */ /* 0x000fe2000f8e969e */
[----:B------:R-:W2:Y:S01]  /*6b00*/  LDSM.16.MT88.4 R36, [R184+0xc000] ;  /* 0x00c00000b824783b */ /* 0x000ea20000004200 */
[-C--:B------:R-:W-:Y:S01]  /*6b10*/  FMUL.FTZ R34, R54, R3.reuse ;  /* 0x0000000336227220 */ /* 0x080fe20000410000 */
[----:B------:R-:W-:Y:S01]  /*6b20*/  PLOP3.LUT P0, PT, PT, PT, UP0, 0x80, 0x0 ;  /* 0x000000000000781c */ /* 0x000fe20003f0f008 */
[----:B------:R-:W-:-:S02]  /*6b30*/  FMUL.FTZ R35, R55, R3 ;  /* 0x0000000337237220 */ /* 0x000fc40000410000 */
[----:B------:R-:W-:Y:S01]  /*6b40*/  LDSM.16.MT88.4 R52, [R186+0xe000] ;  /* 0x00e00000ba34783b */ /* 0x000fe20000004200 */
[-C--:B------:R-:W-:Y:S02]  /*6b50*/  FMUL.FTZ R42, R42, R3.reuse ;  /* 0x000000032a2a7220 */ /* 0x080fe40000410000 */
[-C--:B------:R-:W-:Y:S02]  /*6b60*/  FMUL.FTZ R43, R43, R3.reuse ;  /* 0x000000032b2b7220 */ /* 0x080fe40000410000 */
[----:B------:R-:W-:Y:S01]  /*6b70*/  FMUL.FTZ R58, R58, R3 ;  /* 0x000000033a3a7220 */ /* 0x000fe20000410000 */
[----:B-1----:R-:W-:Y:S01]  /*6b80*/  F2FP.PACK_AB R10, R222, R205 ;  /* 0x000000cdde0a723e */ /* 0x002fe200000000ff */
[-C--:B------:R-:W-:Y:S02]  /*6b90*/  FMUL.FTZ R59, R59, R3.reuse ;  /* 0x000000033b3b7220 */ /* 0x080fe40000410000 */
[-C--:B------:R-:W-:Y:S01]  /*6ba0*/  FMUL.FTZ R26, R46, R3.reuse ;  /* 0x000000032e1a7220 */ /* 0x080fe20000410000 */
[----:B------:R-:W-:Y:S01]  /*6bb0*/  LOP3.LUT R7, R7, R10, RZ, 0xc0, !PT ;  /* 0x0000000a07077212 */ /* 0x000fe200078ec0ff */
[----:B------:R-:W-:-:S02]  /*6bc0*/  FMUL.FTZ R27, R47, R3 ;  /* 0x000000032f1b7220 */ /* 0x000fc40000410000 */
[-C--:B------:R-:W-:Y:S01]  /*6bd0*/  FMUL.FTZ R50, R50, R3.reuse ;  /* 0x0000000332327220 */ /* 0x080fe20000410000 */
[----:B------:R-:W1:Y:S01]  /*6be0*/  LDSM.16.MT88.4 R44, [R188+0xe000] ;  /* 0x00e00000bc2c783b */ /* 0x000e620000004200 */
[-C--:B------:R-:W-:Y:S02]  /*6bf0*/  FMUL.FTZ R51, R51, R3.reuse ;  /* 0x0000000333337220 */ /* 0x080fe40000410000 */
[C---:B------:R-:W-:Y:S01]  /*6c00*/  HMMA.16816.F32 R16, R4.reuse, R20, R16 ;  /* 0x000000140410723c */ /* 0x040fe20000001810 */
[-C--:B------:R-:W-:Y:S02]  /*6c10*/  FMUL.FTZ R73, R73, R224.reuse ;  /* 0x000000e049497220 */ /* 0x080fe40000410000 */
[-C--:B------:R-:W-:Y:S02]  /*6c20*/  FMUL.FTZ R74, R74, R3.reuse ;  /* 0x000000034a4a7220 */ /* 0x080fe40000410000 */
[----:B------:R-:W-:Y:S02]  /*6c30*/  FMUL.FTZ R75, R75, R3 ;  /* 0x000000034b4b7220 */ /* 0x000fe40000410000 */
[-C--:B------:R-:W-:Y:S01]  /*6c40*/  FMUL.FTZ R80, R80, R224.reuse ;  /* 0x000000e050507220 */ /* 0x080fe20000410000 */
[----:B------:R-:W-:Y:S01]  /*6c50*/  HMMA.16816.F32 R20, R4, R22, R40 ;  /* 0x000000160414723c */ /* 0x000fe20000001828 */
[----:B------:R-:W-:-:S02]  /*6c60*/  FMUL.FTZ R81, R81, R224 ;  /* 0x000000e051517220 */ /* 0x000fc40000410000 */
[-C--:B------:R-:W-:Y:S02]  /*6c70*/  FMUL.FTZ R82, R82, R3.reuse ;  /* 0x0000000352527220 */ /* 0x080fe40000410000 */
[-C--:B------:R-:W-:Y:S02]  /*6c80*/  FMUL.FTZ R83, R83, R3.reuse ;  /* 0x0000000353537220 */ /* 0x080fe40000410000 */
[-C--:B------:R-:W-:Y:S01]  /*6c90*/  FMUL.FTZ R40, R60, R224.reuse ;  /* 0x000000e03c287220 */ /* 0x080fe20000410000 */
[----:B------:R-:W-:Y:S01]  /*6ca0*/  HMMA.16816.F32 R24, R4, R28, R24 ;  /* 0x0000001c0418723c */ /* 0x000fe20000001818 */
[----:B------:R-:W-:Y:S02]  /*6cb0*/  FMUL.FTZ R41, R61, R224 ;  /* 0x000000e03d297220 */ /* 0x000fe40000410000 */
[-C--:B------:R-:W-:Y:S02]  /*6cc0*/  FMUL.FTZ R42, R62, R3.reuse ;  /* 0x000000033e2a7220 */ /* 0x080fe40000410000 */
[----:B------:R-:W-:-:S02]  /*6cd0*/  FMUL.FTZ R43, R63, R3 ;  /* 0x000000033f2b7220 */ /* 0x000fc40000410000 */
[----:B------:R-:W3:Y:S01]  /*6ce0*/  LDSM.16.MT88.4 R60, [R185+0xe000] ;  /* 0x00e00000b93c783b */ /* 0x000ee20000004200 */
[C---:B--2---:R-:W-:Y:S01]  /*6cf0*/  HMMA.16816.F32 R32, R4.reuse, R36, R32 ;  /* 0x000000240420723c */ /* 0x044fe20000001820 */
[-C--:B------:R-:W-:Y:S02]  /*6d00*/  FMUL.FTZ R64, R64, R224.reuse ;  /* 0x000000e040407220 */ /* 0x080fe40000410000 */
[-C--:B------:R-:W-:Y:S02]  /*6d10*/  FMUL.FTZ R65, R65, R224.reuse ;  /* 0x000000e041417220 */ /* 0x080fe40000410000 */
[-C--:B------:R-:W-:Y:S02]  /*6d20*/  FMUL.FTZ R66, R66, R3.reuse ;  /* 0x0000000342427220 */ /* 0x080fe40000410000 */
[----:B------:R-:W-:Y:S01]  /*6d30*/  FMUL.FTZ R67, R67, R3 ;  /* 0x0000000343437220 */ /* 0x000fe20000410000 */
        /* <DEDUP_REMOVED lines=9> */
[----:B------:R-:W2:Y:S01]  /*6dd0*/  LDSM.16.MT88.4 R76, [R188+0x10000] ;  /* 0x01000000bc4c783b */ /* 0x000ea20000004200 */
[-C--:B------:R-:W-:Y:S01]  /*6de0*/  FMUL.FTZ R48, R68, R224.reuse ;  /* 0x000000e044307220 */ /* 0x080fe20000410000 */
[C---:B-1----:R-:W-:Y:S01]  /*6df0*/  HMMA.16816.F32 R40, R4.reuse, R44, R40 ;  /* 0x0000002c0428723c */ /* 0x042fe20000001828 */
[-C--:B------:R-:W-:Y:S02]  /*6e00*/  FMUL.FTZ R49, R69, R224.reuse ;  /* 0x000000e045317220 */ /* 0x080fe40000410000 */
[-C--:B------:R-:W-:Y:S02]  /*6e10*/  FMUL.FTZ R50, R70, R3.reuse ;  /* 0x0000000346327220 */ /* 0x080fe40000410000 */
[-C--:B------:R-:W-:Y:S02]  /*6e20*/  FMUL.FTZ R51, R71, R3.reuse ;  /* 0x0000000347337220 */ /* 0x080fe40000410000 */
[----:B------:R-:W1:Y:S01]  /*6e30*/  LDSM.16.MT88.4 R68, [R184+0xe000] ;  /* 0x00e00000b844783b */ /* 0x000e620000004200 */
        /* <DEDUP_REMOVED lines=10> */
[-C--:B------:R-:W-:Y:S01]  /*6ee0*/  FMUL.FTZ R91, R91, R3.reuse ;  /* 0x000000035b5b7220 */ /* 0x080fe20000410000 */
[C---:B------:R-:W-:Y:S01]  /*6ef0*/  HMMA.16816.F32 R52, R4.reuse, R54, R72 ;  /* 0x000000360434723c */ /* 0x040fe20000001848 */
[----:B------:R-:W-:Y:S01]  /*6f00*/  LDSM.16.MT88.4 R84, [R186+0x10000] ;  /* 0x01000000ba54783b */ /* 0x000fe20000004200 */
[--C-:B------:R-:W-:Y:S02]  /*6f10*/  FFMA.FTZ R237, R157, c[0x0][0x23c], -R232.reuse ;  /* 0x00008f009ded7a23 */ /* 0x100fe400000108e8 */
[--C-:B------:R-:W-:Y:S02]  /*6f20*/  FFMA.FTZ R236, R139, c[0x0][0x23c], -R232.reuse ;  /* 0x00008f008bec7a23 */ /* 0x100fe400000108e8 */
[----:B------:R-:W-:Y:S02]  /*6f30*/  FFMA.FTZ R239, R156, c[0x0][0x23c], -R232 ;  /* 0x00008f009cef7a23 */ /* 0x000fe400000108e8 */
[-C--:B------:R-:W-:Y:S01]  /*6f40*/  FMUL.FTZ R72, R92, R224.reuse ;  /* 0x000000e05c487220 */ /* 0x080fe20000410000 */
[----:B---3--:R-:W-:Y:S01]  /*6f50*/  HMMA.16816.F32 R56, R4, R60, R56 ;  /* 0x0000003c0438723c */ /* 0x008fe20000001838 */
[----:B------:R-:W-:Y:S01]  /*6f60*/  FMUL.FTZ R73, R93, R224 ;  /* 0x000000e05d497220 */ /* 0x000fe20000410000 */
[----:B------:R-:W-:Y:S01]  /*6f70*/  MUFU.EX2 R237, R237 ;  /* 0x000000ed00ed7308 */ /* 0x000fe20000000800 */
[-C--:B------:R-:W-:Y:S01]  /*6f80*/  FMUL.FTZ R74, R94, R3.reuse ;  /* 0x000000035e4a7220 */ /* 0x080fe20000410000 */
[----:B------:R-:W-:Y:S01]  /*6f90*/  LDSM.16.MT88.4 R156, [R185+0xd000] ;  /* 0x00d00000b99c783b */ /* 0x000fe20000004200 */
[----:B------:R-:W-:-:S02]  /*6fa0*/  FMUL.FTZ R75, R95, R3 ;  /* 0x000000035f4b7220 */ /* 0x000fc40000410000 */
[----:B------:R-:W-:Y:S01]  /*6fb0*/  FFMA.FTZ R238, R138, c[0x0][0x23c], -R232 ;  /* 0x00008f008aee7a23 */ /* 0x000fe200000108e8 */
[----:B------:R-:W3:Y:S01]  /*6fc0*/  LDSM.16.MT88.4 R92, [R185+0x10000] ;  /* 0x01000000b95c783b */ /* 0x000ee20000004200 */
[C---:B------:R-:W-:Y:S01]  /*6fd0*/  HMMA.16816.F32 R60, R4.reuse, R62, R80 ;  /* 0x0000003e043c723c */ /* 0x040fe20000001850 */
[----:B------:R-:W4:Y:S01]  /*6fe0*/  MUFU.EX2 R236, R236 ;  /* 0x000000ec00ec7308 */ /* 0x000f220000000800 */
[--C-:B------:R-:W-:Y:S02]  /*6ff0*/  FFMA.FTZ R240, R136, c[0x0][0x23c], -R227.reuse ;  /* 0x00008f0088f07a23 */ /* 0x100fe400000108e3 */
[--C-:B------:R-:W-:Y:S02]  /*7000*/  FFMA.FTZ R243, R137, c[0x0][0x23c], -R227.reuse ;  /* 0x00008f0089f37a23 */ /* 0x100fe400000108e3 */
[----:B------:R-:W-:Y:S01]  /*7010*/  FFMA.FTZ R241, R154, c[0x0][0x23c], -R227 ;  /* 0x00008f009af17a23 */ /* 0x000fe200000108e3 */
[----:B------:R-:W-:Y:S01]  /*7020*/  LDSM.16.MT88.4 R136, [R188+0xc800] ;  /* 0x00c80000bc88783b */ /* 0x000fe20000004200 */
[-C--:B------:R-:W-:Y:S01]  /*7030*/  FMUL.FTZ R80, R100, R224.reuse ;  /* 0x000000e064507220 */ /* 0x080fe20000410000 */
[----:B--2---:R-:W-:Y:S01]  /*7040*/  HMMA.16816.F32 R72, R4, R76, R72 ;  /* 0x0000004c0448723c */ /* 0x004fe20000001848 */
[----:B------:R-:W-:Y:S01]  /*7050*/  FMUL.FTZ R81, R101, R224 ;  /* 0x000000e065517220 */ /* 0x000fe20000410000 */
[----:B------:R-:W-:Y:S01]  /*7060*/  MUFU.EX2 R239, R239 ;  /* 0x000000ef00ef7308 */ /* 0x000fe20000000800 */
[----:B------:R-:W-:-:S04]  /*7070*/  IMAD.WIDE.U32 R100, R142, -0x2daee0ad, RZ ;  /* 0xd2511f538e647825 */ /* 0x000fc800078e00ff */
[-C--:B------:R-:W-:Y:S01]  /*7080*/  FMUL.FTZ R82, R102, R3.reuse ;  /* 0x0000000366527220 */ /* 0x080fe20000410000 */
[C---:B------:R-:W-:Y:S01]  /*7090*/  HMMA.16816.F32 R76, R4.reuse, R78, R96 ;  /* 0x0000004e044c723c */ /* 0x040fe20000001860 */
[----:B------:R-:W-:Y:S01]  /*70a0*/  LOP3.LUT R102, R100, 0xff, RZ, 0xc0, !PT ;  /* 0x000000ff64667812 */ /* 0x000fe200078ec0ff */
[-C--:B------:R-:W-:Y:S01]  /*70b0*/  FMUL.FTZ R83, R103, R3.reuse ;  /* 0x0000000367537220 */ /* 0x080fe20000410000 */
[----:B------:R-:W-:Y:S01]  /*70c0*/  MUFU.EX2 R238, R238 ;  /* 0x000000ee00ee7308 */ /* 0x000fe20000000800 */
[----:B------:R-:W-:Y:S02]  /*70d0*/  FFMA.FTZ R242, R155, c[0x0][0x23c], -R227 ;  /* 0x00008f009bf27a23 */ /* 0x000fe400000108e3 */
[-C--:B------:R-:W-:Y:S01]  /*70e0*/  FMUL.FTZ R108, R108, R224.reuse ;  /* 0x000000e06c6c7220 */ /* 0x080fe20000410000 */
[----:B------:R-:W-:Y:S01]  /*70f0*/  LOP3.LUT R96, R101, UR17, R140, 0x96, !PT ;  /* 0x0000001165607c12 */ /* 0x000fe2000f8e968c */
[C---:B-1----:R-:W-:Y:S01]  /*7100*/  HMMA.16816.F32 R64, R4.reuse, R68, R64 ;  /* 0x000000440440723c */ /* 0x042fe20000001840 */
[----:B------:R-:W1:Y:S01]  /*7110*/  LDSM.16.MT88.4 R140, [R184+0x10000] ;  /* 0x01000000b88c783b */ /* 0x000e620000004200 */
[----:B------:R-:W-:Y:S01]  /*7120*/  LOP3.LUT R98, R100, 0xffff, RZ, 0xc0, !PT ;  /* 0x0000ffff64627812 */ /* 0x000fe200078ec0ff */
[-C--:B------:R-:W-:Y:S01]  /*7130*/  FMUL.FTZ R99, R119, R3.reuse ;  /* 0x0000000377637220 */ /* 0x080fe20000410000 */
[--C-:B------:R-:W-:Y:S01]  /*7140*/  SHF.R.U32.HI R97, RZ, 0x10, R100.reuse ;  /* 0x00000010ff617819 */ /* 0x100fe20000011664 */
[----:B------:R-:W-:Y:S01]  /*7150*/  MUFU.EX2 R240, R240 ;  /* 0x000000f000f07308 */ /* 0x000fe20000000800 */
[----:B------:R-:W-:Y:S01]  /*7160*/  SHF.R.U32.HI R101, RZ, 0x18, R100 ;  /* 0x00000018ff657819 */ /* 0x000fe20000011664 */
[-C--:B------:R-:W-:Y:S01]  /*7170*/  FMUL.FTZ R109, R109, R224.reuse ;  /* 0x000000e06d6d7220 */ /* 0x080fe20000410000 */
[C---:B------:R-:W-:Y:S01]  /*7180*/  HMMA.16816.F32 R68, R4.reuse, R70, R88 ;  /* 0x000000460444723c */ /* 0x040fe20000001858 */
[----:B------:R-:W-:Y:S01]  /*7190*/  SHF.R.U32.HI R98, RZ, 0x8, R98 ;  /* 0x00000008ff627819 */ /* 0x000fe20000011662 */
[-C--:B------:R-:W-:Y:S01]  /*71a0*/  FMUL.FTZ R110, R110, R3.reuse ;  /* 0x000000036e6e7220 */ /* 0x080fe20000410000 */
[----:B------:R-:W-:Y:S01]  /*71b0*/  LOP3.LUT R97, R97, 0xff, RZ, 0xc0, !PT ;  /* 0x000000ff61617812 */ /* 0x000fe200078ec0ff */
[-C--:B------:R-:W-:Y:S01]  /*71c0*/  FMUL.FTZ R111, R111, R3.reuse ;  /* 0x000000036f6f7220 */ /* 0x080fe20000410000 */
[----:B------:R-:W-:Y:S01]  /*71d0*/  LOP3.LUT R100, R96, 0xff, RZ, 0xc0, !PT ;  /* 0x000000ff60647812 */ /* 0x000fe200078ec0ff */
[----:B------:R-:W2:Y:S01]  /*71e0*/  MUFU.EX2 R243, R243 ;  /* 0x000000f300f37308 */ /* 0x000ea20000000800 */
[-C--:B------:R-:W-:Y:S01]  /*71f0*/  FMUL.FTZ R88, R104, R224.reuse ;  /* 0x000000e068587220 */ /* 0x080fe20000410000 */
[----:B------:R-:W-:Y:S01]  /*7200*/  PRMT R102, R102, 0x5410, R98 ;  /* 0x0000541066667816 */ /* 0x000fe20000000062 */
[-C--:B------:R-:W-:Y:S01]  /*7210*/  FMUL.FTZ R89, R105, R224.reuse ;  /* 0x000000e069597220 */ /* 0x080fe20000410000 */
[----:B------:R-:W-:Y:S01]  /*7220*/  PRMT R101, R97, 0x5410, R101 ;  /* 0x0000541061657816 */ /* 0x000fe20000000065 */
[-C--:B------:R-:W-:Y:S01]  /*7230*/  FMUL.FTZ R90, R106, R3.reuse ;  /* 0x000000036a5a7220 */ /* 0x080fe20000410000 */
[--C-:B------:R-:W-:Y:S01]  /*7240*/  SHF.R.U32.HI R103, RZ, 0x10, R96.reuse ;  /* 0x00000010ff677819 */ /* 0x100fe20000011660 */
[-C--:B------:R-:W-:Y:S01]  /*7250*/  FMUL.FTZ R91, R107, R3.reuse ;  /* 0x000000036b5b7220 */ /* 0x080fe20000410000 */
[----:B------:R-:W-:Y:S01]  /*7260*/  SHF.R.U32.HI R104, RZ, 0x18, R96 ;  /* 0x00000018ff687819 */ /* 0x000fe20000011660 */
[-C--:B------:R-:W-:Y:S01]  /*7270*/  FMUL.FTZ R97, R117, R224.reuse ;  /* 0x000000e075617220 */ /* 0x080fe20000410000 */
[----:B------:R-:W-:Y:S01]  /*7280*/  MUFU.EX2 R241, R241 ;  /* 0x000000f100f17308 */ /* 0x000fe20000000800 */
[----:B------:R-:W-:Y:S01]  /*7290*/  FMUL.FTZ R98, R118, R3 ;  /* 0x0000000376627220 */ /* 0x000fe20000410000 */
[----:B------:R-:W-:Y:S01]  /*72a0*/  LOP3.LUT R103, R103, 0xff, RZ, 0xc0, !PT ;  /* 0x000000ff67677812 */ /* 0x000fe200078ec0ff */
[-C--:B------:R-:W-:Y:S01]  /*72b0*/  FMUL.FTZ R8, R128, R224.reuse ;  /* 0x000000e080087220 */ /* 0x080fe20000410000 */
[C---:B---3--:R-:W-:Y:S01]  /*72c0*/  HMMA.16816.F32 R88, R4.reuse, R92, R88 ;  /* 0x0000005c0458723c */ /* 0x048fe20000001858 */
[----:B----4-:R-:W-:Y:S01]  /*72d0*/  F2FP.PACK_AB R105, R236, R237 ;  /* 0x000000edec69723e */ /* 0x010fe200000000ff */
[-C--:B------:R-:W-:Y:S01]  /*72e0*/  FMUL.FTZ R9, R129, R224.reuse ;  /* 0x000000e081097220 */ /* 0x080fe20000410000 */
[----:B------:R-:W-:Y:S01]  /*72f0*/  PRMT R103, R103, 0x5410, R104 ;  /* 0x0000541067677816 */ /* 0x000fe20000000068 */
[----:B------:R-:W3:Y:S01]  /*7300*/  MUFU.EX2 R242, R242 ;  /* 0x000000f200f27308 */ /* 0x000ee20000000800 */
[-C--:B------:R-:W-:Y:S01]  /*7310*/  FMUL.FTZ R10, R130, R3.reuse ;  /* 0x00000003820a7220 */ /* 0x080fe20000410000 */
[----:B------:R-:W-:Y:S01]  /*7320*/  HSET2.LE.AND R102, R102, R225, PT ;  /* 0x000000e166667233 */ /* 0x000fe20003803000 */
[----:B------:R-:W-:Y:S01]  /*7330*/  LOP3.LUT R92, R96, 0xffff, RZ, 0xc0, !PT ;  /* 0x0000ffff605c7812 */ /* 0x000fe200078ec0ff */
[----:B------:R-:W-:Y:S01]  /*7340*/  FMUL.FTZ R96, R116, R224 ;  /* 0x000000e074607220 */ /* 0x000fe20000410000 */
[----:B------:R-:W-:Y:S01]  /*7350*/  HMMA.16816.F32 R80, R4, R84, R80 ;  /* 0x000000540450723c */ /* 0x000fe20000001850 */
[----:B------:R-:W4:Y:S01]  /*7360*/  LDSM.16.MT88.4 R116, [R188+0xe800] ;  /* 0x00e80000bc74783b */ /* 0x000f220000004200 */
[----:B------:R-:W-:Y:S01]  /*7370*/  SHF.R.U32.HI R92, RZ, 0x8, R92 ;  /* 0x00000008ff5c7819 */ /* 0x000fe2000001165c */
[----:B------:R-:W-:-:S02]  /*7380*/  FMUL.FTZ R11, R131, R3 ;  /* 0x00000003830b7220 */ /* 0x000fc40000410000 */
[-C--:B------:R-:W-:Y:S01]  /*7390*/  FMUL.FTZ R124, R124, R224.reuse ;  /* 0x000000e07c7c7220 */ /* 0x080fe20000410000 */
[----:B------:R-:W-:Y:S01]  /*73a0*/  PRMT R100, R100, 0x5410, R92 ;  /* 0x0000541064647816 */ /* 0x000fe2000000005c */
[-C--:B------:R-:W-:Y:S01]  /*73b0*/  FMUL.FTZ R125, R125, R224.reuse ;  /* 0x000000e07d7d7220 */ /* 0x080fe20000410000 */
[C---:B------:R-:W-:Y:S01]  /*73c0*/  HMMA.16816.F32 R92, R4.reuse, R94, R108 ;  /* 0x0000005e045c723c */ /* 0x040fe2000000186c */
[-C--:B------:R-:W-:Y:S01]  /*73d0*/  FMUL.FTZ R126, R126, R3.reuse ;  /* 0x000000037e7e7220 */ /* 0x080fe20000410000 */
[----:B------:R-:W-:Y:S01]  /*73e0*/  LDSM.16.MT88.4 R128, [R186+0xc800] ;  /* 0x00c80000ba80783b */ /* 0x000fe20000004200 */
[--C-:B------:R-:W-:Y:S01]  /*73f0*/  HSET2.LE.AND R100, R100, R225.reuse, PT ;  /* 0x000000e164647233 */ /* 0x100fe20003803000 */
[----:B------:R-:W-:Y:S02]  /*7400*/  FMUL.FTZ R127, R127, R3 ;  /* 0x000000037f7f7220 */ /* 0x000fe40000410000 */
[-C--:B------:R-:W-:Y:S01]  /*7410*/  FMUL.FTZ R120, R120, R224.reuse ;  /* 0x000000e078787220 */ /* 0x080fe20000410000 */
[--C-:B------:R-:W-:Y:S01]  /*7420*/  HSET2.LE.AND R109, R103, R225.reuse, PT ;  /* 0x000000e1676d7233 */ /* 0x100fe20003803000 */
[----:B------:R-:W-:Y:S01]  /*7430*/  LOP3.LUT R100, R100, R105, RZ, 0xc0, !PT ;  /* 0x0000006964647212 */ /* 0x000fe200078ec0ff */
[----:B------:R-:W-:Y:S01]  /*7440*/  FMUL.FTZ R121, R121, R224 ;  /* 0x000000e079797220 */ /* 0x000fe20000410000 */
[----:B------:R-:W5:Y:S01]  /*7450*/  LDSM.16.MT88.4 R104, [R186+0xe800] ;  /* 0x00e80000ba68783b */ /* 0x000f620000004200 */
[-C--:B------:R-:W-:Y:S01]  /*7460*/  FMUL.FTZ R122, R122, R3.reuse ;  /* 0x000000037a7a7220 */ /* 0x080fe20000410000 */
[----:B--2---:R-:W-:Y:S01]  /*7470*/  F2FP.PACK_AB R111, R243, R240 ;  /* 0x000000f0f36f723e */ /* 0x004fe200000000ff */
[----:B------:R-:W-:Y:S01]  /*7480*/  FMUL.FTZ R123, R123, R3 ;  /* 0x000000037b7b7220 */ /* 0x000fe20000410000 */
[----:B------:R-:W-:Y:S01]  /*7490*/  F2FP.PACK_AB R110, R238, R239 ;  /* 0x000000efee6e723e */ /* 0x000fe200000000ff */
[-C--:B------:R-:W-:Y:S01]  /*74a0*/  FMUL.FTZ R112, R112, R224.reuse ;  /* 0x000000e070707220 */ /* 0x080fe20000410000 */
[----:B------:R-:W-:Y:S01]  /*74b0*/  HSET2.LE.AND R103, R101, R225, PT ;  /* 0x000000e165677233 */ /* 0x000fe20003803000 */
[----:B------:R-:W-:Y:S01]  /*74c0*/  FMUL.FTZ R113, R113, R224 ;  /* 0x000000e071717220 */ /* 0x000fe20000410000 */
[----:B---3--:R-:W-:Y:S01]  /*74d0*/  F2FP.PACK_AB R108, R242, R241 ;  /* 0x000000f1f26c723e */ /* 0x008fe200000000ff */
[-C--:B------:R-:W-:Y:S01]  /*74e0*/  FMUL.FTZ R114, R114, R3.reuse ;  /* 0x0000000372727220 */ /* 0x080fe20000410000 */
[C---:B------:R-:W-:Y:S01]  /*74f0*/  HMMA.16816.F32 R8, R4.reuse, R12, R8 ;  /* 0x0000000c0408723c */ /* 0x040fe20000001808 */
[----:B------:R-:W-:Y:S01]  /*7500*/  FMUL.FTZ R115, R115, R3 ;  /* 0x0000000373737220 */ /* 0x000fe20000410000 */
[----:B------:R-:W-:Y:S01]  /*7510*/  LOP3.LUT R101, R109, R111, RZ, 0xc0, !PT ;  /* 0x0000006f6d657212 */ /* 0x000fe200078ec0ff */
[--C-:B------:R-:W-:Y:S01]  /*7520*/  FFMA.FTZ R244, R149, c[0x0][0x23c], -R232.reuse ;  /* 0x00008f0095f47a23 */ /* 0x100fe200000108e8 */
[----:B------:R-:W-:Y:S01]  /*7530*/  LOP3.LUT R102, R102, R110, RZ, 0xc0, !PT ;  /* 0x0000006e66667212 */ /* 0x000fe200078ec0ff */
[--C-:B------:R-:W-:Y:S01]  /*7540*/  FFMA.FTZ R150, R150, c[0x0][0x23c], -R232.reuse ;  /* 0x00008f0096967a23 */ /* 0x100fe200000108e8 */
[----:B------:R-:W-:Y:S01]  /*7550*/  LOP3.LUT R103, R103, R108, RZ, 0xc0, !PT ;  /* 0x0000006c67677212 */ /* 0x000fe200078ec0ff */
[----:B------:R-:W-:Y:S01]  /*7560*/  FFMA.FTZ R247, R145, c[0x0][0x23c], -R227 ;  /* 0x00008f0091f77a23 */ /* 0x000fe200000108e3 */
[----:B------:R-:W-:Y:S01]  /*7570*/  HMMA.16816.F32 R12, R4, R14, R124 ;  /* 0x0000000e040c723c */ /* 0x000fe2000000187c */
[----:B------:R-:W2:Y:S01]  /*7580*/  LDSM.16.MT88.4 R108, [R185+0xe800] ;  /* 0x00e80000b96c783b */ /* 0x000ea20000004200 */
[----:B------:R-:W-:Y:S01]  /*7590*/  MUFU.EX2 R244, R244 ;  /* 0x000000f400f47308 */ /* 0x000fe20000000800 */
[----:B------:R-:W-:-:S02]  /*75a0*/  FFMA.FTZ R245, R151, c[0x0][0x23c], -R232 ;  /* 0x00008f0097f57a23 */ /* 0x000fc400000108e8 */
[----:B------:R-:W-:Y:S01]  /*75b0*/  LDSM.16.MT88.4 R124, [R185+0xc800] ;  /* 0x00c80000b97c783b */ /* 0x000fe20000004200 */
[--C-:B------:R-:W-:Y:S02]  /*75c0*/  FFMA.FTZ R246, R148, c[0x0][0x23c], -R232.reuse ;  /* 0x00008f0094f67a23 */ /* 0x100fe400000108e8 */
[C---:B------:R-:W-:Y:S01]  /*75d0*/  HMMA.16816.F32 R84, R4.reuse, R86, R120 ;  /* 0x000000560454723c */ /* 0x040fe20000001878 */
[----:B------:R-:W-:Y:S01]  /*75e0*/  LDSM.16.MT88.4 R120, [R184+0xc800] ;  /* 0x00c80000b878783b */ /* 0x000fe20000004200 */
[--C-:B------:R-:W-:Y:S01]  /*75f0*/  FFMA.FTZ R248, R144, c[0x0][0x23c], -R227.reuse ;  /* 0x00008f0090f87a23 */ /* 0x100fe200000108e3 */
[----:B------:R-:W3:Y:S01]  /*7600*/  MUFU.EX2 R247, R247 ;  /* 0x000000f700f77308 */ /* 0x000ee20000000800 */
[----:B------:R-:W-:Y:S02]  /*7610*/  FFMA.FTZ R249, R147, c[0x0][0x23c], -R227 ;  /* 0x00008f0093f97a23 */ /* 0x000fe400000108e3 */
[--C-:B------:R-:W-:Y:S02]  /*7620*/  FFMA.FTZ R235, R235, c[0x0][0x23c], -R232.reuse ;  /* 0x00008f00ebeb7a23 */ /* 0x100fe400000108e8 */
[----:B-1----:R-:W-:Y:S01]  /*7630*/  HMMA.16816.F32 R96, R4, R140, R96 ;  /* 0x0000008c0460723c */ /* 0x002fe20000001860 */
[----:B------:R-:W-:-:S02]  /*7640*/  FFMA.FTZ R234, R234, c[0x0][0x23c], -R232 ;  /* 0x00008f00eaea7a23 */ /* 0x000fc400000108e8 */
[----:B------:R-:W-:Y:S01]  /*7650*/  MUFU.EX2 R245, R245 ;  /* 0x000000f500f57308 */ /* 0x000fe20000000800 */
[--C-:B------:R-:W-:Y:S02]  /*7660*/  FFMA.FTZ R233, R233, c[0x0][0x23c], -R232.reuse ;  /* 0x00008f00e9e97a23 */ /* 0x100fe400000108e8 */
[----:B------:R-:W-:Y:S02]  /*7670*/  FFMA.FTZ R231, R231, c[0x0][0x23c], -R232 ;  /* 0x00008f00e7e77a23 */ /* 0x000fe400000108e8 */
[----:B------:R-:W-:Y:S01]  /*7680*/  HMMA.16816.F32 R4, R4, R142, R112 ;  /* 0x0000008e0404723c */ /* 0x000fe20000001870 */
[----:B------:R-:W1:Y:S01]  /*7690*/  LDSM.16.MT88.4 R112, [R184+0xe800] ;  /* 0x00e80000b870783b */ /* 0x000e620000004200 */
[--C-:B------:R-:W-:Y:S01]  /*76a0*/  FFMA.FTZ R229, R229, c[0x0][0x23c], -R227.reuse ;  /* 0x00008f00e5e57a23 */ /* 0x100fe200000108e3 */
[----:B------:R-:W-:Y:S01]  /*76b0*/  MUFU.EX2 R246, R246 ;  /* 0x000000f600f67308 */ /* 0x000fe20000000800 */
[--C-:B------:R-:W-:Y:S01]  /*76c0*/  FFMA.FTZ R230, R230, c[0x0][0x23c], -R227.reuse ;  /* 0x00008f00e6e67a23 */ /* 0x100fe200000108e3 */
[----:B------:R-:W-:Y:S01]  /*76d0*/  LDSM.16.MT88.4 R140, [R188+0xf000] ;  /* 0x00f00000bc8c783b */ /* 0x000fe20000004200 */
[----:B------:R-:W-:-:S02]  /*76e0*/  FFMA.FTZ R228, R228, c[0x0][0x23c], -R227 ;  /* 0x00008f00e4e47a23 */ /* 0x000fc400000108e3 */
[C---:B----4-:R-:W-:Y:S01]  /*76f0*/  HMMA.16816.F32 R40, R100.reuse, R116, R40 ;  /* 0x000000746428723c */ /* 0x050fe20000001828 */
[----:B------:R-:W-:Y:S02]  /*7700*/  FFMA.FTZ R226, R226, c[0x0][0x23c], -R227 ;  /* 0x00008f00e2e27a23 */ /* 0x000fe400000108e3 */
[----:B------:R-:W-:Y:S01]  /*7710*/  MUFU.EX2 R248, R248 ;  /* 0x000000f800f87308 */ /* 0x000fe20000000800 */
[----:B------:R-:W-:Y:S02]  /*7720*/  FFMA.FTZ R211, R211, R224, R223 ;  /* 0x000000e0d3d37223 */ /* 0x000fe400000100df */
[----:B------:R-:W-:Y:S02]  /*7730*/  FFMA.FTZ R3, R210, R3, R213 ;  /* 0x00000003d2037223 */ /* 0x000fe400000100d5 */
[C---:B------:R-:W-:Y:S01]  /*7740*/  HMMA.16816.F32 R44, R100.reuse, R118, R44 ;  /* 0x00000076642c723c */ /* 0x040fe2000000182c */
[----:B------:R-:W4:Y:S01]  /*7750*/  LDSM.16.MT88.4 R116, [R188+0x10800] ;  /* 0x01080000bc74783b */ /* 0x000f220000004200 */
[----:B------:R-:W-:Y:S01]  /*7760*/  FADD.FTZ R211, R221, R211 ;  /* 0x000000d3ddd37221 */ /* 0x000fe20000010000 */
[----:B------:R-:W-:Y:S01]  /*7770*/  MUFU.EX2 R249, R249 ;  /* 0x000000f900f97308 */ /* 0x000fe20000000800 */
[----:B------:R-:W-:Y:S01]  /*7780*/  FADD.FTZ R212, R212, R3 ;  /* 0x00000003d4d47221 */ /* 0x000fe20000010000 */
[-C--:B------:R-:W-:Y:S01]  /*7790*/  MOV R3, R0.reuse ;  /* 0x0000000000037202 */ /* 0x080fe20000000f00 */
[----:B------:R-:W-:Y:S01]  /*77a0*/  FADD.FTZ R215, R215, R211 ;  /* 0x000000d3d7d77221 */ /* 0x000fe20000010000 */
[----:B------:R-:W-:Y:S01]  /*77b0*/  @P0 MOV R3, R0 ;  /* 0x0000000000030202 */ /* 0x000fe20000000f00 */
[----:B-----5:R-:W-:Y:S01]  /*77c0*/  HMMA.16816.F32 R48, R100, R104, R48 ;  /* 0x000000686430723c */ /* 0x020fe20000001830 */
[----:B------:R-:W-:-:S02]  /*77d0*/  FADD.FTZ R212, R205, R212 ;  /* 0x000000d4cdd47221 */ /* 0x000fc40000010000 */
[----:B------:R-:W-:Y:S01]  /*77e0*/  MUFU.EX2 R235, R235 ;  /* 0x000000eb00eb7308 */ /* 0x000fe20000000800 */
[----:B------:R-:W-:Y:S02]  /*77f0*/  FADD.FTZ R215, R214, R215 ;  /* 0x000000d7d6d77221 */ /* 0x000fe40000010000 */
[----:B------:R-:W-:Y:S02]  /*7800*/  FADD.FTZ R222, R222, R212 ;  /* 0x000000d4dede7221 */ /* 0x000fe40000010000 */
[----:B------:R-:W-:Y:S01]  /*7810*/  HMMA.16816.F32 R52, R100, R106, R52 ;  /* 0x0000006a6434723c */ /* 0x000fe20000001834 */
[----:B------:R-:W5:Y:S01]  /*7820*/  LDSM.16.MT88.4 R104, [R186+0x10800] ;  /* 0x01080000ba68783b */ /* 0x000f620000004200 */
[----:B------:R-:W-:Y:S01]  /*7830*/  FADD.FTZ R237, R237, R215 ;  /* 0x000000d7eded7221 */ /* 0x000fe20000010000 */
[----:B------:R-:W-:Y:S01]  /*7840*/  MUFU.EX2 R234, R234 ;  /* 0x000000ea00ea7308 */ /* 0x000fe20000000800 */
[----:B------:R-:W-:Y:S02]  /*7850*/  FADD.FTZ R222, R240, R222 ;  /* 0x000000def0de7221 */ /* 0x000fe40000010000 */
[----:B------:R-:W-:-:S02]  /*7860*/  FADD.FTZ R237, R236, R237 ;  /* 0x000000edeced7221 */ /* 0x000fc40000010000 */
[C---:B--2---:R-:W-:Y:S01]  /*7870*/  HMMA.16816.F32 R56, R100.reuse, R108, R56 ;  /* 0x0000006c6438723c */ /* 0x044fe20000001838 */
[----:B------:R-:W-:Y:S02]  /*7880*/  FADD.FTZ R243, R243, R222 ;  /* 0x000000def3f37221 */ /* 0x000fe40000010000 */
[----:B------:R-:W-:Y:S01]  /*7890*/  MUFU.EX2 R233, R233 ;  /* 0x000000e900e97308 */ /* 0x000fe20000000800 */
[----:B------:R-:W-:Y:S02]  /*78a0*/  FADD.FTZ R239, R239, R237 ;  /* 0x000000edefef7221 */ /* 0x000fe40000010000 */
[----:B------:R-:W-:Y:S02]  /*78b0*/  FADD.FTZ R243, R241, R243 ;  /* 0x000000f3f1f37221 */ /* 0x000fe40000010000 */
[----:B------:R-:W-:Y:S01]  /*78c0*/  HMMA.16816.F32 R60, R100, R110, R60 ;  /* 0x0000006e643c723c */ /* 0x000fe2000000183c */
[----:B------:R-:W2:Y:S01]  /*78d0*/  LDSM.16.MT88.4 R108, [R185+0x10800] ;  /* 0x01080000b96c783b */ /* 0x000ea20000004200 */
[----:B------:R-:W-:Y:S01]  /*78e0*/  FADD.FTZ R239, R238, R239 ;  /* 0x000000efeeef7221 */ /* 0x000fe20000010000 */
[----:B------:R-:W-:Y:S01]  /*78f0*/  MUFU.EX2 R231, R231 ;  /* 0x000000e700e77308 */ /* 0x000fe20000000800 */
[----:B------:R-:W-:-:S04]  /*7900*/  FADD.FTZ R242, R242, R243 ;  /* 0x000000f3f2f27221 */ /* 0x000fc80000010000 */
[C---:B-1----:R-:W-:Y:S01]  /*7910*/  HMMA.16816.F32 R64, R100.reuse, R112, R64 ;  /* 0x000000706440723c */ /* 0x042fe20000001840 */
[----:B---3--:R-:W-:Y:S02]  /*7920*/  FADD.FTZ R242, R247, R242 ;  /* 0x000000f2f7f27221 */ /* 0x008fe40000010000 */
[----:B------:R-:W-:Y:S04]  /*7930*/  MUFU.EX2 R229, R229 ;  /* 0x000000e500e57308 */ /* 0x000fe80000000800 */
[----:B------:R-:W-:Y:S01]  /*7940*/  LOP3.LUT R112, R135, UR13, R152, 0x96, !PT ;  /* 0x0000000d87707c12 */ /* 0x000fe2000f8e9698 */
[----:B------:R-:W-:Y:S03]  /*7950*/  HMMA.16816.F32 R68, R100, R114, R68 ;  /* 0x000000726444723c */ /* 0x000fe60000001844 */
[----:B------:R-:W-:Y:S01]  /*7960*/  MUFU.EX2 R230, R230 ;  /* 0x000000e600e67308 */ /* 0x000fe20000000800 */
[----:B------:R-:W-:-:S04]  /*7970*/  IMAD.WIDE.U32 R112, R112, -0x2daee0ad, RZ ;  /* 0xd2511f5370707825 */ /* 0x000fc800078e00ff */
[----:B------:R-:W-:Y:S01]  /*7980*/  IMAD.WIDE.U32 R114, R133, -0x2daee0ad, RZ ;  /* 0xd2511f5385727825 */ /* 0x000fe200078e00ff */
[C---:B----4-:R-:W-:Y:S02]  /*7990*/  HMMA.16816.F32 R72, R100.reuse, R116, R72 ;  /* 0x000000746448723c */ /* 0x050fe40000001848 */
[----:B------:R-:W-:Y:S02]  /*79a0*/  MUFU.EX2 R228, R228 ;  /* 0x000000e400e47308 */ /* 0x000fe40000000800 */
[----:B------:R-:W-:Y:S02]  /*79b0*/  LOP3.LUT R220, R115, UR12, R220, 0x96, !PT ;  /* 0x0000000c73dc7c12 */ /* 0x000fe4000f8e96dc */
[----:B------:R-:W-:Y:S02]  /*79c0*/  LOP3.LUT R113, R113, UR10, R114, 0x96, !PT ;  /* 0x0000000a71717c12 */ /* 0x000fe4000f8e9672 */
[----:B------:R-:W-:Y:S01]  /*79d0*/  HMMA.16816.F32 R76, R100, R118, R76 ;  /* 0x00000076644c723c */ /* 0x000fe2000000184c */
[----:B------:R-:W-:Y:S01]  /*79e0*/  IMAD.WIDE.U32 R116, R220, -0x326172a9, RZ ;  /* 0xcd9e8d57dc747825 */ /* 0x000fe200078e00ff */
[----:B------:R-:W-:Y:S03]  /*79f0*/  MUFU.EX2 R226, R226 ;  /* 0x000000e200e27308 */ /* 0x000fe60000000800 */
[----:B------:R-:W-:Y:S01]  /*7a00*/  IMAD.WIDE.U32 R162, R113, -0x326172a9, RZ ;  /* 0xcd9e8d5771a27825 */ /* 0x000fe200078e00ff */
[----:B------:R-:W-:-:S02]  /*7a10*/  LOP3.LUT R114, R117, UR11, R134, 0x96, !PT ;  /* 0x0000000b75727c12 */ /* 0x000fc4000f8e9686 */
[C---:B-----5:R-:W-:Y:S01]  /*7a20*/  HMMA.16816.F32 R80, R100.reuse, R104, R80 ;  /* 0x000000686450723c */ /* 0x060fe20000001850 */
[----:B------:R-:W-:Y:S01]  /*7a30*/  LDSM.16.MT88.4 R132, [R186+0xf000] ;  /* 0x00f00000ba84783b */ /* 0x000fe20000004200 */
[----:B------:R-:W-:Y:S01]  /*7a40*/  LOP3.LUT R113, R163, UR9, R116, 0x96, !PT ;  /* 0x00000009a3717c12 */ /* 0x000fe2000f8e9674 */
[----:B------:R-:W-:Y:S01]  /*7a50*/  IMAD.WIDE.U32 R114, R114, -0x2daee0ad, RZ ;  /* 0xd2511f5372727825 */ /* 0x000fe200078e00ff */
[----:B------:R1:W-:Y:S01]  /*7a60*/  MUFU.EX2 R220, R150 ;  /* 0x0000009600dc7308 */ /* 0x0003e20000000800 */
[----:B------:R-:W3:Y:S02]  /*7a70*/  LDSM.16.MT88.4 R116, [R184+0x10800] ;  /* 0x01080000b874783b */ /* 0x000ee40000004200 */
[----:B------:R-:W-:Y:S01]  /*7a80*/  IMAD.WIDE.U32 R168, R113, -0x2daee0ad, RZ ;  /* 0xd2511f5371a87825 */ /* 0x000fe200078e00ff */
[----:B------:R-:W-:Y:S01]  /*7a90*/  LOP3.LUT R250, R115, UR8, R112, 0x96, !PT ;  /* 0x0000000873fa7c12 */ /* 0x000fe2000f8e9670 */
[----:B--2---:R-:W-:Y:S03]  /*7aa0*/  HMMA.16816.F32 R88, R100, R108, R88 ;  /* 0x0000006c6458723c */ /* 0x004fe60000001858 */
[----:B------:R-:W-:Y:S01]  /*7ab0*/  LOP3.LUT R104, R169, UR6, R114, 0x96, !PT ;  /* 0x00000006a9687c12 */ /* 0x000fe2000f8e9672 */
[----:B------:R-:W-:-:S04]  /*7ac0*/  IMAD.WIDE.U32 R250, R250, -0x326172a9, RZ ;  /* 0xcd9e8d57fafa7825 */ /* 0x000fc800078e00ff */
[----:B------:R-:W-:Y:S01]  /*7ad0*/  IMAD.WIDE.U32 R112, R104, -0x326172a9, RZ ;  /* 0xcd9e8d5768707825 */ /* 0x000fe200078e00ff */
[C---:B------:R-:W-:Y:S01]  /*7ae0*/  HMMA.16816.F32 R84, R100.reuse, R106, R84 ;  /* 0x0000006a6454723c */ /* 0x040fe20000001854 */
[----:B-1----:R-:W-:Y:S03]  /*7af0*/  LDSM.16.MT88.4 R148, [R184+0xd000] ;  /* 0x00d00000b894783b */ /* 0x002fe60000004200 */
[----:B------:R-:W-:Y:S01]  /*7b00*/  LOP3.LUT R108, R113, UR16, R250, 0x96, !PT ;  /* 0x00000010716c7c12 */ /* 0x000fe2000f8e96fa */
[----:B------:R-:W-:Y:S01]  /*7b10*/  FFMA.FTZ R250, R146, c[0x0][0x23c], -R227 ;  /* 0x00008f0092fa7a23 */ /* 0x000fe200000108e3 */
[----:B------:R-:W-:Y:S02]  /*7b20*/  SHF.R.U32.HI R104, RZ, 0x10, R112 ;  /* 0x00000010ff687819 */ /* 0x000fe40000011670 */
[C---:B------:R-:W-:Y:S01]  /*7b30*/  LOP3.LUT R106, R112.reuse, 0xffff, RZ, 0xc0, !PT ;  /* 0x0000ffff706a7812 */ /* 0x040fe200078ec0ff */
[----:B------:R-:W-:Y:S01]  /*7b40*/  HMMA.16816.F32 R92, R100, R110, R92 ;  /* 0x0000006e645c723c */ /* 0x000fe2000000185c */
[----:B------:R-:W-:Y:S01]  /*7b50*/  LOP3.LUT R105, R112, 0xff, RZ, 0xc0, !PT ;  /* 0x000000ff70697812 */ /* 0x000fe200078ec0ff */
[----:B------:R-:W1:Y:S01]  /*7b60*/  MUFU.EX2 R250, R250 ;  /* 0x000000fa00fa7308 */ /* 0x000e620000000800 */
[----:B------:R-:W-:-:S02]  /*7b70*/  SHF.R.U32.HI R106, RZ, 0x8, R106 ;  /* 0x00000008ff6a7819 */ /* 0x000fc4000001166a */
[C---:B------:R-:W-:Y:S02]  /*7b80*/  LOP3.LUT R109, R108.reuse, 0xff, RZ, 0xc0, !PT ;  /* 0x000000ff6c6d7812 */ /* 0x040fe400078ec0ff */
[----:B------:R-:W-:Y:S01]  /*7b90*/  LOP3.LUT R111, R108, 0xffff, RZ, 0xc0, !PT ;  /* 0x0000ffff6c6f7812 */ /* 0x000fe200078ec0ff */
[C---:B------:R-:W-:Y:S01]  /*7ba0*/  HMMA.16816.F32 R32, R100.reuse, R120, R32 ;  /* 0x000000786420723c */ /* 0x040fe20000001820 */
[----:B------:R-:W-:Y:S02]  /*7bb0*/  SHF.R.U32.HI R110, RZ, 0x10, R108 ;  /* 0x00000010ff6e7819 */ /* 0x000fe4000001166c */
[----:B------:R-:W-:Y:S02]  /*7bc0*/  SHF.R.U32.HI R111, RZ, 0x8, R111 ;  /* 0x00000008ff6f7819 */ /* 0x000fe4000001166f */
[----:B------:R-:W-:Y:S02]  /*7bd0*/  SHF.R.U32.HI R107, RZ, 0x18, R112 ;  /* 0x00000018ff6b7819 */ /* 0x000fe40000011670 */
[----:B------:R-:W-:Y:S01]  /*7be0*/  LOP3.LUT R104, R104, 0xff, RZ, 0xc0, !PT ;  /* 0x000000ff68687812 */ /* 0x000fe200078ec0ff */
[----:B------:R-:W-:Y:S01]  /*7bf0*/  HMMA.16816.F32 R24, R100, R124, R24 ;  /* 0x0000007c6418723c */ /* 0x000fe20000001818 */
[----:B------:R-:W-:Y:S01]  /*7c00*/  SHF.R.U32.HI R108, RZ, 0x18, R108 ;  /* 0x00000018ff6c7819 */ /* 0x000fe2000001166c */
[----:B------:R-:W-:Y:S01]  /*7c10*/  LDSM.16.MT88.4 R112, [R185+0xf000] ;  /* 0x00f00000b970783b */ /* 0x000fe20000004200 */
[----:B------:R-:W-:-:S02]  /*7c20*/  LOP3.LUT R110, R110, 0xff, RZ, 0xc0, !PT ;  /* 0x000000ff6e6e7812 */ /* 0x000fc400078ec0ff */
[----:B------:R-:W-:Y:S02]  /*7c30*/  PRMT R105, R105, 0x5410, R106 ;  /* 0x0000541069697816 */ /* 0x000fe4000000006a */
[----:B------:R-:W-:Y:S01]  /*7c40*/  PRMT R106, R109, 0x5410, R111 ;  /* 0x000054106d6a7816 */ /* 0x000fe2000000006f */
[C---:B---3--:R-:W-:Y:S01]  /*7c50*/  HMMA.16816.F32 R96, R100.reuse, R116, R96 ;  /* 0x000000746460723c */ /* 0x048fe20000001860 */
[----:B------:R-:W-:Y:S02]  /*7c60*/  PRMT R107, R104, 0x5410, R107 ;  /* 0x00005410686b7816 */ /* 0x000fe4000000006b */
[----:B------:R-:W-:Y:S01]  /*7c70*/  PRMT R104, R110, 0x5410, R108 ;  /* 0x000054106e687816 */ /* 0x000fe2000000006c */
[--C-:B------:R-:W-:Y:S01]  /*7c80*/  HSET2.LE.AND R106, R106, R225.reuse, PT ;  /* 0x000000e16a6a7233 */ /* 0x100fe20003803000 */
[----:B-1----:R-:W-:Y:S01]  /*7c90*/  F2FP.PACK_AB R120, R250, R247 ;  /* 0x000000f7fa78723e */ /* 0x002fe200000000ff */
[--C-:B------:R-:W-:Y:S01]  /*7ca0*/  HSET2.LE.AND R107, R107, R225.reuse, PT ;  /* 0x000000e16b6b7233 */ /* 0x100fe20003803000 */
[----:B------:R-:W-:Y:S01]  /*7cb0*/  F2FP.PACK_AB R117, R244, R220 ;  /* 0x000000dcf475723e */ /* 0x000fe200000000ff */
[--C-:B------:R-:W-:Y:S01]  /*7cc0*/  HSET2.LE.AND R116, R104, R225.reuse, PT ;  /* 0x000000e168747233 */ /* 0x100fe20003803000 */
[C---:B------:R-:W-:Y:S01]  /*7cd0*/  HMMA.16816.F32 R28, R100.reuse, R126, R28 ;  /* 0x0000007e641c723c */ /* 0x040fe2000000181c */
[----:B------:R-:W1:Y:S01]  /*7ce0*/  LDSM.16.MT88.4 R124, [R188+0xd000] ;  /* 0x00d00000bc7c783b */ /* 0x000e620000004200 */
[----:B------:R-:W-:Y:S01]  /*7cf0*/  LOP3.LUT R104, R106, R117, RZ, 0xc0, !PT ;  /* 0x000000756a687212 */ /* 0x000fe200078ec0ff */
[----:B------:R-:W-:Y:S01]  /*7d00*/  HSET2.LE.AND R106, R105, R225, PT ;  /* 0x000000e1696a7233 */ /* 0x000fe20003803000 */
[----:B------:R-:W-:Y:S01]  /*7d10*/  LOP3.LUT R105, R116, R120, RZ, 0xc0, !PT ;  /* 0x0000007874697212 */ /* 0x000fe200078ec0ff */
[----:B------:R-:W-:Y:S01]  /*7d20*/  LDSM.16.MT88.4 R108, [R184+0xf000] ;  /* 0x00f00000b86c783b */ /* 0x000fe20000004200 */
[----:B------:R-:W-:Y:S01]  /*7d30*/  F2FP.PACK_AB R117, R246, R245 ;  /* 0x000000f5f675723e */ /* 0x000fe200000000ff */
[----:B------:R-:W-:Y:S01]  /*7d40*/  FADD.FTZ R220, R220, R239 ;  /* 0x000000efdcdc7221 */ /* 0x000fe20000010000 */
[----:B------:R-:W-:Y:S01]  /*7d50*/  F2FP.PACK_AB R116, R249, R248 ;  /* 0x000000f8f974723e */ /* 0x000fe200000000ff */
[C---:B------:R-:W-:Y:S01]  /*7d60*/  HMMA.16816.F32 R8, R100.reuse, R136, R8 ;  /* 0x000000886408723c */ /* 0x040fe20000001808 */
[----:B------:R-:W-:Y:S01]  /*7d70*/  LOP3.LUT R106, R106, R117, RZ, 0xc0, !PT ;  /* 0x000000756a6a7212 */ /* 0x000fe200078ec0ff */
[----:B------:R-:W-:Y:S01]  /*7d80*/  FADD.FTZ R220, R244, R220 ;  /* 0x000000dcf4dc7221 */ /* 0x000fe20000010000 */
[----:B------:R-:W-:Y:S01]  /*7d90*/  LOP3.LUT R107, R107, R116, RZ, 0xc0, !PT ;  /* 0x000000746b6b7212 */ /* 0x000fe200078ec0ff */
[----:B------:R-:W-:Y:S01]  /*7da0*/  FADD.FTZ R250, R250, R242 ;  /* 0x000000f2fafa7221 */ /* 0x000fe20000010000 */
[----:B------:R-:W-:Y:S01]  /*7db0*/  MOV R116, R162 ;  /* 0x000000a200747202 */ /* 0x000fe20000000f00 */
[----:B------:R-:W-:Y:S01]  /*7dc0*/  FADD.FTZ R245, R245, R220 ;  /* 0x000000dcf5f57221 */ /* 0x000fe20000010000 */
[----:B------:R-:W-:Y:S01]  /*7dd0*/  MOV R117, R163 ;  /* 0x000000a300757202 */ /* 0x000fe20000000f00 */
[----:B------:R-:W-:Y:S01]  /*7de0*/  HMMA.16816.F32 R12, R100, R138, R12 ;  /* 0x0000008a640c723c */ /* 0x000fe2000000180c */
[----:B------:R-:W-:Y:S01]  /*7df0*/  LOP3.LUT R251, R251, UR7, R116, 0x96, !PT ;  /* 0x00000007fbfb7c12 */ /* 0x000fe2000f8e9674 */
[----:B------:R-:W-:-:S02]  /*7e00*/  FADD.FTZ R250, R248, R250 ;  /* 0x000000faf8fa7221 */ /* 0x000fc40000010000 */
[----:B------:R-:W-:Y:S02]  /*7e10*/  FADD.FTZ R245, R246, R245 ;  /* 0x000000f5f6f57221 */ /* 0x000fe40000010000 */
[----:B------:R-:W-:Y:S02]  /*7e20*/  FADD.FTZ R249, R249, R250 ;  /* 0x000000faf9f97221 */ /* 0x000fe40000010000 */
[----:B------:R-:W-:Y:S01]  /*7e30*/  HMMA.16816.F32 R144, R104, R140, R40 ;  /* 0x0000008c6890723c */ /* 0x000fe20000001828 */
[----:B------:R-:W-:Y:S01]  /*7e40*/  LDSM.16.MT88.4 R40, [R186+0xd800] ;  /* 0x00d80000ba28783b */ /* 0x000fe20000004200 */
[----:B------:R-:W-:-:S04]  /*7e50*/  FADD.FTZ R249, R229, R249 ;  /* 0x000000f9e5f97221 */ /* 0x000fc80000010000 */
[----:B------:R-:W-:Y:S02]  /*7e60*/  FADD.FTZ R249, R230, R249 ;  /* 0x000000f9e6f97221 */ /* 0x000fe40000010000 */
[----:B------:R-:W-:Y:S01]  /*7e70*/  HMMA.16816.F32 R140, R104, R142, R44 ;  /* 0x0000008e688c723c */ /* 0x000fe2000000182c */
[----:B------:R-:W2:Y:S01]  /*7e80*/  LDSM.16.MT88.4 R44, [R184+0x11000] ;  /* 0x01100000b82c783b */ /* 0x000ea20000004200 */
[----:B------:R-:W-:-:S04]  /*7e90*/  FADD.FTZ R249, R228, R249 ;  /* 0x000000f9e4f97221 */ /* 0x000fc80000010000 */
[----:B------:R-:W-:Y:S02]  /*7ea0*/  FADD.FTZ R210, R226, R249 ;  /* 0x000000f9e2d27221 */ /* 0x000fe40000010000 */
[C---:B------:R-:W-:Y:S08]  /*7eb0*/  HMMA.16816.F32 R16, R100.reuse, R128, R16 ;  /* 0x000000806410723c */ /* 0x040ff00000001810 */
[C---:B------:R-:W-:Y:S08]  /*7ec0*/  HMMA.16816.F32 R20, R100.reuse, R130, R20 ;  /* 0x000000826414723c */ /* 0x040ff00000001814 */
[C---:B------:R-:W-:Y:S01]  /*7ed0*/  HMMA.16816.F32 R36, R100.reuse, R122, R36 ;  /* 0x0000007a6424723c */ /* 0x040fe20000001824 */
[----:B------:R-:W-:Y:S07]  /*7ee0*/  LDSM.16.MT88.4 R120, [R186+0x11000] ;  /* 0x01100000ba78783b */ /* 0x000fee0000004200 */
[----:B------:R-:W-:Y:S01]  /*7ef0*/  HMMA.16816.F32 R4, R100, R118, R4 ;  /* 0x000000766404723c */ /* 0x000fe20000001804 */
[----:B------:R-:W3:Y:S06]  /*7f00*/  LDSM.16.MT88.4 R100, [R188+0x11000] ;  /* 0x01100000bc64783b */ /* 0x000eec0000004200 */
[----:B------:R-:W-:Y:S01]  /*7f10*/  MOV R118, R168 ;  /* 0x000000a800767202 */ /* 0x000fe20000000f00 */
[----:B------:R-:W-:Y:S01]  /*7f20*/  HMMA.16816.F32 R136, R104, R132, R48 ;  /* 0x000000846888723c */ /* 0x000fe20000001830 */
[----:B------:R-:W4:Y:S01]  /*7f30*/  LDSM.16.MT88.4 R48, [R185+0x11000] ;  /* 0x01100000b930783b */ /* 0x000f220000004200 */
[----:B------:R-:W-:-:S06]  /*7f40*/  MOV R119, R169 ;  /* 0x000000a900777202 */ /* 0x000fcc0000000f00 */
[C---:B-1----:R-:W-:Y:S07]  /*7f50*/  HMMA.16816.F32 R128, R104.reuse, R124, R8 ;  /* 0x0000007c6880723c */ /* 0x042fee0000001808 */
[----:B------:R-:W-:Y:S01]  /*7f60*/  IMAD.WIDE.U32 R10, R251, -0x2daee0ad, RZ ;  /* 0xd2511f53fb0a7825 */ /* 0x000fe200078e00ff */
[----:B------:R-:W-:Y:S04]  /*7f70*/  HMMA.16816.F32 R132, R104, R134, R52 ;  /* 0x000000866884723c */ /* 0x000fe80000001834 */
[----:B------:R-:W-:-:S03]  /*7f80*/  LOP3.LUT R8, R10, 0xffff, RZ, 0xc0, !PT ;  /* 0x0000ffff0a087812 */ /* 0x000fc600078ec0ff */
[----:B------:R-:W-:Y:S01]  /*7f90*/  LOP3.LUT R54, R11, UR17, R118, 0x96, !PT ;  /* 0x000000110b367c12 */ /* 0x000fe2000f8e9676 */
[C---:B------:R-:W-:Y:S01]  /*7fa0*/  HMMA.16816.F32 R168, R104.reuse, R164, R16 ;  /* 0x000000a468a8723c */ /* 0x040fe20000001810 */
[----:B------:R-:W-:Y:S02]  /*7fb0*/  LOP3.LUT R52, R10, 0xff, RZ, 0xc0, !PT ;  /* 0x000000ff0a347812 */ /* 0x000fe400078ec0ff */
[----:B------:R-:W-:Y:S02]  /*7fc0*/  SHF.R.U32.HI R8, RZ, 0x8, R8 ;  /* 0x00000008ff087819 */ /* 0x000fe40000011608 */
[----:B------:R-:W-:Y:S02]  /*7fd0*/  SHF.R.U32.HI R53, RZ, 0x10, R10 ;  /* 0x00000010ff357819 */ /* 0x000fe4000001160a */
[----:B------:R-:W-:Y:S01]  /*7fe0*/  PRMT R52, R52, 0x5410, R8 ;  /* 0x0000541034347816 */ /* 0x000fe20000000008 */
[----:B--2---:R-:W-:Y:S01]  /*7ff0*/  HMMA.16816.F32 R116, R104, R44, R96 ;  /* 0x0000002c6874723c */ /* 0x004fe20000001860 */
[----:B------:R-:W1:Y:S01]  /*8000*/  LDSM.16.MT88.4 R96, [R188+0x11800] ;  /* 0x01180000bc60783b */ /* 0x000e620000004200 */
[----:B------:R-:W-:-:S02]  /*8010*/  LOP3.LUT R55, R53, 0xff, RZ, 0xc0, !PT ;  /* 0x000000ff35377812 */ /* 0x000fc400078ec0ff */
[----:B------:R-:W-:-:S03]  /*8020*/  HSET2.LE.AND R52, R52, R225, PT ;  /* 0x000000e134347233 */ /* 0x000fc60003803000 */
[----:B------:R-:W-:Y:S01]  /*8030*/  F2FP.PACK_AB R44, R226, R228 ;  /* 0x000000e4e22c723e */ /* 0x000fe200000000ff */
[C---:B---3--:R-:W-:Y:S01]  /*8040*/  HMMA.16816.F32 R16, R104.reuse, R100, R72 ;  /* 0x000000646810723c */ /* 0x048fe20000001848 */
[----:B------:R-:W2:Y:S07]  /*8050*/  LDSM.16.MT88.4 R72, [R186+0xf800] ;  /* 0x00f80000ba48783b */ /* 0x000eae0000004200 */
[C---:B------:R-:W-:Y:S08]  /*8060*/  HMMA.16816.F32 R160, R104.reuse, R156, R24 ;  /* 0x0000009c68a0723c */ /* 0x040ff00000001818 */
[C---:B------:R-:W-:Y:S08]  /*8070*/  HMMA.16816.F32 R152, R104.reuse, R148, R32 ;  /* 0x000000946898723c */ /* 0x040ff00000001820 */
[C---:B------:R-:W-:Y:S08]  /*8080*/  HMMA.16816.F32 R156, R104.reuse, R158, R28 ;  /* 0x0000009e689c723c */ /* 0x040ff0000000181c */
[C---:B------:R-:W-:Y:S07]  /*8090*/  HMMA.16816.F32 R32, R104.reuse, R112, R56 ;  /* 0x000000706820723c */ /* 0x040fee0000001838 */
[----:B------:R-:W-:Y:S01]  /*80a0*/  LOP3.LUT R57, R54, 0xffff, RZ, 0xc0, !PT ;  /* 0x0000ffff36397812 */ /* 0x000fe200078ec0ff */
[----:B------:R-:W-:Y:S01]  /*80b0*/  HMMA.16816.F32 R28, R104, R114, R60 ;  /* 0x00000072681c723c */ /* 0x000fe2000000183c */
[----:B------:R-:W-:-:S02]  /*80c0*/  SHF.R.U32.HI R56, RZ, 0x10, R54 ;  /* 0x00000010ff387819 */ /* 0x000fc40000011636 */
[----:B------:R-:W-:Y:S01]  /*80d0*/  F2FP.PACK_AB R112, R234, R235 ;  /* 0x000000ebea70723e */ /* 0x000fe200000000ff */
[----:B------:R-:W-:Y:S01]  /*80e0*/  FADD.FTZ R235, R235, R245 ;  /* 0x000000f5ebeb7221 */ /* 0x000fe20000010000 */
[----:B------:R-:W-:Y:S02]  /*80f0*/  LOP3.LUT R53, R56, 0xff, RZ, 0xc0, !PT ;  /* 0x000000ff38357812 */ /* 0x000fe400078ec0ff */
[----:B------:R-:W-:Y:S01]  /*8100*/  SHF.R.U32.HI R115, RZ, 0x18, R10 ;  /* 0x00000018ff737819 */ /* 0x000fe2000001160a */
[----:B------:R-:W-:Y:S01]  /*8110*/  HMMA.16816.F32 R124, R104, R126, R12 ;  /* 0x0000007e687c723c */ /* 0x000fe2000000180c */
[----:B------:R-:W-:Y:S01]  /*8120*/  F2FP.PACK_AB R113, R230, R229 ;  /* 0x000000e5e671723e */ /* 0x000fe200000000ff */
[----:B------:R-:W-:Y:S01]  /*8130*/  FADD.FTZ R235, R234, R235 ;  /* 0x000000ebeaeb7221 */ /* 0x000fe20000010000 */
[----:B------:R-:W-:Y:S02]  /*8140*/  PRMT R115, R55, 0x5410, R115 ;  /* 0x0000541037737816 */ /* 0x000fe40000000073 */
[----:B------:R-:W-:Y:S01]  /*8150*/  F2FP.PACK_AB R114, R231, R233 ;  /* 0x000000e9e772723e */ /* 0x000fe200000000ff */
[----:B------:R-:W-:-:S02]  /*8160*/  FADD.FTZ R235, R233, R235 ;  /* 0x000000ebe9eb7221 */ /* 0x000fc40000010000 */
[----:B------:R-:W-:Y:S01]  /*8170*/  HMMA.16816.F32 R12, R104, R102, R76 ;  /* 0x00000066680c723c */ /* 0x000fe2000000184c */
[----:B------:R-:W-:Y:S01]  /*8180*/  HSET2.LE.AND R115, R115, R225, PT ;  /* 0x000000e173737233 */ /* 0x000fe20003803000 */
[----:B------:R-:W-:Y:S01]  /*8190*/  LOP3.LUT R114, R52, R114, RZ, 0xc0, !PT ;  /* 0x0000007234727212 */ /* 0x000fe200078ec0ff */
[----:B------:R-:W-:-:S03]  /*81a0*/  FADD.FTZ R211, R231, R235 ;  /* 0x000000ebe7d37221 */ /* 0x000fc60000010000 */
[----:B------:R-:W-:Y:S02]  /*81b0*/  LOP3.LUT R115, R115, R44, RZ, 0xc0, !PT ;  /* 0x0000002c73737212 */ /* 0x000fe400078ec0ff */
[C---:B----4-:R-:W-:Y:S01]  /*81c0*/  HMMA.16816.F32 R8, R104.reuse, R48, R88 ;  /* 0x000000306808723c */ /* 0x050fe20000001858 */
[----:B------:R-:W-:Y:S06]  /*81d0*/  LDSM.16.MT88.4 R88, [R184+0xf800] ;  /* 0x00f80000b858783b */ /* 0x000fec0000004200 */
[----:B------:R-:W-:Y:S01]  /*81e0*/  LOP3.LUT R48, R54, 0xff, RZ, 0xc0, !PT ;  /* 0x000000ff36307812 */ /* 0x000fe200078ec0ff */
[----:B------:R-:W-:Y:S01]  /*81f0*/  HMMA.16816.F32 R164, R104, R166, R20 ;  /* 0x000000a668a4723c */ /* 0x000fe20000001814 */
[----:B------:R-:W-:-:S02]  /*8200*/  SHF.R.U32.HI R49, RZ, 0x18, R54 ;  /* 0x00000018ff317819 */ /* 0x000fc40000011636 */
[----:B------:R-:W-:Y:S02]  /*8210*/  SHF.R.U32.HI R54, RZ, 0x8, R57 ;  /* 0x00000008ff367819 */ /* 0x000fe40000011639 */
[----:B------:R-:W-:Y:S01]  /*8220*/  PRMT R53, R53, 0x5410, R49 ;  /* 0x0000541035357816 */ /* 0x000fe20000000031 */
[----:B------:R-:W-:Y:S01]  /*8230*/  LDSM.16.MT88.4 R56, [R184+0xd800] ;  /* 0x00d80000b838783b */ /* 0x000fe20000004200 */
[----:B------:R-:W-:Y:S01]  /*8240*/  PRMT R54, R48, 0x5410, R54 ;  /* 0x0000541030367816 */ /* 0x000fe20000000036 */
[----:B------:R-:W-:Y:S02]  /*8250*/  HMMA.16816.F32 R24, R104, R108, R64 ;  /* 0x0000006c6818723c */ /* 0x000fe40000001840 */
[--C-:B------:R-:W-:Y:S01]  /*8260*/  HSET2.LE.AND R53, R53, R225.reuse, PT ;  /* 0x000000e135357233 */ /* 0x100fe20003803000 */
[----:B------:R-:W-:Y:S01]  /*8270*/  LDSM.16.MT88.4 R64, [R188+0xf800] ;  /* 0x00f80000bc40783b */ /* 0x000fe20000004200 */
[----:B------:R-:W-:-:S03]  /*8280*/  HSET2.LE.AND R54, R54, R225, PT ;  /* 0x000000e136367233 */ /* 0x000fc60003803000 */
[----:B------:R-:W-:Y:S01]  /*8290*/  LOP3.LUT R113, R53, R113, RZ, 0xc0, !PT ;  /* 0x0000007135717212 */ /* 0x000fe200078ec0ff */
[----:B------:R-:W-:Y:S01]  /*82a0*/  HMMA.16816.F32 R20, R104, R110, R68 ;  /* 0x0000006e6814723c */ /* 0x000fe20000001844 */
[----:B------:R-:W-:-:S07]  /*82b0*/  LOP3.LUT R112, R54, R112, RZ, 0xc0, !PT ;  /* 0x0000007036707212 */ /* 0x000fce00078ec0ff */
[C---:B------:R-:W-:Y:S01]  /*82c0*/  HMMA.16816.F32 R148, R104.reuse, R150, R36 ;  /* 0x000000966894723c */ /* 0x040fe20000001824 */
[----:B------:R-:W3:Y:S07]  /*82d0*/  LDSM.16.MT88.4 R36, [R188+0xd800] ;  /* 0x00d80000bc24783b */ /* 0x000eee0000004200 */
[C---:B------:R-:W-:Y:S01]  /*82e0*/  HMMA.16816.F32 R100, R104.reuse, R120, R80 ;  /* 0x000000786864723c */ /* 0x040fe20000001850 */
[----:B------:R-:W-:Y:S07]  /*82f0*/  LDSM.16.MT88.4 R80, [R185+0xf800] ;  /* 0x00f80000b950783b */ /* 0x000fee0000004200 */
[C---:B------:R-:W-:Y:S01]  /*8300*/  HMMA.16816.F32 R108, R104.reuse, R50, R92 ;  /* 0x00000032686c723c */ /* 0x040fe2000000185c */
[----:B------:R-:W4:Y:S07]  /*8310*/  LDSM.16.MT88.4 R48, [R185+0xd800] ;  /* 0x00d80000b930783b */ /* 0x000f2e0000004200 */
[C---:B------:R-:W-:Y:S08]  /*8320*/  HMMA.16816.F32 R120, R104.reuse, R122, R84 ;  /* 0x0000007a6878723c */ /* 0x040ff00000001854 */
[----:B------:R-:W-:Y:S01]  /*8330*/  HMMA.16816.F32 R4, R104, R46, R4 ;  /* 0x0000002e6804723c */ /* 0x000fe20000001804 */
[----:B------:R-:W5:Y:S07]  /*8340*/  LDSM.16.MT88.4 R104, [R186+0x11800] ;  /* 0x01180000ba68783b */ /* 0x000f6e0000004200 */
[C---:B-1----:R-:W-:Y:S08]  /*8350*/  HMMA.16816.F32 R92, R112.reuse, R96, R16 ;  /* 0x00000060705c723c */ /* 0x042ff00000001810 */
[C---:B--2---:R-:W-:Y:S01]  /*8360*/  HMMA.16816.F32 R68, R112.reuse, R72, R136 ;  /* 0x000000487044723c */ /* 0x044fe20000001888 */
[----:B------:R-:W1:Y:S07]  /*8370*/  LDSM.16.MT88.4 R136, [R185+0x11800] ;  /* 0x01180000b988783b */ /* 0x000e6e0000004200 */
[C---:B------:R-:W-:Y:S01]  /*8380*/  HMMA.16816.F32 R96, R112.reuse, R98, R12 ;  /* 0x000000627060723c */ /* 0x040fe2000000180c */
[----:B------:R-:W2:Y:S07]  /*8390*/  LDSM.16.MT88.4 R12, [R184+0x11800] ;  /* 0x01180000b80c783b */ /* 0x000eae0000004200 */
[C---:B---3--:R-:W-:Y:S08]  /*83a0*/  HMMA.16816.F32 R128, R112.reuse, R36, R128 ;  /* 0x000000247080723c */ /* 0x048ff00000001880 */
[C---:B------:R-:W-:Y:S08]  /*83b0*/  HMMA.16816.F32 R124, R112.reuse, R38, R124 ;  /* 0x00000026707c723c */ /* 0x040ff0000000187c */
[C---:B------:R-:W-:Y:S08]  /*83c0*/  HMMA.16816.F32 R36, R112.reuse, R40, R168 ;  /* 0x000000287024723c */ /* 0x040ff000000018a8 */
[C---:B----4-:R-:W-:Y:S08]  /*83d0*/  HMMA.16816.F32 R44, R112.reuse, R48, R160 ;  /* 0x00000030702c723c */ /* 0x050ff000000018a0 */
        /* <DEDUP_REMOVED lines=17> */
[C---:B--2---:R-:W-:Y:S08]  /*84f0*/  HMMA.16816.F32 R116, R112.reuse, R12, R116 ;  /* 0x0000000c7074723c */ /* 0x044ff00000001874 */
[----:B------:R-:W-:Y:S01]  /*8500*/  HMMA.16816.F32 R112, R112, R14, R4 ;  /* 0x0000000e7070723c */ /* 0x000fe20000001804 */
[----:B------:R-:W-:Y:S11]  /*8510*/  @P0 BRA `(.L_x_340) ;  /* 0x0000001000000947 */ /* 0x000ff60003800000 */
.L_x_338:
[----:B------:R-:W-:-:S12]  /*8520*/  UIADD3 UR21, UR26, -0x1, URZ ;  /* 0xffffffff1a157890 */ /* 0x000fd8000fffe03f */
.L_x_340:
[----:B------:R-:W-:-:S13]  /*8530*/  ISETP.LE.AND P0, PT, RZ, UR21, PT ;  /* 0x00000015ff007c0c */ /* 0x000fda000bf03270 */
[----:B------:R-:W-:Y:S05]  /*8540*/  @!P0 BRA `(.L_x_341) ;  /* 0x0000323000008947 */ /* 0x000fea0003800000 */
[----:B------:R-:W1:Y:S01]  /*8550*/  LDC.U8 R205, c[0x0][0x2d8] ;  /* 0x0000b600ffcd7b82 */ /* 0x000e620000000000 */
[----:B------:R-:W-:Y:S01]  /*8560*/  IMAD.WIDE.U32 R214, R217, -0x326172a9, RZ ;  /* 0xcd9e8d57d9d67825 */ /* 0x000fe200078e00ff */
[----:B------:R-:W-:Y:S01]  /*8570*/  UMOV UR29, 0x5 ;  /* 0x00000005001d7882 */ /* 0x000fe20000000000 */
[----:B------:R-:W-:Y:S01]  /*8580*/  MOV R0, R3 ;  /* 0x0000000300007202 */ /* 0x000fe20000000f00 */
[----:B------:R-:W-:Y:S01]  /*8590*/  ULDC.64 UR4, c[0x0][0x198] ;  /* 0x0000660000047ab9 */ /* 0x000fe20000000a00 */
[----:B------:R-:W-:Y:S01]  /*85a0*/  MOV R2, R132 ;  /* 0x0000008400027202 */ /* 0x000fe20000000f00 */
[----:B------:R-:W-:Y:S01]  /*85b0*/  USHF.L.U64.HI UR26, UR4, UR29, UR5 ;  /* 0x0000001d041a7299 */ /* 0x000fe20008010205 */
[----:B------:R-:W-:Y:S01]  /*85c0*/  LOP3.LUT R212, R215, R216, RZ, 0x3c, !PT ;  /* 0x000000d8d7d47212 */ /* 0x000fe200078e3cff */
[----:B------:R-:W-:Y:S01]  /*85d0*/  IMAD.WIDE.U32 R216, R200, -0x2daee0ad, RZ ;  /* 0xd2511f53c8d87825 */ /* 0x000fe200078e00ff */
[----:B------:R-:W-:Y:S01]  /*85e0*/  USHF.L.U32 UR27, UR4, 0x5, URZ ;  /* 0x00000005041b7899 */ /* 0x000fe2000800063f */
[----:B------:R-:W-:Y:S01]  /*85f0*/  MOV R200, R218 ;  /* 0x000000da00c87202 */ /* 0x000fe20000000f00 */
[----:B------:R-:W-:Y:S01]  /*8600*/  UMOV UR30, 0x6 ;  /* 0x00000006001e7882 */ /* 0x000fe20000000000 */
[----:B------:R-:W-:Y:S01]  /*8610*/  IMAD.WIDE.U32 R212, R212, -0x2daee0ad, RZ ;  /* 0xd2511f53d4d47825 */ /* 0x000fe200078e00ff */
[----:B------:R-:W-:-:S02]  /*8620*/  ULDC.64 UR4, c[0x0][0x1a0] ;  /* 0x0000680000047ab9 */ /* 0x000fc40000000a00 */
[----:B------:R-:W-:Y:S02]  /*8630*/  USHF.L.U64.HI UR29, UR4, UR29, UR5 ;  /* 0x0000001d041d7299 */ /* 0x000fe40008010205 */
[----:B------:R-:W-:Y:S02]  /*8640*/  USHF.L.U32 UR28, UR4, 0x5, URZ ;  /* 0x00000005041c7899 */ /* 0x000fe4000800063f */
[----:B------:R-:W-:Y:S02]  /*8650*/  USHF.L.U64.HI UR30, UR4, UR30, UR5 ;  /* 0x0000001e041e7299 */ /* 0x000fe40008010205 */
[----:B------:R-:W-:Y:S01]  /*8660*/  USHF.L.U32 UR32, UR4, 0x6, URZ ;  /* 0x0000000604207899 */ /* 0x000fe2000800063f */
[----:B-1----:R-:W-:Y:S01]  /*8670*/  PRMT R205, R205, 0x7054, R205 ;  /* 0x00007054cdcd7816 */ /* 0x002fe200000000cd */
[----:B------:R-:W-:Y:S05]  /*8680*/  BRA `(.L_x_342) ;  /* 0x0000025000007947 */ /* 0x000fea0003800000 */
.L_x_344:
        /* <DEDUP_REMOVED lines=11> */
[C---:B------:R-:W-:Y:S04]  /*8740*/  LEA R134, P2, R133.reuse, c[0x0][0x168], 0x1 ;  /* 0x00005a0085867a11 */ /* 0x040fe800078408ff */
[----:B------:R-:W-:Y:S02]  /*8750*/  LEA.HI.X R3, R132, R203, R3, 0x6, P1 ;  /* 0x000000cb84037211 */ /* 0x000fe400008f3403 */
[----:B------:R-:W-:Y:S02]  /*8760*/  IADD3 R132, P1, R134, UR27, RZ ;  /* 0x0000001b86847c10 */ /* 0x000fe4000ff3e0ff */
[----:B------:R-:W-:Y:S02]  /*8770*/  LEA.HI.X R135, R133, c[0x0][0x16c], R3, 0x1, P2 ;  /* 0x00005b0085877a11 */ /* 0x000fe400010f0c03 */
[----:B------:R-:W-:Y:S02]  /*8780*/  IADD3 R138, P2, R132, UR27, RZ ;  /* 0x0000001b848a7c10 */ /* 0x000fe4000ff5e0ff */
        /* <DEDUP_REMOVED lines=19> */
[----:B------:R-:W0:Y:S01]  /*88c0*/  LDGDEPBAR ;  /* 0x00000000000079af */ /* 0x000e220000000000 */
[----:B------:R-:W-:-:S05]  /*88d0*/  BRA `(.L_x_343) ;  /* 0x00000c0000007947 */ /* 0x000fca0003800000 */
.L_x_342:
[----:B------:R-:W-:Y:S04]  /*88e0*/  DEPBAR.LE SB0, 0x0 ;  /* 0x000080000000791a */ /* 0x000fe80000000000 */
[----:B------:R-:W-:Y:S01]  /*88f0*/  BAR.SYNC.DEFER_BLOCKING 0x0 ;  /* 0x0000000000007b1d */ /* 0x000fe20000010000 */
[----:B------:R-:W-:Y:S01]  /*8900*/  USHF.R.S32.HI UR5, URZ, 0x1f, UR21 ;  /* 0x0000001f3f057899 */ /* 0x000fe20008011415 */
[----:B------:R-:W-:Y:S01]  /*8910*/  IMAD.U32 R3, RZ, RZ, UR32 ;  /* 0x00000020ff037e24 */ /* 0x000fe2000f8e00ff */
[----:B------:R-:W-:Y:S03]  /*8920*/  UIMAD UR4, UR30, UR21, URZ ;  /* 0x000000151e0472a4 */ /* 0x000fe6000f8e023f */
[----:B------:R-:W-:Y:S01]  /*8930*/  IMAD.WIDE.U32 R6, R3, UR21, R200 ;  /* 0x0000001503067c25 */ /* 0x000fe2000f8e00c8 */
[----:B------:R-:W-:Y:S04]  /*8940*/  UIMAD UR4, UR5, UR32, UR4 ;  /* 0x00000020050472a4 */ /* 0x000fe8000f8e0204 */
[C---:B------:R-:W-:Y:S02]  /*8950*/  LEA R4, P0, R6.reuse, c[0x0][0x170], 0x1 ;  /* 0x00005c0006047a11 */ /* 0x040fe400078008ff */
[----:B------:R-:W-:Y:S04]  /*8960*/  IADD3 R3, R7, UR4, RZ ;  /* 0x0000000407037c10 */ /* 0x000fe8000fffe0ff */
[----:B------:R-:W-:Y:S02]  /*8970*/  LEA.HI.X R5, R6, c[0x0][0x174], R3, 0x1, P0 ;  /* 0x00005d0006057a11 */ /* 0x000fe400000f0c03 */
[----:B------:R-:W-:Y:S04]  /*8980*/  IADD3 R10, P0, R4, UR28, RZ ;  /* 0x0000001c040a7c10 */ /* 0x000fe8000ff1e0ff */
[----:B------:R-:W-:Y:S01]  /*8990*/  IADD3.X R11, R5, UR29, RZ, P0, !PT ;  /* 0x0000001d050b7c10 */ /* 0x000fe200087fe4ff */
[----:B------:R-:W-:Y:S01]  /*89a0*/  @!PT LDS RZ, [RZ] ;  /* 0x00000000fffff984 */ /* 0x000fe20000000800 */
[----:B------:R-:W-:Y:S01]  /*89b0*/  @!PT LDS RZ, [RZ] ;  /* 0x00000000fffff984 */ /* 0x000fe20000000800 */
[----:B------:R-:W-:Y:S01]  /*89c0*/  @!PT LDS RZ, [RZ] ;  /* 0x00000000fffff984 */ /* 0x000fe20000000800 */
[----:B------:R1:W-:Y:S01]  /*89d0*/  LDGSTS.E.BYPASS.LTC128B.128 [R197+0xc000], [R4.64] ;  /* 0x0c00000004c57fae */ /* 0x0003e2000b901d56 */
[----:B------:R-:W-:Y:S03]  /*89e0*/  IADD3 R8, P0, R10, UR28, RZ ;  /* 0x0000001c0a087c10 */ /* 0x000fe6000ff1e0ff */
[----:B------:R1:W-:Y:S01]  /*89f0*/  LDGSTS.E.BYPASS.LTC128B.128 [R197+0xe000], [R4.64+0x80] ;  /* 0x0e00008004c57fae */ /* 0x0003e2000b901d56 */
[----:B------:R-:W-:Y:S02]  /*8a00*/  IADD3.X R9, R11, UR29, RZ, P0, !PT ;  /* 0x0000001d0b097c10 */ /* 0x000fe400087fe4ff */
[----:B------:R-:W-:Y:S01]  /*8a10*/  IADD3 R6, P0, R8, UR28, RZ ;  /* 0x0000001c08067c10 */ /* 0x000fe2000ff1e0ff */
[----:B------:R1:W-:Y:S03]  /*8a20*/  LDGSTS.E.BYPASS.LTC128B.128 [R197+0x10000], [R4.64+0x100] ;  /* 0x1000010004c57fae */ /* 0x0003e6000b901d56 */
[----:B------:R-:W-:Y:S01]  /*8a30*/  IADD3.X R7, R9, UR29, RZ, P0, !PT ;  /* 0x0000001d09077c10 */ /* 0x000fe200087fe4ff */
[----:B------:R2:W-:Y:S01]  /*8a40*/  LDGSTS.E.BYPASS.LTC128B.128 [R197+0xc800], [R10.64] ;  /* 0x0c8000000ac57fae */ /* 0x0005e2000b901d56 */
[----:B------:R-:W-:Y:S03]  /*8a50*/  ISETP.LT.AND P0, PT, RZ, UR21, PT ;  /* 0x00000015ff007c0c */ /* 0x000fe6000bf01270 */
        /* <DEDUP_REMOVED lines=9> */
[----:B------:R-:W-:Y:S04]  /*8af0*/  LDSM.16.M88.4 R16, [R193+0x6800] ;  /* 0x00680000c110783b */ /* 0x000fe80000000200 */
[----:B------:R-:W-:Y:S04]  /*8b00*/  LDSM.16.M88.4 R24, [R193+0x7000] ;  /* 0x00700000c118783b */ /* 0x000fe80000000200 */
[----:B--2---:R-:W1:Y:S04]  /*8b10*/  LDSM.16.M88.4 R8, [R193+0x6000] ;  /* 0x00600000c108783b */ /* 0x004e680000000200 */
[----:B------:R-:W0:Y:S04]  /*8b20*/  LDGDEPBAR ;  /* 0x00000000000079af */ /* 0x000e280000000000 */
[----:B------:R-:W2:Y:S04]  /*8b30*/  LDSM.16.M88.4 R132, [R193+0x7800] ;  /* 0x00780000c184783b */ /* 0x000ea80000000200 */
[----:B------:R-:W-:Y:S04]  /*8b40*/  LDSM.16.M88.4 R136, [R192] ;  /* 0x00000000c088783b */ /* 0x000fe80000000200 */
[----:B------:R-:W3:Y:S04]  /*8b50*/  LDSM.16.M88.4 R140, [R191] ;  /* 0x00000000bf8c783b */ /* 0x000ee80000000200 */
[----:B------:R-:W4:Y:S04]  /*8b60*/  LDSM.16.M88.4 R144, [R183] ;  /* 0x00000000b790783b */ /* 0x000f280000000200 */
[----:B------:R-:W5:Y:S04]  /*8b70*/  LDSM.16.M88.4 R148, [R182] ;  /* 0x00000000b694783b */ /* 0x000f680000000200 */
[----:B------:R-:W2:Y:S04]  /*8b80*/  LDSM.16.M88.4 R152, [R181] ;  /* 0x00000000b598783b */ /* 0x000ea80000000200 */
[----:B------:R-:W-:Y:S04]  /*8b90*/  LDSM.16.M88.4 R156, [R190] ;  /* 0x00000000be9c783b */ /* 0x000fe80000000200 */
[----:B------:R-:W2:Y:S01]  /*8ba0*/  LDSM.16.M88.4 R160, [R187+0x6000] ;  /* 0x00600000bba0783b */ /* 0x000ea20000000200 */
[C---:B-1----:R-:W-:Y:S03]  /*8bb0*/  HMMA.16816.F32 R4, R32.reuse, R8, RZ ;  /* 0x000000082004723c */ /* 0x042fe600000018ff */
[----:B------:R-:W1:Y:S04]  /*8bc0*/  LDSM.16.M88.4 R164, [R187+0x6800] ;  /* 0x00680000bba4783b */ /* 0x000e680000000200 */
[----:B------:R-:W-:Y:S01]  /*8bd0*/  LDSM.16.M88.4 R168, [R187+0x7800] ;  /* 0x00780000bba8783b */ /* 0x000fe20000000200 */
[C---:B------:R-:W-:Y:S08]  /*8be0*/  HMMA.16816.F32 R8, R32.reuse, R10, RZ ;  /* 0x0000000a2008723c */ /* 0x040ff000000018ff */
[C---:B------:R-:W-:Y:S08]  /*8bf0*/  HMMA.16816.F32 R12, R32.reuse, R16, RZ ;  /* 0x00000010200c723c */ /* 0x040ff000000018ff */
[C---:B------:R-:W-:Y:S08]  /*8c00*/  HMMA.16816.F32 R16, R32.reuse, R18, RZ ;  /* 0x000000122010723c */ /* 0x040ff000000018ff */
[C---:B------:R-:W-:Y:S08]  /*8c10*/  HMMA.16816.F32 R20, R32.reuse, R24, RZ ;  /* 0x000000182014723c */ /* 0x040ff000000018ff */
[C---:B------:R-:W-:Y:S08]  /*8c20*/  HMMA.16816.F32 R24, R32.reuse, R26, RZ ;  /* 0x0000001a2018723c */ /* 0x040ff000000018ff */
[C---:B--2---:R-:W-:Y:S08]  /*8c30*/  HMMA.16816.F32 R28, R32.reuse, R132, RZ ;  /* 0x00000084201c723c */ /* 0x044ff000000018ff */
[----:B------:R-:W-:Y:S01]  /*8c40*/  HMMA.16816.F32 R32, R32, R134, RZ ;  /* 0x000000862020723c */ /* 0x000fe200000018ff */
[----:B------:R-:W2:Y:S07]  /*8c50*/  LDSM.16.M88.4 R132, [R187+0x7000] ;  /* 0x00700000bb84783b */ /* 0x000eae0000000200 */
[C---:B---3--:R-:W-:Y:S08]  /*8c60*/  HMMA.16816.F32 R4, R136.reuse, R140, R4 ;  /* 0x0000008c8804723c */ /* 0x048ff00000001804 */
[C---:B------:R-:W-:Y:S01]  /*8c70*/  HMMA.16816.F32 R8, R136.reuse, R142, R8 ;  /* 0x0000008e8808723c */ /* 0x040fe20000001808 */
[----:B------:R-:W-:Y:S07]  /*8c80*/  LDSM.16.M88.4 R140, [R189] ;  /* 0x00000000bd8c783b */ /* 0x000fee0000000200 */
[C---:B----4-:R-:W-:Y:S08]  /*8c90*/  HMMA.16816.F32 R12, R136.reuse, R144, R12 ;  /* 0x00000090880c723c */ /* 0x050ff0000000180c */
[C---:B------:R-:W-:Y:S01]  /*8ca0*/  HMMA.16816.F32 R16, R136.reuse, R146, R16 ;  /* 0x000000928810723c */ /* 0x040fe20000001810 */
[----:B------:R-:W3:Y:S07]  /*8cb0*/  LDSM.16.M88.4 R144, [R180] ;  /* 0x00000000b490783b */ /* 0x000eee0000000200 */
[C---:B-----5:R-:W-:Y:S08]  /*8cc0*/  HMMA.16816.F32 R20, R136.reuse, R148, R20 ;  /* 0x000000948814723c */ /* 0x060ff00000001814 */
[C---:B------:R-:W-:Y:S01]  /*8cd0*/  HMMA.16816.F32 R24, R136.reuse, R150, R24 ;  /* 0x000000968818723c */ /* 0x040fe20000001818 */
[----:B------:R-:W4:Y:S07]  /*8ce0*/  LDSM.16.M88.4 R148, [R180+0x800] ;  /* 0x00080000b494783b */ /* 0x000f2e0000000200 */
        /* <DEDUP_REMOVED lines=127> */
.L_x_343:
[----:B-1----:R-:W-:Y:S01]  /*94e0*/  FMNMX.FTZ R132, R4, R2, !PT ;  /* 0x0000000204847209 */ /* 0x002fe20007810000 */
[----:B------:R-:W-:Y:S01]  /*94f0*/  USHF.L.U32 UR4, UR21, 0x1, URZ ;  /* 0x0000000115047899 */ /* 0x000fe2000800063f */
[----:B------:R-:W-:Y:S01]  /*9500*/  FMNMX.FTZ R3, R6, R0, !PT ;  /* 0x0000000006037209 */ /* 0x000fe20007810000 */
[----:B------:R-:W-:Y:S01]  /*9510*/  LDSM.16.MT88.4 R140, [R188+0xc000] ;  /* 0x00c00000bc8c783b */ /* 0x000fe20000004200 */
[----:B------:R-:W-:Y:S01]  /*9520*/  FMNMX.FTZ R132, R5, R132, !PT ;  /* 0x0000008405847209 */ /* 0x000fe20007810000 */
[----:B------:R-:W-:Y:S01]  /*9530*/  UIADD3 UR21, UR21, -0x1, URZ ;  /* 0xffffffff15157890 */ /* 0x000fe2000fffe03f */
        /* <DEDUP_REMOVED lines=246> */
[----:B------:R-:W-:Y:S01]  /*a4a0*/  FFMA.FTZ R218, R12, c[0x0][0x23c], -R167 ;  /* 0x00008f000cda7a23 */ /* 0x000fe200000108a7 */
        /* <DEDUP_REMOVED lines=22> */
[----:B------:R-:W-:Y:S01]  /*a610*/  FMUL.FTZ R110, R0, R110 ;  /* 0x0000006e006e7220 */ /* 0x000fe20000410000 */
        /* <DEDUP_REMOVED lines=26> */
[--C-:B------:R-:W-:Y:S02]  /*a7c0*/  FFMA.FTZ R224, R22, c[0x0][0x23c], -R166.reuse ;  /* 0x00008f0016e07a23 */ /* 0x100fe400000108a6 */
[----:B------:R-:W-:Y:S01]  /*a7d0*/  FFMA.FTZ R225, R23, c[0x0][0x23c], -R166 ;  /* 0x00008f0017e17a23 */ /* 0x000fe200000108a6 */
[----:B------:R-:W-:Y:S01]  /*a7e0*/  LOP3.LUT R116, R116, R121, RZ, 0xc0, !PT ;  /* 0x0000007974747212 */ /* 0x000fe200078ec0ff */
[----:B------:R-:W-:Y:S01]  /*a7f0*/  FFMA.FTZ R162, R2, R211, R162 ;  /* 0x000000d302a27223 */ /* 0x000fe200000100a2 */
[----:B--2---:R-:W-:Y:S01]  /*a800*/  F2FP.PACK_AB R120, R221, R220 ;  /* 0x000000dcdd78723e */ /* 0x004fe200000000ff */
[----:B------:R-:W1:Y:S02]  /*a810*/  MUFU.EX2 R224, R224 ;  /* 0x000000e000e07308 */ /* 0x000e640000000800 */
[----:B------:R-:W-:Y:S01]  /*a820*/  MOV R2, R132 ;  /* 0x0000008400027202 */ /* 0x000fe20000000f00 */
[----:B------:R-:W-:Y:S01]  /*a830*/  FFMA.FTZ R164, R0, R210, R164 ;  /* 0x000000d200a47223 */ /* 0x000fe200000100a4 */
[----:B------:R-:W-:Y:S01]  /*a840*/  LOP3.LUT R117, R117, R120, RZ, 0xc0, !PT ;  /* 0x0000007875757212 */ /* 0x000fe200078ec0ff */
[----:B------:R-:W-:Y:S01]  /*a850*/  FADD.FTZ R162, R163, R162 ;  /* 0x000000a2a3a27221 */ /* 0x000fe20000010000 */
[----:B------:R-:W2:Y:S01]  /*a860*/  LDSM.16.MT88.4 R120, [R184+0xe800] ;  /* 0x00e80000b878783b */ /* 0x000ea20000004200 */
[----:B------:R-:W-:Y:S01]  /*a870*/  MOV R0, R3 ;  /* 0x0000000300007202 */ /* 0x000fe20000000f00 */
[----:B------:R-:W-:Y:S01]  /*a880*/  FADD.FTZ R164, R165, R164 ;  /* 0x000000a4a5a47221 */ /* 0x000fe20000010000 */
[----:B---3--:R-:W-:Y:S01]  /*a890*/  F2FP.PACK_AB R133, R171, R170 ;  /* 0x000000aaab85723e */ /* 0x008fe200000000ff */
[----:B------:R-:W-:Y:S01]  /*a8a0*/  MUFU.EX2 R225, R225 ;  /* 0x000000e100e17308 */ /* 0x000fe20000000800 */
[----:B------:R-:W-:Y:S02]  /*a8b0*/  FADD.FTZ R162, R134, R162 ;  /* 0x000000a286a27221 */ /* 0x000fe40000010000 */
        /* <DEDUP_REMOVED lines=16> */
[----:B------:R-:W-:Y:S02]  /*a9c0*/  FADD.FTZ R169, R169, R219 ;  /* 0x000000dba9a97221 */ /* 0x000fe40000010000 */
[----:B------:R-:W-:Y:S02]  /*a9d0*/  FADD.FTZ R171, R171, R221 ;  /* 0x000000ddabab7221 */ /* 0x000fe40000010000 */
[C---:B------:R-:W-:Y:S04]  /*a9e0*/  HMMA.16816.F32 R44, R116.reuse, R140, R44 ;  /* 0x0000008c742c723c */ /* 0x040fe8000000182c */
[----:B-1----:R-:W-:Y:S04]  /*a9f0*/  FADD.FTZ R171, R224, R171 ;  /* 0x000000abe0ab7221 */ /* 0x002fe80000010000 */
        /* <DEDUP_REMOVED lines=24> */
[----:B------:R-:W-:Y:S01]  /*ab80*/  LOP3.LUT R136, R223, UR13, R136, 0x96, !PT ;  /* 0x0000000ddf887c12 */ /* 0x000fe2000f8e9688 */
[--C-:B------:R-:W-:Y:S01]  /*ab90*/  FFMA.FTZ R223, R21, c[0x0][0x23c], -R167.reuse ;  /* 0x00008f0015df7a23 */ /* 0x100fe200000108a7 */
        /* <DEDUP_REMOVED lines=9> */
[----:B------:R-:W-:Y:S01]  /*ac30*/  IMAD.WIDE.U32 R24, R24, -0x326172a9, RZ ;  /* 0xcd9e8d5718187825 */ /* 0x000fe200078e00ff */
[----:B------:R-:W-:Y:S03]  /*ac40*/  MUFU.EX2 R223, R223 ;  /* 0x000000df00df7308 */ /* 0x000fe60000000800 */
[----:B------:R-:W-:Y:S01]  /*ac50*/  IMAD.WIDE.U32 R228, R228, -0x326172a9, RZ ;  /* 0xcd9e8d57e4e47825 */ /* 0x000fe200078e00ff */
[C---:B------:R-:W-:Y:S01]  /*ac60*/  HMMA.16816.F32 R16, R116.reuse, R130, R16 ;  /* 0x000000827410723c */ /* 0x040fe20000001810 */
[----:B------:R-:W-:Y:S02]  /*ac70*/  LDSM.16.MT88.4 R128, [R186+0xd000] ;  /* 0x00d00000ba80783b */ /* 0x000fe40000004200 */
[----:B------:R-:W-:Y:S02]  /*ac80*/  LOP3.LUT R222, R25, UR11, R222, 0x96, !PT ;  /* 0x0000000b19de7c12 */ /* 0x000fe4000f8e96de */
[----:B------:R-:W-:Y:S03]  /*ac90*/  LOP3.LUT R226, R229, UR9, R24, 0x96, !PT ;  /* 0x00000009e5e27c12 */ /* 0x000fe6000f8e9618 */
[C---:B--2---:R-:W-:Y:S04]  /*aca0*/  HMMA.16816.F32 R104, R116.reuse, R120, R104 ;  /* 0x000000787468723c */ /* 0x044fe80000001868 */
        /* <DEDUP_REMOVED lines=8> */
[----:B------:R-:W1:Y:S01]  /*ad30*/  MUFU.EX2 R222, R222 ;  /* 0x000000de00de7308 */ /* 0x000e620000000800 */
[----:B------:R-:W2:Y:S01]  /*ad40*/  LDSM.16.MT88.4 R24, [R184+0x10800] ;  /* 0x01080000b818783b */ /* 0x000ea20000004200 */
[----:B------:R-:W-:Y:S01]  /*ad50*/  IMAD.WIDE.U32 R124, R20, -0x326172a9, RZ ;  /* 0xcd9e8d57147c7825 */ /* 0x000fe200078e00ff */
[----:B------:R-:W-:Y:S04]  /*ad60*/  LOP3.LUT R228, R231, UR7, R228, 0x96, !PT ;  /* 0x00000007e7e47c12 */ /* 0x000fe8000f8e96e4 */
[----:B------:R-:W-:Y:S01]  /*ad70*/  LOP3.LUT R20, R125, UR16, R230, 0x96, !PT ;  /* 0x000000107d147c12 */ /* 0x000fe2000f8e96e6 */
[----:B------:R-:W-:Y:S01]  /*ad80*/  IMAD.WIDE.U32 R228, R228, -0x2daee0ad, RZ ;  /* 0xd2511f53e4e47825 */ /* 0x000fe200078e00ff */
[C---:B------:R-:W-:Y:S02]  /*ad90*/  LOP3.LUT R133, R124.reuse, 0xffff, RZ, 0xc0, !PT ;  /* 0x0000ffff7c857812 */ /* 0x040fe400078ec0ff */
[--C-:B------:R-:W-:Y:S02]  /*ada0*/  SHF.R.U32.HI R140, RZ, 0x10, R124.reuse ;  /* 0x00000010ff8c7819 */ /* 0x100fe4000001167c */
[----:B------:R-:W-:Y:S02]  /*adb0*/  LOP3.LUT R22, R124, 0xff, RZ, 0xc0, !PT ;  /* 0x000000ff7c167812 */ /* 0x000fe400078ec0ff */
[----:B------:R-:W-:Y:S02]  /*adc0*/  SHF.R.U32.HI R21, RZ, 0x18, R124 ;  /* 0x00000018ff157819 */ /* 0x000fe4000001167c */
[----:B------:R-:W3:Y:S01]  /*add0*/  LDSM.16.MT88.4 R124, [R188+0xd000] ;  /* 0x00d00000bc7c783b */ /* 0x000ee20000004200 */
[----:B------:R-:W-:Y:S02]  /*ade0*/  LOP3.LUT R121, R20, 0xffff, RZ, 0xc0, !PT ;  /* 0x0000ffff14797812 */ /* 0x000fe400078ec0ff */
[----:B------:R-:W-:Y:S02]  /*adf0*/  SHF.R.U32.HI R133, RZ, 0x8, R133 ;  /* 0x00000008ff857819 */ /* 0x000fe40000011685 */
[--C-:B------:R-:W-:Y:S02]  /*ae00*/  SHF.R.U32.HI R152, RZ, 0x10, R20.reuse ;  /* 0x00000010ff987819 */ /* 0x100fe40000011614 */
[----:B------:R-:W-:Y:S01]  /*ae10*/  LOP3.LUT R23, R140, 0xff, RZ, 0xc0, !PT ;  /* 0x000000ff8c177812 */ /* 0x000fe200078ec0ff */
[----:B-1----:R-:W-:Y:S01]  /*ae20*/  FADD.FTZ R169, R222, R169 ;  /* 0x000000a9dea97221 */ /* 0x002fe20000010000 */
[----:B------:R-:W-:Y:S01]  /*ae30*/  LOP3.LUT R120, R20, 0xff, RZ, 0xc0, !PT ;  /* 0x000000ff14787812 */ /* 0x000fe200078ec0ff */
[----:B------:R-:W-:Y:S01]  /*ae40*/  LDSM.16.MT88.4 R140, [R188+0xf000] ;  /* 0x00f00000bc8c783b */ /* 0x000fe20000004200 */
[----:B------:R-:W-:Y:S02]  /*ae50*/  SHF.R.U32.HI R121, RZ, 0x8, R121 ;  /* 0x00000008ff797819 */ /* 0x000fe40000011679 */
[----:B------:R-:W-:Y:S02]  /*ae60*/  LOP3.LUT R152, R152, 0xff, RZ, 0xc0, !PT ;  /* 0x000000ff98987812 */ /* 0x000fe400078ec0ff */
[----:B------:R-:W-:Y:S02]  /*ae70*/  PRMT R22, R22, 0x5410, R133 ;  /* 0x0000541016167816 */ /* 0x000fe40000000085 */
[----:B------:R-:W-:Y:S02]  /*ae80*/  SHF.R.U32.HI R133, RZ, 0x18, R20 ;  /* 0x00000018ff857819 */ /* 0x000fe40000011614 */
[----:B------:R-:W-:Y:S01]  /*ae90*/  PRMT R23, R23, 0x5410, R21 ;  /* 0x0000541017177816 */ /* 0x000fe20000000015 */
[--C-:B------:R-:W-:Y:S01]  /*aea0*/  HSET2.LE.AND R22, R22, R205.reuse, PT ;  /* 0x000000cd16167233 */ /* 0x100fe20003803000 */
[----:B------:R-:W-:Y:S02]  /*aeb0*/  PRMT R21, R120, 0x5410, R121 ;  /* 0x0000541078157816 */ /* 0x000fe40000000079 */
[----:B------:R-:W1:Y:S01]  /*aec0*/  LDSM.16.MT88.4 R120, [R184+0xd000] ;  /* 0x00d00000b878783b */ /* 0x000e620000004200 */
[C---:B--2---:R-:W-:Y:S03]  /*aed0*/  HMMA.16816.F32 R12, R116.reuse, R24, R12 ;  /* 0x00000018740c723c */ /* 0x044fe6000000180c */
[----:B------:R-:W-:Y:S01]  /*aee0*/  PRMT R152, R152, 0x5410, R133 ;  /* 0x0000541098987816 */ /* 0x000fe20000000085 */
[--C-:B------:R-:W-:Y:S01]  /*aef0*/  HSET2.LE.AND R23, R23, R205.reuse, PT ;  /* 0x000000cd17177233 */ /* 0x100fe20003803000 */
[----:B------:R-:W-:Y:S02]  /*af00*/  F2FP.PACK_AB R20, R157, R156 ;  /* 0x0000009c9d14723e */ /* 0x000fe400000000ff */
[--C-:B------:R-:W-:Y:S01]  /*af10*/  HSET2.LE.AND R25, R21, R205.reuse, PT ;  /* 0x000000cd15197233 */ /* 0x100fe20003803000 */
[----:B------:R-:W-:Y:S01]  /*af20*/  HMMA.16816.F32 R112, R116, R26, R112 ;  /* 0x0000001a7470723c */ /* 0x000fe20000001870 */
[----:B------:R-:W-:Y:S03]  /*af30*/  LDSM.16.MT88.4 R116, [R186+0x11000] ;  /* 0x01100000ba74783b */ /* 0x000fe60000004200 */
[--C-:B------:R-:W-:Y:S01]  /*af40*/  HSET2.LE.AND R21, R152, R205.reuse, PT ;  /* 0x000000cd98157233 */ /* 0x100fe20003803000 */
[----:B------:R-:W-:Y:S02]  /*af50*/  LOP3.LUT R22, R22, R20, RZ, 0xc0, !PT ;  /* 0x0000001416167212 */ /* 0x000fe400078ec0ff */
[C---:B------:R-:W-:Y:S01]  /*af60*/  F2FP.PACK_AB R24, R225.reuse, R224 ;  /* 0x000000e0e118723e */ /* 0x040fe200000000ff */
[----:B------:R-:W-:Y:S01]  /*af70*/  FADD.FTZ R225, R225, R171 ;  /* 0x000000abe1e17221 */ /* 0x000fe20000010000 */
[----:B------:R-:W-:Y:S01]  /*af80*/  F2FP.PACK_AB R20, R159, R158 ;  /* 0x0000009e9f14723e */ /* 0x000fe200000000ff */
[----:B------:R-:W2:Y:S02]  /*af90*/  LDSM.16.MT88.4 R152, [R184+0xf000] ;  /* 0x00f00000b898783b */ /* 0x000ea40000004200 */
[C---:B------:R-:W-:Y:S01]  /*afa0*/  F2FP.PACK_AB R133, R223.reuse, R222 ;  /* 0x000000dedf85723e */ /* 0x040fe200000000ff */
[----:B------:R-:W-:Y:S01]  /*afb0*/  FADD.FTZ R223, R223, R169 ;  /* 0x000000a9dfdf7221 */ /* 0x000fe20000010000 */
[----:B------:R-:W-:Y:S01]  /*afc0*/  LOP3.LUT R23, R23, R20, RZ, 0xc0, !PT ;  /* 0x0000001417177212 */ /* 0x000fe200078ec0ff */
[----:B------:R-:W-:Y:S01]  /*afd0*/  FADD.FTZ R225, R158, R225 ;  /* 0x000000e19ee17221 */ /* 0x000fe20000010000 */
[----:B------:R-:W-:Y:S01]  /*afe0*/  LOP3.LUT R20, R25, R133, RZ, 0xc0, !PT ;  /* 0x0000008519147212 */ /* 0x000fe200078ec0ff */
[----:B------:R-:W-:Y:S01]  /*aff0*/  FFMA.FTZ R133, R28, c[0x0][0x23c], -R167 ;  /* 0x00008f001c857a23 */ /* 0x000fe200000108a7 */
[----:B------:R-:W-:Y:S01]  /*b000*/  LOP3.LUT R21, R21, R24, RZ, 0xc0, !PT ;  /* 0x0000001815157212 */ /* 0x000fe200078ec0ff */
[----:B------:R-:W-:Y:S01]  /*b010*/  FADD.FTZ R223, R156, R223 ;  /* 0x000000df9cdf7221 */ /* 0x000fe20000010000 */
[----:B------:R-:W4:Y:S01]  /*b020*/  LDSM.16.MT88.4 R24, [R188+0x11000] ;  /* 0x01100000bc18783b */ /* 0x000f220000004200 */
[----:B------:R-:W-:Y:S01]  /*b030*/  LOP3.LUT R28, R228, 0xffff, RZ, 0xc0, !PT ;  /* 0x0000ffffe41c7812 */ /* 0x000fe200078ec0ff */
[----:B------:R-:W-:Y:S01]  /*b040*/  FADD.FTZ R159, R159, R225 ;  /* 0x000000e19f9f7221 */ /* 0x000fe20000010000 */
[----:B------:R-:W-:Y:S01]  /*b050*/  LOP3.LUT R227, R229, UR17, R226, 0x96, !PT ;  /* 0x00000011e5e37c12 */ /* 0x000fe2000f8e96e2 */
[----:B------:R-:W-:Y:S01]  /*b060*/  FFMA.FTZ R226, R34, c[0x0][0x23c], -R166 ;  /* 0x00008f0022e27a23 */ /* 0x000fe200000108a6 */
[C---:B---3--:R-:W-:Y:S01]  /*b070*/  HMMA.16816.F32 R4, R20.reuse, R124, R4 ;  /* 0x0000007c1404723c */ /* 0x048fe20000001804 */
[----:B------:R-:W3:Y:S04]  /*b080*/  MUFU.EX2 R133, R133 ;  /* 0x0000008500857308 */ /* 0x000ee80000000800 */
[----:B------:R-:W-:Y:S01]  /*b090*/  LOP3.LUT R34, R227, 0xffff, RZ, 0xc0, !PT ;  /* 0x0000ffffe3227812 */ /* 0x000fe200078ec0ff */
[----:B------:R-:W-:Y:S02]  /*b0a0*/  FADD.FTZ R157, R157, R223 ;  /* 0x000000df9d9d7221 */ /* 0x000fe40000010000 */
[C---:B------:R-:W-:Y:S01]  /*b0b0*/  HMMA.16816.F32 R8, R20.reuse, R126, R8 ;  /* 0x0000007e1408723c */ /* 0x040fe20000001808 */
[----:B------:R-:W-:Y:S02]  /*b0c0*/  LDSM.16.MT88.4 R124, [R188+0xd800] ;  /* 0x00d80000bc7c783b */ /* 0x000fe40000004200 */
[----:B------:R-:W-:Y:S01]  /*b0d0*/  MUFU.EX2 R226, R226 ;  /* 0x000000e200e27308 */ /* 0x000fe20000000800 */
[----:B------:R-:W-:Y:S04]  /*b0e0*/  SHF.R.U32.HI R34, RZ, 0x8, R34 ;  /* 0x00000008ff227819 */ /* 0x000fe80000011622 */
[C---:B------:R-:W-:Y:S08]  /*b0f0*/  HMMA.16816.F32 R36, R20.reuse, R128, R36 ;  /* 0x000000801424723c */ /* 0x040ff00000001824 */
[C---:B------:R-:W-:Y:S04]  /*b100*/  HMMA.16816.F32 R40, R20.reuse, R130, R40 ;  /* 0x000000821428723c */ /* 0x040fe80000001828 */
[----:B---3--:R-:W-:Y:S03]  /*b110*/  FADD.FTZ R157, R133, R157 ;  /* 0x0000009d859d7221 */ /* 0x008fe60000010000 */
[----:B------:R-:W-:Y:S01]  /*b120*/  SHF.R.U32.HI R130, RZ, 0x18, R228 ;  /* 0x00000018ff827819 */ /* 0x000fe200000116e4 */
[C---:B------:R-:W-:Y:S08]  /*b130*/  HMMA.16816.F32 R44, R20.reuse, R136, R44 ;  /* 0x00000088142c723c */ /* 0x040ff0000000182c */
[C---:B------:R-:W-:Y:S01]  /*b140*/  HMMA.16816.F32 R48, R20.reuse, R138, R48 ;  /* 0x0000008a1430723c */ /* 0x040fe20000001830 */
[----:B------:R-:W-:Y:S07]  /*b150*/  LDSM.16.MT88.4 R136, [R188+0xf800] ;  /* 0x00f80000bc88783b */ /* 0x000fee0000004200 */
        /* <DEDUP_REMOVED lines=19> */
[C---:B----4-:R-:W-:Y:S01]  /*b290*/  HMMA.16816.F32 R92, R20.reuse, R24, R92 ;  /* 0x00000018145c723c */ /* 0x050fe2000000185c */
        /* <DEDUP_REMOVED lines=10> */
[----:B------:R-:W-:Y:S01]  /*b340*/  PRMT R130, R32, 0x5410, R130 ;  /* 0x0000541020827816 */ /* 0x000fe20000000082 */
[C---:B------:R-:W-:Y:S04]  /*b350*/  HMMA.16816.F32 R100, R20.reuse, R116, R100 ;  /* 0x000000741464723c */ /* 0x040fe80000001864 */
[----:B------:R-:W-:Y:S01]  /*b360*/  LOP3.LUT R28, R227, 0xff, RZ, 0xc0, !PT ;  /* 0x000000ffe31c7812 */ /* 0x000fe200078ec0ff */
[----:B------:R-:W5:Y:S01]  /*b370*/  MUFU.EX2 R154, R154 ;  /* 0x0000009a009a7308 */ /* 0x000f620000000800 */
[--C-:B------:R-:W-:Y:S01]  /*b380*/  HSET2.LE.AND R30, R30, R205.reuse, PT ;  /* 0x000000cd1e1e7233 */ /* 0x100fe20003803000 */
[----:B------:R-:W-:Y:S01]  /*b390*/  SHF.R.U32.HI R31, RZ, 0x10, R227 ;  /* 0x00000010ff1f7819 */ /* 0x000fe200000116e3 */
[C---:B------:R-:W-:Y:S01]  /*b3a0*/  HMMA.16816.F32 R16, R20.reuse, R118, R16 ;  /* 0x000000761410723c */ /* 0x040fe20000001810 */
[----:B------:R-:W-:Y:S03]  /*b3b0*/  LDSM.16.MT88.4 R116, [R185+0xd800] ;  /* 0x00d80000b974783b */ /* 0x000fe60000004200 */
[----:B------:R-:W-:Y:S01]  /*b3c0*/  PRMT R28, R28, 0x5410, R34 ;  /* 0x000054101c1c7816 */ /* 0x000fe20000000022 */
[----:B--2---:R-:W-:Y:S01]  /*b3d0*/  FADD.FTZ R159, R153, R159 ;  /* 0x0000009f999f7221 */ /* 0x004fe20000010000 */
[----:B------:R-:W-:Y:S01]  /*b3e0*/  LOP3.LUT R31, R31, 0xff, RZ, 0xc0, !PT ;  /* 0x000000ff1f1f7812 */ /* 0x000fe200078ec0ff */
[----:B------:R-:W2:Y:S01]  /*b3f0*/  MUFU.EX2 R155, R155 ;  /* 0x0000009b009b7308 */ /* 0x000ea20000000800 */
[C---:B-1----:R-:W-:Y:S01]  /*b400*/  HMMA.16816.F32 R104, R20.reuse, R120, R104 ;  /* 0x000000781468723c */ /* 0x042fe20000001868 */
[----:B------:R-:W1:Y:S03]  /*b410*/  LDSM.16.MT88.4 R32, [R186+0xd800] ;  /* 0x00d80000ba20783b */ /* 0x000e660000004200 */
[C---:B----4-:R-:W-:Y:S01]  /*b420*/  F2FP.PACK_AB R129, R152.reuse, R133 ;  /* 0x000000859881723e */ /* 0x050fe200000000ff */
[--C-:B------:R-:W-:Y:S01]  /*b430*/  HSET2.LE.AND R28, R28, R205.reuse, PT ;  /* 0x000000cd1c1c7233 */ /* 0x100fe20003803000 */
[----:B------:R-:W-:Y:S01]  /*b440*/  SHF.R.U32.HI R29, RZ, 0x18, R227 ;  /* 0x00000018ff1d7819 */ /* 0x000fe200000116e3 */
[----:B------:R-:W-:Y:S01]  /*b450*/  FADD.FTZ R157, R152, R157 ;  /* 0x0000009d989d7221 */ /* 0x000fe20000010000 */
[C---:B------:R-:W-:Y:S01]  /*b460*/  HMMA.16816.F32 R108, R20.reuse, R122, R108 ;  /* 0x0000007a146c723c */ /* 0x040fe2000000186c */
[----:B------:R-:W4:Y:S01]  /*b470*/  MUFU.EX2 R167, R167 ;  /* 0x000000a700a77308 */ /* 0x000f220000000800 */
[----:B------:R-:W1:Y:S02]  /*b480*/  LDSM.16.MT88.4 R120, [R184+0xd800] ;  /* 0x00d80000b878783b */ /* 0x000e640000004200 */
[----:B------:R-:W-:Y:S01]  /*b490*/  LOP3.LUT R28, R28, R129, RZ, 0xc0, !PT ;  /* 0x000000811c1c7212 */ /* 0x000fe200078ec0ff */
[C---:B-----5:R-:W-:Y:S01]  /*b4a0*/  FADD.FTZ R159, R154.reuse, R159 ;  /* 0x0000009f9a9f7221 */ /* 0x060fe20000010000 */
[----:B------:R-:W-:Y:S02]  /*b4b0*/  F2FP.PACK_AB R128, R154, R153 ;  /* 0x000000999a80723e */ /* 0x000fe400000000ff */
[----:B------:R-:W-:Y:S01]  /*b4c0*/  PRMT R29, R31, 0x5410, R29 ;  /* 0x000054101f1d7816 */ /* 0x000fe2000000001d */
[C---:B---3--:R-:W-:Y:S02]  /*b4d0*/  HMMA.16816.F32 R12, R20.reuse, R24, R12 ;  /* 0x00000018140c723c */ /* 0x048fe4000000180c */
[----:B------:R-:W3:Y:S01]  /*b4e0*/  MUFU.EX2 R166, R166 ;  /* 0x000000a600a67308 */ /* 0x000ee20000000800 */
[----:B------:R-:W-:Y:S01]  /*b4f0*/  FADD.FTZ R159, R226, R159 ;  /* 0x0000009fe29f7221 */ /* 0x000fe20000010000 */
[--C-:B------:R-:W-:Y:S01]  /*b500*/  HSET2.LE.AND R29, R29, R205.reuse, PT ;  /* 0x000000cd1d1d7233 */ /* 0x100fe20003803000 */
[----:B--2---:R-:W-:Y:S03]  /*b510*/  FADD.FTZ R157, R155, R157 ;  /* 0x0000009d9b9d7221 */ /* 0x004fe60000010000 */
[----:B------:R-:W-:Y:S01]  /*b520*/  HMMA.16816.F32 R112, R20, R26, R112 ;  /* 0x0000001a1470723c */ /* 0x000fe20000001870 */
[----:B------:R-:W2:Y:S03]  /*b530*/  LDSM.16.MT88.4 R20, [R188+0x11800] ;  /* 0x01180000bc14783b */ /* 0x000ea60000004200 */
[----:B------:R-:W-:Y:S02]  /*b540*/  LOP3.LUT R29, R29, R128, RZ, 0xc0, !PT ;  /* 0x000000801d1d7212 */ /* 0x000fe400078ec0ff */
[C---:B----4-:R-:W-:Y:S01]  /*b550*/  F2FP.PACK_AB R31, R167.reuse, R155 ;  /* 0x0000009ba71f723e */ /* 0x050fe200000000ff */
[----:B------:R-:W-:Y:S05]  /*b560*/  FADD.FTZ R211, R167, R157 ;  /* 0x0000009da7d37221 */ /* 0x000fea0000010000 */
[----:B------:R-:W-:Y:S01]  /*b570*/  LOP3.LUT R30, R30, R31, RZ, 0xc0, !PT ;  /* 0x0000001f1e1e7212 */ /* 0x000fe200078ec0ff */
[----:B------:R-:W-:Y:S01]  /*b580*/  HSET2.LE.AND R31, R130, R205, PT ;  /* 0x000000cd821f7233 */ /* 0x000fe20003803000 */
        /* <DEDUP_REMOVED lines=31> */
.L_x_341:
        /* <DEDUP_REMOVED lines=36> */
[CC--:B------:R-:W-:Y:S01]  /*b9c0*/  LEA.HI R8, R0.reuse, R2.reuse, RZ, 0x2 ;  /* 0x0000000200087211 */ /* 0x0c0fe200078f10ff */
[----:B------:R-:W-:Y:S01]  /*b9d0*/  @UP2 UIMAD UR14, UR14, UR8, URZ ;  /* 0x000000080e0e22a4 */ /* 0x000fe2000f8e023f */
[----:B------:R-:W-:Y:S01]  /*b9e0*/  LEA.HI R0, R0, R2, RZ, 0x5 ;  /* 0x0000000200007211 */ /* 0x000fe200078f28ff */
[----:B---3--:R-:W-:Y:S01]  /*b9f0*/  FADD.FTZ R4, R210, R4 ;  /* 0x00000004d2047221 */ /* 0x008fe20000010000 */
        /* <DEDUP_REMOVED lines=19> */
[----:B------:R-:W-:Y:S01]  /*bb30*/  SHF.R.S32.HI R7, RZ, 0x5, R0 ;  /* 0x00000005ff077819 */ /* 0x000fe20000011400 */
[----:B------:R-:W1:Y:S01]  /*bb40*/  @P3 MUFU.RCP R10, R4 ;  /* 0x00000004000a3308 */ /* 0x000e620000001000 */
[C---:B------:R-:W-:Y:S01]  /*bb50*/  SHF.L.U32 R11, R6.reuse, 0x6, RZ ;  /* 0x00000006060b7819 */ /* 0x040fe200000006ff */
[----:B------:R-:W-:Y:S01]  /*bb60*/  USEL UR5, UR5, URZ, !UP3 ;  /* 0x0000003f05057287 */ /* 0x000fe2000d800000 */
[C---:B------:R-:W-:Y:S01]  /*bb70*/  R2P PR, R6.reuse, 0x6 ;  /* 0x0000000606007804 */ /* 0x040fe20000000000 */
[----:B------:R-:W-:Y:S01]  /*bb80*/  USHF.L.U32 UR4, UR4, 0x6, URZ ;  /* 0x0000000604047899 */ /* 0x000fe2000800063f */
[----:B------:R-:W-:Y:S01]  /*bb90*/  LOP3.LUT R11, R11, 0x1c0, RZ, 0xc0, !PT ;  /* 0x000001c00b0b7812 */ /* 0x000fe200078ec0ff */
[----:B----4-:R-:W-:Y:S01]  /*bba0*/  UIMAD UR14, UR10, UR14, UR5 ;  /* 0x0000000e0a0e72a4 */ /* 0x010fe2000f8e0205 */
[----:B------:R-:W-:Y:S01]  /*bbb0*/  LOP3.LUT R6, R6, 0x1, RZ, 0xc0, !PT ;  /* 0x0000000106067812 */ /* 0x000fe200078ec0ff */
[----:B--2---:R-:W-:Y:S01]  /*bbc0*/  FMUL.FTZ R9, R9, c[0x0][0x2dc] ;  /* 0x0000b70009097a20 */ /* 0x004fe20000410000 */
[----:B------:R-:W-:Y:S01]  /*bbd0*/  LEA R8, R7, R8, 0x9 ;  /* 0x0000000807087211 */ /* 0x000fe200078e48ff */
[----:B------:R-:W2:Y:S01]  /*bbe0*/  @P4 MUFU.LG2 R5, R5 ;  /* 0x0000000500054308 */ /* 0x000ea20000000c00 */
[----:B------:R-:W-:Y:S01]  /*bbf0*/  LEA.HI R11, R11, R11, RZ, 0x1d ;  /* 0x0000000b0b0b7211 */ /* 0x000fe200078fe8ff */
[C---:B------:R-:W-:Y:S01]  /*bc00*/  FMUL.FTZ R128, R9.reuse, R128 ;  /* 0x0000008009807220 */ /* 0x040fe20000410000 */
[----:B------:R-:W-:Y:S01]  /*bc10*/  ISETP.NE.U32.AND P0, PT, R6, 0x1, PT ;  /* 0x000000010600780c */ /* 0x000fe20003f05070 */
[C---:B------:R-:W-:Y:S01]  /*bc20*/  FMUL.FTZ R129, R9.reuse, R129 ;  /* 0x0000008109817220 */ /* 0x040fe20000410000 */
[----:B------:R-:W-:Y:S01]  /*bc30*/  LEA R8, R8, R11, 0x1 ;  /* 0x0000000b08087211 */ /* 0x000fe200078e08ff */
[----:B-1----:R-:W-:Y:S01]  /*bc40*/  FMUL.FTZ R10, R10, c[0x0][0x2dc] ;  /* 0x0000b7000a0a7a20 */ /* 0x002fe20000410000 */
[----:B------:R-:W-:Y:S01]  /*bc50*/  MOV R6, 0x20 ;  /* 0x0000002000067802 */ /* 0x000fe20000000f00 */
[C---:B------:R-:W-:Y:S01]  /*bc60*/  FMUL.FTZ R124, R9.reuse, R124 ;  /* 0x0000007c097c7220 */ /* 0x040fe20000410000 */
[----:B------:R-:W-:Y:S01]  /*bc70*/  SHF.L.U32 R8, R8, 0x1, RZ ;  /* 0x0000000108087819 */ /* 0x000fe200000006ff */
[----:B------:R-:W-:Y:S01]  /*bc80*/  FMUL.FTZ R130, R10, R130 ;  /* 0x000000820a827220 */ /* 0x000fe20000410000 */
[----:B------:R-:W-:Y:S01]  /*bc90*/  SEL R6, R6, 0xffffffe0, !P1 ;  /* 0xffffffe006067807 */ /* 0x000fe20004800000 */
[----:B------:R-:W-:Y:S01]  /*bca0*/  FMUL.FTZ R131, R10, R131 ;  /* 0x000000830a837220 */ /* 0x000fe20000410000 */
[----:B------:R-:W-:Y:S01]  /*bcb0*/  IADD3 R11, R8, -0x10, RZ ;  /* 0xfffffff0080b7810 */ /* 0x000fe20007ffe0ff */
[----:B------:R-:W-:Y:S01]  /*bcc0*/  FMUL.FTZ R125, R9, R125 ;  /* 0x0000007d097d7220 */ /* 0x000fe20000410000 */
[----:B------:R-:W-:Y:S01]  /*bcd0*/  F2FP.PACK_AB R128, R129, R128 ;  /* 0x000000808180723e */ /* 0x000fe200000000ff */
[----:B------:R-:W-:Y:S01]  /*bce0*/  FMUL.FTZ R126, R10, R126 ;  /* 0x0000007e0a7e7220 */ /* 0x000fe20000410000 */
[----:B------:R-:W-:Y:S01]  /*bcf0*/  @P0 IADD3 R11, R8, 0x10, RZ ;  /* 0x00000010080b0810 */ /* 0x000fe20007ffe0ff */
[----:B------:R-:W-:Y:S01]  /*bd00*/  FMUL.FTZ R127, R10, R127 ;  /* 0x0000007f0a7f7220 */ /* 0x000fe20000410000 */
[----:B------:R-:W-:Y:S01]  /*bd10*/  F2FP.PACK_AB R130, R131, R130 ;  /* 0x000000828382723e */ /* 0x000fe200000000ff */
[C---:B------:R-:W-:Y:S01]  /*bd20*/  FMUL.FTZ R36, R9.reuse, R36 ;  /* 0x0000002409247220 */ /* 0x040fe20000410000 */
[----:B------:R-:W-:Y:S01]  /*bd30*/  SEL R12, R12, 0xffffffc0, !P2 ;  /* 0xffffffc00c0c7807 */ /* 0x000fe20005000000 */
[----:B------:R-:W-:Y:S01]  /*bd40*/  FMUL.FTZ R37, R9, R37 ;  /* 0x0000002509257220 */ /* 0x000fe20000410000 */
[----:B------:R-:W-:Y:S01]  /*bd50*/  F2FP.PACK_AB R124, R125, R124 ;  /* 0x0000007c7d7c723e */ /* 0x000fe200000000ff */
[C---:B------:R-:W-:Y:S01]  /*bd60*/  FMUL.FTZ R38, R10.reuse, R38 ;  /* 0x000000260a267220 */ /* 0x040fe20000410000 */
[----:B------:R-:W-:Y:S01]  /*bd70*/  F2FP.PACK_AB R126, R127, R126 ;  /* 0x0000007e7f7e723e */ /* 0x000fe200000000ff */
        /* <DEDUP_REMOVED lines=164> */
[----:B------:R-:W-:Y:S01]  /*c7c0*/  FMUL.FTZ R114, R10, R114 ;  /* 0x000000720a727220 */ /* 0x000fe20000410000 */
[----:B------:R-:W-:Y:S01]  /*c7d0*/  LOP3.LUT R0, R0, 0xffffffe0, RZ, 0xc0, !PT ;  /* 0xffffffe000007812 */ /* 0x000fe200078ec0ff */
[----:B------:R-:W-:Y:S01]  /*c7e0*/  FMUL.FTZ R9, R9, R113 ;  /* 0x0000007109097220 */ /* 0x000fe20000410000 */
[----:B------:R-:W-:Y:S01]  /*c7f0*/  F2FP.PACK_AB R118, R119, R118 ;  /* 0x000000767776723e */ /* 0x000fe200000000ff */
[----:B------:R-:W-:Y:S01]  /*c800*/  FMUL.FTZ R10, R10, R115 ;  /* 0x000000730a0a7220 */ /* 0x000fe20000410000 */
[----:B------:R-:W-:Y:S01]  /*c810*/  STS [R11+0x4400], R98 ;  /* 0x004400620b007388 */ /* 0x000fe20000000800 */
[----:B------:R-:W1:Y:S01]  /*c820*/  @P3 MUFU.LG2 R4, R4 ;  /* 0x0000000400043308 */ /* 0x000e620000000c00 */
[----:B------:R-:W-:Y:S01]  /*c830*/  F2FP.PACK_AB R9, R9, R112 ;  /* 0x000000700909723e */ /* 0x000fe200000000ff */
[----:B------:R-:W-:Y:S01]  /*c840*/  @!UP3 UMOV UR26, URZ ;  /* 0x0000003f001abc82 */ /* 0x000fe20008000000 */
[----:B------:R-:W-:Y:S01]  /*c850*/  F2FP.PACK_AB R10, R10, R114 ;  /* 0x000000720a0a723e */ /* 0x000fe200000000ff */
[----:B------:R-:W-:Y:S01]  /*c860*/  STS [R13+0x4000], R100 ;  /* 0x004000640d007388 */ /* 0x000fe20000000800 */
[----:B------:R-:W-:Y:S01]  /*c870*/  IADD3 R0, -R0, R2, RZ ;  /* 0x0000000200007210 */ /* 0x000fe20007ffe1ff */
[----:B------:R-:W-:Y:S01]  /*c880*/  @UP3 UMOV UR26, UR16 ;  /* 0x00000010001a3c82 */ /* 0x000fe20008000000 */
[----:B--2---:R-:W-:Y:S01]  /*c890*/  @P4 FMUL.FTZ R5, R5, 0.69314718246459960938 ;  /* 0x3f31721805054820 */ /* 0x004fe20000410000 */
[----:B------:R-:W-:Y:S01]  /*c8a0*/  STS [R13+0x4400], R102 ;  /* 0x004400660d007388 */ /* 0x000fe20000000800 */
[----:B------:R-:W-:Y:S01]  /*c8b0*/  LOP3.LUT P0, RZ, R0, 0x3, RZ, 0xc0, !PT ;  /* 0x0000000300ff7812 */ /* 0x000fe2000780c0ff */
[----:B------:R-:W-:Y:S01]  /*c8c0*/  @!UP3 UMOV UR27, URZ ;  /* 0x0000003f001bbc82 */ /* 0x000fe20008000000 */
[----:B------:R-:W-:Y:S01]  /*c8d0*/  MOV R0, 0x7f800000 ;  /* 0x7f80000000007802 */ /* 0x000fe20000000f00 */
[----:B------:R-:W-:Y:S01]  /*c8e0*/  STS [R6+0x4000], R120 ;  /* 0x0040007806007388 */ /* 0x000fe20000000800 */
[----:B------:R-:W-:Y:S01]  /*c8f0*/  USHF.R.S32.HI UR5, URZ, 0x1f, UR4 ;  /* 0x0000001f3f057899 */ /* 0x000fe20008011404 */
[----:B------:R-:W-:Y:S01]  /*c900*/  MOV R2, 0x7f800000 ;  /* 0x7f80000000027802 */ /* 0x000fe20000000f00 */
[----:B------:R-:W-:Y:S01]  /*c910*/  @UP3 USHF.R.S32.HI UR27, URZ, 0x1f, UR16 ;  /* 0x0000001f3f1b3899 */ /* 0x000fe20008011410 */
[----:B------:R2:W-:Y:S01]  /*c920*/  STS [R6+0x4400], R122 ;  /* 0x0044007a06007388 */ /* 0x0005e20000000800 */
[----:B------:R-:W-:Y:S01]  /*c930*/  USHF.R.S32.HI UR6, URZ, 0x1f, UR14 ;  /* 0x0000001f3f067899 */ /* 0x000fe2000801140e */
[----:B-1----:R-:W-:Y:S01]  /*c940*/  @P3 FMUL.FTZ R4, R4, 0.69314718246459960938 ;  /* 0x3f31721804043820 */ /* 0x002fe20000410000 */
[----:B------:R-:W-:Y:S01]  /*c950*/  UIADD3 UR4, UP2, UP1, UR4, UR26, UR14 ;  /* 0x0000001a04047290 */ /* 0x000fe2000f95e00e */
[----:B------:R1:W-:Y:S01]  /*c960*/  STS [R14+0x4000], R104 ;  /* 0x004000680e007388 */ /* 0x0003e20000000800 */
[----:B------:R-:W-:Y:S01]  /*c970*/  @!UP0 UMOV UR12, UR24 ;  /* 0x00000018000c8c82 */ /* 0x000fe20008000000 */
[----:B------:R-:W-:Y:S01]  /*c980*/  @P4 FFMA.FTZ R0, R132, c[0x0][0x238], R5 ;  /* 0x00008e0084004a23 */ /* 0x000fe20000010005 */
[----:B------:R-:W-:Y:S01]  /*c990*/  UIADD3.X UR5, UR5, UR27, UR6, UP2, UP1 ;  /* 0x0000001b05057290 */ /* 0x000fe200097e2406 */
[----:B------:R1:W-:Y:S01]  /*c9a0*/  STS [R14+0x4400], R106 ;  /* 0x0044006a0e007388 */ /* 0x0003e20000000800 */
[----:B------:R-:W-:-:S03]  /*c9b0*/  @P3 FFMA.FTZ R2, R3, c[0x0][0x238], R4 ;  /* 0x00008e0003023a23 */ /* 0x000fc60000010004 */
[----:B------:R1:W-:Y:S04]  /*c9c0*/  STS [R15+0x4000], R108 ;  /* 0x0040006c0f007388 */ /* 0x0003e80000000800 */
[----:B------:R1:W-:Y:S04]  /*c9d0*/  STS [R15+0x4400], R110 ;  /* 0x0044006e0f007388 */ /* 0x0003e80000000800 */
[----:B------:R1:W-:Y:S04]  /*c9e0*/  STS [R16+0x4000], R116 ;  /* 0x0040007410007388 */ /* 0x0003e80000000800 */
[----:B------:R1:W-:Y:S01]  /*c9f0*/  STS [R16+0x4400], R118 ;  /* 0x0044007610007388 */ /* 0x0003e20000000800 */
[----:B--2---:R-:W-:-:S03]  /*ca00*/  SHF.R.S32.HI R6, RZ, 0x1f, R7 ;  /* 0x0000001fff067819 */ /* 0x004fc60000011407 */
[----:B------:R1:W-:Y:S01]  /*ca10*/  STS [R12+0x4000], R9 ;  /* 0x004000090c007388 */ /* 0x0003e20000000800 */
[----:B------:R-:W-:-:S03]  /*ca20*/  LEA.HI R6, R6, R7, RZ, 0x2 ;  /* 0x0000000706067211 */ /* 0x000fc600078f10ff */
[----:B------:R1:W-:Y:S01]  /*ca30*/  STS [R12+0x4400], R10 ;  /* 0x0044000a0c007388 */ /* 0x0003e20000000800 */
[----:B------:R-:W-:-:S03]  /*ca40*/  LOP3.LUT R6, R6, 0xffffffc, RZ, 0xc0, !PT ;  /* 0x0ffffffc06067812 */ /* 0x000fc600078ec0ff */
[----:B------:R-:W-:Y:S01]  /*ca50*/  BAR.SYNC.DEFER_BLOCKING 0x0 ;  /* 0x0000000000007b1d */ /* 0x000fe20000010000 */
[----:B------:R-:W-:-:S04]  /*ca60*/  IADD3 R6, R7, -R6, RZ ;  /* 0x8000000607067210 */ /* 0x000fc80007ffe0ff */
[----:B------:R-:W-:Y:S01]  /*ca70*/  LEA R6, R6, R204, 0x4 ;  /* 0x000000cc06067211 */ /* 0x000fe200078e20ff */
[----:B------:R1:W2:Y:S04]  /*ca80*/  LDS.128 R48, [R197] ;  /* 0x00000000c5307984 */ /* 0x0002a80000000c00 */
[----:B------:R1:W3:Y:S04]  /*ca90*/  LDS.128 R44, [R197+0x800] ;  /* 0x00080000c52c7984 */ /* 0x0002e80000000c00 */
[----:B------:R1:W4:Y:S04]  /*caa0*/  LDS.128 R40, [R197+0x1000] ;  /* 0x00100000c5287984 */ /* 0x0003280000000c00 */
[----:B------:R1:W1:Y:S04]  /*cab0*/  LDS.128 R36, [R197+0x1800] ;  /* 0x00180000c5247984 */ /* 0x0002680000000c00 */
[----:B------:R1:W1:Y:S04]  /*cac0*/  LDS.128 R32, [R197+0x2000] ;  /* 0x00200000c5207984 */ /* 0x0002680000000c00 */
[----:B------:R1:W1:Y:S04]  /*cad0*/  LDS.128 R28, [R197+0x2800] ;  /* 0x00280000c51c7984 */ /* 0x0002680000000c00 */
[----:B------:R1:W1:Y:S04]  /*cae0*/  LDS.128 R24, [R197+0x3000] ;  /* 0x00300000c5187984 */ /* 0x0002680000000c00 */
[----:B------:R1:W1:Y:S04]  /*caf0*/  LDS.128 R20, [R197+0x3800] ;  /* 0x00380000c5147984 */ /* 0x0002680000000c00 */
[----:B------:R1:W1:Y:S04]  /*cb00*/  LDS.128 R16, [R197+0x4000] ;  /* 0x00400000c5107984 */ /* 0x0002680000000c00 */
[----:B------:R1:W1:Y:S04]  /*cb10*/  LDS.128 R12, [R197+0x4800] ;  /* 0x00480000c50c7984 */ /* 0x0002680000000c00 */
[----:B------:R1:W1:Y:S04]  /*cb20*/  LDS.128 R8, [R197+0x5000] ;  /* 0x00500000c5087984 */ /* 0x0002680000000c00 */
[----:B------:R1:W1:Y:S01]  /*cb30*/  LDS.128 R52, [R197+0x5800] ;  /* 0x00580000c5347984 */ /* 0x0002620000000c00 */
[----:B------:R-:W-:Y:S05]  /*cb40*/  @P0 BRA `(.L_x_346) ;  /* 0x0000010000000947 */ /* 0x000fea0003800000 */
[----:B--23--:R-:W-:Y:S01]  /*cb50*/  UIMAD UR6, UR9, -0x40, UR20 ;  /* 0xffffffc0090678a4 */ /* 0x00cfe2000f8e0214 */
        /* <DEDUP_REMOVED lines=15> */
.L_x_346:
[----:B--23--:R-:W-:Y:S05]  /*cc50*/  BSYNC B0 ;  /* 0x0000000000007941 */ /* 0x00cfea0003800000 */
.L_x_345:
[----:B------:R-:W2:Y:S01]  /*cc60*/  S2R R3, SR_TID.X ;  /* 0x0000000000037919 */ /* 0x000ea20000002100 */
[----:B------:R-:W-:Y:S01]  /*cc70*/  IADD3 R4, P0, R206, UR12, RZ ;  /* 0x0000000cce047c10 */ /* 0x000fe2000ff1e0ff */
[----:B------:R-:W-:Y:S01]  /*cc80*/  USHF.R.S32.HI UR6, URZ, 0x1f, UR10 ;  /* 0x0000001f3f067899 */ /* 0x000fe2000801140a */
[----:B------:R-:W-:Y:S01]  /*cc90*/  BSSY B0, `(.L_x_347) ;  /* 0x0000017000007945 */ /* 0x000fe20003800000 */
[----:B------:R-:W3:Y:S01]  /*cca0*/  S2R R0, SR_CTAID.Z ;  /* 0x0000000000007919 */ /* 0x000ee20000002700 */
[----:B------:R-:W-:Y:S01]  /*ccb0*/  IADD3.X R5, R207, UR7, RZ, P0, !PT ;  /* 0x00000007cf057c10 */ /* 0x000fe200087fe4ff */
[----:B------:R-:W-:-:S02]  /*ccc0*/  ULDC.64 UR4, c[0x0][0x1f0] ;  /* 0x00007c0000047ab9 */ /* 0x000fc40000000a00 */
[----:B------:R-:W-:-:S04]  /*ccd0*/  UIMAD UR4, UR6, UR4, URZ ;  /* 0x00000004060472a4 */ /* 0x000fc8000f8e023f */
[----:B------:R-:W-:Y:S01]  /*cce0*/  UIMAD UR4, UR10, UR5, UR4 ;  /* 0x000000050a0472a4 */ /* 0x000fe2000f8e0204 */
[----:B--2---:R-:W-:-:S04]  /*ccf0*/  SHF.R.S32.HI R2, RZ, 0x1f, R3 ;  /* 0x0000001fff027819 */ /* 0x004fc80000011403 */
[----:B------:R-:W-:Y:S01]  /*cd00*/  LEA.HI R2, R2, R3, RZ, 0x3 ;  /* 0x0000000302027211 */ /* 0x000fe200078f18ff */
[----:B---3--:R-:W-:-:S03]  /*cd10*/  IMAD.WIDE.U32 R4, R0, c[0x0][0x1f0], R4 ;  /* 0x00007c0000047a25 */ /* 0x008fc600078e0004 */
[----:B------:R-:W-:Y:S02]  /*cd20*/  SHF.R.S32.HI R2, RZ, 0x3, R2 ;  /* 0x00000003ff027819 */ /* 0x000fe40000011402 */
[----:B------:R-:W-:Y:S02]  /*cd30*/  IADD3 R7, R5, UR4, RZ ;  /* 0x0000000405077c10 */ /* 0x000fe4000fffe0ff */
[----:B------:R-:W-:-:S13]  /*cd40*/  ISETP.GE.AND P0, PT, R2, UR18, PT ;  /* 0x0000001202007c0c */ /* 0x000fda000bf06270 */
        /* <DEDUP_REMOVED lines=11> */
.L_x_348:
[----:B------:R-:W-:Y:S05]  /*ce00*/  BSYNC B0 ;  /* 0x0000000000007941 */ /* 0x000fea0003800000 */
.L_x_347:
[----:B------:R-:W-:Y:S01]  /*ce10*/  IADD3 R2, R2, 0x10, RZ ;  /* 0x0000001002027810 */ /* 0x000fe20007ffe0ff */
[----:B------:R-:W-:Y:S03]  /*ce20*/  BSSY B0, `(.L_x_349) ;  /* 0x0000010000007945 */ /* 0x000fe60003800000 */
[----:B------:R-:W-:-:S13]  /*ce30*/  ISETP.GE.AND P0, PT, R2, UR18, PT ;  /* 0x0000001202007c0c */ /* 0x000fda000bf06270 */
[----:B------:R-:W-:Y:S05]  /*ce40*/  @P0 BRA `(.L_x_350) ;  /* 0x000000d000000947 */ /* 0x000fea0003800000 */
[----:B------:R-:W-:Y:S01]  /*ce50*/  IADD3 R2, P0, R208, 0x10, RZ ;  /* 0x00000010d0027810 */ /* 0x000fe20007f1e0ff */
[----:B-12---:R-:W-:Y:S01]  /*ce60*/  IMAD.MOV.U32 R16, RZ, RZ, R4 ;  /* 0x000000ffff107224 */ /* 0x006fe200078e0004 */
        /* <DEDUP_REMOVED lines=8> */
[----:B------:R1:W-:Y:S04]  /*cef0*/  STG.E.128 [R2.64], R44 ;  /* 0x0000002c02007986 */ /* 0x0003e8000c101d16 */
[----:B------:R1:W-:Y:S04]  /*cf00*/  STG.E.128 [R2.64+0x80], R28 ;  /* 0x0000801c02007986 */ /* 0x0003e8000c101d16 */
[----:B------:R1:W-:Y:S02]  /*cf10*/  STG.E.128 [R2.64+0x100], R12 ;  /* 0x0001000c02007986 */ /* 0x0003e4000c101d16 */
.L_x_350:
[----:B------:R-:W-:Y:S05]  /*cf20*/  BSYNC B0 ;  /* 0x0000000000007941 */ /* 0x000fea0003800000 */
.L_x_349:
[----:B------:R-:W-:Y:S01]  /*cf30*/  ISETP.GE.AND P0, PT, R196, UR18, PT ;  /* 0x00000012c4007c0c */ /* 0x000fe2000bf06270 */
[----:B------:R-:W-:-:S12]  /*cf40*/  BSSY B0, `(.L_x_351) ;  /* 0x000000f000007945 */ /* 0x000fd80003800000 */
[----:B------:R-:W-:Y:S05]  /*cf50*/  @P0 BRA `(.L_x_352) ;  /* 0x000000d000000947 */ /* 0x000fea0003800000 */
[----:B-1----:R-:W-:Y:S01]  /*cf60*/  IADD3 R2, P0, R208, 0x20, RZ ;  /* 0x00000020d0027810 */ /* 0x002fe20007f1e0ff */
        /* <DEDUP_REMOVED lines=9> */
[----:B----4-:R1:W-:Y:S04]  /*d000*/  STG.E.128 [R2.64], R40 ;  /* 0x0000002802007986 */ /* 0x0103e8000c101d16 */
[----:B------:R1:W-:Y:S04]  /*d010*/  STG.E.128 [R2.64+0x80], R24 ;  /* 0x0000801802007986 */ /* 0x0003e8000c101d16 */
[----:B------:R1:W-:Y:S02]  /*d020*/  STG.E.128 [R2.64+0x100], R8 ;  /* 0x0001000802007986 */ /* 0x0003e4000c101d16 */
.L_x_352:
[----:B------:R-:W-:Y:S05]  /*d030*/  BSYNC B0 ;  /* 0x0000000000007941 */ /* 0x000fea0003800000 */
.L_x_351:
[----:B------:R-:W-:-:S13]  /*d040*/  ISETP.GE.AND P0, PT, R195, UR18, PT ;  /* 0x00000012c3007c0c */ /* 0x000fda000bf06270 */
[----:B------:R-:W-:Y:S05]  /*d050*/  @P0 EXIT ;  /* 0x000000000000094d */ /* 0x000fea0003800000 */
[----:B------:R-:W-:Y:S01]  /*d060*/  IADD3 R0, P0, R208, 0x30, RZ ;  /* 0x00000030d0007810 */ /* 0x000fe20007f1e0ff */
[----:B-1----:R-:W-:Y:S01]  /*d070*/  IMAD.MOV.U32 R2, RZ, RZ, R4 ;  /* 0x000000ffff027224 */ /* 0x002fe200078e0004 */
        /* <DEDUP_REMOVED lines=12> */
.L_x_334:
[----:B------:R-:W-:Y:S01]  /*d140*/  UISETP.NE.AND UP4, UPT, UR19, -0x1, UPT ;  /* 0xffffffff1300788c */ /* 0x000fe2000bf85270 */
[----:B------:R-:W-:Y:S01]  /*d150*/  LEA.HI R7, R7, R86, RZ, 0x3 ;  /* 0x0000005607077211 */ /* 0x000fe200078f18ff */
[----:B------:R-:W-:Y:S01]  /*d160*/  ULDC.U8 UR15, c[0x0][0x329] ;  /* 0x0000ca40000f7ab9 */ /* 0x000fe20000000000 */
[----:B------:R-:W1:Y:S01]  /*d170*/  S2R R8, SR_CTAID.Z ;  /* 0x0000000000087919 */ /* 0x000e620000002700 */
[----:B------:R-:W-:Y:S01]  /*d180*/  UISETP.NE.AND UP3, UPT, UR15, URZ, UPT ;  /* 0x0000003f0f00728c */ /* 0x000fe2000bf65270 */
[----:B------:R-:W-:Y:S01]  /*d190*/  LOP3.LUT R0, R7, 0x1ffffff8, RZ, 0xc0, !PT ;  /* 0x1ffffff807007812 */ /* 0x000fe200078ec0ff */
[----:B------:R-:W-:Y:S01]  /*d1a0*/  ULDC.64 UR4, c[0x0][0x1e0] ;  /* 0x0000780000047ab9 */ /* 0x000fe20000000a00 */
[----:B------:R-:W2:Y:S01]  /*d1b0*/  S2R R12, SR_CTAID.X ;  /* 0x00000000000c7919 */ /* 0x000ea20000002500 */
[----:B------:R-:W-:Y:S01]  /*d1c0*/  ULDC.64 UR6, c[0x0][0x1e8] ;  /* 0x00007a0000067ab9 */ /* 0x000fe20000000a00 */
[----:B------:R-:W-:Y:S01]  /*d1d0*/  SHF.R.S32.HI R6, RZ, 0x3, R7 ;  /* 0x00000003ff067819 */ /* 0x000fe20000011407 */
[----:B------:R-:W-:Y:S01]  /*d1e0*/  USHF.R.S32.HI UR14, URZ, 0x1f, UR8 ;  /* 0x0000001f3f0e7899 */ /* 0x000fe20008011408 */
[----:B------:R-:W-:Y:S01]  /*d1f0*/  IMAD.IADD R0, R86, 0x1, -R0 ;  /* 0x0000000156007824 */ /* 0x000fe200078e0a00 */
[----:B------:R-:W-:Y:S01]  /*d200*/  @!UP4 USHF.R.S32.HI UR17, URZ, 0x1f, UR11 ;  /* 0x0000001f3f11c899 */ /* 0x000fe2000801140b */
[----:B------:R-:W-:Y:S01]  /*d210*/  SHF.R.S32.HI R7, RZ, 0x1f, R6 ;  /* 0x0000001fff077819 */ /* 0x000fe20000011406 */
[----:B------:R-:W-:Y:S01]  /*d220*/  @UP4 UIMAD.WIDE.U32 UR12, UR19, UR6, URZ ;  /* 0x00000006130c42a5 */ /* 0x000fe2000f8e003f */
[----:B------:R-:W-:Y:S01]  /*d230*/  IMAD.SHL.U32 R0, R0, 0x8, RZ ;  /* 0x0000000800007824 */ /* 0x000fe200078e00ff */
[----:B------:R-:W-:Y:S01]  /*d240*/  @!UP4 UIMAD UR17, UR17, UR4, URZ ;  /* 0x000000041111c2a4 */ /* 0x000fe2000f8e023f */
[----:B------:R-:W-:Y:S01]  /*d250*/  BSSY B0, `(.L_x_353) ;  /* 0x0000038000007945 */ /* 0x000fe20003800000 */
[----:B------:R-:W-:-:S02]  /*d260*/  ULDC.U8 UR16, c[0x0][0x328] ;  /* 0x0000ca0000107ab9 */ /* 0x000fc40000000000 */
[----:B------:R-:W-:Y:S02]  /*d270*/  @!UP4 UIMAD.WIDE.U32 UR24, UR11, UR4, URZ ;  /* 0x000000040b18c2a5 */ /* 0x000fe4000f8e003f */
[----:B------:R-:W-:Y:S02]  /*d280*/  @!UP4 UIMAD UR17, UR11, UR5, UR17 ;  /* 0x000000050b11c2a4 */ /* 0x000fe4000f8e0211 */
[----:B------:R-:W-:Y:S02]  /*d290*/  UISETP.NE.AND UP2, UPT, UR16, URZ, UPT ;  /* 0x0000003f1000728c */ /* 0x000fe4000bf45270 */
[----:B------:R-:W-:Y:S02]  /*d2a0*/  ULDC.64 UR4, c[0x0][0x1f0] ;  /* 0x00007c0000047ab9 */ /* 0x000fe40000000a00 */
[----:B------:R-:W-:Y:S02]  /*d2b0*/  UIMAD UR4, UR14, UR4, URZ ;  /* 0x000000040e0472a4 */ /* 0x000fe4000f8e023f */
[----:B------:R-:W-:Y:S01]  /*d2c0*/  @UP4 UIMAD UR7, UR19, UR7, UR13 ;  /* 0x00000007130742a4 */ /* 0x000fe2000f8e020d */
[----:B--2---:R-:W-:Y:S01]  /*d2d0*/  IMAD.WIDE R12, R12, 0x40, R6 ;  /* 0x000000400c0c7825 */ /* 0x004fe200078e0206 */
[----:B------:R-:W-:-:S02]  /*d2e0*/  @UP4 UMOV UR14, UR12 ;  /* 0x0000000c000e4c82 */ /* 0x000fc40008000000 */
[----:B------:R-:W-:Y:S02]  /*d2f0*/  UISETP.EQ.AND UP2, UPT, UR15, URZ, UP2 ;  /* 0x0000003f0f00728c */ /* 0x000fe40009742270 */
[----:B------:R-:W-:Y:S02]  /*d300*/  @!UP3 UISETP.NE.AND UP1, UPT, UR16, URZ, UPT ;  /* 0x0000003f1000b28c */ /* 0x000fe4000bf25270 */
[----:B------:R-:W-:Y:S02]  /*d310*/  ULDC UR13, c[0x0][0x214] ;  /* 0x00008500000d7ab9 */ /* 0x000fe40000000800 */
[----:B------:R-:W-:Y:S02]  /*d320*/  @UP3 ULDC UR12, c[0x0][0x210] ;  /* 0x00008400000c3ab9 */ /* 0x000fe40000000800 */
[----:B------:R-:W-:Y:S02]  /*d330*/  ULDC UR10, c[0x0][0x234] ;  /* 0x00008d00000a7ab9 */ /* 0x000fe40000000800 */
[----:B------:R-:W-:-:S02]  /*d340*/  @UP3 UIMAD UR12, UR12, UR13, URZ ;  /* 0x0000000d0c0c32a4 */ /* 0x000fc4000f8e023f */
[----:B------:R-:W-:Y:S02]  /*d350*/  UISETP.NE.OR UP0, UPT, UR19, -0x1, !UP2 ;  /* 0xffffffff1300788c */ /* 0x000fe4000d705670 */
[----:B------:R-:W-:Y:S02]  /*d360*/  @!UP3 USEL UR12, UR13, UR10, !UP1 ;  /* 0x0000000a0d0cb287 */ /* 0x000fe4000c800000 */
        /* <DEDUP_REMOVED lines=10> */
[----:B------:R-:W-:Y:S01]  /*d410*/  @UP3 ULDC UR18, c[0x0][0x210] ;  /* 0x0000840000123ab9 */ /* 0x000fe20000000800 */
[----:B------:R-:W-:Y:S01]  /*d420*/  ISETP.GE.AND P0, PT, R6, UR20, PT ;  /* 0x0000001406007c0c */ /* 0x000fe2000bf06270 */
[----:B------:R-:W-:-:S02]  /*d430*/  USEL UR15, UR15, URZ, !UP2 ;  /* 0x0000003f0f0f7287 */ /* 0x000fc4000d000000 */
[----:B------:R-:W-:Y:S01]  /*d440*/  @!UP3 UMOV UR18, 0x1 ;  /* 0x000000010012b882 */ /* 0x000fe20000000000 */
[----:B-1----:R-:W-:Y:S01]  /*d450*/  IMAD.WIDE.U32 R8, R8, c[0x0][0x1f0], R2 ;  /* 0x00007c0008087a25 */ /* 0x002fe200078e0002 */
[----:B------:R-:W-:Y:S02]  /*d460*/  UIMAD UR9, UR9, UR18, URZ ;  /* 0x00000012090972a4 */ /* 0x000fe4000f8e023f */
[----:B------:R-:W-:Y:S02]  /*d470*/  UIMAD UR15, UR8, UR12, UR15 ;  /* 0x0000000c080f72a4 */ /* 0x000fe4000f8e020f */
        /* <DEDUP_REMOVED lines=21> */
.L_x_354:
[----:B------:R-:W-:Y:S05]  /*d5d0*/  BSYNC B0 ;  /* 0x0000000000007941 */ /* 0x000fea0003800000 */
.L_x_353:
[----:B-1----:R-:W-:Y:S01]  /*d5e0*/  IADD3 R5, R6, 0x10, RZ ;  /* 0x0000001006057810 */ /* 0x002fe20007ffe0ff */
[----:B------:R-:W-:Y:S03]  /*d5f0*/  BSSY B0, `(.L_x_355) ;  /* 0x0000010000007945 */ /* 0x000fe60003800000 */
[----:B------:R-:W-:-:S13]  /*d600*/  ISETP.GE.AND P0, PT, R5, UR20, PT ;  /* 0x0000001405007c0c */ /* 0x000fda000bf06270 */
        /* <DEDUP_REMOVED lines=11> */
[----:B------:R1:W-:Y:S04]  /*d6c0*/  STG.E.128 [R2.64], RZ ;  /* 0x000000ff02007986 */ /* 0x0003e8000c101d16 */
[----:B------:R1:W-:Y:S04]  /*d6d0*/  STG.E.128 [R2.64+0x80], RZ ;  /* 0x000080ff02007986 */ /* 0x0003e8000c101d16 */
[----:B------:R1:W-:Y:S02]  /*d6e0*/  STG.E.128 [R2.64+0x100], RZ ;  /* 0x000100ff02007986 */ /* 0x0003e4000c101d16 */
.L_x_356:
[----:B------:R-:W-:Y:S05]  /*d6f0*/  BSYNC B0 ;  /* 0x0000000000007941 */ /* 0x000fea0003800000 */
.L_x_355:
[----:B------:R-:W-:Y:S01]  /*d700*/  IADD3 R4, R6, 0x20, RZ ;  /* 0x0000002006047810 */ /* 0x000fe20007ffe0ff */
[----:B------:R-:W-:Y:S03]  /*d710*/  BSSY B0, `(.L_x_357) ;  /* 0x0000010000007945 */ /* 0x000fe60003800000 */
[----:B------:R-:W-:-:S13]  /*d720*/  ISETP.GE.AND P0, PT, R4, UR20, PT ;  /* 0x0000001404007c0c */ /* 0x000fda000bf06270 */
        /* <DEDUP_REMOVED lines=14> */
.L_x_358:
[----:B------:R-:W-:Y:S05]  /*d810*/  BSYNC B0 ;  /* 0x0000000000007941 */ /* 0x000fea0003800000 */
.L_x_357:
[----:B-1----:R-:W-:Y:S01]  /*d820*/  IADD3 R3, R6, 0x30, RZ ;  /* 0x0000003006037810 */ /* 0x002fe20007ffe0ff */
[----:B------:R-:W-:Y:S03]  /*d830*/  BSSY B0, `(.L_x_359) ;  /* 0x000000f000007945 */ /* 0x000fe60003800000 */
[----:B------:R-:W-:-:S13]  /*d840*/  ISETP.GE.AND P0, PT, R3, UR20, PT ;  /* 0x0000001403007c0c */ /* 0x000fda000bf06270 */
[----:B------:R-:W-:Y:S05]  /*d850*/  @P0 BRA `(.L_x_360) ;  /* 0x000000c000000947 */ /* 0x000fea0003800000 */
[----:B------:R-:W-:Y:S02]  /*d860*/  IADD3 R2, P0, R12, 0x30, RZ ;  /* 0x000000300c027810 */ /* 0x000fe40007f1e0ff */
[----:B------:R-:W-:Y:S02]  /*d870*/  MOV R9, R11 ;  /* 0x0000000b00097202 */ /* 0x000fe40000000f00 */
[----:B------:R-:W-:-:S03]  /*d880*/  IADD3.X R0, RZ, R13, RZ, P0, !PT ;  /* 0x0000000dff007210 */ /* 0x000fc600007fe4ff */
        /* <DEDUP_REMOVED lines=9> */
.L_x_360:
[----:B------:R-:W-:Y:S05]  /*d920*/  BSYNC B0 ;  /* 0x0000000000007941 */ /* 0x000fea0003800000 */
.L_x_359:
[----:B------:R-:W-:-:S04]  /*d930*/  LOP3.LUT P6, RZ, R86, 0x7, RZ, 0xc0, !PT ;  /* 0x0000000756ff7812 */ /* 0x000fc800078cc0ff */
[----:B------:R-:W-:Y:S02]  /*d940*/  ISETP.GE.OR P5, PT, R6, UR20, P6 ;  /* 0x0000001406007c0c */ /* 0x000fe4000b7a6670 */
[----:B------:R-:W-:Y:S02]  /*d950*/  ISETP.GE.OR P4, PT, R5, UR20, P6 ;  /* 0x0000001405007c0c */ /* 0x000fe4000b786670 */
[----:B------:R-:W-:Y:S02]  /*d960*/  ISETP.GE.OR P3, PT, R4, UR20, P6 ;  /* 0x0000001404007c0c */ /* 0x000fe4000b766670 */
[----:B------:R-:W-:-:S07]  /*d970*/  ISETP.GE.OR P6, PT, R3, UR20, P6 ;  /* 0x0000001403007c0c */ /* 0x000fce000b7c6670 */
[----:B------:R-:W-:Y:S02]  /*d980*/  @!P5 IMAD R7, R6, UR18, RZ ;  /* 0x000000120607dc24 */ /* 0x000fe4000f8e02ff */
[----:B------:R-:W-:Y:S02]  /*d990*/  @!P4 IMAD R0, R5, UR18, RZ ;  /* 0x000000120500cc24 */ /* 0x000fe4000f8e02ff */
[----:B------:R-:W-:Y:S01]  /*d9a0*/  @!P3 IMAD R4, R4, UR18, RZ ;  /* 0x000000120404bc24 */ /* 0x000fe2000f8e02ff */
[C---:B------:R-:W-:Y:S02]  /*d9b0*/  @!P5 IADD3 R6, P0, R7.reuse, UR9, RZ ;  /* 0x000000090706dc10 */ /* 0x040fe4000ff1e0ff */
[----:B------:R-:W-:Y:S02]  /*d9c0*/  @!P4 IADD3 R2, P1, R0, UR9, RZ ;  /* 0x000000090002cc10 */ /* 0x000fe4000ff3e0ff */
[----:B------:R-:W-:Y:S02]  /*d9d0*/  @!P5 LEA.HI.X.SX32 R7, R7, UR6, 0x1, P0 ;  /* 0x000000060707dc11 */ /* 0x000fe400080f0eff */
[----:B-1----:R-:W-:-:S02]  /*d9e0*/  @!P5 LEA R10, P2, R6, c[0x0][0x200], 0x2 ;  /* 0x00008000060ada11 */ /* 0x002fc400078410ff */
        /* <DEDUP_REMOVED lines=15> */
[----:B-1----:R-:W-:-:S05]  /*dae0*/  IMAD R0, R3, UR18, RZ ;  /* 0x0000001203007c24 */ /* 0x002fca000f8e02ff */
[----:B------:R-:W-:-:S04]  /*daf0*/  IADD3 R2, P0, R0, UR9, RZ ;  /* 0x0000000900027c10 */ /* 0x000fc8000ff1e0ff */
[----:B------:R-:W-:Y:S02]  /*db00*/  LEA.HI.X.SX32 R0, R0, UR6, 0x1, P0 ;  /* 0x0000000600007c11 */ /* 0x000fe400080f0eff */
[----:B------:R-:W-:-:S04]  /*db10*/  LEA R4, P0, R2, c[0x0][0x200], 0x2 ;  /* 0x0000800002047a11 */ /* 0x000fc800078010ff */
[----:B------:R-:W-:Y:S01]  /*db20*/  LEA.HI.X R5, R2, c[0x0][0x204], R0, 0x2, P0 ;  /* 0x0000810002057a11 */ /* 0x000fe200000f1400 */
[----:B------:R-:W-:-:S05]  /*db30*/  IMAD.MOV.U32 R0, RZ, RZ, 0x7f800000 ;  /* 0x7f800000ff007424 */ /* 0x000fca00078e00ff */
[----:B------:R-:W-:Y:S01]  /*db40*/  STG.E [R4.64], R0 ;  /* 0x0000000004007986 */ /* 0x000fe2000c101916 */
[----:B------:R-:W-:Y:S05]  /*db50*/  EXIT ;  /* 0x000000000000794d */ /* 0x000fea0003800000 */
.L_x_361:
        /* <DEDUP_REMOVED lines=10> */
.L_x_689:


//--------------------- .text._ZN5flash16flash_fwd_kernelI23Flash_fwd_kernel_traitsILi192ELi64ELi64ELi4ELb0ELb0EN7cutlass6half_tE19Flash_kernel_traitsILi192ELi64ELi64ELi4ES3_EELb0ELb1ELb0ELb0ELb0ELb1ELb1ELb0EEEvNS_16Flash_fwd_paramsE --------------------------
	.section	.text._ZN5flash16flash_fwd_kernelI23Flash_fwd_kernel_traitsILi192ELi64ELi64ELi4ELb0ELb0EN7cutlass6half_tE19Flash_kernel_traitsILi192ELi64ELi64ELi4ES3_EELb0ELb1ELb0ELb0ELb0ELb1ELb1ELb0EEEvNS_16Flash_fwd_paramsE,"ax",@progbits
	.sectioninfo	@"SHI_REGISTERS=254"
	.align	128
        .global         _ZN5flash16flash_fwd_kernelI23Flash_fwd_kernel_traitsILi192ELi64ELi64ELi4ELb0ELb0EN7cutlass6half_tE19Flash_kernel_traitsILi192ELi64ELi64ELi4ES3_EELb0ELb1ELb0ELb0ELb0ELb1ELb1ELb0EEEvNS_16Flash_fwd_paramsE
        .type           _ZN5flash16flash_fwd_kernelI23Flash_fwd_kernel_traitsILi192ELi64ELi64ELi4ELb0ELb0EN7cutlass6half_tE19Flash_kernel_traitsILi192ELi64ELi64ELi4ES3_EELb0ELb1ELb0ELb0ELb0ELb1ELb1ELb0EEEvNS_16Flash_fwd_paramsE,@function
        .size           _ZN5flash16flash_fwd_kernelI23Flash_fwd_kernel_traitsILi192ELi64ELi64ELi4ELb0ELb0EN7cutlass6half_tE19Flash_kernel_traitsILi192ELi64ELi64ELi4ES3_EELb0ELb1ELb0ELb0ELb0ELb1ELb1ELb0EEEvNS_16Flash_fwd_paramsE,(.L_x_690 - _ZN5flash16flash_fwd_kernelI23Flash_fwd_kernel_traitsILi192ELi64ELi64ELi4ELb0ELb0EN7cutlass6half_tE19Flash_kernel_traitsILi192ELi64ELi64ELi4ES3_EELb0ELb1ELb0ELb0ELb0ELb1ELb1ELb0EEEvNS_16Flash_fwd_paramsE)
        .other          _ZN5flash16flash_fwd_kernelI23Flash_fwd_kernel_traitsILi192ELi64ELi64ELi4ELb0ELb0EN7cutlass6half_tE19Flash_kernel_traitsILi192ELi64ELi64ELi4ES3_EELb0ELb1ELb0ELb0ELb0ELb1ELb1ELb0EEEvNS_16Flash_fwd_paramsE,@"STO_CUDA_ENTRY STV_DEFAULT"
_ZN5flash16flash_fwd_kernelI23Flash_fwd_kernel_traitsILi192ELi64ELi64ELi4ELb0ELb0EN7cutlass6half_tE19Flash_kernel_traitsILi192ELi64ELi64ELi4ES3_EELb0ELb1ELb0ELb0ELb0ELb1ELb1ELb0EEEvNS_16Flash_fwd_paramsE:
.text._ZN5flash16flash_fwd_kernelI23Flash_fwd_kernel_traitsILi192ELi64ELi64ELi4ELb0ELb0EN7cutlass6half_tE19Flash_kernel_traitsILi192ELi64ELi64ELi4ES3_EELb0ELb1ELb0ELb0ELb0ELb1ELb1ELb0EEEvNS_16Flash_fwd_paramsE:
[----:B------:R-:W-:Y:S02]  /*0000*/  MOV R1, c[0x0][0x28] ;  /* 0x00000a0000017a02 */ /* 0x000fe40000000f00 */
[----:B------:R-:W1:Y:S01]  /*0010*/  S2UR UR10, SR_CTAID.Y ;  /* 0x00000000000a79c3 */ /* 0x000e620000002600 */
[----:B------:R-:W-:Y:S02]  /*0020*/  ULDC.64 UR4, c[0x0][0x240] ;  /* 0x0000900000047ab9 */ /* 0x000fe40000000a00 */
[----:B------:R-:W-:Y:S02]  /*0030*/  UISETP.NE.U32.AND UP2, UPT, URZ, UR4, UPT ;  /* 0x000000043f00728c */ /* 0x000fe4000bf45070 */
[----:B------:R-:W-:Y:S02]  /*0040*/  UMOV UR7, 0x4 ;  /* 0x0000000400077882 */ /* 0x000fe40000000000 */
[----:B------:R-:W-:Y:S02]  /*0050*/  UISETP.NE.AND.EX UP2, UPT, URZ, UR5, UPT, UP2 ;  /* 0x000000053f00728c */ /* 0x000fe4000bf45320 */
[----:B------:R-:W-:Y:S02]  /*0060*/  ULDC.64 UR12, c[0x0][0x240] ;  /* 0x00009000000c7ab9 */ /* 0x000fe40000000a00 */
[----:B------:R-:W-:-:S02]  /*0070*/  ULDC.64 UR4, c[0x0][0x250] ;  /* 0x0000940000047ab9 */ /* 0x000fc40000000a00 */
[----:B------:R-:W-:Y:S01]  /*0080*/  PLOP3.LUT P2, PT, PT, PT, UP2, 0x80, 0x0 ;  /* 0x000000000000781c */ /* 0x000fe20003f4f028 */
[----:B------:R-:W-:Y:S02]  /*0090*/  UISETP.NE.U32.AND UP0, UPT, URZ, UR4, UPT ;  /* 0x000000043f00728c */ /* 0x000fe4000bf05070 */
[----:B------:R-:W-:Y:S02]  /*00a0*/  ULDC.64 UR16, c[0x0][0x118] ;  /* 0x0000460000107ab9 */ /* 0x000fe40000000a00 */
[----:B------:R-:W-:Y:S02]  /*00b0*/  UISETP.NE.AND.EX UP0, UPT, URZ, UR5, UPT, UP0 ;  /* 0x000000053f00728c */ /* 0x000fe4000bf05300 */
[----:B------:R-:W-:Y:S02]  /*00c0*/  ULDC.U8 UR6, c[0x0][0x312] ;  /* 0x0000c48000067ab9 */ /* 0x000fe40000000000 */
[----:B------:R-:W-:Y:S02]  /*00d0*/  ULDC.64 UR8, c[0x0][0x248] ;  /* 0x0000920000087ab9 */ /* 0x000fe40000000a00 */
[----:B-1----:R-:W-:Y:S01]  /*00e0*/  UIMAD.WIDE UR12, UR10, UR7, UR12 ;  /* 0x000000070a0c72a5 */ /* 0x002fe2000f8e020c */
[----:B------:R-:W-:Y:S01]  /*00f0*/  PLOP3.LUT P0, PT, PT, PT, UP0, 0x80, 0x0 ;  /* 0x000000000000781c */ /* 0x000fe20003f0f008 */
[----:B------:R-:W-:-:S02]  /*0100*/  ULDC.64 UR4, c[0x0][0x250] ;  /* 0x0000940000047ab9 */ /* 0x000fc40000000a00 */
[----:B------:R-:W-:Y:S02]  /*0110*/  UISETP.NE.AND UP3, UPT, UR6, URZ, UPT ;  /* 0x0000003f0600728c */ /* 0x000fe4000bf65270 */
[----:B------:R-:W-:Y:S01]  /*0120*/  IMAD.U32 R8, RZ, RZ, UR12 ;  /* 0x0000000cff087e24 */ /* 0x000fe2000f8e00ff */
[----:B------:R-:W-:Y:S01]  /*0130*/  UISETP.EQ.U32.AND UP1, UPT, URZ, UR8, UPT ;  /* 0x000000083f00728c */ /* 0x000fe2000bf22070 */
[----:B------:R-:W-:Y:S01]  /*0140*/  IMAD.U32 R9, RZ, RZ, UR13 ;  /* 0x0000000dff097e24 */ /* 0x000fe2000f8e00ff */
[----:B------:R-:W-:Y:S02]  /*0150*/  @UP0 UIMAD.WIDE UR4, UR10, UR7, UR4 ;  /* 0x000000070a0402a5 */ /* 0x000fe4000f8e0204 */
[----:B------:R-:W-:Y:S02]  /*0160*/  UISETP.EQ.OR.EX UP1, UPT, URZ, UR9, !UP3, UP1 ;  /* 0x000000093f00728c */ /* 0x000fe4000df22710 */
[----:B------:R-:W2:Y:S01]  /*0170*/  @P2 LDG.E R7, [R8.64] ;  /* 0x0000001008072981 */ /* 0x000ea2000c1e1900 */
[----:B------:R-:W-:-:S03]  /*0180*/  ULDC.64 UR8, c[0x0][0x248] ;  /* 0x0000920000087ab9 */ /* 0x000fc60000000a00 */
[----:B------:R-:W3:Y:S01]  /*0190*/  @P2 LDG.E R0, [R8.64+0x4] ;  /* 0x0000041008002981 */ /* 0x000ee2000c1e1900 */
[----:B------:R-:W-:Y:S01]  /*01a0*/  MOV R5, UR5 ;  /* 0x0000000500057c02 */ /* 0x000fe20008000f00 */
[----:B------:R-:W-:Y:S01]  /*01b0*/  IMAD.U32 R4, RZ, RZ, UR4 ;  /* 0x00000004ff047e24 */ /* 0x000fe2000f8e00ff */
[----:B------:R-:W-:-:S04]  /*01c0*/  PLOP3.LUT P1, PT, PT, PT, UP1, 0x80, 0x0 ;  /* 0x000000000000781c */ /* 0x000fc80003f2f018 */
[----:B------:R1:W4:Y:S01]  /*01d0*/  @P0 LDG.E R5, [R4.64] ;  /* 0x0000001004050981 */ /* 0x000322000c1e1900 */
[----:B------:R-:W-:-:S06]  /*01e0*/  UIMAD.WIDE UR8, UR10, UR7, UR8 ;  /* 0x000000070a0872a5 */ /* 0x000fcc000f8e0208 */
[----:B------:R-:W-:Y:S01]  /*01f0*/  IMAD.U32 R2, RZ, RZ, UR8 ;  /* 0x00000008ff027e24 */ /* 0x000fe2000f8e00ff */
[----:B------:R-:W-:-:S05]  /*0200*/  MOV R3, UR9 ;  /* 0x0000000900037c02 */ /* 0x000fca0008000f00 */
[----:B------:R-:W5:Y:S01]  /*0210*/  @!P1 LDG.E R6, [R2.64] ;  /* 0x0000001002069981 */ /* 0x000f62000c1e1900 */
[----:B------:R-:W-:Y:S02]  /*0220*/  UMOV UR9, 0xffffffff ;  /* 0xffffffff00097882 */ /* 0x000fe40000000000 */
[----:B------:R-:W-:Y:S01]  /*0230*/  UMOV UR14, URZ ;  /* 0x0000003f000e7c82 */ /* 0x000fe20008000000 */
[----:B-1----:R-:W1:Y:S01]  /*0240*/  S2R R4, SR_TID.X ;  /* 0x0000000000047919 */ /* 0x002e620000002100 */
[----:B------:R-:W-:Y:S01]  /*0250*/  UMOV UR19, 0xffffffff ;  /* 0xffffffff00137882 */ /* 0x000fe20000000000 */
[----:B------:R-:W1:Y:S08]  /*0260*/  S2UR UR12, SR_CTAID.X ;  /* 0x00000000000c79c3 */ /* 0x000e700000002500 */
[----:B------:R-:W1:Y:S08]  /*0270*/  S2UR UR11, SR_CTAID.Z ;  /* 0x00000000000b79c3 */ /* 0x000e700000002700 */
[----:B--2---:R-:W2:Y:S08]  /*0280*/  @P2 R2UR UR9, R7 ;  /* 0x00000000070923c2 */ /* 0x004eb000000e0000 */
[----:B---3--:R-:W2:Y:S08]  /*0290*/  @P2 R2UR UR15, R0 ;  /* 0x00000000000f23c2 */ /* 0x008eb000000e0000 */
[----:B----4-:R3:W4:Y:S01]  /*02a0*/  @P0 R2UR UR14, R5 ;  /* 0x00000000050e03c2 */ /* 0x01072200000e0000 */
[----:B------:R-:W-:-:S04]  /*02b0*/  ISETP.NE.U32.AND P0, PT, RZ, c[0x0][0x248], PT ;  /* 0x00009200ff007a0c */ /* 0x000fc80003f05070 */
[----:B------:R-:W-:-:S03]  /*02c0*/  ISETP.NE.AND.EX P0, PT, RZ, c[0x0][0x24c], PT, P0 ;  /* 0x00009300ff007a0c */ /* 0x000fc60003f05300 */
[----:B-----5:R3:W1:Y:S01]  /*02d0*/  @!P1 R2UR UR19, R6 ;  /* 0x00000000061393c2 */ /* 0x02066200000e0000 */
[----:B--2---:R-:W-:-:S07]  /*02e0*/  @UP2 UIADD3 UR15, UR15, -UR9, URZ ;  /* 0x800000090f0f2290 */ /* 0x004fce000fffe03f */
[----:B------:R-:W-:Y:S02]  /*02f0*/  @!UP2 ULDC UR15, c[0x0][0x214] ;  /* 0x00008500000faab9 */ /* 0x000fe40000000800 */
[----:B-1-34-:R-:W-:Y:S05]  /*0300*/  @!P0 BRA `(.L_x_362) ;  /* 0x0000007000008947 */ /* 0x01afea0003800000 */
[----:B------:R-:W-:-:S13]  /*0310*/  PLOP3.LUT P0, PT, PT, PT, UP3, 0x80, 0x0 ;  /* 0x000000000000781c */ /* 0x000fda0003f0f038 */
[----:B------:R-:W2:Y:S04]  /*0320*/  @P0 LDG.E R0, [R2.64+0x4] ;  /* 0x0000041002000981 */ /* 0x000ea8000c1e1900 */
[----:B------:R-:W3:Y:S01]  /*0330*/  @!P0 LDG.E R5, [R2.64] ;  /* 0x0000001002058981 */ /* 0x000ee2000c1e1900 */
[----:B--2---:R-:W1:Y:S02]  /*0340*/  @P0 R2UR UR6, R0 ;  /* 0x00000000000603c2 */ /* 0x004e6400000e0000 */
[----:B-1----:R-:W-:-:S11]  /*0350*/  @UP3 UIADD3 UR6, UR6, -UR19, URZ ;  /* 0x8000001306063290 */ /* 0x002fd6000fffe03f */
[----:B---3--:R1:W2:Y:S02]  /*0360*/  @!P0 R2UR UR6, R5 ;  /* 0x00000000050683c2 */ /* 0x0082a400000e0000 */
[----:B-12---:R-:W-:Y:S05]  /*0370*/  BRA `(.L_x_363) ;  /* 0x0000001000007947 */ /* 0x006fea0003800000 */
.L_x_362:
[----:B------:R-:W-:Y:S02]  /*0380*/  ULDC UR6, c[0x0][0x218] ;  /* 0x0000860000067ab9 */ /* 0x000fe40000000800 */
.L_x_363:
        /* <DEDUP_REMOVED lines=36> */
[----:B------:R-:W-:Y:S02]  /*05d0*/  UISETP.NE.AND UP1, UPT, UR9, -0x1, UPT ;  /* 0xffffffff0900788c */ /* 0x000fe4000bf25270 */
        /* <DEDUP_REMOVED lines=8> */
[----:B------:R-:W-:Y:S02]  /*0660*/  @!UP1 UIMAD.WIDE.U32 UR20, UR10, UR6, URZ ;  /* 0x000000060a1492a5 */ /* 0x000fe4000f8e003f */
[----:B------:R-:W-:-:S02]  /*0670*/  ULDC.64 UR4, c[0x0][0x198] ;  /* 0x0000660000047ab9 */ /* 0x000fc40000000a00 */
[----:B------:R-:W-:Y:S02]  /*0680*/  @!UP1 UIMAD UR22, UR22, UR6, URZ ;  /* 0x00000006161692a4 */ /* 0x000fe4000f8e023f */
[----:B------:R-:W-:Y:S02]  /*0690*/  @UP0 UIMAD.WIDE.U32 UR26, UR23, UR4, URZ ;  /* 0x00000004171a02a5 */ /* 0x000fe4000f8e003f */
[----:B------:R-:W-:Y:S02]  /*06a0*/  @!UP1 UIMAD UR22, UR10, UR7, UR22 ;  /* 0x000000070a1692a4 */ /* 0x000fe4000f8e0216 */
[----:B------:R-:W-:Y:S02]  /*06b0*/  @UP1 UMOV UR6, UR24 ;  /* 0x0000001800061c82 */ /* 0x000fe40008000000 */
[----:B------:R-:W-:Y:S02]  /*06c0*/  @!UP1 UMOV UR6, UR20 ;  /* 0x0000001400069c82 */ /* 0x000fe40008000000 */
[----:B------:R-:W-:-:S02]  /*06d0*/  @UP0 UIMAD UR7, UR23, UR5, UR27 ;  /* 0x00000005170702a4 */ /* 0x000fc4000f8e021b */
[----:B------:R-:W-:Y:S02]  /*06e0*/  @!UP1 UIADD3 UR18, UR21, UR22, URZ ;  /* 0x0000001615129290 */ /* 0x000fe4000fffe03f */
[----:B------:R-:W-:Y:S01]  /*06f0*/  @UP0 UMOV UR20, UR26 ;  /* 0x0000001a00140c82 */ /* 0x000fe20008000000 */
        /* <DEDUP_REMOVED lines=14> */
.L_x_365:
[----:B------:R-:W-:Y:S01]  /*07e0*/  IABS R3, c[0x0][0x1c8] ;  /* 0x0000720000037a13 */ /* 0x000fe20000000000 */
[----:B------:R-:W1:Y:S01]  /*07f0*/  S2R R0, SR_CTAID.Z ;  /* 0x0000000000007919 */ /* 0x000e620000002700 */
[----:B------:R-:W-:Y:S02]  /*0800*/  ULDC UR4, c[0x0][0x1c8] ;  /* 0x0000720000047ab9 */ /* 0x000fe40000000800 */
[----:B------:R-:W2:Y:S01]  /*0810*/  I2F.RP R5, R3 ;  /* 0x0000000300057306 */ /* 0x000ea20000209400 */
[----:B------:R-:W-:Y:S02]  /*0820*/  ULOP3.LUT UR4, UR11, UR4, URZ, 0x3c, !UPT ;  /* 0x000000040b047292 */ /* 0x000fe4000f8e3c3f */
[----:B------:R-:W-:Y:S02]  /*0830*/  @UP0 UIADD3 UR19, UR14, UR19, URZ ;  /* 0x000000130e130290 */ /* 0x000fe4000fffe03f */
[----:B------:R-:W-:Y:S02]  /*0840*/  USHF.R.S32.HI UR21, URZ, 0x1f, UR11 ;  /* 0x0000001f3f157899 */ /* 0x000fe4000801140b */
[----:B------:R-:W-:Y:S01]  /*0850*/  ISETP.LE.AND P1, PT, RZ, UR4, PT ;  /* 0x00000004ff007c0c */ /* 0x000fe2000bf23270 */
[----:B------:R-:W-:-:S02]  /*0860*/  ULDC.64 UR4, c[0x0][0x1a0] ;  /* 0x0000680000047ab9 */ /* 0x000fc40000000a00 */
[----:B------:R-:W-:-:S04]  /*0870*/  @UP0 UIMAD.WIDE.U32 UR22, UR19, UR4, URZ ;  /* 0x00000004131602a5 */ /* 0x000fc8000f8e003f */
[----:B------:R-:W-:Y:S01]  /*0880*/  @UP0 UIMAD UR19, UR19, UR5, UR23 ;  /* 0x00000005131302a4 */ /* 0x000fe2000f8e0217 */
[----:B--2---:R-:W2:Y:S01]  /*0890*/  MUFU.RCP R6, R5 ;  /* 0x0000000500067308 */ /* 0x004ea20000001000 */
[----:B-1----:R-:W-:Y:S02]  /*08a0*/  IABS R0, R0 ;  /* 0x0000000000007213 */ /* 0x002fe40000000000 */
[----:B--2---:R-:W-:-:S05]  /*08b0*/  IADD3 R6, R6, 0xffffffe, RZ ;  /* 0x0ffffffe06067810 */ /* 0x004fca0007ffe0ff */
        /* <DEDUP_REMOVED lines=30> */
.L_x_366:
[----:B------:R-:W-:Y:S01]  /*0aa0*/  SHF.R.S32.HI R7, RZ, 0x1f, R4 ;  /* 0x0000001fff077819 */ /* 0x000fe20000011404 */
[----:B------:R-:W1:Y:S01]  /*0ab0*/  S2R R219, SR_CTAID.X ;  /* 0x0000000000db7919 */ /* 0x000e620000002500 */
[----:B------:R-:W-:Y:S01]  /*0ac0*/  UIADD3 UR10, -UR12, UR15, URZ ;  /* 0x0000000f0c0a7290 */ /* 0x000fe2000fffe13f */
[----:B------:R-:W-:Y:S01]  /*0ad0*/  IMAD.SHL.U32 R134, R4, 0x2, RZ ;  /* 0x0000000204867824 */ /* 0x000fe200078e00ff */
[CC--:B------:R-:W-:Y:S01]  /*0ae0*/  LEA.HI R10, R7.reuse, R4.reuse, RZ, 0x3 ;  /* 0x00000004070a7211 */ /* 0x0c0fe200078f18ff */
[----:B------:R-:W2:Y:S01]  /*0af0*/  S2R R18, SR_CTAID.Z ;  /* 0x0000000000127919 */ /* 0x000ea20000002700 */
[----:B------:R-:W-:Y:S01]  /*0b00*/  ULDC.64 UR4, c[0x0][0x1a8] ;  /* 0x00006a0000047ab9 */ /* 0x000fe20000000a00 */
[-C--:B------:R-:W-:Y:S01]  /*0b10*/  LEA.HI R5, R7, R4.reuse, RZ, 0x6 ;  /* 0x0000000407057211 */ /* 0x080fe200078f30ff */
[----:B------:R-:W-:Y:S01]  /*0b20*/  UIMAD UR4, UR21, UR4, URZ ;  /* 0x00000004150472a4 */ /* 0x000fe2000f8e023f */
[----:B------:R-:W-:Y:S02]  /*0b30*/  LOP3.LUT R3, R10, 0xfffffff8, RZ, 0xc0, !PT ;  /* 0xfffffff80a037812 */ /* 0x000fe400078ec0ff */
[----:B------:R-:W-:Y:S01]  /*0b40*/  SHF.R.S32.HI R10, RZ, 0x3, R10 ;  /* 0x00000003ff0a7819 */ /* 0x000fe2000001140a */
[----:B------:R-:W-:Y:S01]  /*0b50*/  UIMAD UR4, UR11, UR5, UR4 ;  /* 0x000000050b0472a4 */ /* 0x000fe2000f8e0204 */
[----:B------:R-:W-:Y:S01]  /*0b60*/  IMAD.SHL.U32 R5, R5, 0x8, RZ ;  /* 0x0000000805057824 */ /* 0x000fe200078e00ff */
[----:B------:R-:W-:Y:S01]  /*0b70*/  LEA.HI R100, R7, R4, RZ, 0x5 ;  /* 0x0000000407647211 */ /* 0x000fe200078f28ff */
[----:B------:R-:W-:Y:S01]  /*0b80*/  IMAD.IADD R0, R4, 0x1, -R3 ;  /* 0x0000000104007824 */ /* 0x000fe200078e0a03 */
[C---:B------:R-:W-:Y:S01]  /*0b90*/  IADD3 R9, R10.reuse, 0x10, RZ ;  /* 0x000000100a097810 */ /* 0x040fe20007ffe0ff */
[C---:B------:R-:W-:Y:S01]  /*0ba0*/  IMAD.SHL.U32 R3, R10.reuse, 0x40, RZ ;  /* 0x000000400a037824 */ /* 0x040fe200078e00ff */
[----:B------:R-:W-:Y:S01]  /*0bb0*/  IADD3 R207, R10, 0x30, RZ ;  /* 0x000000300acf7810 */ /* 0x000fe20007ffe0ff */
[----:B------:R-:W-:Y:S01]  /*0bc0*/  IMAD.SHL.U32 R216, R0, 0x8, RZ ;  /* 0x0000000800d87824 */ /* 0x000fe200078e00ff */
[----:B------:R-:W-:-:S02]  /*0bd0*/  ISETP.GE.AND P1, PT, R9, UR10, PT ;  /* 0x0000000a09007c0c */ /* 0x000fc4000bf26270 */
[----:B------:R-:W-:Y:S02]  /*0be0*/  SHF.R.S32.HI R11, RZ, 0x1f, R10 ;  /* 0x0000001fff0b7819 */ /* 0x000fe4000001140a */
[----:B------:R-:W-:Y:S02]  /*0bf0*/  SHF.R.S32.HI R217, RZ, 0x1f, R216 ;  /* 0x0000001fffd97819 */ /* 0x000fe400000114d8 */
[----:B------:R-:W-:Y:S01]  /*0c00*/  IADD3 R12, P0, R216, UR6, RZ ;  /* 0x00000006d80c7c10 */ /* 0x000fe2000ff1e0ff */
[----:B-1----:R-:W-:Y:S01]  /*0c10*/  IMAD.WIDE R218, R219, 0x40, R10 ;  /* 0x00000040dbda7825 */ /* 0x002fe200078e020a */
[----:B------:R-:W-:Y:S02]  /*0c20*/  LOP3.LUT R3, R3, 0x1c0, RZ, 0xc0, !PT ;  /* 0x000001c003037812 */ /* 0x000fe400078ec0ff */
[----:B------:R-:W-:Y:S01]  /*0c30*/  IADD3.X R13, R217, UR18, RZ, P0, !PT ;  /* 0x00000012d90d7c10 */ /* 0x000fe200087fe4ff */
[----:B------:R-:W-:Y:S01]  /*0c40*/  UIADD3 UR18, UR8, -0x1, URZ ;  /* 0xffffffff08127890 */ /* 0x000fe2000fffe03f */
[----:B------:R-:W-:-:S02]  /*0c50*/  ISETP.GE.AND P0, PT, R207, UR10, PT ;  /* 0x0000000acf007c0c */ /* 0x000fc4000bf06270 */
[----:B------:R-:W-:Y:S01]  /*0c60*/  SHF.R.U32.HI R208, RZ, 0x3, R3 ;  /* 0x00000003ffd07819 */ /* 0x000fe20000011603 */
[----:B--2---:R-:W-:Y:S01]  /*0c70*/  IMAD.WIDE.U32 R18, R18, c[0x0][0x1a8], R12 ;  /* 0x00006a0012127a25 */ /* 0x004fe200078e000c */
[--C-:B------:R-:W-:Y:S01]  /*0c80*/  LOP3.LUT R3, R3, 0x38, R216.reuse, 0xf8, !PT ;  /* 0x0000003803037812 */ /* 0x100fe200078ef8d8 */
[----:B------:R-:W-:Y:S01]  /*0c90*/  UIMAD UR11, UR18, -0x40, UR13 ;  /* 0xffffffc0120b78a4 */ /* 0x000fe2000f8e020d */
[C---:B------:R-:W-:Y:S01]  /*0ca0*/  IADD3 R2, R10.reuse, 0x20, RZ ;  /* 0x000000200a027810 */ /* 0x040fe20007ffe0ff */
[C---:B------:R-:W-:Y:S01]  /*0cb0*/  IMAD.WIDE.U32 R12, R10.reuse, c[0x0][0x198], R216 ;  /* 0x000066000a0c7a25 */ /* 0x040fe200078e00d8 */
[----:B------:R-:W-:Y:S01]  /*0cc0*/  ISETP.GE.AND P5, PT, R10, UR10, PT ;  /* 0x0000000a0a007c0c */ /* 0x000fe2000bfa6270 */
[----:B------:R-:W-:Y:S01]  /*0cd0*/  USHF.R.S32.HI UR14, URZ, 0x1f, UR18 ;  /* 0x0000001f3f0e7899 */ /* 0x000fe20008011412 */
[----:B------:R-:W-:Y:S01]  /*0ce0*/  LOP3.LUT R208, R3, R208, RZ, 0x3c, !PT ;  /* 0x000000d003d07212 */ /* 0x000fe200078e3cff */
[----:B------:R-:W-:Y:S01]  /*0cf0*/  IMAD R3, R11, c[0x0][0x198], RZ ;  /* 0x000066000b037a24 */ /* 0x000fe200078e02ff */
[----:B------:R-:W-:Y:S01]  /*0d00*/  @!P1 IADD3 R16, P3, R218, 0x10, RZ ;  /* 0x00000010da109810 */ /* 0x000fe20007f7e0ff */
[--C-:B------:R-:W-:Y:S01]  /*0d10*/  @!P1 IMAD.MOV.U32 R24, RZ, RZ, R18.reuse ;  /* 0x000000ffff189224 */ /* 0x100fe200078e0012 */
[----:B------:R-:W-:Y:S01]  /*0d20*/  ISETP.GE.AND P4, PT, R2, UR10, PT ;  /* 0x0000000a02007c0c */ /* 0x000fe2000bf86270 */
[----:B------:R-:W-:Y:S01]  /*0d30*/  IMAD R3, R10, c[0x0][0x19c], R3 ;  /* 0x000067000a037a24 */ /* 0x000fe200078e0203 */
[----:B------:R-:W-:Y:S01]  /*0d40*/  IADD3 R210, P2, R12, UR20, RZ ;  /* 0x000000140cd27c10 */ /* 0x000fe2000ff5e0ff */
[----:B------:R-:W-:Y:S01]  /*0d50*/  @!P1 IMAD.X R15, RZ, RZ, R219, P3 ;  /* 0x000000ffff0f9224 */ /* 0x000fe200018e06db */
[----:B------:R-:W-:Y:S01]  /*0d60*/  @!P0 IADD3 R12, P3, R218, 0x30, RZ ;  /* 0x00000030da0c8810 */ /* 0x000fe20007f7e0ff */
[--C-:B------:R-:W-:Y:S01]  /*0d70*/  @!P0 IMAD.MOV.U32 R20, RZ, RZ, R18.reuse ;  /* 0x000000ffff148224 */ /* 0x100fe200078e0012 */
[----:B------:R-:W-:Y:S01]  /*0d80*/  IADD3 R19, R19, UR4, RZ ;  /* 0x0000000413137c10 */ /* 0x000fe2000fffe0ff */
[----:B------:R-:W-:Y:S01]  /*0d90*/  @!P1 IMAD R15, R15, c[0x0][0x190], RZ ;  /* 0x000064000f0f9a24 */ /* 0x000fe200078e02ff */
[----:B------:R-:W-:Y:S01]  /*0da0*/  IADD3.X R211, R13, UR7, R3, P2, !PT ;  /* 0x000000070dd37c10 */ /* 0x000fe200097fe403 */
[----:B------:R-:W-:Y:S01]  /*0db0*/  @!P0 IMAD.X R13, RZ, RZ, R219, P3 ;  /* 0x000000ffff0d8224 */ /* 0x000fe200018e06db */
[----:B------:R-:W-:Y:S01]  /*0dc0*/  LOP3.LUT R208, R208, 0xfffffe00, R5, 0xf8, !PT ;  /* 0xfffffe00d0d07812 */ /* 0x000fe200078ef805 */
[----:B------:R-:W-:Y:S01]  /*0dd0*/  @!P5 IMAD R5, R219, c[0x0][0x190], RZ ;  /* 0x00006400db05da24 */ /* 0x000fe200078e02ff */
[----:B------:R-:W-:Y:S01]  /*0de0*/  ULDC.64 UR6, c[0x0][0x198] ;  /* 0x0000660000067ab9 */ /* 0x000fe20000000a00 */
[----:B------:R-:W-:Y:S01]  /*0df0*/  @!P4 IADD3 R14, P2, R218, 0x20, RZ ;  /* 0x00000020da0ec810 */ /* 0x000fe20007f5e0ff */
[--C-:B------:R-:W-:Y:S01]  /*0e00*/  @!P1 IMAD.MOV.U32 R25, RZ, RZ, R19.reuse ;  /* 0x000000ffff199224 */ /* 0x100fe200078e0013 */
[----:B------:R-:W-:Y:S01]  /*0e10*/  UMOV UR20, 0x6 ;  /* 0x0000000600147882 */ /* 0x000fe20000000000 */
[--C-:B------:R-:W-:Y:S01]  /*0e20*/  @!P4 IMAD.MOV.U32 R22, RZ, RZ, R18.reuse ;  /* 0x000000ffff16c224 */ /* 0x100fe200078e0012 */
[----:B------:R-:W-:Y:S01]  /*0e30*/  USHF.L.U32 UR21, UR6, 0x6, URZ ;  /* 0x0000000606157899 */ /* 0x000fe2000800063f */
[--C-:B------:R-:W-:Y:S01]  /*0e40*/  @!P4 IMAD.MOV.U32 R23, RZ, RZ, R19.reuse ;  /* 0x000000ffff17c224 */ /* 0x100fe200078e0013 */
[----:B------:R-:W-:Y:S01]  /*0e50*/  USHF.L.U64.HI UR20, UR6, UR20, UR7 ;  /* 0x0000001406147299 */ /* 0x000fe20008010207 */
[----:B------:R-:W-:Y:S01]  /*0e60*/  @!P0 IMAD.MOV.U32 R21, RZ, RZ, R19 ;  /* 0x000000ffff158224 */ /* 0x000fe200078e0013 */
[----:B------:R-:W-:Y:S01]  /*0e70*/  ISETP.GE.AND P6, PT, R10, UR11, PT ;  /* 0x0000000b0a007c0c */ /* 0x000fe2000bfc6270 */
[----:B------:R-:W-:Y:S01]  /*0e80*/  @!P0 IMAD R13, R13, c[0x0][0x190], RZ ;  /* 0x000064000d0d8a24 */ /* 0x000fe200078e02ff */
[----:B------:R-:W-:Y:S01]  /*0e90*/  UIMAD UR4, UR20, UR18, URZ ;  /* 0x00000012140472a4 */ /* 0x000fe2000f8e023f */
[C---:B------:R-:W-:Y:S01]  /*0ea0*/  @!P5 IMAD R5, R218.reuse, c[0x0][0x194], R5 ;  /* 0x00006500da05da24 */ /* 0x040fe200078e0205 */
[----:B------:R-:W-:Y:S01]  /*0eb0*/  UIMAD.WIDE.U32 UR24, UR6, 0x20, URZ ;  /* 0x00000020061878a5 */ /* 0x000fe2000f8e003f */
[----:B------:R-:W-:Y:S01]  /*0ec0*/  @!P5 IMAD.WIDE.U32 R18, R218, c[0x0][0x190], R18 ;  /* 0x00006400da12da25 */ /* 0x000fe200078e0012 */
[----:B------:R-:W-:Y:S01]  /*0ed0*/  UIMAD UR4, UR14, UR21, UR4 ;  /* 0x000000150e0472a4 */ /* 0x000fe2000f8e0204 */
[----:B------:R-:W-:-:S02]  /*0ee0*/  LOP3.LUT R134, R134, 0x6, RZ, 0xc0, !PT ;  /* 0x0000000686867812 */ /* 0x000fc400078ec0ff */
[----:B------:R-:W-:Y:S02]  /*0ef0*/  @!P4 IMAD.X R3, RZ, RZ, R219, P2 ;  /* 0x000000ffff03c224 */ /* 0x000fe400010e06db */
[C---:B------:R-:W-:Y:S02]  /*0f00*/  @!P0 IMAD R6, R12.reuse, c[0x0][0x194], R13 ;  /* 0x000065000c068a24 */ /* 0x040fe400078e020d */
[----:B------:R-:W-:Y:S01]  /*0f10*/  @!P0 IMAD.WIDE.U32 R12, R12, c[0x0][0x190], R20 ;  /* 0x000064000c0c8a25 */ /* 0x000fe200078e0014 */
[----:B------:R-:W-:-:S03]  /*0f20*/  @!P5 LEA R20, P3, R18, c[0x0][0x160], 0x1 ;  /* 0x000058001214da11 */ /* 0x000fc600078608ff */
[----:B------:R-:W-:Y:S02]  /*0f30*/  @!P5 IMAD.IADD R5, R19, 0x1, R5 ;  /* 0x000000011305d824 */ /* 0x000fe400078e0205 */
[C---:B------:R-:W-:Y:S02]  /*0f40*/  @!P1 IMAD R8, R16.reuse, c[0x0][0x194], R15 ;  /* 0x0000650010089a24 */ /* 0x040fe400078e020f */
[----:B------:R-:W-:Y:S01]  /*0f50*/  @!P1 IMAD.WIDE.U32 R16, R16, c[0x0][0x190], R24 ;  /* 0x0000640010109a25 */ /* 0x000fe200078e0018 */
[----:B------:R-:W-:Y:S02]  /*0f60*/  @!P5 LEA.HI.X R21, R18, c[0x0][0x164], R5, 0x1, P3 ;  /* 0x000059001215da11 */ /* 0x000fe400018f0c05 */
[----:B------:R-:W-:Y:S01]  /*0f70*/  SHF.R.S32.HI R5, RZ, 0x1f, R232 ;  /* 0x0000001fff057819 */ /* 0x000fe200000114e8 */
[----:B------:R-:W-:Y:S01]  /*0f80*/  @!P4 IMAD R3, R3, c[0x0][0x190], RZ ;  /* 0x000064000303ca24 */ /* 0x000fe200078e02ff */
[----:B------:R-:W-:Y:S01]  /*0f90*/  @!P1 LEA R26, P2, R16, c[0x0][0x160], 0x1 ;  /* 0x00005800101a9a11 */ /* 0x000fe200078408ff */
[----:B------:R-:W-:Y:S01]  /*0fa0*/  @!P1 IMAD.IADD R8, R17, 0x1, R8 ;  /* 0x0000000111089824 */ /* 0x000fe200078e0208 */
[----:B------:R-:W-:Y:S01]  /*0fb0*/  ISETP.GE.AND P3, PT, R9, UR11, PT ;  /* 0x0000000b09007c0c */ /* 0x000fe2000bf66270 */
[----:B------:R-:W-:-:S02]  /*0fc0*/  @!P4 IMAD R3, R14, c[0x0][0x194], R3 ;  /* 0x000065000e03ca24 */ /* 0x000fc400078e0203 */
[----:B------:R-:W-:Y:S01]  /*0fd0*/  @!P4 IMAD.WIDE.U32 R14, R14, c[0x0][0x190], R22 ;  /* 0x000064000e0eca25 */ /* 0x000fe200078e0016 */
[----:B------:R-:W-:-:S03]  /*0fe0*/  @!P1 LEA.HI.X R27, R16, c[0x0][0x164], R8, 0x1, P2 ;  /* 0x00005900101b9a11 */ /* 0x000fc600010f0c08 */
[----:B------:R-:W-:Y:S01]  /*0ff0*/  IMAD R215, R5, c[0x0][0x1b0], RZ ;  /* 0x00006c0005d77a24 */ /* 0x000fe200078e02ff */
[----:B------:R-:W-:Y:S01]  /*1000*/  @!P4 LEA R16, P2, R14, c[0x0][0x160], 0x1 ;  /* 0x000058000e10ca11 */ /* 0x000fe200078408ff */
[----:B------:R-:W-:Y:S02]  /*1010*/  @!P4 IMAD.IADD R3, R15, 0x1, R3 ;  /* 0x000000010f03c824 */ /* 0x000fe400078e0203 */
[C---:B------:R-:W-:Y:S02]  /*1020*/  IMAD R215, R232.reuse, c[0x0][0x1b4], R215 ;  /* 0x00006d00e8d77a24 */ /* 0x040fe400078e02d7 */
[----:B------:R-:W-:Y:S01]  /*1030*/  IMAD.WIDE.U32 R210, R232, c[0x0][0x1b0], R210 ;  /* 0x00006c00e8d27a25 */ /* 0x000fe200078e00d2 */
[----:B------:R-:W-:Y:S02]  /*1040*/  @!P4 LEA.HI.X R17, R14, c[0x0][0x164], R3, 0x1, P2 ;  /* 0x000059000e11ca11 */ /* 0x000fe400010f0c03 */
[----:B------:R-:W-:Y:S01]  /*1050*/  @!P0 LEA R24, P2, R12, c[0x0][0x160], 0x1 ;  /* 0x000058000c188a11 */ /* 0x000fe200078408ff */
[----:B------:R-:W-:-:S02]  /*1060*/  @!P0 IMAD.IADD R6, R13, 0x1, R6 ;  /* 0x000000010d068824 */ /* 0x000fc400078e0206 */
[----:B------:R-:W-:Y:S02]  /*1070*/  IMAD.IADD R215, R211, 0x1, R215 ;  /* 0x00000001d3d77824 */ /* 0x000fe400078e02d7 */
[----:B------:R-:W-:Y:S01]  /*1080*/  IMAD.U32 R3, RZ, RZ, UR21 ;  /* 0x00000015ff037e24 */ /* 0x000fe2000f8e00ff */
[----:B------:R-:W-:Y:S01]  /*1090*/  @!P0 LEA.HI.X R25, R12, c[0x0][0x164], R6, 0x1, P2 ;  /* 0x000059000c198a11 */ /* 0x000fe200010f0c06 */
[----:B------:R-:W-:Y:S02]  /*10a0*/  IMAD.MOV.U32 R214, RZ, RZ, R210 ;  /* 0x000000ffffd67224 */ /* 0x000fe400078e00d2 */
[----:B------:R-:W-:Y:S02]  /*10b0*/  IMAD.SHL.U32 R208, R208, 0x2, RZ ;  /* 0x00000002d0d07824 */ /* 0x000fe400078e00ff */
[----:B------:R-:W-:-:S03]  /*10c0*/  IMAD.WIDE.U32 R12, R3, UR18, R214 ;  /* 0x00000012030c7c25 */ /* 0x000fc6000f8e00d6 */
[----:B------:R-:W-:Y:S01]  /*10d0*/  @!PT LDS RZ, [RZ] ;  /* 0x00000000fffff984 */ /* 0x000fe20000000800 */
[----:B------:R-:W-:Y:S01]  /*10e0*/  @!PT LDS RZ, [RZ] ;  /* 0x00000000fffff984 */ /* 0x000fe20000000800 */
[----:B------:R-:W-:Y:S01]  /*10f0*/  @!PT LDS RZ, [RZ] ;  /* 0x00000000fffff984 */ /* 0x000fe20000000800 */
[----:B------:R1:W-:Y:S01]  /*1100*/  @!P5 LDGSTS.E.BYPASS.LTC128B.128 [R208], [R20.64] ;  /* 0x0000000014d0dfae */ /* 0x0003e2000b901d50 */
[----:B------:R-:W-:Y:S01]  /*1110*/  IMAD.MOV.U32 R8, RZ, RZ, c[0x0][0x198] ;  /* 0x00006600ff087624 */ /* 0x000fe200078e00ff */
[----:B------:R-:W-:Y:S01]  /*1120*/  IADD3 R19, R13, UR4, RZ ;  /* 0x000000040d137c10 */ /* 0x000fe2000fffe0ff */
[----:B------:R-:W-:Y:S01]  /*1130*/  IMAD.U32 R15, RZ, RZ, UR7 ;  /* 0x00000007ff0f7e24 */ /* 0x000fe2000f8e00ff */
[----:B------:R1:W-:Y:S01]  /*1140*/  @!P5 LDGSTS.E.BYPASS.LTC128B.128 [R208+0x2000], [R20.64+0x80] ;  /* 0x0200008014d0dfae */ /* 0x0003e2000b901d50 */
[----:B------:R-:W-:Y:S01]  /*1150*/  IMAD R11, R11, c[0x0][0x1a0], RZ ;  /* 0x000068000b0b7a24 */ /* 0x000fe200078e02ff */
[C---:B------:R-:W-:Y:S01]  /*1160*/  @!P3 LEA R13, P2, R8.reuse, R12, 0x4 ;  /* 0x0000000c080db211 */ /* 0x040fe200078420ff */
[----:B------:R-:W-:Y:S01]  /*1170*/  IMAD R213, R5, c[0x0][0x1b8], RZ ;  /* 0x00006e0005d57a24 */ /* 0x000fe200078e02ff */
[----:B------:R1:W-:Y:S01]  /*1180*/  @!P5 LDGSTS.E.BYPASS.LTC128B.128 [R208+0x4000], [R20.64+0x100] ;  /* 0x0400010014d0dfae */ /* 0x0003e2000b901d50 */
[----:B------:R-:W-:Y:S01]  /*1190*/  ULDC.64 UR4, c[0x0][0x1a0] ;  /* 0x0000680000047ab9 */ /* 0x000fe20000000a00 */
[----:B------:R-:W-:Y:S01]  /*11a0*/  @!P3 LEA.HI.X R6, R8, R19, R15, 0x4, P2 ;  /* 0x000000130806b211 */ /* 0x000fe200010f240f */
[----:B------:R-:W-:Y:S01]  /*11b0*/  UIMAD UR14, UR14, UR4, URZ ;  /* 0x000000040e0e72a4 */ /* 0x000fe2000f8e023f */
[----:B------:R2:W-:Y:S01]  /*11c0*/  @!P1 LDGSTS.E.BYPASS.LTC128B.128 [R208+0x800], [R26.64] ;  /* 0x008000001ad09fae */ /* 0x0005e2000b901d50 */
[C---:B------:R-:W-:Y:S01]  /*11d0*/  @!P3 LEA R14, P2, R13.reuse, c[0x0][0x168], 0x1 ;  /* 0x00005a000d0eba11 */ /* 0x040fe200078408ff */
[----:B------:R-:W-:Y:S01]  /*11e0*/  IMAD R213, R232, c[0x0][0x1bc], R213 ;  /* 0x00006f00e8d57a24 */ /* 0x000fe200078e02d5 */
[----:B------:R-:W-:Y:S01]  /*11f0*/  UIMAD.WIDE.U32 UR26, UR18, UR4, URZ ;  /* 0x00000004121a72a5 */ /* 0x000fe2000f8e003f */
[----:B------:R2:W-:Y:S01]  /*1200*/  @!P1 LDGSTS.E.BYPASS.LTC128B.128 [R208+0x2800], [R26.64+0x80] ;  /* 0x028000801ad09fae */ /* 0x0005e2000b901d50 */
[----:B------:R-:W-:Y:S01]  /*1210*/  @!P3 LEA.HI.X R15, R13, c[0x0][0x16c], R6, 0x1, P2 ;  /* 0x00005b000d0fba11 */ /* 0x000fe200010f0c06 */
[----:B------:R-:W-:Y:S01]  /*1220*/  IMAD R6, R10, c[0x0][0x1a4], R11 ;  /* 0x000069000a067a24 */ /* 0x000fe200078e020b */
[----:B------:R-:W-:Y:S01]  /*1230*/  ISETP.GE.AND P2, PT, R2, UR11, PT ;  /* 0x0000000b02007c0c */ /* 0x000fe2000bf46270 */
[----:B------:R2:W-:Y:S01]  /*1240*/  @!P1 LDGSTS.E.BYPASS.LTC128B.128 [R208+0x4800], [R26.64+0x100] ;  /* 0x048001001ad09fae */ /* 0x0005e2000b901d50 */
[----:B------:R-:W-:Y:S01]  /*1250*/  @!P6 LEA R22, P1, R12, c[0x0][0x168], 0x1 ;  /* 0x00005a000c16ea11 */ /* 0x000fe200078208ff */
[----:B------:R-:W-:Y:S01]  /*1260*/  UIMAD UR14, UR18, UR5, UR14 ;  /* 0x00000005120e72a4 */ /* 0x000fe2000f8e020e */
[----:B------:R-:W-:Y:S01]  /*1270*/  IMAD.SHL.U32 R11, R10, 0x8, RZ ;  /* 0x000000080a0b7824 */ /* 0x000fe200078e00ff */
[----:B------:R3:W-:Y:S01]  /*1280*/  @!P4 LDGSTS.E.BYPASS.LTC128B.128 [R208+0x1000], [R16.64] ;  /* 0x0100000010d0cfae */ /* 0x0007e2000b901d50 */
[----:B------:R-:W-:Y:S01]  /*1290*/  @!P6 LEA.HI.X R23, R12, c[0x0][0x16c], R19, 0x1, P1 ;  /* 0x00005b000c17ea11 */ /* 0x000fe200008f0c13 */
[----:B------:R-:W-:Y:S01]  /*12a0*/  UIADD3 UR14, UR27, UR14, URZ ;  /* 0x0000000e1b0e7290 */ /* 0x000fe2000fffe03f */
[----:B------:R-:W-:Y:S01]  /*12b0*/  ISETP.GE.AND P1, PT, R207, UR11, PT ;  /* 0x0000000bcf007c0c */ /* 0x000fe2000bf26270 */
[----:B------:R3:W-:Y:S04]  /*12c0*/  @!P4 LDGSTS.E.BYPASS.LTC128B.128 [R208+0x3000], [R16.64+0x80] ;  /* 0x0300008010d0cfae */ /* 0x0007e8000b901d50 */
[----:B------:R3:W-:Y:S01]  /*12d0*/  @!P4 LDGSTS.E.BYPASS.LTC128B.128 [R208+0x5000], [R16.64+0x100] ;  /* 0x0500010010d0cfae */ /* 0x0007e2000b901d50 */
[----:B-1----:R-:W-:-:S03]  /*12e0*/  IMAD.WIDE.U32 R20, R10, c[0x0][0x1a0], R216 ;  /* 0x000068000a147a25 */ /* 0x002fc600078e00d8 */
[----:B------:R1:W-:Y:S02]  /*12f0*/  @!P0 LDGSTS.E.BYPASS.LTC128B.128 [R208+0x1800], [R24.64] ;  /* 0x0180000018d08fae */ /* 0x0003e4000b901d50 */
[----:B------:R-:W-:Y:S01]  /*1300*/  IADD3 R20, P5, R20, UR22, RZ ;  /* 0x0000001614147c10 */ /* 0x000fe2000ffbe0ff */
[----:B------:R-:W-:Y:S01]  /*1310*/  USHF.L.U32 UR22, UR7, 0x5, URZ ;  /* 0x0000000507167899 */ /* 0x000fe2000800063f */
[----:B------:R-:W-:Y:S01]  /*1320*/  @!P1 IMAD.MOV.U32 R18, RZ, RZ, R12 ;  /* 0x000000ffff129224 */ /* 0x000fe200078e000c */
[----:B------:R-:W-:Y:S01]  /*1330*/  VOTEU.ALL UP0, P1 ;  /* 0x00000000003f7886 */ /* 0x000fe20000800000 */
[----:B------:R-:W-:Y:S01]  /*1340*/  IADD3.X R21, R21, UR19, R6, P5, !PT ;  /* 0x0000001315157c10 */ /* 0x000fe2000affe406 */
[----:B------:R1:W-:Y:S01]  /*1350*/  @!P0 LDGSTS.E.BYPASS.LTC128B.128 [R208+0x3800], [R24.64+0x80] ;  /* 0x0380008018d08fae */ /* 0x0003e2000b901d50 */
[----:B------:R-:W-:Y:S01]  /*1360*/  @!P2 IADD3 R6, P5, R12, UR24, RZ ;  /* 0x000000180c06ac10 */ /* 0x000fe2000ffbe0ff */
[----:B------:R-:W-:Y:S01]  /*1370*/  IMAD.U32 R5, RZ, RZ, UR22 ;  /* 0x00000016ff057e24 */ /* 0x000fe2000f8e00ff */
[----:B------:R-:W-:Y:S01]  /*1380*/  @!UP0 UIMAD UR19, UR7, 0x30, URZ ;  /* 0x00000030071388a4 */ /* 0x000fe2000f8e023f */
[----:B------:R-:W-:Y:S01]  /*1390*/  IMAD.WIDE.U32 R232, R232, c[0x0][0x1b8], R20 ;  /* 0x00006e00e8e87a25 */ /* 0x000fe200078e0014 */
[----:B------:R1:W-:Y:S01]  /*13a0*/  @!P0 LDGSTS.E.BYPASS.LTC128B.128 [R208+0x5800], [R24.64+0x100] ;  /* 0x0580010018d08fae */ /* 0x0003e2000b901d50 */
[----:B------:R-:W-:Y:S01]  /*13b0*/  UIMAD.WIDE.U32 UR22, UR4, 0x20, URZ ;  /* 0x00000020041678a5 */ /* 0x000fe2000f8e003f */
[----:B------:R-:W-:Y:S01]  /*13c0*/  @!P2 IADD3.X R5, R19, UR25, R5, P5, !PT ;  /* 0x000000191305ac10 */ /* 0x000fe2000affe405 */
[----:B------:R-:W-:Y:S01]  /*13d0*/  @!P1 IMAD.WIDE.U32 R12, R8, 0x30, R18 ;  /* 0x00000030080c9825 */ /* 0x000fe200078e0012 */
[C---:B------:R-:W-:Y:S01]  /*13e0*/  @!P2 LEA R20, P5, R6.reuse, c[0x0][0x168], 0x1 ;  /* 0x00005a000614aa11 */ /* 0x040fe200078a08ff */
[----:B------:R4:W-:Y:S02]  /*13f0*/  @!P6 LDGSTS.E.BYPASS.LTC128B.128 [R208+0x6000], [R22.64] ;  /* 0x0600000016d0efae */ /* 0x0009e4000b901d50 */
[----:B--2---:R-:W-:Y:S01]  /*1400*/  IMAD.U32 R26, RZ, RZ, UR26 ;  /* 0x0000001aff1a7e24 */ /* 0x004fe2000f8e00ff */
[----:B------:R-:W-:Y:S01]  /*1410*/  @!P2 LEA.HI.X R21, R6, c[0x0][0x16c], R5, 0x1, P5 ;  /* 0x00005b000615aa11 */ /* 0x000fe200028f0c05 */
[----:B------:R4:W-:Y:S01]  /*1420*/  @!P6 LDGSTS.E.BYPASS.LTC128B.128 [R208+0x8000], [R22.64+0x80] ;  /* 0x0800008016d0efae */ /* 0x0009e2000b901d50 */
[----:B------:R-:W-:Y:S01]  /*1430*/  ISETP.GE.AND P5, PT, R9, UR11, PT ;  /* 0x0000000b09007c0c */ /* 0x000fe2000bfa6270 */
[----:B------:R-:W-:Y:S01]  /*1440*/  IMAD.U32 R5, RZ, RZ, UR14 ;  /* 0x0000000eff057e24 */ /* 0x000fe2000f8e00ff */
[----:B------:R-:W-:Y:S01]  /*1450*/  @!P1 IADD3 R8, R13, UR19, RZ ;  /* 0x000000130d089c10 */ /* 0x000fe2000fffe0ff */
[----:B------:R-:W-:Y:S01]  /*1460*/  IMAD.IADD R213, R233, 0x1, R213 ;  /* 0x00000001e9d57824 */ /* 0x000fe200078e02d5 */
[----:B------:R-:W-:Y:S01]  /*1470*/  @!P1 LEA R18, P4, R12, c[0x0][0x168], 0x1 ;  /* 0x00005a000c129a11 */ /* 0x000fe200078808ff */
[----:B------:R4:W-:Y:S01]  /*1480*/  @!P6 LDGSTS.E.BYPASS.LTC128B.128 [R208+0xa000], [R22.64+0x100] ;  /* 0x0a00010016d0efae */ /* 0x0009e2000b901d50 */
[----:B------:R-:W-:Y:S01]  /*1490*/  IMAD.U32 R9, RZ, RZ, UR4 ;  /* 0x00000004ff097e24 */ /* 0x000fe2000f8e00ff */
[----:B------:R-:W-:Y:S01]  /*14a0*/  ISETP.GE.AND P6, PT, R10, UR11, PT ;  /* 0x0000000b0a007c0c */ /* 0x000fe2000bfc6270 */
[----:B------:R-:W-:Y:S01]  /*14b0*/  IMAD.U32 R6, RZ, RZ, UR4 ;  /* 0x00000004ff067e24 */ /* 0x000fe2000f8e00ff */
[----:B------:R-:W-:Y:S01]  /*14c0*/  @!P1 LEA.HI.X R19, R12, c[0x0][0x16c], R8, 0x1, P4 ;  /* 0x00005b000c139a11 */ /* 0x000fe200020f0c08 */
[----:B------:R2:W-:Y:S01]  /*14d0*/  @!P3 LDGSTS.E.BYPASS.LTC128B.128 [R208+0x6800], [R14.64] ;  /* 0x068000000ed0bfae */ /* 0x0005e2000b901d50 */
[----:B---3--:R-:W-:Y:S01]  /*14e0*/  LEA R16, P4, R26, R232, 0x6 ;  /* 0x000000e81a107211 */ /* 0x008fe200078830ff */
[----:B------:R-:W-:-:S02]  /*14f0*/  IMAD.SHL.U32 R8, R0, 0x40, RZ ;  /* 0x0000004000087824 */ /* 0x000fc400078e00ff */
[----:B------:R2:W-:Y:S01]  /*1500*/  @!P3 LDGSTS.E.BYPASS.LTC128B.128 [R208+0x8800], [R14.64+0x80] ;  /* 0x088000800ed0bfae */ /* 0x0005e2000b901d50 */
[----:B------:R-:W-:Y:S01]  /*1510*/  LEA.HI.X R17, R26, R213, R5, 0x6, P4 ;  /* 0x000000d51a117211 */ /* 0x000fe200020f3405 */
[----:B------:R-:W-:Y:S01]  /*1520*/  IMAD.U32 R5, RZ, RZ, UR5 ;  /* 0x00000005ff057e24 */ /* 0x000fe2000f8e00ff */
[----:B------:R-:W-:Y:S01]  /*1530*/  @!P5 LEA R9, P0, R9, R16, 0x4 ;  /* 0x000000100909d211 */ /* 0x000fe200078020ff */
[----:B------:R2:W-:Y:S01]  /*1540*/  @!P3 LDGSTS.E.BYPASS.LTC128B.128 [R208+0xa800], [R14.64+0x100] ;  /* 0x0a8001000ed0bfae */ /* 0x0005e2000b901d50 */
[----:B------:R-:W-:Y:S01]  /*1550*/  ISETP.GE.AND P4, PT, R2, UR11, PT ;  /* 0x0000000b02007c0c */ /* 0x000fe2000bf86270 */
[----:B------:R-:W-:Y:S01]  /*1560*/  IMAD.U32 R27, RZ, RZ, UR27 ;  /* 0x0000001bff1b7e24 */ /* 0x000fe2000f8e00ff */
[----:B------:R-:W-:Y:S01]  /*1570*/  @!P5 LEA.HI.X R6, R6, R17, R5, 0x4, P0 ;  /* 0x000000110606d211 */ /* 0x000fe200000f2405 */
[----:B------:R4:W-:Y:S01]  /*1580*/  @!P2 LDGSTS.E.BYPASS.LTC128B.128 [R208+0x7000], [R20.64] ;  /* 0x0700000014d0afae */ /* 0x0009e2000b901d50 */
[----:B------:R-:W-:Y:S01]  /*1590*/  LEA.HI R5, R7, R4, RZ, 0x4 ;  /* 0x0000000407057211 */ /* 0x000fe200078f20ff */
[----:B------:R-:W-:Y:S01]  /*15a0*/  IMAD.MOV.U32 R7, RZ, RZ, 0x10 ;  /* 0x00000010ff077424 */ /* 0x000fe200078e00ff */
[----:B------:R-:W-:Y:S01]  /*15b0*/  LOP3.LUT R8, R8, 0x1c0, RZ, 0xc0, !PT ;  /* 0x000001c008087812 */ /* 0x000fe200078ec0ff */
[----:B------:R4:W-:Y:S01]  /*15c0*/  @!P2 LDGSTS.E.BYPASS.LTC128B.128 [R208+0x9000], [R20.64+0x80] ;  /* 0x0900008014d0afae */ /* 0x0009e2000b901d50 */
[----:B------:R-:W-:-:S02]  /*15d0*/  LOP3.LUT R13, R5, 0xfffffff0, RZ, 0xc0, !PT ;  /* 0xfffffff0050d7812 */ /* 0x000fc400078ec0ff */
[----:B------:R-:W-:Y:S01]  /*15e0*/  SHF.R.S32.HI R12, RZ, 0x4, R5 ;  /* 0x00000004ff0c7819 */ /* 0x000fe20000011405 */
[----:B------:R4:W-:Y:S01]  /*15f0*/  @!P2 LDGSTS.E.BYPASS.LTC128B.128 [R208+0xb000], [R20.64+0x100] ;  /* 0x0b00010014d0afae */ /* 0x0009e2000b901d50 */
[----:B------:R-:W-:Y:S01]  /*1600*/  ISETP.GE.AND P3, PT, R207, UR11, PT ;  /* 0x0000000bcf007c0c */ /* 0x000fe2000bf66270 */
[----:B------:R-:W-:Y:S01]  /*1610*/  IMAD.IADD R13, R4, 0x1, -R13 ;  /* 0x00000001040d7824 */ /* 0x000fe200078e0a0d */
[----:B------:R-:W-:Y:S01]  /*1620*/  LEA.HI R5, R5, R12, RZ, 0x1 ;  /* 0x0000000c05057211 */ /* 0x000fe200078f08ff */
[----:B------:R3:W-:Y:S01]  /*1630*/  @!P1 LDGSTS.E.BYPASS.LTC128B.128 [R208+0x7800], [R18.64] ;  /* 0x0780000012d09fae */ /* 0x0007e2000b901d50 */
[----:B------:R-:W-:Y:S01]  /*1640*/  LOP3.LUT R11, R8, 0x8, R11, 0xf8, !PT ;  /* 0x00000008080b7812 */ /* 0x000fe200078ef80b */
[----:B------:R-:W-:Y:S01]  /*1650*/  USHF.L.U32 UR11, UR5, 0x5, URZ ;  /* 0x00000005050b7899 */ /* 0x000fe2000800063f */
[----:B------:R-:W-:Y:S01]  /*1660*/  SHF.R.S32.HI R2, RZ, 0x1f, R13 ;  /* 0x0000001fff027819 */ /* 0x000fe2000001140d */
[----:B------:R3:W-:Y:S01]  /*1670*/  @!P1 LDGSTS.E.BYPASS.LTC128B.128 [R208+0x9800], [R18.64+0x80] ;  /* 0x0980008012d09fae */ /* 0x0007e2000b901d50 */
[----:B------:R-:W-:-:S02]  /*1680*/  SHF.R.U32.HI R8, RZ, 0x3, R8 ;  /* 0x00000003ff087819 */ /* 0x000fc40000011608 */
[----:B------:R-:W-:Y:S01]  /*1690*/  LEA.HI R2, R2, R13, RZ, 0x3 ;  /* 0x0000000d02027211 */ /* 0x000fe200078f18ff */
[----:B------:R3:W-:Y:S01]  /*16a0*/  @!P1 LDGSTS.E.BYPASS.LTC128B.128 [R208+0xb800], [R18.64+0x100] ;  /* 0x0b80010012d09fae */ /* 0x0007e2000b901d50 */
[----:B------:R-:W-:Y:S01]  /*16b0*/  LOP3.LUT R5, R5, 0xfffffffe, RZ, 0xc0, !PT ;  /* 0xfffffffe05057812 */ /* 0x000fe200078ec0ff */
[----:B------:R-:W-:Y:S01]  /*16c0*/  VOTEU.ALL UP0, P3 ;  /* 0x00000000003f7886 */ /* 0x000fe20001800000 */
[----:B--2---:R-:W-:Y:S01]  /*16d0*/  @!P5 LEA R14, P0, R9, c[0x0][0x170], 0x1 ;  /* 0x00005c00090eda11 */ /* 0x004fe200078008ff */
[----:B------:R-:W0:Y:S01]  /*16e0*/  LDGDEPBAR ;  /* 0x00000000000079af */ /* 0x000e220000000000 */
[----:B------:R-:W-:Y:S01]  /*16f0*/  LOP3.LUT R10, R2, 0xfffffff8, RZ, 0xc0, !PT ;  /* 0xfffffff8020a7812 */ /* 0x000fe200078ec0ff */
[----:B------:R-:W-:Y:S01]  /*1700*/  IMAD.IADD R5, R12, 0x1, -R5 ;  /* 0x000000010c057824 */ /* 0x000fe200078e0a05 */
[----:B------:R-:W-:Y:S01]  /*1710*/  LOP3.LUT R8, R11, R8, RZ, 0x3c, !PT ;  /* 0x000000080b087212 */ /* 0x000fe200078e3cff */
[----:B------:R-:W-:Y:S01]  /*1720*/  IMAD.U32 R11, RZ, RZ, UR11 ;  /* 0x0000000bff0b7e24 */ /* 0x000fe2000f8e00ff */
[----:B------:R-:W-:Y:S01]  /*1730*/  @!P5 LEA.HI.X R15, R9, c[0x0][0x174], R6, 0x1, P0 ;  /* 0x00005d00090fda11 */ /* 0x000fe200000f0c06 */
[----:B------:R-:W-:Y:S01]  /*1740*/  IMAD.IADD R10, R13, 0x1, -R10 ;  /* 0x000000010d0a7824 */ /* 0x000fe200078e0a0a */
[C---:B------:R-:W-:Y:S01]  /*1750*/  @!P4 IADD3 R6, P0, R16.reuse, UR22, RZ ;  /* 0x000000161006cc10 */ /* 0x040fe2000ff1e0ff */
[----:B------:R-:W-:Y:S01]  /*1760*/  IMAD R205, R5, 0x200, R8 ;  /* 0x0000020005cd7824 */ /* 0x000fe200078e0208 */
[----:B------:R-:W-:Y:S01]  /*1770*/  @!P6 LEA R12, P1, R16, c[0x0][0x170], 0x1 ;  /* 0x00005c00100cea11 */ /* 0x000fe200078208ff */
[----:B------:R-:W-:Y:S01]  /*1780*/  IMAD.SHL.U32 R8, R10, 0x40, RZ ;  /* 0x000000400a087824 */ /* 0x000fe200078e00ff */
[----:B------:R-:W-:Y:S01]  /*1790*/  @!P4 IADD3.X R11, R17, UR23, R11, P0, !PT ;  /* 0x00000017110bcc10 */ /* 0x000fe200087fe40b */
[----:B------:R-:W-:Y:S01]  /*17a0*/  IMAD.U32 R9, RZ, RZ, UR4 ;  /* 0x00000004ff097e24 */ /* 0x000fe2000f8e00ff */
[--C-:B------:R-:W-:Y:S01]  /*17b0*/  @!P6 LEA.HI.X R13, R16, c[0x0][0x174], R17.reuse, 0x1, P1 ;  /* 0x00005d00100dea11 */ /* 0x100fe200008f0c11 */
[----:B------:R-:W-:Y:S01]  /*17c0*/  IMAD.SHL.U32 R5, R5, 0x8, RZ ;  /* 0x0000000805057824 */ /* 0x000fe200078e00ff */
[----:B------:R-:W-:Y:S01]  /*17d0*/  LOP3.LUT R8, R8, 0x1c0, RZ, 0xc0, !PT ;  /* 0x000001c008087812 */ /* 0x000fe200078ec0ff */
[----:B------:R-:W-:Y:S01]  /*17e0*/  @!UP0 UIMAD UR11, UR5, 0x30, URZ ;  /* 0x00000030050b88a4 */ /* 0x000fe2000f8e023f */
[----:B------:R-:W-:Y:S01]  /*17f0*/  @!P3 IMAD.WIDE.U32 R16, R9, 0x30, R16 ;  /* 0x000000300910b825 */ /* 0x000fe200078e0010 */
[----:B------:R-:W-:Y:S01]  /*1800*/  UISETP.GE.AND UP0, UPT, UR8, 0x2, UPT ;  /* 0x000000020800788c */ /* 0x000fe2000bf06270 */
[----:B------:R-:W-:-:S02]  /*1810*/  SHF.R.U32.HI R9, RZ, 0x3, R8 ;  /* 0x00000003ff097819 */ /* 0x000fc40000011608 */
[----:B------:R-:W-:Y:S01]  /*1820*/  IMAD.SHL.U32 R101, R2, 0x40, RZ ;  /* 0x0000004002657824 */ /* 0x000fe200078e00ff */
[----:B---3--:R-:W-:Y:S01]  /*1830*/  @!P4 LEA R18, P0, R6, c[0x0][0x170], 0x1 ;  /* 0x00005c000612ca11 */ /* 0x008fe200078008ff */
[----:B------:R-:W-:-:S04]  /*1840*/  DEPBAR.LE SB0, 0x0 ;  /* 0x000080000000791a */ /* 0x000fc80000000000 */
[----:B------:R-:W-:Y:S01]  /*1850*/  BAR.SYNC.DEFER_BLOCKING 0x0 ;  /* 0x0000000000007b1d */ /* 0x000fe20000010000 */
[----:B------:R-:W-:Y:S01]  /*1860*/  @!P4 LEA.HI.X R19, R6, c[0x0][0x174], R11, 0x1, P0 ;  /* 0x00005d000613ca11 */ /* 0x000fe200000f0c0b */
[----:B------:R-:W-:Y:S01]  /*1870*/  IMAD.SHL.U32 R205, R205, 0x2, RZ ;  /* 0x00000002cdcd7824 */ /* 0x000fe200078e00ff */
[----:B------:R-:W-:Y:S02]  /*1880*/  LOP3.LUT R6, R8, 0x8, R5, 0xf8, !PT ;  /* 0x0000000808067812 */ /* 0x000fe400078ef805 */
[----:B------:R-:W-:Y:S02]  /*1890*/  @!P3 IADD3 R5, R17, UR11, RZ ;  /* 0x0000000b1105bc10 */ /* 0x000fe4000fffe0ff */
[----:B------:R-:W-:Y:S02]  /*18a0*/  LOP3.LUT R2, R6, R9, RZ, 0x3c, !PT ;  /* 0x0000000906027212 */ /* 0x000fe400078e3cff */
[----:B------:R-:W-:Y:S02]  /*18b0*/  R2P PR, R10, 0x6 ;  /* 0x000000060a007804 */ /* 0x000fe40000000000 */
[----:B------:R-:W-:-:S02]  /*18c0*/  @!P3 LEA R8, P0, R16, c[0x0][0x170], 0x1 ;  /* 0x00005c001008ba11 */ /* 0x000fc400078008ff */
[----:B------:R-:W-:Y:S02]  /*18d0*/  SHF.R.S32.HI R6, RZ, 0x5, R100 ;  /* 0x00000005ff067819 */ /* 0x000fe40000011464 */
[----:B------:R-:W-:Y:S02]  /*18e0*/  LOP3.LUT R101, R101, 0xfffffe00, RZ, 0xc0, !PT ;  /* 0xfffffe0065657812 */ /* 0x000fe400078ec0ff */
[----:B------:R-:W-:Y:S02]  /*18f0*/  @!P3 LEA.HI.X R9, R16, c[0x0][0x174], R5, 0x1, P0 ;  /* 0x00005d001009ba11 */ /* 0x000fe400000f0c05 */
[----:B------:R-:W-:Y:S01]  /*1900*/  SEL R7, R7, 0xfffffff0, !P1 ;  /* 0xfffffff007077807 */ /* 0x000fe20004800000 */
[----:B------:R-:W-:Y:S01]  /*1910*/  IMAD R5, R6, 0x400, R101 ;  /* 0x0000040006057824 */ /* 0x000fe200078e0265 */
[----:B------:R-:W-:Y:S01]  /*1920*/  IADD3 R203, R205, 0x6020, RZ ;  /* 0x00006020cdcb7810 */ /* 0x000fe20007ffe0ff */
[----:B------:R-:W-:Y:S02]  /*1930*/  @P6 STS.128 [R208+0xc000], RZ ;  /* 0x00c000ffd0006388 */ /* 0x000fe40000000c00 */
[----:B------:R-:W-:-:S02]  /*1940*/  IMAD.IADD R206, R2, 0x1, R5 ;  /* 0x0000000102ce7824 */ /* 0x000fc400078e0205 */
[----:B------:R-:W-:Y:S01]  /*1950*/  IMAD.MOV.U32 R5, RZ, RZ, 0x20 ;  /* 0x00000020ff057424 */ /* 0x000fe200078e00ff */
[----:B------:R-:W-:Y:S01]  /*1960*/  @P6 STS.128 [R208+0xe000], RZ ;  /* 0x00e000ffd0006388 */ /* 0x000fe20000000c00 */
[----:B------:R-:W-:-:S03]  /*1970*/  IMAD.SHL.U32 R206, R206, 0x2, RZ ;  /* 0x00000002cece7824 */ /* 0x000fc600078e00ff */
[----:B------:R-:W-:Y:S01]  /*1980*/  @P6 STS.128 [R208+0x10000], RZ ;  /* 0x010000ffd0006388 */ /* 0x000fe20000000c00 */
[----:B------:R-:W-:Y:S01]  /*1990*/  SEL R5, R5, 0xffffffe0, !P2 ;  /* 0xffffffe005057807 */ /* 0x000fe20005000000 */
[--C-:B------:R-:W-:Y:S01]  /*19a0*/  IMAD R204, R7, 0x2, R206.reuse ;  /* 0x0000000207cc7824 */ /* 0x100fe200078e02ce */
[----:B------:R-:W-:Y:S01]  /*19b0*/  R2P PR, R0, 0x6 ;  /* 0x0000000600007804 */ /* 0x000fe20000000000 */
[----:B------:R-:W-:Y:S01]  /*19c0*/  @!PT LDS RZ, [RZ] ;  /* 0x00000000fffff984 */ /* 0x000fe20000000800 */
[----:B------:R-:W-:Y:S01]  /*19d0*/  @!PT LDS RZ, [RZ] ;  /* 0x00000000fffff984 */ /* 0x000fe20000000800 */
[----:B------:R-:W-:Y:S01]  /*19e0*/  @!PT LDS RZ, [RZ] ;  /* 0x00000000fffff984 */ /* 0x000fe20000000800 */
[----:B------:R2:W-:Y:S01]  /*19f0*/  @!P6 LDGSTS.E.BYPASS.LTC128B.128 [R208+0xc000], [R12.64] ;  /* 0x0c0000000cd0efae */ /* 0x0005e2000b901d50 */
[----:B------:R-:W-:Y:S01]  /*1a00*/  IADD3 R0, R205, 0x6000, RZ ;  /* 0x00006000cd007810 */ /* 0x000fe20007ffe0ff */
[C---:B------:R-:W-:Y:S02]  /*1a10*/  IMAD R202, R5.reuse, 0x2, R206 ;  /* 0x0000000205ca7824 */ /* 0x040fe400078e02ce */
[----:B------:R2:W-:Y:S01]  /*1a20*/  @!P6 LDGSTS.E.BYPASS.LTC128B.128 [R208+0xe000], [R12.64+0x80] ;  /* 0x0e0000800cd0efae */ /* 0x0005e2000b901d50 */
[----:B------:R-:W-:-:S03]  /*1a30*/  IMAD R201, R5, 0x2, R204 ;  /* 0x0000000205c97824 */ /* 0x000fc600078e02cc */
[----:B------:R2:W-:Y:S04]  /*1a40*/  @!P6 LDGSTS.E.BYPASS.LTC128B.128 [R208+0x10000], [R12.64+0x100] ;  /* 0x100001000cd0efae */ /* 0x0005e8000b901d50 */
[----:B------:R-:W-:Y:S01]  /*1a50*/  @P5 STS.128 [R208+0xc800], RZ ;  /* 0x00c800ffd0005388 */ /* 0x000fe20000000c00 */
[----:B------:R-:W-:Y:S01]  /*1a60*/  @P1 IADD3 R203, R0, -0x20, RZ ;  /* 0xffffffe000cb1810 */ /* 0x000fe20007ffe0ff */
[----:B------:R-:W-:Y:S02]  /*1a70*/  IMAD.MOV.U32 R0, RZ, RZ, 0x40 ;  /* 0x00000040ff007424 */ /* 0x000fe400078e00ff */
[----:B------:R-:W-:Y:S01]  /*1a80*/  @P5 STS.128 [R208+0xe800], RZ ;  /* 0x00e800ffd0005388 */ /* 0x000fe20000000c00 */
[C---:B------:R-:W-:Y:S02]  /*1a90*/  IADD3 R195, R203.reuse, 0x800, RZ ;  /* 0x00000800cbc37810 */ /* 0x040fe40007ffe0ff */
[----:B------:R-:W-:Y:S01]  /*1aa0*/  SEL R0, R0, 0xffffffc0, !P2 ;  /* 0xffffffc000007807 */ /* 0x000fe20005000000 */
[----:B------:R-:W-:Y:S01]  /*1ab0*/  @P5 STS.128 [R208+0x10800], RZ ;  /* 0x010800ffd0005388 */ /* 0x000fe20000000c00 */
[----:B------:R-:W-:-:S02]  /*1ac0*/  IADD3 R194, R203, 0x1000, RZ ;  /* 0x00001000cbc27810 */ /* 0x000fc40007ffe0ff */
[----:B------:R-:W-:Y:S01]  /*1ad0*/  IADD3 R193, R203, 0x1800, RZ ;  /* 0x00001800cbc17810 */ /* 0x000fe20007ffe0ff */
[----:B------:R-:W-:Y:S01]  /*1ae0*/  @!PT LDS RZ, [RZ] ;  /* 0x00000000fffff984 */ /* 0x000fe20000000800 */
[----:B------:R-:W-:Y:S01]  /*1af0*/  @!PT LDS RZ, [RZ] ;  /* 0x00000000fffff984 */ /* 0x000fe20000000800 */
[----:B------:R-:W-:Y:S01]  /*1b00*/  @!PT LDS RZ, [RZ] ;  /* 0x00000000fffff984 */ /* 0x000fe20000000800 */
[----:B------:R2:W-:Y:S01]  /*1b10*/  @!P5 LDGSTS.E.BYPASS.LTC128B.128 [R208+0xc800], [R14.64] ;  /* 0x0c8000000ed0dfae */ /* 0x0005e2000b901d50 */
[----:B------:R-:W-:Y:S01]  /*1b20*/  IMAD.IADD R199, R205, 0x1, R0 ;  /* 0x00000001cdc77824 */ /* 0x000fe200078e0200 */
[C---:B------:R-:W-:Y:S01]  /*1b30*/  IADD3 R191, R203.reuse, 0x2000, RZ ;  /* 0x00002000cbbf7810 */ /* 0x040fe20007ffe0ff */
[----:B------:R-:W-:Y:S01]  /*1b40*/  IMAD.IADD R192, R0, 0x1, R203 ;  /* 0x0000000100c07824 */ /* 0x000fe200078e02cb */
[----:B------:R2:W-:Y:S01]  /*1b50*/  @!P5 LDGSTS.E.BYPASS.LTC128B.128 [R208+0xe800], [R14.64+0x80] ;  /* 0x0e8000800ed0dfae */ /* 0x0005e2000b901d50 */
[C---:B------:R-:W-:Y:S02]  /*1b60*/  IADD3 R190, R203.reuse, 0x2800, RZ ;  /* 0x00002800cbbe7810 */ /* 0x040fe40007ffe0ff */
[C---:B------:R-:W-:Y:S01]  /*1b70*/  IADD3 R189, R203.reuse, 0x3000, RZ ;  /* 0x00003000cbbd7810 */ /* 0x040fe20007ffe0ff */
[----:B------:R2:W-:Y:S01]  /*1b80*/  @!P5 LDGSTS.E.BYPASS.LTC128B.128 [R208+0x10800], [R14.64+0x100] ;  /* 0x108001000ed0dfae */ /* 0x0005e2000b901d50 */
[----:B------:R-:W-:-:S02]  /*1b90*/  IADD3 R188, R203, 0x3800, RZ ;  /* 0x00003800cbbc7810 */ /* 0x000fc40007ffe0ff */
[C---:B------:R-:W-:Y:S01]  /*1ba0*/  IADD3 R187, R203.reuse, 0x4000, RZ ;  /* 0x00004000cbbb7810 */ /* 0x040fe20007ffe0ff */
[----:B------:R-:W-:Y:S01]  /*1bb0*/  @P4 STS.128 [R208+0xd000], RZ ;  /* 0x00d000ffd0004388 */ /* 0x000fe20000000c00 */
[C---:B------:R-:W-:Y:S02]  /*1bc0*/  IADD3 R186, R203.reuse, 0x4800, RZ ;  /* 0x00004800cbba7810 */ /* 0x040fe40007ffe0ff */
[C---:B------:R-:W-:Y:S01]  /*1bd0*/  IADD3 R185, R203.reuse, 0x5000, RZ ;  /* 0x00005000cbb97810 */ /* 0x040fe20007ffe0ff */
[----:B------:R-:W-:Y:S01]  /*1be0*/  @P4 STS.128 [R208+0xf000], RZ ;  /* 0x00f000ffd0004388 */ /* 0x000fe20000000c00 */
[----:B------:R-:W-:-:S03]  /*1bf0*/  IADD3 R184, R203, 0x5800, RZ ;  /* 0x00005800cbb87810 */ /* 0x000fc60007ffe0ff */
        /* <DEDUP_REMOVED lines=16> */
[----:B------:R-:W-:Y:S04]  /*1d00*/  LDSM.16.M88.4 R48, [R206] ;  /* 0x00000000ce30783b */ /* 0x000fe80000000200 */
[----:B-1----:R-:W3:Y:S04]  /*1d10*/  LDSM.16.M88.4 R24, [R205+0x6000] ;  /* 0x00600000cd18783b */ /* 0x002ee80000000200 */
[----:B------:R-:W-:Y:S04]  /*1d20*/  LDSM.16.M88.4 R36, [R204] ;  /* 0x00000000cc24783b */ /* 0x000fe80000000200 */
[----:B------:R-:W-:Y:S04]  /*1d30*/  LDSM.16.M88.4 R76, [R203] ;  /* 0x00000000cb4c783b */ /* 0x000fe80000000200 */
[----:B------:R-:W1:Y:S04]  /*1d40*/  LDSM.16.M88.4 R44, [R205+0x6800] ;  /* 0x00680000cd2c783b */ /* 0x000e680000000200 */
[----:B------:R-:W1:Y:S04]  /*1d50*/  LDSM.16.M88.4 R60, [R205+0x7000] ;  /* 0x00700000cd3c783b */ /* 0x000e680000000200 */
[----:B------:R-:W-:Y:S04]  /*1d60*/  LDSM.16.M88.4 R80, [R202] ;  /* 0x00000000ca50783b */ /* 0x000fe80000000200 */
[----:B------:R-:W1:Y:S04]  /*1d70*/  LDSM.16.M88.4 R72, [R199+0x6000] ;  /* 0x00600000c748783b */ /* 0x000e680000000200 */
[----:B------:R-:W1:Y:S04]  /*1d80*/  LDSM.16.M88.4 R68, [R205+0x7800] ;  /* 0x00780000cd44783b */ /* 0x000e680000000200 */
[----:B----4-:R-:W4:Y:S04]  /*1d90*/  LDSM.16.M88.4 R20, [R203+0x800] ;  /* 0x00080000cb14783b */ /* 0x010f280000000200 */
[----:B--2---:R-:W2:Y:S01]  /*1da0*/  LDSM.16.M88.4 R12, [R203+0x1000] ;  /* 0x00100000cb0c783b */ /* 0x004ea20000000200 */
[C---:B---3--:R-:W-:Y:S03]  /*1db0*/  HMMA.16816.F32 R16, R48.reuse, R24, RZ ;  /* 0x000000183010723c */ /* 0x048fe600000018ff */
[----:B------:R-:W-:Y:S04]  /*1dc0*/  LDSM.16.M88.4 R40, [R201] ;  /* 0x00000000c928783b */ /* 0x000fe80000000200 */
[----:B------:R-:W3:Y:S01]  /*1dd0*/  LDSM.16.M88.4 R88, [R192] ;  /* 0x00000000c058783b */ /* 0x000ee20000000200 */
[C---:B------:R-:W-:Y:S03]  /*1de0*/  HMMA.16816.F32 R24, R48.reuse, R26, RZ ;  /* 0x0000001a3018723c */ /* 0x040fe600000018ff */
[----:B------:R-:W2:Y:S04]  /*1df0*/  LDSM.16.M88.4 R52, [R203+0x1800] ;  /* 0x00180000cb34783b */ /* 0x000ea80000000200 */
[----:B-----5:R-:W5:Y:S01]  /*1e00*/  LDSM.16.M88.4 R8, [R199+0x6800] ;  /* 0x00680000c708783b */ /* 0x020f620000000200 */
[----:B-1----:R-:W-:Y:S03]  /*1e10*/  HMMA.16816.F32 R32, R48, R44, RZ ;  /* 0x0000002c3020723c */ /* 0x002fe600000018ff */
[----:B------:R-:W1:Y:S04]  /*1e20*/  LDSM.16.M88.4 R28, [R199+0x7000] ;  /* 0x00700000c71c783b */ /* 0x000e680000000200 */
[----:B------:R-:W-:Y:S01]  /*1e30*/  LDSM.16.M88.4 R84, [R199+0x7800] ;  /* 0x00780000c754783b */ /* 0x000fe20000000200 */
[----:B------:R-:W-:Y:S03]  /*1e40*/  HMMA.16816.F32 R16, R36, R76, R16 ;  /* 0x0000004c2410723c */ /* 0x000fe60000001810 */
[----:B------:R-:W-:Y:S04]  /*1e50*/  LDSM.16.M88.4 R96, [R205+0xa800] ;  /* 0x00a80000cd60783b */ /* 0x000fe80000000200 */
[----:B------:R-:W-:Y:S01]  /*1e60*/  LDSM.16.M88.4 R92, [R199+0xa000] ;  /* 0x00a00000c75c783b */ /* 0x000fe20000000200 */
[C---:B------:R-:W-:Y:S03]  /*1e70*/  HMMA.16816.F32 R64, R48.reuse, R60, RZ ;  /* 0x0000003c3040723c */ /* 0x040fe600000018ff */
[----:B------:R-:W0:Y:S05]  /*1e80*/  LDGDEPBAR ;  /* 0x00000000000079af */ /* 0x000e2a0000000000 */
[C---:B------:R-:W-:Y:S08]  /*1e90*/  HMMA.16816.F32 R44, R48.reuse, R46, RZ ;  /* 0x0000002e302c723c */ /* 0x040ff000000018ff */
[----:B------:R-:W-:Y:S08]  /*1ea0*/  HMMA.16816.F32 R60, R48, R62, RZ ;  /* 0x0000003e303c723c */ /* 0x000ff000000018ff */
[----:B------:R-:W-:Y:S01]  /*1eb0*/  HMMA.16816.F32 R24, R36, R78, R24 ;  /* 0x0000004e2418723c */ /* 0x000fe20000001818 */
[----:B------:R-:W-:Y:S07]  /*1ec0*/  LDSM.16.M88.4 R76, [R205+0x8000] ;  /* 0x00800000cd4c783b */ /* 0x000fee0000000200 */
[----:B------:R-:W-:Y:S08]  /*1ed0*/  HMMA.16816.F32 R16, R80, R72, R16 ;  /* 0x000000485010723c */ /* 0x000ff00000001810 */
[C---:B------:R-:W-:Y:S08]  /*1ee0*/  HMMA.16816.F32 R56, R48.reuse, R68, RZ ;  /* 0x000000443038723c */ /* 0x040ff000000018ff */
[----:B------:R-:W-:Y:S01]  /*1ef0*/  HMMA.16816.F32 R48, R48, R70, RZ ;  /* 0x000000463030723c */ /* 0x000fe200000018ff */
[----:B------:R-:W-:Y:S07]  /*1f00*/  LDSM.16.M88.4 R68, [R192+0x1000] ;  /* 0x00100000c044783b */ /* 0x000fee0000000200 */
[C---:B----4-:R-:W-:Y:S08]  /*1f10*/  HMMA.16816.F32 R32, R36.reuse, R20, R32 ;  /* 0x000000142420723c */ /* 0x050ff00000001820 */
[C---:B------:R-:W-:Y:S01]  /*1f20*/  HMMA.16816.F32 R44, R36.reuse, R22, R44 ;  /* 0x00000016242c723c */ /* 0x040fe2000000182c */
[----:B------:R-:W-:Y:S07]  /*1f30*/  LDSM.16.M88.4 R20, [R192+0x800] ;  /* 0x00080000c014783b */ /* 0x000fee0000000200 */
[C---:B--2---:R-:W-:Y:S08]  /*1f40*/  HMMA.16816.F32 R64, R36.reuse, R12, R64 ;  /* 0x0000000c2440723c */ /* 0x044ff00000001840 */
[----:B------:R-:W-:Y:S01]  /*1f50*/  HMMA.16816.F32 R60, R36, R14, R60 ;  /* 0x0000000e243c723c */ /* 0x000fe2000000183c */
[----:B------:R-:W2:Y:S07]  /*1f60*/  LDSM.16.M88.4 R12, [R206+0x2000] ;  /* 0x00200000ce0c783b */ /* 0x000eae0000000200 */
[----:B------:R-:W-:Y:S01]  /*1f70*/  HMMA.16816.F32 R24, R80, R74, R24 ;  /* 0x0000004a5018723c */ /* 0x000fe20000001818 */
[----:B------:R-:W-:Y:S07]  /*1f80*/  LDSM.16.M88.4 R72, [R192+0x1800] ;  /* 0x00180000c048783b */ /* 0x000fee0000000200 */
[----:B---3--:R-:W-:Y:S08]  /*1f90*/  HMMA.16816.F32 R16, R40, R88, R16 ;  /* 0x000000582810723c */ /* 0x008ff00000001810 */
[C---:B------:R-:W-:Y:S08]  /*1fa0*/  HMMA.16816.F32 R56, R36.reuse, R52, R56 ;  /* 0x000000342438723c */ /* 0x040ff00000001838 */
[----:B------:R-:W-:Y:S01]  /*1fb0*/  HMMA.16816.F32 R36, R36, R54, R48 ;  /* 0x000000362424723c */ /* 0x000fe20000001830 */
[----:B------:R-:W-:Y:S04]  /*1fc0*/  LDSM.16.M88.4 R52, [R203+0x2000] ;  /* 0x00200000cb34783b */ /* 0x000fe80000000200 */
[----:B------:R-:W-:Y:S03]  /*1fd0*/  LDSM.16.M88.4 R48, [R205+0x9000] ;  /* 0x00900000cd30783b */ /* 0x000fe60000000200 */
[C---:B-----5:R-:W-:Y:S08]  /*1fe0*/  HMMA.16816.F32 R32, R80.reuse, R8, R32 ;  /* 0x000000085020723c */ /* 0x060ff00000001820 */
[C---:B------:R-:W-:Y:S01]  /*1ff0*/  HMMA.16816.F32 R44, R80.reuse, R10, R44 ;  /* 0x0000000a502c723c */ /* 0x040fe2000000182c */
[----:B------:R-:W-:Y:S07]  /*2000*/  LDSM.16.M88.4 R8, [R205+0x8800] ;  /* 0x00880000cd08783b */ /* 0x000fee0000000200 */
[C---:B-1----:R-:W-:Y:S08]  /*2010*/  HMMA.16816.F32 R64, R80.reuse, R28, R64 ;  /* 0x0000001c5040723c */ /* 0x042ff00000001840 */
[----:B------:R-:W-:Y:S01]  /*2020*/  HMMA.16816.F32 R60, R80, R30, R60 ;  /* 0x0000001e503c723c */ /* 0x000fe2000000183c */
[----:B------:R-:W1:Y:S07]  /*2030*/  LDSM.16.M88.4 R28, [R204+0x2000] ;  /* 0x00200000cc1c783b */ /* 0x000e6e0000000200 */
[----:B------:R-:W-:Y:S01]  /*2040*/  HMMA.16816.F32 R24, R40, R90, R24 ;  /* 0x0000005a2818723c */ /* 0x000fe20000001818 */
[----:B------:R-:W-:Y:S07]  /*2050*/  LDSM.16.M88.4 R88, [R199+0x9800] ;  /* 0x00980000c758783b */ /* 0x000fee0000000200 */
        /* <DEDUP_REMOVED lines=8> */
[C---:B------:R-:W-:Y:S08]  /*20e0*/  HMMA.16816.F32 R64, R40.reuse, R68, R64 ;  /* 0x000000442840723c */ /* 0x040ff00000001840 */
[----:B------:R-:W-:Y:S01]  /*20f0*/  HMMA.16816.F32 R60, R40, R70, R60 ;  /* 0x00000046283c723c */ /* 0x000fe2000000183c */
[----:B------:R-:W2:Y:S07]  /*2100*/  LDSM.16.M88.4 R68, [R199+0x8000] ;  /* 0x00800000c744783b */ /* 0x000eae0000000200 */
[----:B------:R-:W-:Y:S01]  /*2110*/  HMMA.16816.F32 R24, R12, R78, R24 ;  /* 0x0000004e0c18723c */ /* 0x000fe20000001818 */
[----:B------:R-:W-:Y:S07]  /*2120*/  LDSM.16.M88.4 R76, [R201+0x2000] ;  /* 0x00200000c94c783b */ /* 0x000fee0000000200 */
        /* <DEDUP_REMOVED lines=10> */
[----:B------:R-:W1:Y:S07]  /*21d0*/  LDSM.16.M88.4 R48, [R192+0x2000] ;  /* 0x00200000c030783b */ /* 0x000e6e0000000200 */
[----:B------:R-:W-:Y:S01]  /*21e0*/  HMMA.16816.F32 R24, R28, R54, R24 ;  /* 0x000000361c18723c */ /* 0x000fe20000001818 */
[----:B------:R-:W-:Y:S07]  /*21f0*/  LDSM.16.M88.4 R52, [R206+0x4000] ;  /* 0x00400000ce34783b */ /* 0x000fee0000000200 */
[----:B--2---:R-:W-:Y:S08]  /*2200*/  HMMA.16816.F32 R16, R84, R68, R16 ;  /* 0x000000445410723c */ /* 0x004ff00000001810 */
[C---:B------:R-:W-:Y:S08]  /*2210*/  HMMA.16816.F32 R56, R12.reuse, R36, R56 ;  /* 0x000000240c38723c */ /* 0x040ff00000001838 */
[----:B------:R-:W-:Y:S01]  /*2220*/  HMMA.16816.F32 R80, R12, R38, R80 ;  /* 0x000000260c50723c */ /* 0x000fe20000001850 */
[----:B------:R-:W2:Y:S04]  /*2230*/  LDSM.16.M88.4 R36, [R199+0x8800] ;  /* 0x00880000c724783b */ /* 0x000ea80000000200 */
[----:B------:R-:W-:Y:S03]  /*2240*/  LDSM.16.M88.4 R12, [R199+0x9000] ;  /* 0x00900000c70c783b */ /* 0x000fe60000000200 */
[C---:B------:R-:W-:Y:S08]  /*2250*/  HMMA.16816.F32 R32, R28.reuse, R20, R32 ;  /* 0x000000141c20723c */ /* 0x040ff00000001820 */
[----:B------:R-:W-:Y:S01]  /*2260*/  HMMA.16816.F32 R44, R28, R22, R44 ;  /* 0x000000161c2c723c */ /* 0x000fe2000000182c */
[----:B------:R-:W3:Y:S07]  /*2270*/  LDSM.16.M88.4 R20, [R205+0xa000] ;  /* 0x00a00000cd14783b */ /* 0x000eee0000000200 */
[----:B------:R-:W-:Y:S01]  /*2280*/  HMMA.16816.F32 R24, R84, R70, R24 ;  /* 0x000000465418723c */ /* 0x000fe20000001818 */
[----:B------:R-:W-:Y:S07]  /*2290*/  LDSM.16.M88.4 R68, [R192+0x3800] ;  /* 0x00380000c044783b */ /* 0x000fee0000000200 */
[----:B-1----:R-:W-:Y:S08]  /*22a0*/  HMMA.16816.F32 R16, R76, R48, R16 ;  /* 0x000000304c10723c */ /* 0x002ff00000001810 */
[C---:B------:R-:W-:Y:S08]  /*22b0*/  HMMA.16816.F32 R64, R28.reuse, R8, R64 ;  /* 0x000000081c40723c */ /* 0x040ff00000001840 */
[C---:B------:R-:W-:Y:S01]  /*22c0*/  HMMA.16816.F32 R60, R28.reuse, R10, R60 ;  /* 0x0000000a1c3c723c */ /* 0x040fe2000000183c */
[----:B------:R-:W1:Y:S07]  /*22d0*/  LDSM.16.M88.4 R8, [R192+0x2800] ;  /* 0x00280000c008783b */ /* 0x000e6e0000000200 */
[C---:B------:R-:W-:Y:S08]  /*22e0*/  HMMA.16816.F32 R56, R28.reuse, R40, R56 ;  /* 0x000000281c38723c */ /* 0x040ff00000001838 */
[----:B------:R-:W-:Y:S01]  /*22f0*/  HMMA.16816.F32 R80, R28, R42, R80 ;  /* 0x0000002a1c50723c */ /* 0x000fe20000001850 */
[----:B------:R-:W-:Y:S04]  /*2300*/  LDSM.16.M88.4 R40, [R204+0x4000] ;  /* 0x00400000cc28783b */ /* 0x000fe80000000200 */
[----:B------:R-:W4:Y:S03]  /*2310*/  LDSM.16.M88.4 R28, [R203+0x4000] ;  /* 0x00400000cb1c783b */ /* 0x000f260000000200 */
[----:B------:R-:W-:Y:S01]  /*2320*/  HMMA.16816.F32 R24, R76, R50, R24 ;  /* 0x000000324c18723c */ /* 0x000fe20000001818 */
[----:B------:R-:W-:Y:S07]  /*2330*/  LDSM.16.M88.4 R48, [R205+0xb000] ;  /* 0x00b00000cd30783b */ /* 0x000fee0000000200 */
[C---:B--2---:R-:W-:Y:S08]  /*2340*/  HMMA.16816.F32 R32, R84.reuse, R36, R32 ;  /* 0x000000245420723c */ /* 0x044ff00000001820 */
[----:B------:R-:W-:Y:S01]  /*2350*/  HMMA.16816.F32 R44, R84, R38, R44 ;  /* 0x00000026542c723c */ /* 0x000fe2000000182c */
[----:B------:R-:W-:Y:S07]  /*2360*/  LDSM.16.M88.4 R36, [R203+0x4800] ;  /* 0x00480000cb24783b */ /* 0x000fee0000000200 */
[----:B---3--:R-:W-:Y:S08]  /*2370*/  HMMA.16816.F32 R16, R52, R20, R16 ;  /* 0x000000143410723c */ /* 0x008ff00000001810 */
[C---:B------:R-:W-:Y:S08]  /*2380*/  HMMA.16816.F32 R64, R84.reuse, R12, R64 ;  /* 0x0000000c5440723c */ /* 0x040ff00000001840 */
[----:B------:R-:W-:Y:S01]  /*2390*/  HMMA.16816.F32 R60, R84, R14, R60 ;  /* 0x0000000e543c723c */ /* 0x000fe2000000183c */
[----:B------:R-:W2:Y:S07]  /*23a0*/  LDSM.16.M88.4 R12, [R202+0x4000] ;  /* 0x00400000ca0c783b */ /* 0x000eae0000000200 */
[----:B------:R-:W-:Y:S01]  /*23b0*/  HMMA.16816.F32 R24, R52, R22, R24 ;  /* 0x000000163418723c */ /* 0x000fe20000001818 */
[----:B------:R-:W-:Y:S07]  /*23c0*/  LDSM.16.M88.4 R20, [R192+0x4000] ;  /* 0x00400000c014783b */ /* 0x000fee0000000200 */
[C---:B-1----:R-:W-:Y:S08]  /*23d0*/  HMMA.16816.F32 R32, R76.reuse, R8, R32 ;  /* 0x000000084c20723c */ /* 0x042ff00000001820 */
[----:B------:R-:W-:Y:S01]  /*23e0*/  HMMA.16816.F32 R44, R76, R10, R44 ;  /* 0x0000000a4c2c723c */ /* 0x000fe2000000182c */
[----:B------:R-:W1:Y:S07]  /*23f0*/  LDSM.16.M88.4 R8, [R201+0x4000] ;  /* 0x00400000c908783b */ /* 0x000e6e0000000200 */
[C---:B----4-:R-:W-:Y:S08]  /*2400*/  HMMA.16816.F32 R16, R40.reuse, R28, R16 ;  /* 0x0000001c2810723c */ /* 0x050ff00000001810 */
[----:B------:R-:W-:Y:S01]  /*2410*/  HMMA.16816.F32 R24, R40, R30, R24 ;  /* 0x0000001e2818723c */ /* 0x000fe20000001818 */
[----:B------:R-:W3:Y:S07]  /*2420*/  LDSM.16.M88.4 R28, [R199+0xa800] ;  /* 0x00a80000c71c783b */ /* 0x000eee0000000200 */
[----:B------:R-:W-:Y:S08]  /*2430*/  HMMA.16816.F32 R32, R52, R96, R32 ;  /* 0x000000603420723c */ /* 0x000ff00000001820 */
[----:B------:R-:W-:Y:S08]  /*2440*/  HMMA.16816.F32 R64, R76, R72, R64 ;  /* 0x000000484c40723c */ /* 0x000ff00000001840 */
[----:B------:R-:W-:Y:S08]  /*2450*/  HMMA.16816.F32 R44, R52, R98, R44 ;  /* 0x00000062342c723c */ /* 0x000ff0000000182c */
[----:B--2---:R-:W-:Y:S08]  /*2460*/  HMMA.16816.F32 R16, R12, R92, R16 ;  /* 0x0000005c0c10723c */ /* 0x004ff00000001810 */
[----:B------:R-:W-:Y:S01]  /*2470*/  HMMA.16816.F32 R60, R76, R74, R60 ;  /* 0x0000004a4c3c723c */ /* 0x000fe2000000183c */
[----:B------:R-:W2:Y:S07]  /*2480*/  LDSM.16.M88.4 R72, [R203+0x5000] ;  /* 0x00500000cb48783b */ /* 0x000eae0000000200 */
[----:B------:R-:W-:Y:S08]  /*2490*/  HMMA.16816.F32 R24, R12, R94, R24 ;  /* 0x0000005e0c18723c */ /* 0x000ff00000001818 */
[----:B------:R-:W-:Y:S08]  /*24a0*/  HMMA.16816.F32 R32, R40, R36, R32 ;  /* 0x000000242820723c */ /* 0x000ff00000001820 */
[----:B------:R-:W-:Y:S08]  /*24b0*/  HMMA.16816.F32 R64, R52, R48, R64 ;  /* 0x000000303440723c */ /* 0x000ff00000001840 */
[----:B------:R-:W-:Y:S01]  /*24c0*/  HMMA.16816.F32 R44, R40, R38, R44 ;  /* 0x00000026282c723c */ /* 0x000fe2000000182c */
[----:B------:R-:W4:Y:S07]  /*24d0*/  LDSM.16.M88.4 R36, [R199+0xb000] ;  /* 0x00b00000c724783b */ /* 0x000f2e0000000200 */
[----:B-1----:R-:W-:Y:S08]  /*24e0*/  HMMA.16816.F32 R16, R8, R20, R16 ;  /* 0x000000140810723c */ /* 0x002ff00000001810 */
[----:B------:R-:W-:Y:S08]  /*24f0*/  HMMA.16816.F32 R56, R84, R88, R56 ;  /* 0x000000585438723c */ /* 0x000ff00000001838 */
[----:B------:R-:W-:Y:S01]  /*2500*/  HMMA.16816.F32 R24, R8, R22, R24 ;  /* 0x000000160818723c */ /* 0x000fe20000001818 */
[----:B------:R-:W1:Y:S07]  /*2510*/  LDSM.16.M88.4 R20, [R192+0x5000] ;  /* 0x00500000c014783b */ /* 0x000e6e0000000200 */
[----:B---3--:R-:W-:Y:S01]  /*2520*/  HMMA.16816.F32 R32, R12, R28, R32 ;  /* 0x0000001c0c20723c */ /* 0x008fe20000001820 */
[----:B------:R-:W-:-:S06]  /*2530*/  FMUL.FTZ R48, R17, c[0x0][0x2ec] ;  /* 0x0000bb0011307a20 */ /* 0x000fcc0000410000 */
[----:B------:R-:W-:Y:S01]  /*2540*/  FMUL.FTZ R28, R16, c[0x0][0x2ec] ;  /* 0x0000bb00101c7a20 */ /* 0x000fe20000410000 */
[----:B--2---:R-:W-:Y:S01]  /*2550*/  HMMA.16816.F32 R64, R40, R72, R64 ;  /* 0x000000482840723c */ /* 0x004fe20000001840 */
[----:B------:R-:W-:Y:S01]  /*2560*/  FMUL.FTZ R29, R18, c[0x0][0x2ec] ;  /* 0x0000bb00121d7a20 */ /* 0x000fe20000410000 */
[----:B------:R-:W2:Y:S06]  /*2570*/  MUFU.TANH R48, R48 ;  /* 0x0000003000307308 */ /* 0x000eac0000002400 */
[----:B------:R-:W-:Y:S01]  /*2580*/  HMMA.16816.F32 R44, R12, R30, R44 ;  /* 0x0000001e0c2c723c */ /* 0x000fe2000000182c */
[----:B------:R-:W-:Y:S01]  /*2590*/  FMUL.FTZ R24, R24, c[0x0][0x2ec] ;  /* 0x0000bb0018187a20 */ /* 0x000fe20000410000 */
[----:B------:R-:W-:Y:S01]  /*25a0*/  MUFU.TANH R28, R28 ;  /* 0x0000001c001c7308 */ /* 0x000fe20000002400 */
[----:B------:R-:W-:-:S04]  /*25b0*/  FMUL.FTZ R49, R25, c[0x0][0x2ec] ;  /* 0x0000bb0019317a20 */ /* 0x000fc80000410000 */
[----:B------:R-:W-:Y:S01]  /*25c0*/  FMUL.FTZ R30, R19, c[0x0][0x2ec] ;  /* 0x0000bb00131e7a20 */ /* 0x000fe20000410000 */
[----:B------:R-:W-:Y:S01]  /*25d0*/  HMMA.16816.F32 R80, R84, R90, R80 ;  /* 0x0000005a5450723c */ /* 0x000fe20000001850 */
[----:B------:R-:W3:Y:S01]  /*25e0*/  LDSM.16.M88.4 R16, [R205+0xb800] ;  /* 0x00b80000cd10783b */ /* 0x000ee20000000200 */
[----:B------:R5:W-:Y:S06]  /*25f0*/  MUFU.TANH R31, R24 ;  /* 0x00000018001f7308 */ /* 0x000bec0000002400 */
[----:B------:R-:W-:Y:S01]  /*2600*/  HMMA.16816.F32 R84, R76, R68, R56 ;  /* 0x000000444c54723c */ /* 0x000fe20000001838 */
[----:B------:R-:W-:Y:S01]  /*2610*/  LDSM.16.M88.4 R56, [R192+0x4800] ;  /* 0x00480000c038783b */ /* 0x000fe20000000200 */
[----:B------:R-:W1:Y:S06]  /*2620*/  MUFU.TANH R30, R30 ;  /* 0x0000001e001e7308 */ /* 0x000e6c0000002400 */
[----:B----4-:R-:W-:Y:S02]  /*2630*/  HMMA.16816.F32 R64, R12, R36, R64 ;  /* 0x000000240c40723c */ /* 0x010fe40000001840 */
[----:B------:R-:W-:Y:S05]  /*2640*/  MUFU.TANH R49, R49 ;  /* 0x0000003100317308 */ /* 0x000fea0000002400 */
[----:B------:R-:W-:Y:S01]  /*2650*/  FMUL.FTZ R36, R26, c[0x0][0x2ec] ;  /* 0x0000bb001a247a20 */ /* 0x000fe20000410000 */
[----:B------:R-:W-:Y:S01]  /*2660*/  HMMA.16816.F32 R80, R76, R70, R80 ;  /* 0x000000464c50723c */ /* 0x000fe20000001850 */
[----:B------:R-:W-:Y:S01]  /*2670*/  FMUL.FTZ R37, R27, c[0x0][0x2ec] ;  /* 0x0000bb001b257a20 */ /* 0x000fe20000410000 */
[----:B------:R-:W-:Y:S01]  /*2680*/  MUFU.TANH R29, R29 ;  /* 0x0000001d001d7308 */ /* 0x000fe20000002400 */
[----:B-----5:R-:W4:Y:S05]  /*2690*/  LDSM.16.M88.4 R24, [R203+0x5800] ;  /* 0x00580000cb18783b */ /* 0x020f2a0000000200 */
[----:B------:R-:W-:Y:S02]  /*26a0*/  HMMA.16816.F32 R60, R52, R50, R60 ;  /* 0x00000032343c723c */ /* 0x000fe4000000183c */
[----:B------:R-:W5:Y:S06]  /*26b0*/  MUFU.TANH R36, R36 ;  /* 0x0000002400247308 */ /* 0x000f6c0000002400 */
[----:B-1----:R-:W-:Y:S02]  /*26c0*/  HMMA.16816.F32 R64, R8, R20, R64 ;  /* 0x000000140840723c */ /* 0x002fe40000001840 */
[----:B------:R-:W1:Y:S06]  /*26d0*/  MUFU.TANH R37, R37 ;  /* 0x0000002500257308 */ /* 0x000e6c0000002400 */
[C---:B---3--:R-:W-:Y:S08]  /*26e0*/  HMMA.16816.F32 R84, R52.reuse, R16, R84 ;  /* 0x000000103454723c */ /* 0x048ff00000001854 */
[----:B------:R-:W-:Y:S01]  /*26f0*/  HMMA.16816.F32 R80, R52, R18, R80 ;  /* 0x000000123450723c */ /* 0x000fe20000001850 */
[----:B------:R-:W3:Y:S07]  /*2700*/  LDSM.16.M88.4 R16, [R199+0xb800] ;  /* 0x00b80000c710783b */ /* 0x000eee0000000200 */
[----:B------:R-:W-:Y:S01]  /*2710*/  HMMA.16816.F32 R60, R40, R74, R60 ;  /* 0x0000004a283c723c */ /* 0x000fe2000000183c */
[----:B------:R-:W-:-:S02]  /*2720*/  FMUL.FTZ R64, R64, c[0x0][0x2ec] ;  /* 0x0000bb0040407a20 */ /* 0x000fc40000410000 */
[----:B------:R-:W-:Y:S02]  /*2730*/  FMUL.FTZ R66, R66, c[0x0][0x2ec] ;  /* 0x0000bb0042427a20 */ /* 0x000fe40000410000 */
[----:B------:R-:W-:Y:S01]  /*2740*/  MUFU.TANH R167, R64 ;  /* 0x0000004000a77308 */ /* 0x000fe20000002400 */
[----:B------:R-:W-:Y:S02]  /*2750*/  FMUL.FTZ R65, R65, c[0x0][0x2ec] ;  /* 0x0000bb0041417a20 */ /* 0x000fe40000410000 */
[----:B----4-:R-:W-:Y:S01]  /*2760*/  HMMA.16816.F32 R84, R40, R24, R84 ;  /* 0x000000182854723c */ /* 0x010fe20000001854 */
[----:B------:R-:W-:-:S04]  /*2770*/  FMUL.FTZ R67, R67, c[0x0][0x2ec] ;  /* 0x0000bb0043437a20 */ /* 0x000fc80000410000 */
[----:B------:R-:W-:Y:S03]  /*2780*/  MUFU.TANH R164, R66 ;  /* 0x0000004200a47308 */ /* 0x000fe60000002400 */
[----:B------:R-:W-:Y:S01]  /*2790*/  HMMA.16816.F32 R80, R40, R26, R80 ;  /* 0x0000001a2850723c */ /* 0x000fe20000001850 */
[----:B------:R-:W4:Y:S01]  /*27a0*/  LDSM.16.M88.4 R24, [R192+0x5800] ;  /* 0x00580000c018783b */ /* 0x000f220000000200 */
[----:B------:R-:W-:-:S04]  /*27b0*/  DEPBAR.LE SB0, 0x0 ;  /* 0x000080000000791a */ /* 0x000fc80000000000 */
[----:B------:R-:W-:Y:S01]  /*27c0*/  MUFU.TANH R161, R65 ;  /* 0x0000004100a17308 */ /* 0x000fe20000002400 */
[----:B------:R-:W-:Y:S01]  /*27d0*/  LEA R40, R6, UR12, 0x4 ;  /* 0x0000000c06287c11 */ /* 0x000fe2000f8e20ff */
[----:B------:R-:W-:Y:S06]  /*27e0*/  HMMA.16816.F32 R60, R12, R38, R60 ;  /* 0x000000260c3c723c */ /* 0x000fec000000183c */
[----:B------:R-:W-:Y:S01]  /*27f0*/  MUFU.TANH R174, R67 ;  /* 0x0000004300ae7308 */ /* 0x000fe20000002400 */
[----:B------:R-:W-:Y:S01]  /*2800*/  LOP3.LUT R39, R100, 0xffffffe0, RZ, 0xc0, !PT ;  /* 0xffffffe064277812 */ /* 0x000fe200078ec0ff */
[----:B------:R-:W-:Y:S04]  /*2810*/  HMMA.16816.F32 R32, R8, R56, R32 ;  /* 0x000000380820723c */ /* 0x000fe80000001820 */
[----:B------:R-:W-:-:S04]  /*2820*/  IMAD.IADD R0, R4, 0x1, -R39 ;  /* 0x0000000104007824 */ /* 0x000fc800078e0a27 */
[----:B---3--:R-:W-:Y:S01]  /*2830*/  HMMA.16816.F32 R84, R12, R16, R84 ;  /* 0x000000100c54723c */ /* 0x008fe20000001854 */
[----:B------:R-:W-:-:S04]  /*2840*/  SHF.R.S32.HI R209, RZ, 0x1f, R0 ;  /* 0x0000001fffd17819 */ /* 0x000fc80000011400 */
[----:B------:R-:W-:Y:S01]  /*2850*/  LEA.HI R209, R209, R0, RZ, 0x2 ;  /* 0x00000000d1d17211 */ /* 0x000fe200078f10ff */
[----:B------:R-:W-:Y:S02]  /*2860*/  IMAD.U32 R0, RZ, RZ, UR13 ;  /* 0x0000000dff007e24 */ /* 0x000fe4000f8e00ff */
[----:B------:R-:W-:Y:S01]  /*2870*/  HMMA.16816.F32 R44, R8, R58, R44 ;  /* 0x0000003a082c723c */ /* 0x000fe2000000182c */
[----:B------:R-:W-:-:S04]  /*2880*/  SHF.R.S32.HI R209, RZ, 0x2, R209 ;  /* 0x00000002ffd17819 */ /* 0x000fc800000114d1 */
[----:B------:R-:W-:-:S03]  /*2890*/  IADD3 R39, R40, 0x1, R209 ;  /* 0x0000000128277810 */ /* 0x000fc60007ffe0d1 */
[----:B------:R-:W-:Y:S01]  /*28a0*/  HMMA.16816.F32 R80, R12, R18, R80 ;  /* 0x000000120c50723c */ /* 0x000fe20000001850 */
[----:B------:R-:W-:Y:S01]  /*28b0*/  IADD3 R4, R0, -UR15, R39 ;  /* 0x8000000f00047c10 */ /* 0x000fe2000fffe027 */
[----:B------:R-:W-:Y:S02]  /*28c0*/  IMAD.IADD R0, R101, 0x1, R2 ;  /* 0x0000000165007824 */ /* 0x000fe400078e0202 */
[----:B------:R-:W-:Y:S01]  /*28d0*/  FMUL.FTZ R32, R32, c[0x0][0x2ec] ;  /* 0x0000bb0020207a20 */ /* 0x000fe20000410000 */
[----:B------:R-:W-:Y:S01]  /*28e0*/  IADD3 R4, R4, c[0x0][0x2e8], RZ ;  /* 0x0000ba0004047a10 */ /* 0x000fe20007ffe0ff */
[----:B------:R-:W-:Y:S02]  /*28f0*/  FMUL.FTZ R34, R34, c[0x0][0x2ec] ;  /* 0x0000bb0022227a20 */ /* 0x000fe40000410000 */
[----:B------:R-:W-:Y:S01]  /*2900*/  HMMA.16816.F32 R60, R8, R22, R60 ;  /* 0x00000016083c723c */ /* 0x000fe2000000183c */
[C---:B------:R-:W-:Y:S01]  /*2910*/  IADD3 R2, R4.reuse, 0x8, RZ ;  /* 0x0000000804027810 */ /* 0x040fe20007ffe0ff */
[----:B------:R-:W3:Y:S01]  /*2920*/  MUFU.TANH R32, R32 ;  /* 0x0000002000207308 */ /* 0x000ee20000002400 */
[----:B------:R-:W-:Y:S01]  /*2930*/  IMNMX R133, R4, UR13, PT ;  /* 0x0000000d04857c17 */ /* 0x000fe2000b800200 */
[----:B------:R-:W-:Y:S01]  /*2940*/  FMUL.FTZ R33, R33, c[0x0][0x2ec] ;  /* 0x0000bb0021217a20 */ /* 0x000fe20000410000 */
[----:B------:R-:W-:Y:S01]  /*2950*/  IMNMX R2, R2, UR13, PT ;  /* 0x0000000d02027c17 */ /* 0x000fe2000b800200 */
[----:B------:R-:W-:-:S02]  /*2960*/  FMUL.FTZ R35, R35, c[0x0][0x2ec] ;  /* 0x0000bb0023237a20 */ /* 0x000fc40000410000 */
[----:B------:R-:W-:Y:S01]  /*2970*/  IMAD.U32 R23, RZ, RZ, UR18 ;  /* 0x00000012ff177e24 */ /* 0x000fe2000f8e00ff */
[C---:B----4-:R-:W-:Y:S01]  /*2980*/  HMMA.16816.F32 R84, R8.reuse, R24, R84 ;  /* 0x000000180854723c */ /* 0x050fe20000001854 */
[----:B------:R-:W-:Y:S01]  /*2990*/  FMUL.FTZ R21, R45, c[0x0][0x2ec] ;  /* 0x0000bb002d157a20 */ /* 0x000fe20000410000 */
[----:B------:R-:W4:Y:S01]  /*29a0*/  MUFU.TANH R34, R34 ;  /* 0x0000002200227308 */ /* 0x000f220000002400 */
[----:B------:R-:W-:Y:S02]  /*29b0*/  IMAD R22, R23, 0x40, R134 ;  /* 0x0000004017167824 */ /* 0x000fe400078e0286 */
[----:B------:R-:W-:Y:S02]  /*29c0*/  FMUL.FTZ R38, R46, c[0x0][0x2ec] ;  /* 0x0000bb002e267a20 */ /* 0x000fe40000410000 */
[----:B------:R-:W-:Y:S01]  /*29d0*/  FMUL.FTZ R47, R47, c[0x0][0x2ec] ;  /* 0x0000bb002f2f7a20 */ /* 0x000fe20000410000 */
[C---:B------:R-:W-:Y:S01]  /*29e0*/  IADD3 R16, R22.reuse, 0x1, RZ ;  /* 0x0000000116107810 */ /* 0x040fe20007ffe0ff */
[----:B------:R-:W-:Y:S01]  /*29f0*/  HMMA.16816.F32 R24, R8, R26, R80 ;  /* 0x0000001a0818723c */ /* 0x000fe20000001850 */
[----:B------:R-:W-:Y:S01]  /*2a00*/  IADD3 R4, R22, 0x8, RZ ;  /* 0x0000000816047810 */ /* 0x000fe20007ffe0ff */
[----:B------:R-:W-:Y:S01]  /*2a10*/  MUFU.TANH R21, R21 ;  /* 0x0000001500157308 */ /* 0x000fe20000002400 */
[-C--:B------:R-:W-:Y:S01]  /*2a20*/  ISETP.GE.AND P6, PT, R16, R133.reuse, PT ;  /* 0x000000851000720c */ /* 0x080fe20003fc6270 */
[----:B------:R-:W-:Y:S01]  /*2a30*/  FMUL.FTZ R20, R44, c[0x0][0x2ec] ;  /* 0x0000bb002c147a20 */ /* 0x000fe20000410000 */
[-C--:B------:R-:W-:Y:S01]  /*2a40*/  ISETP.GE.AND P4, PT, R4, R133.reuse, PT ;  /* 0x000000850400720c */ /* 0x080fe20003f86270 */
[----:B------:R-:W-:Y:S01]  /*2a50*/  FMUL.FTZ R60, R60, c[0x0][0x2ec] ;  /* 0x0000bb003c3c7a20 */ /* 0x000fe20000410000 */
[-C--:B------:R-:W-:Y:S01]  /*2a60*/  ISETP.GE.AND P1, PT, R4, R2.reuse, PT ;  /* 0x000000020400720c */ /* 0x080fe20003f26270 */
[----:B------:R-:W-:Y:S01]  /*2a70*/  FMUL.FTZ R63, R63, c[0x0][0x2ec] ;  /* 0x0000bb003f3f7a20 */ /* 0x000fe20000410000 */
[----:B------:R-:W-:Y:S01]  /*2a80*/  IADD3 R4, R22, 0x10, RZ ;  /* 0x0000001016047810 */ /* 0x000fe20007ffe0ff */
[----:B------:R-:W1:Y:S01]  /*2a90*/  MUFU.TANH R38, R38 ;  /* 0x0000002600267308 */ /* 0x000e620000002400 */
[----:B--2---:R-:W-:Y:S01]  /*2aa0*/  FSEL R23, R48, -INF , !P6 ;  /* 0xff80000030177808 */ /* 0x004fe20007000000 */
[----:B------:R-:W-:Y:S01]  /*2ab0*/  FMUL.FTZ R61, R61, c[0x0][0x2ec] ;  /* 0x0000bb003d3d7a20 */ /* 0x000fe20000410000 */
[-C--:B------:R-:W-:Y:S01]  /*2ac0*/  ISETP.GE.AND P3, PT, R16, R2.reuse, PT ;  /* 0x000000021000720c */ /* 0x080fe20003f66270 */
[----:B------:R-:W-:Y:S01]  /*2ad0*/  FMUL.FTZ R62, R62, c[0x0][0x2ec] ;  /* 0x0000bb003e3e7a20 */ /* 0x000fe20000410000 */
[CC--:B------:R-:W-:Y:S01]  /*2ae0*/  ISETP.GE.AND P2, PT, R4.reuse, R133.reuse, PT ;  /* 0x000000850400720c */ /* 0x0c0fe20003f46270 */
[----:B------:R-:W-:Y:S01]  /*2af0*/  FMUL.FTZ R87, R87, c[0x0][0x2ec] ;  /* 0x0000bb0057577a20 */ /* 0x000fe20000410000 */
[-C--:B------:R-:W-:Y:S01]  /*2b00*/  ISETP.GE.AND P6, PT, R4, R2.reuse, PT ;  /* 0x000000020400720c */ /* 0x080fe20003fc6270 */
[----:B------:R-:W2:Y:S01]  /*2b10*/  MUFU.TANH R6, R47 ;  /* 0x0000002f00067308 */ /* 0x000ea20000002400 */
[----:B------:R-:W-:Y:S01]  /*2b20*/  IADD3 R16, R22, 0x9, RZ ;  /* 0x0000000916107810 */ /* 0x000fe20007ffe0ff */
[----:B------:R-:W-:Y:S01]  /*2b30*/  FMUL.FTZ R84, R84, c[0x0][0x2ec] ;  /* 0x0000bb0054547a20 */ /* 0x000fe20000410000 */
[----:B------:R-:W-:Y:S01]  /*2b40*/  IADD3 R4, R22, 0x11, RZ ;  /* 0x0000001116047810 */ /* 0x000fe20007ffe0ff */
[----:B------:R-:W-:Y:S01]  /*2b50*/  FMUL.FTZ R85, R85, c[0x0][0x2ec] ;  /* 0x0000bb0055557a20 */ /* 0x000fe20000410000 */
[----:B------:R-:W-:Y:S01]  /*2b60*/  FSEL R30, R30, -INF , !P3 ;  /* 0xff8000001e1e7808 */ /* 0x000fe20005800000 */
[----:B------:R-:W-:Y:S01]  /*2b70*/  FMUL.FTZ R86, R86, c[0x0][0x2ec] ;  /* 0x0000bb0056567a20 */ /* 0x000fe20000410000 */
[----:B------:R-:W-:Y:S01]  /*2b80*/  FSEL R31, R31, -INF , !P4 ;  /* 0xff8000001f1f7808 */ /* 0x000fe20006000000 */
[----:B------:R-:W1:Y:S01]  /*2b90*/  MUFU.TANH R159, R60 ;  /* 0x0000003c009f7308 */ /* 0x000e620000002400 */
[-C--:B------:R-:W-:Y:S01]  /*2ba0*/  ISETP.GE.AND P0, PT, R16, R133.reuse, PT ;  /* 0x000000851000720c */ /* 0x080fe20003f06270 */
[----:B------:R-:W-:Y:S01]  /*2bb0*/  FMUL.FTZ R24, R24, c[0x0][0x2ec] ;  /* 0x0000bb0018187a20 */ /* 0x000fe20000410000 */
[C---:B------:R-:W-:Y:S01]  /*2bc0*/  ISETP.GE.AND P3, PT, R4.reuse, R133, PT ;  /* 0x000000850400720c */ /* 0x040fe20003f66270 */
[----:B------:R-:W-:Y:S01]  /*2bd0*/  FMUL.FTZ R25, R25, c[0x0][0x2ec] ;  /* 0x0000bb0019197a20 */ /* 0x000fe20000410000 */
[-C--:B------:R-:W-:Y:S01]  /*2be0*/  ISETP.GE.AND P4, PT, R4, R2.reuse, PT ;  /* 0x000000020400720c */ /* 0x080fe20003f86270 */
[----:B------:R-:W-:Y:S01]  /*2bf0*/  FMUL.FTZ R26, R26, c[0x0][0x2ec] ;  /* 0x0000bb001a1a7a20 */ /* 0x000fe20000410000 */
[----:B------:R-:W-:Y:S01]  /*2c00*/  IADD3 R4, R22, 0x18, RZ ;  /* 0x0000001816047810 */ /* 0x000fe20007ffe0ff */
[----:B------:R-:W2:Y:S01]  /*2c10*/  MUFU.TANH R33, R33 ;  /* 0x0000002100217308 */ /* 0x000ea20000002400 */
[----:B------:R-:W-:Y:S01]  /*2c20*/  ISETP.GE.AND P5, PT, R16, R2, PT ;  /* 0x000000021000720c */ /* 0x000fe20003fa6270 */
[----:B------:R-:W-:Y:S01]  /*2c30*/  FMUL.FTZ R27, R27, c[0x0][0x2ec] ;  /* 0x0000bb001b1b7a20 */ /* 0x000fe20000410000 */
[----:B------:R-:W-:-:S02]  /*2c40*/  IADD3 R12, R22, 0x19, RZ ;  /* 0x00000019160c7810 */ /* 0x000fc40007ffe0ff */
[----:B-----5:R-:W-:Y:S02]  /*2c50*/  FSEL R36, R36, -INF , !P1 ;  /* 0xff80000024247808 */ /* 0x020fe40004800000 */
[----:B------:R-:W-:Y:S01]  /*2c60*/  FSEL R49, R49, -INF , !P0 ;  /* 0xff80000031317808 */ /* 0x000fe20004000000 */
[----:B------:R-:W5:Y:S01]  /*2c70*/  MUFU.TANH R35, R35 ;  /* 0x0000002300237308 */ /* 0x000f620000002400 */
[CC--:B------:R-:W-:Y:S02]  /*2c80*/  ISETP.GE.AND P1, PT, R4.reuse, R133.reuse, PT ;  /* 0x000000850400720c */ /* 0x0c0fe40003f26270 */
[----:B------:R-:W-:Y:S02]  /*2c90*/  ISETP.GE.AND P0, PT, R4, R2, PT ;  /* 0x000000020400720c */ /* 0x000fe40003f06270 */
[----:B-1----:R-:W-:Y:S02]  /*2ca0*/  FSEL R4, R37, -INF , !P5 ;  /* 0xff80000025047808 */ /* 0x002fe40006800000 */
[----:B---3--:R-:W-:Y:S01]  /*2cb0*/  FSEL R17, R32, -INF , !P2 ;  /* 0xff80000020117808 */ /* 0x008fe20005000000 */
[----:B------:R-:W1:Y:S01]  /*2cc0*/  MUFU.TANH R142, R87 ;  /* 0x00000057008e7308 */ /* 0x000e620000002400 */
[----:B------:R-:W-:-:S02]  /*2cd0*/  ISETP.GE.AND P5, PT, R12, R133, PT ;  /* 0x000000850c00720c */ /* 0x000fc40003fa6270 */
[----:B------:R-:W-:Y:S02]  /*2ce0*/  ISETP.GE.AND P2, PT, R12, R2, PT ;  /* 0x000000020c00720c */ /* 0x000fe40003f46270 */
[----:B------:R-:W-:Y:S02]  /*2cf0*/  IADD3 R12, R22, 0x20, RZ ;  /* 0x00000020160c7810 */ /* 0x000fe40007ffe0ff */
[----:B----4-:R-:W-:Y:S01]  /*2d00*/  FSEL R14, R34, -INF , !P6 ;  /* 0xff800000220e7808 */ /* 0x010fe20007000000 */
[----:B------:R-:W3:Y:S01]  /*2d10*/  MUFU.TANH R20, R20 ;  /* 0x0000001400147308 */ /* 0x000ee20000002400 */
[----:B------:R-:W-:Y:S02]  /*2d20*/  IADD3 R8, R22, 0x28, RZ ;  /* 0x0000002816087810 */ /* 0x000fe40007ffe0ff */
[----:B------:R-:W-:Y:S02]  /*2d30*/  ISETP.GE.AND P6, PT, R12, R133, PT ;  /* 0x000000850c00720c */ /* 0x000fe40003fc6270 */
[----:B------:R-:W-:-:S02]  /*2d40*/  IADD3 R11, R22, 0x29, RZ ;  /* 0x00000029160b7810 */ /* 0x000fc40007ffe0ff */
[----:B------:R-:W-:Y:S01]  /*2d50*/  FSEL R10, R38, -INF , !P0 ;  /* 0xff800000260a7808 */ /* 0x000fe20004000000 */
[----:B------:R-:W4:Y:S01]  /*2d60*/  MUFU.TANH R172, R63 ;  /* 0x0000003f00ac7308 */ /* 0x000f220000002400 */
[----:B------:R-:W-:Y:S02]  /*2d70*/  FSEL R9, R21, -INF , !P5 ;  /* 0xff80000015097808 */ /* 0x000fe40006800000 */
[C---:B------:R-:W-:Y:S02]  /*2d80*/  ISETP.GE.AND P0, PT, R8.reuse, R133, PT ;  /* 0x000000850800720c */ /* 0x040fe40003f06270 */
[----:B------:R-:W-:Y:S02]  /*2d90*/  ISETP.GE.AND P5, PT, R8, R2, PT ;  /* 0x000000020800720c */ /* 0x000fe40003fa6270 */
[----:B--2---:R-:W-:Y:S01]  /*2da0*/  FSEL R8, R6, -INF , !P2 ;  /* 0xff80000006087808 */ /* 0x004fe20005000000 */
[----:B------:R-:W2:Y:S01]  /*2db0*/  MUFU.TANH R171, R84 ;  /* 0x0000005400ab7308 */ /* 0x000ea20000002400 */
[----:B------:R-:W-:-:S02]  /*2dc0*/  FSEL R167, R167, -INF , !P6 ;  /* 0xff800000a7a77808 */ /* 0x000fc40007000000 */
[C---:B------:R-:W-:Y:S02]  /*2dd0*/  ISETP.GE.AND P2, PT, R11.reuse, R133, PT ;  /* 0x000000850b00720c */ /* 0x040fe40003f46270 */
[-C--:B------:R-:W-:Y:S02]  /*2de0*/  ISETP.GE.AND P6, PT, R11, R2.reuse, PT ;  /* 0x000000020b00720c */ /* 0x080fe40003fc6270 */
[----:B------:R-:W-:Y:S01]  /*2df0*/  IADD3 R11, R22, 0x31, RZ ;  /* 0x00000031160b7810 */ /* 0x000fe20007ffe0ff */
[----:B------:R-:W-:Y:S01]  /*2e00*/  MUFU.TANH R165, R61 ;  /* 0x0000003d00a57308 */ /* 0x000fe20000002400 */
[----:B------:R-:W-:Y:S02]  /*2e10*/  FSEL R159, R159, -INF , !P0 ;  /* 0xff8000009f9f7808 */ /* 0x000fe40004000000 */
[----:B------:R-:W-:Y:S02]  /*2e20*/  FSEL R15, R33, -INF , !P3 ;  /* 0xff800000210f7808 */ /* 0x000fe40005800000 */
[----:B------:R-:W-:-:S02]  /*2e30*/  ISETP.GE.AND P0, PT, R11, R2, PT ;  /* 0x000000020b00720c */ /* 0x000fc40003f06270 */
[----:B------:R-:W-:Y:S01]  /*2e40*/  IADD3 R16, R22, 0x21, RZ ;  /* 0x0000002116107810 */ /* 0x000fe20007ffe0ff */
[----:B------:R-:W2:Y:S01]  /*2e50*/  MUFU.TANH R166, R62 ;  /* 0x0000003e00a67308 */ /* 0x000ea20000002400 */
[----:B------:R-:W-:Y:S02]  /*2e60*/  ISETP.GE.AND P3, PT, R12, R2, PT ;  /* 0x000000020c00720c */ /* 0x000fe40003f66270 */
[----:B------:R-:W-:Y:S02]  /*2e70*/  IADD3 R6, R22, 0x30, RZ ;  /* 0x0000003016067810 */ /* 0x000fe40007ffe0ff */
[----:B-----5:R-:W-:Y:S02]  /*2e80*/  FSEL R12, R35, -INF , !P4 ;  /* 0xff800000230c7808 */ /* 0x020fe40006000000 */
[----:B-1----:R-:W-:Y:S01]  /*2e90*/  FSEL R142, R142, -INF , !P0 ;  /* 0xff8000008e8e7808 */ /* 0x002fe20004000000 */
[----:B------:R-:W-:Y:S01]  /*2ea0*/  MUFU.TANH R169, R85 ;  /* 0x0000005500a97308 */ /* 0x000fe20000002400 */
[----:B------:R-:W-:-:S02]  /*2eb0*/  ISETP.GE.AND P4, PT, R16, R133, PT ;  /* 0x000000851000720c */ /* 0x000fc40003f86270 */
[----:B---3--:R-:W-:Y:S02]  /*2ec0*/  FSEL R13, R20, -INF , !P1 ;  /* 0xff800000140d7808 */ /* 0x008fe40004800000 */
[----:B------:R-:W-:Y:S02]  /*2ed0*/  FSEL R164, R164, -INF , !P3 ;  /* 0xff800000a4a47808 */ /* 0x000fe40005800000 */
[----:B------:R-:W-:Y:S01]  /*2ee0*/  PLOP3.LUT P0, PT, PT, PT, UP0, 0x80, 0x0 ;  /* 0x000000000000781c */ /* 0x000fe20003f0f008 */
[----:B------:R-:W1:Y:S01]  /*2ef0*/  MUFU.TANH R168, R86 ;  /* 0x0000005600a87308 */ /* 0x000e620000002400 */
[----:B------:R-:W-:Y:S02]  /*2f00*/  ISETP.GE.AND P1, PT, R16, R2, PT ;  /* 0x000000021000720c */ /* 0x000fe40003f26270 */
[----:B------:R-:W-:Y:S02]  /*2f10*/  ISETP.GE.AND P3, PT, R6, R133, PT ;  /* 0x000000850600720c */ /* 0x000fe40003f66270 */
[----:B------:R-:W-:-:S02]  /*2f20*/  FSEL R161, R161, -INF , !P4 ;  /* 0xff800000a1a17808 */ /* 0x000fc40006000000 */
[----:B------:R-:W-:Y:S01]  /*2f30*/  ISETP.GE.AND P4, PT, R6, R2, PT ;  /* 0x000000020600720c */ /* 0x000fe20003f86270 */
[----:B------:R-:W3:Y:S01]  /*2f40*/  MUFU.TANH R143, R24 ;  /* 0x00000018008f7308 */ /* 0x000ee20000002400 */
[----:B------:R-:W-:Y:S02]  /*2f50*/  FSEL R174, R174, -INF , !P1 ;  /* 0xff800000aeae7808 */ /* 0x000fe40004800000 */
[----:B----4-:R-:W-:Y:S02]  /*2f60*/  FSEL R172, R172, -INF , !P6 ;  /* 0xff800000acac7808 */ /* 0x010fe40007000000 */
[----:B--2---:R-:W-:Y:S02]  /*2f70*/  FSEL R171, R171, -INF , !P3 ;  /* 0xff800000abab7808 */ /* 0x004fe40005800000 */
[----:B------:R-:W-:Y:S01]  /*2f80*/  IADD3 R6, R22, 0x38, RZ ;  /* 0x0000003816067810 */ /* 0x000fe20007ffe0ff */
[----:B------:R-:W-:Y:S01]  /*2f90*/  MUFU.TANH R141, R25 ;  /* 0x00000019008d7308 */ /* 0x000fe20000002400 */
[----:B------:R-:W-:-:S02]  /*2fa0*/  ISETP.GE.AND P1, PT, R11, R133, PT ;  /* 0x000000850b00720c */ /* 0x000fc40003f26270 */
[C---:B------:R-:W-:Y:S02]  /*2fb0*/  ISETP.GE.AND P6, PT, R22.reuse, R133, PT ;  /* 0x000000851600720c */ /* 0x040fe40003fc6270 */
[C---:B------:R-:W-:Y:S02]  /*2fc0*/  ISETP.GE.AND P3, PT, R22.reuse, R2, PT ;  /* 0x000000021600720c */ /* 0x040fe40003f66270 */
[----:B------:R-:W-:Y:S01]  /*2fd0*/  IADD3 R22, R22, 0x39, RZ ;  /* 0x0000003916167810 */ /* 0x000fe20007ffe0ff */
[----:B------:R-:W2:Y:S01]  /*2fe0*/  MUFU.TANH R140, R26 ;  /* 0x0000001a008c7308 */ /* 0x000ea20000002400 */
[----:B------:R-:W-:Y:S02]  /*2ff0*/  FSEL R166, R166, -INF , !P5 ;  /* 0xff800000a6a67808 */ /* 0x000fe40006800000 */
[----:B------:R-:W-:Y:S02]  /*3000*/  FSEL R165, R165, -INF , !P2 ;  /* 0xff800000a5a57808 */ /* 0x000fe40005000000 */
[----:B-1----:R-:W-:-:S02]  /*3010*/  FSEL R168, R168, -INF , !P4 ;  /* 0xff800000a8a87808 */ /* 0x002fc40006000000 */
[----:B------:R-:W-:Y:S01]  /*3020*/  FSEL R169, R169, -INF , !P1 ;  /* 0xff800000a9a97808 */ /* 0x000fe20004800000 */
[----:B------:R-:W1:Y:S01]  /*3030*/  MUFU.TANH R162, R27 ;  /* 0x0000001b00a27308 */ /* 0x000e620000002400 */
[----:B------:R-:W-:Y:S01]  /*3040*/  BAR.SYNC.DEFER_BLOCKING 0x0 ;  /* 0x0000000000007b1d */ /* 0x000fe20000010000 */
[CC--:B------:R-:W-:Y:S02]  /*3050*/  ISETP.GE.AND P5, PT, R6.reuse, R133.reuse, PT ;  /* 0x000000850600720c */ /* 0x0c0fe40003fa6270 */
[-C--:B------:R-:W-:Y:S02]  /*3060*/  ISETP.GE.AND P2, PT, R6, R2.reuse, PT ;  /* 0x000000020600720c */ /* 0x080fe40003f46270 */
[C---:B------:R-:W-:Y:S02]  /*3070*/  ISETP.GE.AND P4, PT, R22.reuse, R133, PT ;  /* 0x000000851600720c */ /* 0x040fe40003f86270 */
[----:B------:R-:W-:Y:S02]  /*3080*/  ISETP.GE.AND P1, PT, R22, R2, PT ;  /* 0x000000021600720c */ /* 0x000fe40003f26270 */
[----:B---3--:R-:W-:-:S02]  /*3090*/  FSEL R143, R143, -INF , !P5 ;  /* 0xff8000008f8f7808 */ /* 0x008fc40006800000 */
[----:B--2---:R-:W-:Y:S02]  /*30a0*/  FSEL R140, R140, -INF , !P2 ;  /* 0xff8000008c8c7808 */ /* 0x004fe40005000000 */
[----:B------:R-:W-:Y:S02]  /*30b0*/  FSEL R28, R28, -INF , !P6 ;  /* 0xff8000001c1c7808 */ /* 0x000fe40007000000 */
[----:B------:R-:W-:Y:S02]  /*30c0*/  FSEL R29, R29, -INF , !P3 ;  /* 0xff8000001d1d7808 */ /* 0x000fe40005800000 */
[----:B------:R-:W-:Y:S02]  /*30d0*/  FSEL R141, R141, -INF , !P4 ;  /* 0xff8000008d8d7808 */ /* 0x000fe40006000000 */
[----:B-1----:R-:W-:Y:S01]  /*30e0*/  FSEL R162, R162, -INF , !P1 ;  /* 0xff800000a2a27808 */ /* 0x002fe20004800000 */
[----:B------:R-:W-:Y:S05]  /*30f0*/  @!P0 BRA `(.L_x_367) ;  /* 0x0000020000008947 */ /* 0x000fea0003800000 */
[----:B------:R-:W-:-:S04]  /*3100*/  UIADD3 UR12, UR8, -0x2, URZ ;  /* 0xfffffffe080c7890 */ /* 0x000fc8000fffe03f */
[----:B------:R-:W-:Y:S02]  /*3110*/  USHF.R.S32.HI UR11, URZ, 0x1f, UR12 ;  /* 0x0000001f3f0b7899 */ /* 0x000fe4000801140c */
[----:B------:R-:W-:Y:S01]  /*3120*/  UIMAD UR20, UR20, UR12, URZ ;  /* 0x0000000c141472a4 */ /* 0x000fe2000f8e023f */
[----:B------:R-:W-:Y:S01]  /*3130*/  IMAD.WIDE.U32 R18, R3, UR12, R214 ;  /* 0x0000000c03127c25 */ /* 0x000fe2000f8e00d6 */
[----:B------:R-:W-:Y:S02]  /*3140*/  USHF.L.U32 UR12, UR6, 0x5, URZ ;  /* 0x00000005060c7899 */ /* 0x000fe4000800063f */
[----:B------:R-:W-:Y:S02]  /*3150*/  UIMAD UR11, UR11, UR21, UR20 ;  /* 0x000000150b0b72a4 */ /* 0x000fe4000f8e0214 */
[----:B------:R-:W-:Y:S01]  /*3160*/  LEA R24, P2, R18, c[0x0][0x168], 0x1 ;  /* 0x00005a0012187a11 */ /* 0x000fe200078408ff */
[----:B------:R-:W-:-:S03]  /*3170*/  USHF.L.U64.HI UR6, UR6, 0x5, UR7 ;  /* 0x0000000506067899 */ /* 0x000fc60008010207 */
[----:B------:R-:W-:Y:S02]  /*3180*/  IADD3 R3, R19, UR11, RZ ;  /* 0x0000000b13037c10 */ /* 0x000fe4000fffe0ff */
        /* <DEDUP_REMOVED lines=8> */
[----:B------:R-:W-:-:S02]  /*3210*/  IADD3 R18, P1, R26, UR12, RZ ;  /* 0x0000000c1a127c10 */ /* 0x000fc4000ff3e0ff */
        /* <DEDUP_REMOVED lines=14> */
.L_x_367:
[----:B------:R-:W-:Y:S02]  /*3300*/  FMNMX.FTZ R16, R28, R23, !PT ;  /* 0x000000171c107209 */ /* 0x000fe40007810000 */
[----:B-1----:R-:W-:-:S02]  /*3310*/  FMNMX.FTZ R19, R29, R30, !PT ;  /* 0x0000001e1d137209 */ /* 0x002fc40007810000 */
        /* <DEDUP_REMOVED lines=72> */
[----:B------:R-:W4:Y:S01]  /*37a0*/  LDSM.16.MT88.4 R4, [R196+0x10000] ;  /* 0x01000000c404783b */ /* 0x000f220000004200 */
[--C-:B------:R-:W-:Y:S02]  /*37b0*/  FFMA.FTZ R135, R9, c[0x0][0x23c], -R170.reuse ;  /* 0x00008f0009877a23 */ /* 0x100fe400000108aa */
[--C-:B------:R-:W-:Y:S01]  /*37c0*/  FFMA.FTZ R145, R10, c[0x0][0x23c], -R163.reuse ;  /* 0x00008f000a917a23 */ /* 0x100fe200000108a3 */
[----:B------:R-:W-:Y:S01]  /*37d0*/  LDSM.16.MT88.4 R16, [R197+0xe800] ;  /* 0x00e80000c510783b */ /* 0x000fe20000004200 */
[----:B------:R-:W-:Y:S01]  /*37e0*/  FFMA.FTZ R0, R8, c[0x0][0x23c], -R163 ;  /* 0x00008f0008007a23 */ /* 0x000fe200000108a3 */
[----:B------:R-:W-:Y:S01]  /*37f0*/  MUFU.EX2 R151, R151 ;  /* 0x0000009700977308 */ /* 0x000fe20000000800 */
[--C-:B------:R-:W-:Y:S01]  /*3800*/  FFMA.FTZ R147, R15, c[0x0][0x23c], -R170.reuse ;  /* 0x00008f000f937a23 */ /* 0x100fe200000108aa */
[----:B------:R-:W5:Y:S01]  /*3810*/  LDSM.16.MT88.4 R8, [R200+0xe800] ;  /* 0x00e80000c808783b */ /* 0x000f620000004200 */
[----:B------:R-:W-:-:S02]  /*3820*/  FFMA.FTZ R146, R13, c[0x0][0x23c], -R170 ;  /* 0x00008f000d927a23 */ /* 0x000fc400000108aa */
[--C-:B------:R-:W-:Y:S01]  /*3830*/  FFMA.FTZ R149, R14, c[0x0][0x23c], -R163.reuse ;  /* 0x00008f000e957a23 */ /* 0x100fe200000108a3 */
[----:B------:R-:W-:Y:S01]  /*3840*/  LDSM.16.MT88.4 R28, [R196+0xc800] ;  /* 0x00c80000c41c783b */ /* 0x000fe20000004200 */
[----:B------:R-:W-:Y:S01]  /*3850*/  FFMA.FTZ R144, R12, c[0x0][0x23c], -R163 ;  /* 0x00008f000c907a23 */ /* 0x000fe200000108a3 */
[----:B------:R-:W3:Y:S01]  /*3860*/  MUFU.EX2 R148, R148 ;  /* 0x0000009400947308 */ /* 0x000ee20000000800 */
[----:B--2---:R-:W-:Y:S01]  /*3870*/  F2FP.PACK_AB R96, R153, R154 ;  /* 0x0000009a9960723e */ /* 0x004fe200000000ff */
[----:B------:R-:W2:Y:S01]  /*3880*/  LDSM.16.MT88.4 R12, [R196+0xe800] ;  /* 0x00e80000c40c783b */ /* 0x000ea20000004200 */
        /* <DEDUP_REMOVED lines=8> */
[----:B------:R-:W1:Y:S01]  /*3910*/  MUFU.EX2 R156, R156 ;  /* 0x0000009c009c7308 */ /* 0x000e620000000800 */
        /* <DEDUP_REMOVED lines=30> */
[----:B------:R-:W3:Y:S06]  /*3b00*/  MUFU.EX2 R144, R144 ;  /* 0x0000009000907308 */ /* 0x000eec0000000800 */
        /* <DEDUP_REMOVED lines=35> */
[----:B------:R-:W2:Y:S06]  /*3d40*/  MUFU.EX2 R221, R221 ;  /* 0x000000dd00dd7308 */ /* 0x000eac0000000800 */
[C---:B----4-:R-:W-:Y:S07]  /*3d50*/  HMMA.16816.F32 R92, R96.reuse, R4, RZ ;  /* 0x00000004605c723c */ /* 0x050fee00000018ff */
[----:B-1----:R-:W-:Y:S01]  /*3d60*/  F2FP.PACK_AB R4, R147, R152 ;  /* 0x000000989304723e */ /* 0x002fe200000000ff */
[----:B------:R-:W-:Y:S01]  /*3d70*/  HMMA.16816.F32 R96, R96, R6, RZ ;  /* 0x000000066060723c */ /* 0x000fe200000018ff */
[----:B---3--:R-:W-:Y:S01]  /*3d80*/  F2FP.PACK_AB R5, R144, R149 ;  /* 0x000000959005723e */ /* 0x008fe200000000ff */
        /* <DEDUP_REMOVED lines=9> */
[----:B-----5:R-:W-:Y:S01]  /*3e20*/  HMMA.16816.F32 R36, R4, R8, R36 ;  /* 0x000000080424723c */ /* 0x020fe20000001824 */
        /* <DEDUP_REMOVED lines=131> */
[----:B------:R-:W-:-:S02]  /*4660*/  USHF.L.U32 UR11, UR4, 0x5, URZ ;  /* 0x00000005040b7899 */ /* 0x000fc4000800063f */
[----:B------:R-:W-:Y:S01]  /*4670*/  UIADD3 UR6, UR21, UR6, URZ ;  /* 0x0000000615067290 */ /* 0x000fe2000fffe03f */
[----:B------:R-:W-:Y:S01]  /*4680*/  IMAD.U32 R6, RZ, RZ, UR20 ;  /* 0x00000014ff067e24 */ /* 0x000fe2000f8e00ff */
[----:B------:R-:W-:Y:S01]  /*4690*/  UISETP.NE.AND UP0, UPT, UR8, 0x2, UPT ;  /* 0x000000020800788c */ /* 0x000fe2000bf05270 */
[----:B------:R-:W-:-:S03]  /*46a0*/  IMAD.U32 R7, RZ, RZ, UR21 ;  /* 0x00000015ff077e24 */ /* 0x000fc6000f8e00ff */
[----:B------:R-:W-:Y:S01]  /*46b0*/  IMAD.U32 R5, RZ, RZ, UR6 ;  /* 0x00000006ff057e24 */ /* 0x000fe2000f8e00ff */
[----:B------:R-:W-:Y:S01]  /*46c0*/  BAR.SYNC.DEFER_BLOCKING 0x0 ;  /* 0x0000000000007b1d */ /* 0x000fe20000010000 */
[----:B------:R-:W-:Y:S01]  /*46d0*/  LEA R0, P0, R6, R232, 0x6 ;  /* 0x000000e806007211 */ /* 0x000fe200078030ff */
[----:B------:R-:W-:-:S03]  /*46e0*/  USHF.L.U64.HI UR6, UR4, 0x5, UR5 ;  /* 0x0000000504067899 */ /* 0x000fc60008010205 */
[----:B------:R-:W-:Y:S02]  /*46f0*/  LEA R4, P1, R0, c[0x0][0x170], 0x1 ;  /* 0x00005c0000047a11 */ /* 0x000fe400078208ff */
[----:B------:R-:W-:Y:S02]  /*4700*/  LEA.HI.X R5, R6, R213, R5, 0x6, P0 ;  /* 0x000000d506057211 */ /* 0x000fe400000f3405 */
[----:B------:R-:W-:Y:S02]  /*4710*/  IADD3 R6, P0, R4, UR11, RZ ;  /* 0x0000000b04067c10 */ /* 0x000fe4000ff1e0ff */
[----:B------:R-:W-:Y:S02]  /*4720*/  LEA.HI.X R5, R0, c[0x0][0x174], R5, 0x1, P1 ;  /* 0x00005d0000057a11 */ /* 0x000fe400008f0c05 */
[----:B------:R-:W-:Y:S02]  /*4730*/  IADD3 R10, P1, R6, UR11, RZ ;  /* 0x0000000b060a7c10 */ /* 0x000fe4000ff3e0ff */
[----:B------:R-:W-:-:S02]  /*4740*/  IADD3.X R7, R5, UR6, RZ, P0, !PT ;  /* 0x0000000605077c10 */ /* 0x000fc400087fe4ff */
[----:B------:R-:W-:Y:S02]  /*4750*/  IADD3 R8, P0, R10, UR11, RZ ;  /* 0x0000000b0a087c10 */ /* 0x000fe4000ff1e0ff */
[----:B------:R-:W-:-:S04]  /*4760*/  IADD3.X R11, R7, UR6, RZ, P1, !PT ;  /* 0x00000006070b7c10 */ /* 0x000fc80008ffe4ff */
[----:B------:R-:W-:Y:S01]  /*4770*/  IADD3.X R9, R11, UR6, RZ, P0, !PT ;  /* 0x000000060b097c10 */ /* 0x000fe200087fe4ff */
        /* <DEDUP_REMOVED lines=16> */
[----:B------:R-:W1:Y:S04]  /*4880*/  LDSM.16.M88.4 R16, [R205+0x6000] ;  /* 0x00600000cd10783b */ /* 0x000e680000000200 */
[----:B------:R-:W-:Y:S04]  /*4890*/  LDSM.16.M88.4 R32, [R204] ;  /* 0x00000000cc20783b */ /* 0x000fe80000000200 */
[----:B------:R-:W-:Y:S04]  /*48a0*/  LDSM.16.M88.4 R12, [R203] ;  /* 0x00000000cb0c783b */ /* 0x000fe80000000200 */
[----:B------:R-:W3:Y:S04]  /*48b0*/  LDSM.16.M88.4 R140, [R205+0x6800] ;  /* 0x00680000cd8c783b */ /* 0x000ee80000000200 */
[----:B------:R-:W4:Y:S04]  /*48c0*/  LDSM.16.M88.4 R152, [R205+0x7000] ;  /* 0x00700000cd98783b */ /* 0x000f280000000200 */
[----:B------:R-:W5:Y:S04]  /*48d0*/  LDSM.16.M88.4 R24, [R205+0x7800] ;  /* 0x00780000cd18783b */ /* 0x000f680000000200 */
[----:B--2---:R-:W-:Y:S04]  /*48e0*/  LDSM.16.M88.4 R8, [R202] ;  /* 0x00000000ca08783b */ /* 0x004fe80000000200 */
[----:B------:R-:W2:Y:S04]  /*48f0*/  LDSM.16.M88.4 R20, [R199+0x6000] ;  /* 0x00600000c714783b */ /* 0x000ea80000000200 */
[----:B------:R-:W2:Y:S04]  /*4900*/  LDSM.16.M88.4 R148, [R195] ;  /* 0x00000000c394783b */ /* 0x000ea80000000200 */
[----:B------:R-:W2:Y:S01]  /*4910*/  LDSM.16.M88.4 R144, [R194] ;  /* 0x00000000c290783b */ /* 0x000ea20000000200 */
[C---:B-1----:R-:W-:Y:S03]  /*4920*/  HMMA.16816.F32 R4, R168.reuse, R16, RZ ;  /* 0x00000010a804723c */ /* 0x042fe600000018ff */
[----:B------:R-:W1:Y:S04]  /*4930*/  LDSM.16.M88.4 R136, [R193] ;  /* 0x00000000c188783b */ /* 0x000e680000000200 */
[----:B------:R-:W-:Y:S01]  /*4940*/  LDSM.16.M88.4 R160, [R199+0x7800] ;  /* 0x00780000c7a0783b */ /* 0x000fe20000000200 */
[C---:B------:R-:W-:Y:S03]  /*4950*/  HMMA.16816.F32 R16, R168.reuse, R18, RZ ;  /* 0x00000012a810723c */ /* 0x040fe600000018ff */
[----:B------:R-:W-:Y:S04]  /*4960*/  LDSM.16.M88.4 R176, [R199+0x6800] ;  /* 0x00680000c7b0783b */ /* 0x000fe80000000200 */
[----:B------:R-:W-:Y:S01]  /*4970*/  LDSM.16.M88.4 R164, [R199+0x7000] ;  /* 0x00700000c7a4783b */ /* 0x000fe20000000200 */
[----:B---3--:R-:W-:Y:S03]  /*4980*/  HMMA.16816.F32 R28, R168, R140, RZ ;  /* 0x0000008ca81c723c */ /* 0x008fe600000018ff */
[----:B------:R-:W-:Y:S04]  /*4990*/  LDSM.16.M88.4 R180, [R202+0x2000] ;  /* 0x00200000cab4783b */ /* 0x000fe80000000200 */
[----:B------:R-:W-:Y:S01]  /*49a0*/  LDSM.16.M88.4 R228, [R205+0xa800] ;  /* 0x00a80000cde4783b */ /* 0x000fe20000000200 */
[----:B------:R-:W-:Y:S03]  /*49b0*/  HMMA.16816.F32 R4, R32, R12, R4 ;  /* 0x0000000c2004723c */ /* 0x000fe60000001804 */
[----:B------:R-:W-:Y:S04]  /*49c0*/  LDSM.16.M88.4 R224, [R199+0xa000] ;  /* 0x00a00000c7e0783b */ /* 0x000fe80000000200 */
[----:B------:R-:W0:Y:S01]  /*49d0*/  LDGDEPBAR ;  /* 0x00000000000079af */ /* 0x000e220000000000 */
[C---:B----4-:R-:W-:Y:S08]  /*49e0*/  HMMA.16816.F32 R156, R168.reuse, R152, RZ ;  /* 0x00000098a89c723c */ /* 0x050ff000000018ff */
[C---:B------:R-:W-:Y:S08]  /*49f0*/  HMMA.16816.F32 R140, R168.reuse, R142, RZ ;  /* 0x0000008ea88c723c */ /* 0x040ff000000018ff */
[C---:B------:R-:W-:Y:S08]  /*4a00*/  HMMA.16816.F32 R152, R168.reuse, R154, RZ ;  /* 0x0000009aa898723c */ /* 0x040ff000000018ff */
[C---:B-----5:R-:W-:Y:S08]  /*4a10*/  HMMA.16816.F32 R172, R168.reuse, R24, RZ ;  /* 0x00000018a8ac723c */ /* 0x060ff000000018ff */
[----:B------:R-:W-:Y:S01]  /*4a20*/  HMMA.16816.F32 R168, R168, R26, RZ ;  /* 0x0000001aa8a8723c */ /* 0x000fe200000018ff */
[----:B------:R-:W-:Y:S07]  /*4a30*/  LDSM.16.M88.4 R24, [R201] ;  /* 0x00000000c918783b */ /* 0x000fee0000000200 */
[----:B------:R-:W-:Y:S01]  /*4a40*/  HMMA.16816.F32 R16, R32, R14, R16 ;  /* 0x0000000e2010723c */ /* 0x000fe20000001810 */
[----:B------:R-:W3:Y:S07]  /*4a50*/  LDSM.16.M88.4 R12, [R192] ;  /* 0x00000000c00c783b */ /* 0x000eee0000000200 */
[----:B--2---:R-:W-:Y:S08]  /*4a60*/  HMMA.16816.F32 R4, R8, R20, R4 ;  /* 0x000000140804723c */ /* 0x004ff00000001804 */
        /* <DEDUP_REMOVED lines=8> */
[----:B------:R-:W-:Y:S04]  /*4af0*/  LDSM.16.M88.4 R32, [R206+0x2000] ;  /* 0x00200000ce20783b */ /* 0x000fe80000000200 */
[----:B------:R-:W-:Y:S03]  /*4b00*/  LDSM.16.M88.4 R136, [R192+0x1800] ;  /* 0x00180000c088783b */ /* 0x000fe60000000200 */
[----:B------:R-:W-:Y:S01]  /*4b10*/  HMMA.16816.F32 R16, R8, R22, R16 ;  /* 0x000000160810723c */ /* 0x000fe20000001810 */
[----:B------:R-:W1:Y:S07]  /*4b20*/  LDSM.16.M88.4 R20, [R205+0x8000] ;  /* 0x00800000cd14783b */ /* 0x000e6e0000000200 */
[----:B---3--:R-:W-:Y:S08]  /*4b30*/  HMMA.16816.F32 R4, R24, R12, R4 ;  /* 0x0000000c1804723c */ /* 0x008ff00000001804 */
[C---:B------:R-:W-:Y:S08]  /*4b40*/  HMMA.16816.F32 R172, R8.reuse, R160, R172 ;  /* 0x000000a008ac723c */ /* 0x040ff000000018ac */
[----:B------:R-:W-:Y:S01]  /*4b50*/  HMMA.16816.F32 R168, R8, R162, R168 ;  /* 0x000000a208a8723c */ /* 0x000fe200000018a8 */
[----:B------:R-:W-:Y:S07]  /*4b60*/  LDSM.16.M88.4 R160, [R191] ;  /* 0x00000000bfa0783b */ /* 0x000fee0000000200 */
[----:B------:R-:W-:Y:S01]  /*4b70*/  HMMA.16816.F32 R16, R24, R14, R16 ;  /* 0x0000000e1810723c */ /* 0x000fe20000001810 */
[----:B------:R-:W2:Y:S07]  /*4b80*/  LDSM.16.M88.4 R12, [R204+0x2000] ;  /* 0x00200000cc0c783b */ /* 0x000eae0000000200 */
        /* <DEDUP_REMOVED lines=16> */
[----:B--2---:R-:W-:Y:S08]  /*4c90*/  HMMA.16816.F32 R4, R12, R160, R4 ;  /* 0x000000a00c04723c */ /* 0x004ff00000001804 */
[C---:B------:R-:W-:Y:S08]  /*4ca0*/  HMMA.16816.F32 R172, R24.reuse, R136, R172 ;  /* 0x0000008818ac723c */ /* 0x040ff000000018ac */
[----:B------:R-:W-:Y:S01]  /*4cb0*/  HMMA.16816.F32 R168, R24, R138, R168 ;  /* 0x0000008a18a8723c */ /* 0x000fe200000018a8 */
[----:B------:R-:W2:Y:S04]  /*4cc0*/  LDSM.16.M88.4 R136, [R190] ;  /* 0x00000000be88783b */ /* 0x000ea80000000200 */
[----:B------:R-:W2:Y:S03]  /*4cd0*/  LDSM.16.M88.4 R24, [R192+0x2000] ;  /* 0x00200000c018783b */ /* 0x000ea60000000200 */
[C---:B---3--:R-:W-:Y:S08]  /*4ce0*/  HMMA.16816.F32 R28, R32.reuse, R8, R28 ;  /* 0x00000008201c723c */ /* 0x048ff0000000181c */
[----:B------:R-:W-:Y:S01]  /*4cf0*/  HMMA.16816.F32 R140, R32, R10, R140 ;  /* 0x0000000a208c723c */ /* 0x000fe2000000188c */
[----:B------:R-:W3:Y:S07]  /*4d00*/  LDSM.16.M88.4 R8, [R189] ;  /* 0x00000000bd08783b */ /* 0x000eee0000000200 */
[----:B------:R-:W-:Y:S01]  /*4d10*/  HMMA.16816.F32 R16, R12, R162, R16 ;  /* 0x000000a20c10723c */ /* 0x000fe20000001810 */
[----:B------:R-:W-:Y:S07]  /*4d20*/  LDSM.16.M88.4 R160, [R188] ;  /* 0x00000000bca0783b */ /* 0x000fee0000000200 */
[----:B-1----:R-:W-:Y:S08]  /*4d30*/  HMMA.16816.F32 R4, R180, R20, R4 ;  /* 0x00000014b404723c */ /* 0x002ff00000001804 */
        /* <DEDUP_REMOVED lines=10> */
[----:B------:R-:W-:Y:S01]  /*4de0*/  HMMA.16816.F32 R16, R180, R22, R16 ;  /* 0x00000016b410723c */ /* 0x000fe20000001810 */
[----:B------:R-:W-:Y:S07]  /*4df0*/  LDSM.16.M88.4 R20, [R199+0x9000] ;  /* 0x00900000c714783b */ /* 0x000fee0000000200 */
[----:B------:R-:W-:Y:S08]  /*4e00*/  HMMA.16816.F32 R4, R164, R24, R4 ;  /* 0x00000018a404723c */ /* 0x000ff00000001804 */
[C---:B---3--:R-:W-:Y:S08]  /*4e10*/  HMMA.16816.F32 R156, R12.reuse, R8, R156 ;  /* 0x000000080c9c723c */ /* 0x048ff0000000189c */
[----:B------:R-:W-:Y:S01]  /*4e20*/  HMMA.16816.F32 R152, R12, R10, R152 ;  /* 0x0000000a0c98723c */ /* 0x000fe20000001898 */
[----:B------:R-:W2:Y:S07]  /*4e30*/  LDSM.16.M88.4 R8, [R192+0x2800] ;  /* 0x00280000c008783b */ /* 0x000eae0000000200 */
[----:B------:R-:W-:Y:S08]  /*4e40*/  HMMA.16816.F32 R28, R180, R176, R28 ;  /* 0x000000b0b41c723c */ /* 0x000ff0000000181c */
[----:B------:R-:W-:Y:S01]  /*4e50*/  HMMA.16816.F32 R16, R164, R26, R16 ;  /* 0x0000001aa410723c */ /* 0x000fe20000001810 */
[----:B------:R-:W3:Y:S07]  /*4e60*/  LDSM.16.M88.4 R24, [R202+0x4000] ;  /* 0x00400000ca18783b */ /* 0x000eee0000000200 */
[----:B-1----:R-:W-:Y:S08]  /*4e70*/  HMMA.16816.F32 R4, R148, R32, R4 ;  /* 0x000000209404723c */ /* 0x002ff00000001804 */
[----:B------:R-:W-:Y:S01]  /*4e80*/  HMMA.16816.F32 R140, R180, R178, R140 ;  /* 0x000000b2b48c723c */ /* 0x000fe2000000188c */
[----:B------:R-:W-:Y:S07]  /*4e90*/  LDSM.16.M88.4 R176, [R199+0x9800] ;  /* 0x00980000c7b0783b */ /* 0x000fee0000000200 */
[----:B------:R-:W-:Y:S01]  /*4ea0*/  HMMA.16816.F32 R16, R148, R34, R16 ;  /* 0x000000229410723c */ /* 0x000fe20000001810 */
[----:B------:R-:W-:Y:S07]  /*4eb0*/  LDSM.16.M88.4 R32, [R186] ;  /* 0x00000000ba20783b */ /* 0x000fee0000000200 */
[----:B--2---:R-:W-:Y:S08]  /*4ec0*/  HMMA.16816.F32 R28, R164, R8, R28 ;  /* 0x00000008a41c723c */ /* 0x004ff0000000181c */
[----:B------:R-:W-:Y:S08]  /*4ed0*/  HMMA.16816.F32 R4, R136, R144, R4 ;  /* 0x000000908804723c */ /* 0x000ff00000001804 */
[----:B------:R-:W-:Y:S01]  /*4ee0*/  HMMA.16816.F32 R140, R164, R10, R140 ;  /* 0x0000000aa48c723c */ /* 0x000fe2000000188c */
[----:B------:R-:W-:Y:S07]  /*4ef0*/  LDSM.16.M88.4 R8, [R192+0x4000] ;  /* 0x00400000c008783b */ /* 0x000fee0000000200 */
[C---:B------:R-:W-:Y:S08]  /*4f00*/  HMMA.16816.F32 R172, R12.reuse, R160, R172 ;  /* 0x000000a00cac723c */ /* 0x040ff000000018ac */
[----:B------:R-:W-:Y:S01]  /*4f10*/  HMMA.16816.F32 R168, R12, R162, R168 ;  /* 0x000000a20ca8723c */ /* 0x000fe200000018a8 */
[----:B------:R-:W1:Y:S04]  /*4f20*/  LDSM.16.M88.4 R160, [R192+0x3000] ;  /* 0x00300000c0a0783b */ /* 0x000e680000000200 */
[----:B------:R-:W2:Y:S03]  /*4f30*/  LDSM.16.M88.4 R12, [R201+0x4000] ;  /* 0x00400000c90c783b */ /* 0x000ea60000000200 */
[----:B------:R-:W-:Y:S08]  /*4f40*/  HMMA.16816.F32 R156, R180, R20, R156 ;  /* 0x00000014b49c723c */ /* 0x000ff0000000189c */
[----:B------:R-:W-:Y:S08]  /*4f50*/  HMMA.16816.F32 R28, R148, R228, R28 ;  /* 0x000000e4941c723c */ /* 0x000ff0000000181c */
[----:B------:R-:W-:Y:S01]  /*4f60*/  HMMA.16816.F32 R16, R136, R146, R16 ;  /* 0x000000928810723c */ /* 0x000fe20000001810 */
[----:B------:R-:W4:Y:S07]  /*4f70*/  LDSM.16.M88.4 R144, [R205+0xb000] ;  /* 0x00b00000cd90783b */ /* 0x000f2e0000000200 */
[----:B---3--:R-:W-:Y:S08]  /*4f80*/  HMMA.16816.F32 R4, R24, R224, R4 ;  /* 0x000000e01804723c */ /* 0x008ff00000001804 */
[----:B------:R-:W-:Y:S08]  /*4f90*/  HMMA.16816.F32 R140, R148, R230, R140 ;  /* 0x000000e6948c723c */ /* 0x000ff0000000188c */
[----:B------:R-:W-:Y:S01]  /*4fa0*/  HMMA.16816.F32 R152, R180, R22, R152 ;  /* 0x00000016b498723c */ /* 0x000fe20000001898 */
[----:B------:R-:W3:Y:S07]  /*4fb0*/  LDSM.16.M88.4 R20, [R199+0xa800] ;  /* 0x00a80000c714783b */ /* 0x000eee0000000200 */
[----:B-1----:R-:W-:Y:S08]  /*4fc0*/  HMMA.16816.F32 R156, R164, R160, R156 ;  /* 0x000000a0a49c723c */ /* 0x002ff0000000189c */
[----:B------:R-:W-:Y:S08]  /*4fd0*/  HMMA.16816.F32 R28, R136, R32, R28 ;  /* 0x00000020881c723c */ /* 0x000ff0000000181c */
[----:B------:R-:W-:Y:S01]  /*4fe0*/  HMMA.16816.F32 R16, R24, R226, R16 ;  /* 0x000000e21810723c */ /* 0x000fe20000001810 */
[----:B------:R-:W-:Y:S07]  /*4ff0*/  LDSM.16.M88.4 R224, [R185] ;  /* 0x00000000b9e0783b */ /* 0x000fee0000000200 */
[----:B--2---:R-:W-:Y:S08]  /*5000*/  HMMA.16816.F32 R4, R12, R8, R4 ;  /* 0x000000080c04723c */ /* 0x004ff00000001804 */
[----:B------:R-:W-:Y:S01]  /*5010*/  HMMA.16816.F32 R140, R136, R34, R140 ;  /* 0x00000022888c723c */ /* 0x000fe2000000188c */
[----:B------:R-:W1:Y:S07]  /*5020*/  LDSM.16.M88.4 R32, [R192+0x3800] ;  /* 0x00380000c020783b */ /* 0x000e6e0000000200 */
[C---:B------:R-:W-:Y:S08]  /*5030*/  HMMA.16816.F32 R172, R180.reuse, R176, R172 ;  /* 0x000000b0b4ac723c */ /* 0x040ff000000018ac */
[----:B------:R-:W-:Y:S01]  /*5040*/  HMMA.16816.F32 R176, R180, R178, R168 ;  /* 0x000000b2b4b0723c */ /* 0x000fe200000018a8 */
[----:B------:R-:W2:Y:S01]  /*5050*/  LDSM.16.M88.4 R168, [R192+0x4800] ;  /* 0x00480000c0a8783b */ /* 0x000ea20000000200 */
[----:B------:R-:W-:-:S02]  /*5060*/  FMUL.FTZ R0, R4, c[0x0][0x2ec] ;  /* 0x0000bb0004007a20 */ /* 0x000fc40000410000 */
[----:B------:R-:W-:-:S04]  /*5070*/  FMUL.FTZ R135, R6, c[0x0][0x2ec] ;  /* 0x0000bb0006877a20 */ /* 0x000fc80000410000 */
[----:B----4-:R-:W-:Y:S01]  /*5080*/  HMMA.16816.F32 R156, R148, R144, R156 ;  /* 0x00000090949c723c */ /* 0x010fe2000000189c */
[----:B------:R-:W-:Y:S06]  /*5090*/  MUFU.TANH R0, R0 ;  /* 0x0000000000007308 */ /* 0x000fec0000002400 */
[----:B------:R-:W-:Y:S01]  /*50a0*/  FMUL.FTZ R144, R5, c[0x0][0x2ec] ;  /* 0x0000bb0005907a20 */ /* 0x000fe20000410000 */
[----:B------:R-:W-:Y:S01]  /*50b0*/  HMMA.16816.F32 R152, R164, R162, R152 ;  /* 0x000000a2a498723c */ /* 0x000fe20000001898 */
[----:B------:R-:W-:Y:S01]  /*50c0*/  FMUL.FTZ R145, R7, c[0x0][0x2ec] ;  /* 0x0000bb0007917a20 */ /* 0x000fe20000410000 */
[----:B------:R-:W-:Y:S01]  /*50d0*/  MUFU.TANH R135, R135 ;  /* 0x0000008700877308 */ /* 0x000fe20000002400 */
[----:B------:R-:W4:Y:S05]  /*50e0*/  LDSM.16.M88.4 R4, [R205+0xb800] ;  /* 0x00b80000cd04783b */ /* 0x000f2a0000000200 */
[----:B---3--:R-:W-:Y:S02]  /*50f0*/  HMMA.16816.F32 R28, R24, R20, R28 ;  /* 0x00000014181c723c */ /* 0x008fe4000000181c */
[----:B------:R-:W3:Y:S06]  /*5100*/  MUFU.TANH R144, R144 ;  /* 0x0000009000907308 */ /* 0x000eec0000002400 */
[----:B------:R-:W-:Y:S01]  /*5110*/  HMMA.16816.F32 R16, R12, R10, R16 ;  /* 0x0000000a0c10723c */ /* 0x000fe20000001810 */
[----:B------:R-:W-:Y:S01]  /*5120*/  LDSM.16.M88.4 R8, [R199+0xb000] ;  /* 0x00b00000c708783b */ /* 0x000fe20000000200 */
[----:B------:R-:W-:Y:S06]  /*5130*/  MUFU.TANH R145, R145 ;  /* 0x0000009100917308 */ /* 0x000fec0000002400 */
[----:B-1----:R-:W-:Y:S08]  /*5140*/  HMMA.16816.F32 R172, R164, R32, R172 ;  /* 0x00000020a4ac723c */ /* 0x002ff000000018ac */
[----:B------:R-:W-:Y:S08]  /*5150*/  HMMA.16816.F32 R152, R148, R146, R152 ;  /* 0x000000929498723c */ /* 0x000ff00000001898 */
[----:B--2---:R-:W-:Y:S01]  /*5160*/  HMMA.16816.F32 R28, R12, R168, R28 ;  /* 0x000000a80c1c723c */ /* 0x004fe2000000181c */
[----:B------:R-:W-:-:S02]  /*5170*/  FMUL.FTZ R160, R16, c[0x0][0x2ec] ;  /* 0x0000bb0010a07a20 */ /* 0x000fc40000410000 */
[----:B------:R-:W-:Y:S02]  /*5180*/  FMUL.FTZ R146, R17, c[0x0][0x2ec] ;  /* 0x0000bb0011927a20 */ /* 0x000fe40000410000 */
[----:B------:R-:W-:Y:S02]  /*5190*/  FMUL.FTZ R32, R18, c[0x0][0x2ec] ;  /* 0x0000bb0012207a20 */ /* 0x000fe40000410000 */
[----:B------:R-:W-:Y:S01]  /*51a0*/  FMUL.FTZ R33, R19, c[0x0][0x2ec] ;  /* 0x0000bb0013217a20 */ /* 0x000fe20000410000 */
[----:B------:R-:W-:Y:S01]  /*51b0*/  HMMA.16816.F32 R176, R164, R34, R176 ;  /* 0x00000022a4b0723c */ /* 0x000fe200000018b0 */
[----:B------:R-:W1:Y:S01]  /*51c0*/  LDSM.16.M88.4 R16, [R184] ;  /* 0x00000000b810783b */ /* 0x000e620000000200 */
[----:B------:R-:W2:Y:S06]  /*51d0*/  MUFU.TANH R160, R160 ;  /* 0x000000a000a07308 */ /* 0x000eac0000002400 */
[----:B----4-:R-:W-:Y:S02]  /*51e0*/  HMMA.16816.F32 R172, R148, R4, R172 ;  /* 0x0000000494ac723c */ /* 0x010fe400000018ac */
[----:B------:R-:W-:Y:S06]  /*51f0*/  MUFU.TANH R32, R32 ;  /* 0x0000002000207308 */ /* 0x000fec0000002400 */
[----:B------:R-:W-:Y:S01]  /*5200*/  HMMA.16816.F32 R156, R136, R224, R156 ;  /* 0x000000e0889c723c */ /* 0x000fe2000000189c */
[----:B------:R-:W-:Y:S01]  /*5210*/  FMUL.FTZ R147, R28, c[0x0][0x2ec] ;  /* 0x0000bb001c937a20 */ /* 0x000fe20000410000 */
[----:B------:R-:W-:Y:S01]  /*5220*/  MUFU.TANH R33, R33 ;  /* 0x0000002100217308 */ /* 0x000fe20000002400 */
[----:B------:R-:W-:-:S02]  /*5230*/  FMUL.FTZ R161, R29, c[0x0][0x2ec] ;  /* 0x0000bb001da17a20 */ /* 0x000fc40000410000 */
[----:B------:R-:W-:Y:S02]  /*5240*/  FMUL.FTZ R4, R30, c[0x0][0x2ec] ;  /* 0x0000bb001e047a20 */ /* 0x000fe40000410000 */
[----:B------:R-:W-:Y:S01]  /*5250*/  FMUL.FTZ R5, R31, c[0x0][0x2ec] ;  /* 0x0000bb001f057a20 */ /* 0x000fe20000410000 */
[----:B------:R-:W-:Y:S01]  /*5260*/  HMMA.16816.F32 R152, R136, R226, R152 ;  /* 0x000000e28898723c */ /* 0x000fe20000001898 */
[----:B------:R-:W4:Y:S01]  /*5270*/  LDSM.16.M88.4 R28, [R199+0xb800] ;  /* 0x00b80000c71c783b */ /* 0x000f220000000200 */
[----:B------:R-:W-:Y:S06]  /*5280*/  MUFU.TANH R146, R146 ;  /* 0x0000009200927308 */ /* 0x000fec0000002400 */
[----:B------:R-:W-:Y:S02]  /*5290*/  HMMA.16816.F32 R176, R148, R6, R176 ;  /* 0x0000000694b0723c */ /* 0x000fe400000018b0 */
[----:B------:R-:W5:Y:S05]  /*52a0*/  MUFU.TANH R147, R147 ;  /* 0x0000009300937308 */ /* 0x000f6a0000002400 */
[----:B------:R-:W-:Y:S01]  /*52b0*/  IMAD.U32 R7, RZ, RZ, UR18 ;  /* 0x00000012ff077e24 */ /* 0x000fe2000f8e00ff */
[----:B------:R-:W-:Y:S01]  /*52c0*/  HMMA.16816.F32 R140, R24, R22, R140 ;  /* 0x00000016188c723c */ /* 0x000fe2000000188c */
[----:B------:R-:W5:Y:S01]  /*52d0*/  LDSM.16.M88.4 R20, [R192+0x5000] ;  /* 0x00500000c014783b */ /* 0x000f620000000200 */
[----:B------:R-:W2:Y:S01]  /*52e0*/  MUFU.TANH R4, R4 ;  /* 0x0000000400047308 */ /* 0x000ea20000002400 */
[----:B------:R-:W-:-:S05]  /*52f0*/  IMAD R134, R7, 0x40, R134 ;  /* 0x0000004007867824 */ /* 0x000fca00078e0286 */
[----:B-1----:R-:W-:Y:S01]  /*5300*/  HMMA.16816.F32 R172, R136, R16, R172 ;  /* 0x0000001088ac723c */ /* 0x002fe200000018ac */
[C---:B------:R-:W-:Y:S01]  /*5310*/  IADD3 R7, R134.reuse, 0x1, RZ ;  /* 0x0000000186077810 */ /* 0x040fe20007ffe0ff */
[----:B------:R-:W1:Y:S03]  /*5320*/  MUFU.TANH R5, R5 ;  /* 0x0000000500057308 */ /* 0x000e660000002400 */
[C---:B------:R-:W-:Y:S02]  /*5330*/  ISETP.GE.AND P5, PT, R7.reuse, R133, PT ;  /* 0x000000850700720c */ /* 0x040fe40003fa6270 */
[----:B------:R-:W-:Y:S01]  /*5340*/  ISETP.GE.AND P2, PT, R7, R2, PT ;  /* 0x000000020700720c */ /* 0x000fe20003f46270 */
[----:B------:R-:W-:Y:S01]  /*5350*/  HMMA.16816.F32 R156, R24, R8, R156 ;  /* 0x00000008189c723c */ /* 0x000fe2000000189c */
[----:B------:R-:W-:Y:S01]  /*5360*/  IADD3 R7, R134, 0x8, RZ ;  /* 0x0000000886077810 */ /* 0x000fe20007ffe0ff */
[----:B------:R-:W-:Y:S01]  /*5370*/  MUFU.TANH R161, R161 ;  /* 0x000000a100a17308 */ /* 0x000fe20000002400 */
[----:B---3--:R-:W-:-:S02]  /*5380*/  FSEL R144, R144, -INF , !P5 ;  /* 0xff80000090907808 */ /* 0x008fc40006800000 */
[C---:B------:R-:W-:Y:S02]  /*5390*/  ISETP.GE.AND P4, PT, R7.reuse, R133, PT ;  /* 0x000000850700720c */ /* 0x040fe40003f86270 */
[----:B------:R-:W-:Y:S01]  /*53a0*/  ISETP.GE.AND P1, PT, R7, R2, PT ;  /* 0x000000020700720c */ /* 0x000fe20003f26270 */
[----:B------:R-:W-:Y:S01]  /*53b0*/  HMMA.16816.F32 R152, R24, R10, R152 ;  /* 0x0000000a1898723c */ /* 0x000fe20000001898 */
[----:B------:R-:W3:Y:S01]  /*53c0*/  LDSM.16.M88.4 R8, [R192+0x5800] ;  /* 0x00580000c008783b */ /* 0x000ee20000000200 */
[----:B------:R-:W-:Y:S01]  /*53d0*/  IADD3 R7, R134, 0x10, RZ ;  /* 0x0000001086077810 */ /* 0x000fe20007ffe0ff */
[----:B------:R-:W-:-:S04]  /*53e0*/  DEPBAR.LE SB0, 0x0 ;  /* 0x000080000000791a */ /* 0x000fc80000000000 */
[C---:B------:R-:W-:Y:S01]  /*53f0*/  ISETP.GE.AND P3, PT, R7.reuse, R133, PT ;  /* 0x000000850700720c */ /* 0x040fe20003f66270 */
[----:B------:R-:W-:Y:S01]  /*5400*/  HMMA.16816.F32 R176, R136, R18, R176 ;  /* 0x0000001288b0723c */ /* 0x000fe200000018b0 */
[----:B------:R-:W-:Y:S02]  /*5410*/  ISETP.GE.AND P5, PT, R7, R2, PT ;  /* 0x000000020700720c */ /* 0x000fe40003fa6270 */
[----:B--2---:R-:W-:Y:S02]  /*5420*/  FSEL R160, R160, -INF , !P4 ;  /* 0xff800000a0a07808 */ /* 0x004fe40006000000 */
[C---:B------:R-:W-:Y:S02]  /*5430*/  IADD3 R17, R134.reuse, 0x19, RZ ;  /* 0x0000001986117810 */ /* 0x040fe40007ffe0ff */
[----:B------:R-:W-:Y:S01]  /*5440*/  IADD3 R18, R134, 0x18, RZ ;  /* 0x0000001886127810 */ /* 0x000fe20007ffe0ff */
[----:B----4-:R-:W-:Y:S01]  /*5450*/  HMMA.16816.F32 R172, R24, R28, R172 ;  /* 0x0000001c18ac723c */ /* 0x010fe200000018ac */
[----:B------:R-:W-:-:S07]  /*5460*/  FSEL R7, R145, -INF , !P2 ;  /* 0xff80000091077808 */ /* 0x000fce0005000000 */
[C---:B------:R-:W-:Y:S08]  /*5470*/  HMMA.16816.F32 R140, R12.reuse, R170, R140 ;  /* 0x000000aa0c8c723c */ /* 0x040ff0000000188c */
[----:B-----5:R-:W-:Y:S08]  /*5480*/  HMMA.16816.F32 R156, R12, R20, R156 ;  /* 0x000000140c9c723c */ /* 0x020ff0000000189c */
[----:B------:R-:W-:Y:S07]  /*5490*/  HMMA.16816.F32 R176, R24, R30, R176 ;  /* 0x0000001e18b0723c */ /* 0x000fee00000018b0 */
[----:B------:R-:W-:Y:S01]  /*54a0*/  FSEL R24, R147, -INF , !P3 ;  /* 0xff80000093187808 */ /* 0x000fe20005800000 */
[C---:B------:R-:W-:Y:S01]  /*54b0*/  HMMA.16816.F32 R152, R12.reuse, R22, R152 ;  /* 0x000000160c98723c */ /* 0x040fe20000001898 */
[----:B------:R-:W-:Y:S01]  /*54c0*/  FMUL.FTZ R20, R140, c[0x0][0x2ec] ;  /* 0x0000bb008c147a20 */ /* 0x000fe20000410000 */
[----:B------:R-:W-:Y:S01]  /*54d0*/  FSEL R27, R4, -INF , !P5 ;  /* 0xff800000041b7808 */ /* 0x000fe20006800000 */
[----:B------:R-:W-:Y:S01]  /*54e0*/  FMUL.FTZ R21, R141, c[0x0][0x2ec] ;  /* 0x0000bb008d157a20 */ /* 0x000fe20000410000 */
[----:B------:R-:W-:Y:S01]  /*54f0*/  ISETP.GE.AND P3, PT, R17, R2, PT ;  /* 0x000000021100720c */ /* 0x000fe20003f66270 */
[----:B------:R-:W-:Y:S01]  /*5500*/  FMUL.FTZ R16, R142, c[0x0][0x2ec] ;  /* 0x0000bb008e107a20 */ /* 0x000fe20000410000 */
[----:B------:R-:W-:Y:S01]  /*5510*/  IADD3 R4, R134, 0x29, RZ ;  /* 0x0000002986047810 */ /* 0x000fe20007ffe0ff */
[----:B------:R-:W-:Y:S01]  /*5520*/  FMUL.FTZ R143, R143, c[0x0][0x2ec] ;  /* 0x0000bb008f8f7a20 */ /* 0x000fe20000410000 */
[----:B---3--:R-:W-:Y:S01]  /*5530*/  HMMA.16816.F32 R172, R12, R8, R172 ;  /* 0x000000080cac723c */ /* 0x008fe200000018ac */
[----:B------:R-:W-:Y:S01]  /*5540*/  FMUL.FTZ R156, R156, c[0x0][0x2ec] ;  /* 0x0000bb009c9c7a20 */ /* 0x000fe20000410000 */
[----:B------:R-:W2:Y:S01]  /*5550*/  MUFU.TANH R20, R20 ;  /* 0x0000001400147308 */ /* 0x000ea20000002400 */
[----:B------:R-:W-:-:S02]  /*5560*/  FMUL.FTZ R159, R159, c[0x0][0x2ec] ;  /* 0x0000bb009f9f7a20 */ /* 0x000fc40000410000 */
[----:B------:R-:W-:Y:S02]  /*5570*/  FMUL.FTZ R157, R157, c[0x0][0x2ec] ;  /* 0x0000bb009d9d7a20 */ /* 0x000fe40000410000 */
[----:B------:R-:W-:Y:S01]  /*5580*/  IADD3 R8, R134, 0x9, RZ ;  /* 0x0000000986087810 */ /* 0x000fe20007ffe0ff */
[----:B------:R-:W-:Y:S01]  /*5590*/  HMMA.16816.F32 R176, R12, R10, R176 ;  /* 0x0000000a0cb0723c */ /* 0x000fe200000018b0 */
[----:B------:R-:W-:Y:S01]  /*55a0*/  FSEL R9, R32, -INF , !P1 ;  /* 0xff80000020097808 */ /* 0x000fe20004800000 */
[----:B------:R-:W3:Y:S01]  /*55b0*/  MUFU.TANH R21, R21 ;  /* 0x0000001500157308 */ /* 0x000ee20000002400 */
[-C--:B------:R-:W-:Y:S01]  /*55c0*/  ISETP.GE.AND P0, PT, R8, R133.reuse, PT ;  /* 0x000000850800720c */ /* 0x080fe20003f06270 */
[----:B------:R-:W-:Y:S01]  /*55d0*/  FMUL.FTZ R158, R158, c[0x0][0x2ec] ;  /* 0x0000bb009e9e7a20 */ /* 0x000fe20000410000 */
[-C--:B------:R-:W-:Y:S02]  /*55e0*/  ISETP.GE.AND P6, PT, R8, R2.reuse, PT ;  /* 0x000000020800720c */ /* 0x080fe40003fc6270 */
[----:B------:R-:W-:Y:S01]  /*55f0*/  IADD3 R8, R134, 0x11, RZ ;  /* 0x0000001186087810 */ /* 0x000fe20007ffe0ff */
[----:B------:R-:W-:Y:S01]  /*5600*/  FMUL.FTZ R152, R152, c[0x0][0x2ec] ;  /* 0x0000bb0098987a20 */ /* 0x000fe20000410000 */
[----:B------:R-:W-:Y:S01]  /*5610*/  IADD3 R11, R134, 0x20, RZ ;  /* 0x00000020860b7810 */ /* 0x000fe20007ffe0ff */
[----:B------:R-:W4:Y:S01]  /*5620*/  MUFU.TANH R16, R16 ;  /* 0x0000001000107308 */ /* 0x000f220000002400 */
[-C--:B------:R-:W-:Y:S01]  /*5630*/  ISETP.GE.AND P4, PT, R8, R2.reuse, PT ;  /* 0x000000020800720c */ /* 0x080fe20003f86270 */
[----:B------:R-:W-:Y:S01]  /*5640*/  FMUL.FTZ R154, R154, c[0x0][0x2ec] ;  /* 0x0000bb009a9a7a20 */ /* 0x000fe20000410000 */
[-C--:B------:R-:W-:Y:S01]  /*5650*/  ISETP.GE.AND P2, PT, R8, R133.reuse, PT ;  /* 0x000000850800720c */ /* 0x080fe20003f46270 */
[----:B------:R-:W-:Y:S01]  /*5660*/  FMUL.FTZ R153, R153, c[0x0][0x2ec] ;  /* 0x0000bb0099997a20 */ /* 0x000fe20000410000 */
[-C--:B------:R-:W-:Y:S01]  /*5670*/  ISETP.GE.AND P1, PT, R18, R133.reuse, PT ;  /* 0x000000851200720c */ /* 0x080fe20003f26270 */
[----:B------:R-:W-:Y:S01]  /*5680*/  FMUL.FTZ R139, R175, c[0x0][0x2ec] ;  /* 0x0000bb00af8b7a20 */ /* 0x000fe20000410000 */
[----:B------:R-:W-:Y:S01]  /*5690*/  FSEL R33, R33, -INF , !P6 ;  /* 0xff80000021217808 */ /* 0x000fe20007000000 */
[----:B------:R-:W5:Y:S01]  /*56a0*/  MUFU.TANH R6, R143 ;  /* 0x0000008f00067308 */ /* 0x000f620000002400 */
[----:B------:R-:W-:Y:S01]  /*56b0*/  FSEL R8, R146, -INF , !P0 ;  /* 0xff80000092087808 */ /* 0x000fe20004000000 */
[----:B------:R-:W-:Y:S01]  /*56c0*/  FMUL.FTZ R151, R174, c[0x0][0x2ec] ;  /* 0x0000bb00ae977a20 */ /* 0x000fe20000410000 */
[-C--:B------:R-:W-:Y:S01]  /*56d0*/  ISETP.GE.AND P6, PT, R17, R133.reuse, PT ;  /* 0x000000851100720c */ /* 0x080fe20003fc6270 */
[----:B------:R-:W-:Y:S01]  /*56e0*/  FMUL.FTZ R155, R155, c[0x0][0x2ec] ;  /* 0x0000bb009b9b7a20 */ /* 0x000fe20000410000 */
[----:B------:R-:W-:Y:S01]  /*56f0*/  ISETP.GE.AND P0, PT, R18, R2, PT ;  /* 0x000000021200720c */ /* 0x000fe20003f06270 */
[----:B------:R-:W-:Y:S01]  /*5700*/  FMUL.FTZ R138, R176, c[0x0][0x2ec] ;  /* 0x0000bb00b08a7a20 */ /* 0x000fe20000410000 */
[----:B------:R-:W-:Y:S01]  /*5710*/  ISETP.GE.AND P5, PT, R11, R133, PT ;  /* 0x000000850b00720c */ /* 0x000fe20003fa6270 */
[----:B------:R-:W5:Y:S01]  /*5720*/  MUFU.TANH R168, R156 ;  /* 0x0000009c00a87308 */ /* 0x000f620000002400 */
[----:B-1----:R-:W-:Y:S01]  /*5730*/  FSEL R25, R5, -INF , !P4 ;  /* 0xff80000005197808 */ /* 0x002fe20006000000 */
[----:B------:R-:W-:Y:S01]  /*5740*/  FMUL.FTZ R136, R177, c[0x0][0x2ec] ;  /* 0x0000bb00b1887a20 */ /* 0x000fe20000410000 */
[----:B------:R-:W-:Y:S01]  /*5750*/  IADD3 R5, R134, 0x28, RZ ;  /* 0x0000002886057810 */ /* 0x000fe20007ffe0ff */
[----:B------:R-:W-:Y:S01]  /*5760*/  FMUL.FTZ R137, R178, c[0x0][0x2ec] ;  /* 0x0000bb00b2897a20 */ /* 0x000fe20000410000 */
[----:B--2---:R-:W-:Y:S01]  /*5770*/  FSEL R22, R20, -INF , !P1 ;  /* 0xff80000014167808 */ /* 0x004fe20004800000 */
[----:B------:R-:W-:Y:S01]  /*5780*/  FMUL.FTZ R149, R179, c[0x0][0x2ec] ;  /* 0x0000bb00b3957a20 */ /* 0x000fe20000410000 */
[----:B---3--:R-:W-:Y:S01]  /*5790*/  FSEL R20, R21, -INF , !P6 ;  /* 0xff80000015147808 */ /* 0x008fe20007000000 */
[----:B------:R1:W2:Y:S01]  /*57a0*/  MUFU.TANH R166, R152 ;  /* 0x0000009800a67308 */ /* 0x0002a20000002400 */
[----:B----4-:R-:W-:-:S02]  /*57b0*/  FSEL R23, R16, -INF , !P0 ;  /* 0xff80000010177808 */ /* 0x010fc40004000000 */
[----:B-----5:R-:W-:Y:S02]  /*57c0*/  FSEL R21, R6, -INF , !P3 ;  /* 0xff80000006157808 */ /* 0x020fe40005800000 */
[-C--:B------:R-:W-:Y:S02]  /*57d0*/  ISETP.GE.AND P0, PT, R5, R133.reuse, PT ;  /* 0x000000850500720c */ /* 0x080fe40003f06270 */
[----:B------:R-:W-:Y:S01]  /*57e0*/  ISETP.GE.AND P3, PT, R4, R133, PT ;  /* 0x000000850400720c */ /* 0x000fe20003f66270 */
[----:B------:R-:W3:Y:S01]  /*57f0*/  MUFU.TANH R139, R139 ;  /* 0x0000008b008b7308 */ /* 0x000ee20000002400 */
[----:B------:R-:W-:Y:S02]  /*5800*/  FSEL R168, R168, -INF , !P5 ;  /* 0xff800000a8a87808 */ /* 0x000fe40006800000 */
[----:B------:R-:W-:Y:S02]  /*5810*/  ISETP.GE.AND P5, PT, R4, R2, PT ;  /* 0x000000020400720c */ /* 0x000fe40003fa6270 */
[----:B------:R-:W-:-:S02]  /*5820*/  IADD3 R4, R134, 0x31, RZ ;  /* 0x0000003186047810 */ /* 0x000fc40007ffe0ff */
[----:B------:R-:W-:Y:S01]  /*5830*/  IADD3 R10, R134, 0x21, RZ ;  /* 0x00000021860a7810 */ /* 0x000fe20007ffe0ff */
[----:B------:R4:W-:Y:S01]  /*5840*/  MUFU.TANH R165, R154 ;  /* 0x0000009a00a57308 */ /* 0x0009e20000002400 */
[----:B-1----:R-:W-:Y:S01]  /*5850*/  FMUL.FTZ R152, R173, c[0x0][0x2ec] ;  /* 0x0000bb00ad987a20 */ /* 0x002fe20000410000 */
[----:B--2---:R-:W-:Y:S02]  /*5860*/  FSEL R166, R166, -INF , !P0 ;  /* 0xff800000a6a67808 */ /* 0x004fe40004000000 */
[----:B------:R-:W-:Y:S02]  /*5870*/  ISETP.GE.AND P0, PT, R4, R2, PT ;  /* 0x000000020400720c */ /* 0x000fe40003f06270 */
[----:B------:R-:W-:Y:S02]  /*5880*/  FSEL R26, R161, -INF , !P2 ;  /* 0xff800000a11a7808 */ /* 0x000fe40005000000 */
[----:B------:R-:W1:Y:S01]  /*5890*/  MUFU.TANH R167, R159 ;  /* 0x0000009f00a77308 */ /* 0x000e620000002400 */
[----:B---3--:R-:W-:-:S02]  /*58a0*/  FSEL R139, R139, -INF , !P0 ;  /* 0xff8000008b8b7808 */ /* 0x008fc40004000000 */
[-C--:B------:R-:W-:Y:S02]  /*58b0*/  ISETP.GE.AND P1, PT, R10, R2.reuse, PT ;  /* 0x000000020a00720c */ /* 0x080fe40003f26270 */
[----:B------:R-:W-:Y:S02]  /*58c0*/  PLOP3.LUT P0, PT, PT, PT, UP0, 0x80, 0x0 ;  /* 0x000000000000781c */ /* 0x000fe40003f0f008 */
[-C--:B------:R-:W-:Y:S01]  /*58d0*/  ISETP.GE.AND P2, PT, R11, R2.reuse, PT ;  /* 0x000000020b00720c */ /* 0x080fe20003f46270 */
[----:B----4-:R-:W-:Y:S01]  /*58e0*/  FMUL.FTZ R154, R172, c[0x0][0x2ec] ;  /* 0x0000bb00ac9a7a20 */ /* 0x010fe20000410000 */
[----:B------:R-:W2:Y:S01]  /*58f0*/  MUFU.TANH R170, R157 ;  /* 0x0000009d00aa7308 */ /* 0x000ea20000002400 */
[----:B------:R-:W-:Y:S02]  /*5900*/  ISETP.GE.AND P4, PT, R10, R133, PT ;  /* 0x000000850a00720c */ /* 0x000fe40003f86270 */
[----:B------:R-:W-:Y:S02]  /*5910*/  ISETP.GE.AND P6, PT, R5, R2, PT ;  /* 0x000000020500720c */ /* 0x000fe40003fc6270 */
[----:B------:R-:W-:-:S02]  /*5920*/  IADD3 R5, R134, 0x30, RZ ;  /* 0x0000003086057810 */ /* 0x000fc40007ffe0ff */
[----:B-1----:R-:W-:Y:S01]  /*5930*/  FSEL R167, R167, -INF , !P1 ;  /* 0xff800000a7a77808 */ /* 0x002fe20004800000 */
[----:B------:R-:W1:Y:S01]  /*5940*/  MUFU.TANH R169, R158 ;  /* 0x0000009e00a97308 */ /* 0x000e620000002400 */
[-C--:B------:R-:W-:Y:S02]  /*5950*/  ISETP.GE.AND P1, PT, R4, R133.reuse, PT ;  /* 0x000000850400720c */ /* 0x080fe40003f26270 */
[----:B------:R-:W-:Y:S02]  /*5960*/  FSEL R165, R165, -INF , !P6 ;  /* 0xff800000a5a57808 */ /* 0x000fe40007000000 */
[C---:B------:R-:W-:Y:S02]  /*5970*/  ISETP.GE.AND P6, PT, R134.reuse, R133, PT ;  /* 0x000000858600720c */ /* 0x040fe40003fc6270 */
[----:B------:R-:W-:Y:S01]  /*5980*/  IADD3 R4, R134, 0x38, RZ ;  /* 0x0000003886047810 */ /* 0x000fe20007ffe0ff */
[----:B------:R-:W3:Y:S01]  /*5990*/  MUFU.TANH R164, R153 ;  /* 0x0000009900a47308 */ /* 0x000ee20000002400 */
[----:B--2---:R-:W-:-:S02]  /*59a0*/  FSEL R170, R170, -INF , !P4 ;  /* 0xff800000aaaa7808 */ /* 0x004fc40006000000 */
[----:B------:R-:W-:Y:S02]  /*59b0*/  ISETP.GE.AND P4, PT, R5, R2, PT ;  /* 0x000000020500720c */ /* 0x000fe40003f86270 */
[----:B------:R-:W-:-:S03]  /*59c0*/  FSEL R0, R0, -INF , !P6 ;  /* 0xff80000000007808 */ /* 0x000fc60007000000 */
[----:B------:R-:W2:Y:S01]  /*59d0*/  MUFU.TANH R163, R155 ;  /* 0x0000009b00a37308 */ /* 0x000ea20000002400 */
[----:B-1----:R-:W-:Y:S02]  /*59e0*/  FSEL R169, R169, -INF , !P2 ;  /* 0xff800000a9a97808 */ /* 0x002fe40005000000 */
[----:B------:R-:W-:-:S05]  /*59f0*/  ISETP.GE.AND P2, PT, R5, R133, PT ;  /* 0x000000850500720c */ /* 0x000fca0003f46270 */
[----:B------:R-:W1:Y:S01]  /*5a00*/  MUFU.TANH R154, R154 ;  /* 0x0000009a009a7308 */ /* 0x000e620000002400 */
[----:B---3--:R-:W-:Y:S02]  /*5a10*/  FSEL R164, R164, -INF , !P3 ;  /* 0xff800000a4a47808 */ /* 0x008fe40005800000 */
[C---:B------:R-:W-:Y:S02]  /*5a20*/  ISETP.GE.AND P3, PT, R134.reuse, R2, PT ;  /* 0x000000028600720c */ /* 0x040fe40003f66270 */
[----:B------:R-:W-:Y:S02]  /*5a30*/  IADD3 R134, R134, 0x39, RZ ;  /* 0x0000003986867810 */ /* 0x000fe40007ffe0ff */
[----:B------:R-:W-:Y:S01]  /*5a40*/  FSEL R135, R135, -INF , !P3 ;  /* 0xff80000087877808 */ /* 0x000fe20005800000 */
[----:B------:R-:W3:Y:S01]  /*5a50*/  MUFU.TANH R152, R152 ;  /* 0x0000009800987308 */ /* 0x000ee20000002400 */
[----:B--2---:R-:W-:Y:S02]  /*5a60*/  FSEL R163, R163, -INF , !P5 ;  /* 0xff800000a3a37808 */ /* 0x004fe40006800000 */
[----:B------:R-:W-:-:S05]  /*5a70*/  ISETP.GE.AND P5, PT, R4, R133, PT ;  /* 0x000000850400720c */ /* 0x000fca0003fa6270 */
[----:B------:R-:W2:Y:S01]  /*5a80*/  MUFU.TANH R151, R151 ;  /* 0x0000009700977308 */ /* 0x000ea20000002400 */
[----:B-1----:R-:W-:Y:S01]  /*5a90*/  FSEL R154, R154, -INF , !P2 ;  /* 0xff8000009a9a7808 */ /* 0x002fe20005000000 */
[----:B------:R-:W-:Y:S01]  /*5aa0*/  BAR.SYNC.DEFER_BLOCKING 0x0 ;  /* 0x0000000000007b1d */ /* 0x000fe20000010000 */
[----:B------:R-:W-:-:S05]  /*5ab0*/  ISETP.GE.AND P2, PT, R4, R2, PT ;  /* 0x000000020400720c */ /* 0x000fca0003f46270 */
[----:B------:R-:W1:Y:S01]  /*5ac0*/  MUFU.TANH R138, R138 ;  /* 0x0000008a008a7308 */ /* 0x000e620000002400 */
[----:B---3--:R-:W-:Y:S02]  /*5ad0*/  FSEL R152, R152, -INF , !P1 ;  /* 0xff80000098987808 */ /* 0x008fe40004800000 */
[----:B------:R-:W-:-:S05]  /*5ae0*/  ISETP.GE.AND P1, PT, R134, R2, PT ;  /* 0x000000028600720c */ /* 0x000fca0003f26270 */
[----:B------:R-:W3:Y:S01]  /*5af0*/  MUFU.TANH R136, R136 ;  /* 0x0000008800887308 */ /* 0x000ee20000002400 */
[----:B--2---:R-:W-:Y:S02]  /*5b00*/  FSEL R151, R151, -INF , !P4 ;  /* 0xff80000097977808 */ /* 0x004fe40006000000 */
[----:B------:R-:W-:-:S05]  /*5b10*/  ISETP.GE.AND P4, PT, R134, R133, PT ;  /* 0x000000858600720c */ /* 0x000fca0003f86270 */
[----:B------:R-:W2:Y:S01]  /*5b20*/  MUFU.TANH R137, R137 ;  /* 0x0000008900897308 */ /* 0x000ea20000002400 */
[----:B-1----:R-:W-:-:S07]  /*5b30*/  FSEL R138, R138, -INF , !P5 ;  /* 0xff8000008a8a7808 */ /* 0x002fce0006800000 */
[----:B------:R-:W1:Y:S01]  /*5b40*/  MUFU.TANH R149, R149 ;  /* 0x0000009500957308 */ /* 0x000e620000002400 */
[----:B---3--:R-:W-:Y:S02]  /*5b50*/  FSEL R136, R136, -INF , !P4 ;  /* 0xff80000088887808 */ /* 0x008fe40006000000 */
[----:B--2---:R-:W-:Y:S02]  /*5b60*/  FSEL R137, R137, -INF , !P2 ;  /* 0xff80000089897808 */ /* 0x004fe40005000000 */
[----:B-1----:R-:W-:Y:S01]  /*5b70*/  FSEL R149, R149, -INF , !P1 ;  /* 0xff80000095957808 */ /* 0x002fe20004800000 */
[----:B------:R-:W-:Y:S05]  /*5b80*/  @!P0 BRA `(.L_x_369) ;  /* 0x0000026000008947 */ /* 0x000fea0003800000 */
[----:B------:R-:W-:Y:S02]  /*5b90*/  UIADD3 UR11, UR8, -0x3, URZ ;  /* 0xfffffffd080b7890 */ /* 0x000fe4000fffe03f */
[----:B------:R-:W-:Y:S02]  /*5ba0*/  ULDC.64 UR12, c[0x0][0x198] ;  /* 0x00006600000c7ab9 */ /* 0x000fe40000000a00 */
[----:B------:R-:W-:-:S02]  /*5bb0*/  USHF.R.S32.HI UR6, URZ, 0x1f, UR11 ;  /* 0x0000001f3f067899 */ /* 0x000fc4000801140b */
        /* <DEDUP_REMOVED lines=35> */
.L_x_369:
[----:B-1----:R-:W-:Y:S01]  /*5df0*/  FMNMX.FTZ R5, R132, R0, !PT ;  /* 0x0000000084057209 */ /* 0x002fe20007810000 */
        /* <DEDUP_REMOVED lines=9> */
[----:B------:R-:W-:Y:S02]  /*5e90*/  FMNMX.FTZ R5, R8, R5, !PT ;  /* 0x0000000508057209 */ /* 0x000fe40007810000 */
        /* <DEDUP_REMOVED lines=40> */
[----:B------:R-:W-:Y:S01]  /*6120*/  FFMA.FTZ R144, R160, c[0x0][0x23c], -R153 ;  /* 0x00008f00a0907a23 */ /* 0x000fe20000010899 */
[C---:B------:R-:W-:Y:S01]  /*6130*/  FSETP.NEU.FTZ.AND P0, PT, R0.reuse, -INF , PT ;  /* 0xff8000000000780b */ /* 0x040fe20003f1d000 */
[----:B------:R-:W-:Y:S01]  /*6140*/  FMUL.FTZ R150, R0, c[0x0][0x23c] ;  /* 0x00008f0000967a20 */ /* 0x000fe20000410000 */
[----:B------:R-:W-:Y:S01]  /*6150*/  MUFU.EX2 R146, R146 ;  /* 0x0000009200927308 */ /* 0x000fe20000000800 */
[----:B------:R-:W-:Y:S01]  /*6160*/  FADD.FTZ R4, R132, -R5 ;  /* 0x8000000584047221 */ /* 0x000fe20000010000 */
[----:B------:R-:W-:Y:S01]  /*6170*/  FSEL R6, R0, RZ, P0 ;  /* 0x000000ff00067208 */ /* 0x000fe20000000000 */
[----:B------:R-:W-:Y:S01]  /*6180*/  FFMA.FTZ R143, R8, c[0x0][0x23c], -R153 ;  /* 0x00008f00088f7a23 */ /* 0x000fe20000010899 */
[----:B------:R-:W-:Y:S01]  /*6190*/  FSEL R150, R150, RZ, P0 ;  /* 0x000000ff96967208 */ /* 0x000fe20000000000 */
[----:B------:R-:W-:Y:S01]  /*61a0*/  FMUL.FTZ R148, R4, c[0x0][0x23c] ;  /* 0x00008f0004947a20 */ /* 0x000fe20000410000 */
[----:B------:R-:W-:Y:S01]  /*61b0*/  PLOP3.LUT P0, PT, PT, PT, UP0, 0x80, 0x0 ;  /* 0x000000000000781c */ /* 0x000fe20003f0f008 */
[----:B------:R-:W-:Y:S01]  /*61c0*/  FADD.FTZ R6, R3, -R6 ;  /* 0x8000000603067221 */ /* 0x000fe20000010000 */
[----:B------:R-:W1:Y:S01]  /*61d0*/  MUFU.EX2 R145, R145 ;  /* 0x0000009100917308 */ /* 0x000e620000000800 */
[----:B------:R-:W-:-:S02]  /*61e0*/  FFMA.FTZ R142, R135, c[0x0][0x23c], -R150 ;  /* 0x00008f00878e7a23 */ /* 0x000fc40000010896 */
[--C-:B------:R-:W-:Y:S01]  /*61f0*/  FFMA.FTZ R141, R7, c[0x0][0x23c], -R150.reuse ;  /* 0x00008f00078d7a23 */ /* 0x100fe20000010896 */
[----:B------:R-:W-:Y:S01]  /*6200*/  LDSM.16.MT88.4 R132, [R198+0xc800] ;  /* 0x00c80000c684783b */ /* 0x000fe20000004200 */
[--C-:B------:R-:W-:Y:S02]  /*6210*/  FFMA.FTZ R140, R9, c[0x0][0x23c], -R150.reuse ;  /* 0x00008f00098c7a23 */ /* 0x100fe40000010896 */
[----:B------:R-:W-:Y:S01]  /*6220*/  FFMA.FTZ R147, R33, c[0x0][0x23c], -R150 ;  /* 0x00008f0021937a23 */ /* 0x000fe20000010896 */
[----:B------:R-:W-:Y:S01]  /*6230*/  MUFU.EX2 R144, R144 ;  /* 0x0000009000907308 */ /* 0x000fe20000000800 */
[----:B------:R-:W-:Y:S01]  /*6240*/  FMUL.FTZ R3, R6, c[0x0][0x23c] ;  /* 0x00008f0006037a20 */ /* 0x000fe20000410000 */
[----:B------:R-:W2:Y:S01]  /*6250*/  LDSM.16.MT88.4 R8, [R197+0xc000] ;  /* 0x00c00000c508783b */ /* 0x000ea20000004200 */
[--C-:B------:R-:W-:Y:S02]  /*6260*/  FFMA.FTZ R155, R24, c[0x0][0x23c], -R153.reuse ;  /* 0x00008f00189b7a23 */ /* 0x100fe40000010899 */
[--C-:B------:R-:W-:Y:S01]  /*6270*/  FFMA.FTZ R156, R26, c[0x0][0x23c], -R153.reuse ;  /* 0x00008f001a9c7a23 */ /* 0x100fe20000010899 */
[----:B------:R-:W-:Y:S01]  /*6280*/  LDSM.16.MT88.4 R32, [R197+0xc800] ;  /* 0x00c80000c520783b */ /* 0x000fe20000004200 */
[--C-:B------:R-:W-:Y:S01]  /*6290*/  FFMA.FTZ R157, R22, c[0x0][0x23c], -R153.reuse ;  /* 0x00008f00169d7a23 */ /* 0x100fe20000010899 */
[----:B------:R-:W3:Y:S01]  /*62a0*/  MUFU.EX2 R143, R143 ;  /* 0x0000008f008f7308 */ /* 0x000ee20000000800 */
[----:B-1----:R-:W-:Y:S01]  /*62b0*/  F2FP.PACK_AB R4, R145, R146 ;  /* 0x000000929104723e */ /* 0x002fe200000000ff */
[----:B------:R-:W-:-:S02]  /*62c0*/  FFMA.FTZ R158, R20, c[0x0][0x23c], -R153 ;  /* 0x00008f00149e7a23 */ /* 0x000fc40000010899 */
[--C-:B------:R-:W-:Y:S02]  /*62d0*/  FFMA.FTZ R159, R27, c[0x0][0x23c], -R150.reuse ;  /* 0x00008f001b9f7a23 */ /* 0x100fe40000010896 */
[--C-:B------:R-:W-:Y:S02]  /*62e0*/  FFMA.FTZ R160, R25, c[0x0][0x23c], -R150.reuse ;  /* 0x00008f0019a07a23 */ /* 0x100fe40000010896 */
[----:B------:R-:W-:Y:S01]  /*62f0*/  MUFU.EX2 R142, R142 ;  /* 0x0000008e008e7308 */ /* 0x000fe20000000800 */
[--C-:B------:R-:W-:Y:S01]  /*6300*/  FFMA.FTZ R161, R23, c[0x0][0x23c], -R150.reuse ;  /* 0x00008f0017a17a23 */ /* 0x100fe20000010896 */
[----:B------:R-:W-:Y:S01]  /*6310*/  LDSM.16.MT88.4 R24, [R200+0xe800] ;  /* 0x00e80000c818783b */ /* 0x000fe20000004200 */
[----:B------:R-:W-:Y:S02]  /*6320*/  FFMA.FTZ R162, R21, c[0x0][0x23c], -R150 ;  /* 0x00008f0015a27a23 */ /* 0x000fe40000010896 */
        /* <DEDUP_REMOVED lines=182> */
[----:B------:R-:W-:Y:S02]  /*6e90*/  FADD.FTZ R145, R145, R146 ;  /* 0x0000009291917221 */ /* 0x000fe40000010000 */
[----:B------:R-:W-:-:S03]  /*6ea0*/  FADD.FTZ R141, R141, R142 ;  /* 0x0000008e8d8d7221 */ /* 0x000fc60000010000 */
[----:B------:R-:W-:Y:S01]  /*6eb0*/  HMMA.16816.F32 R96, R4, R10, R96 ;  /* 0x0000000a0460723c */ /* 0x000fe20000001860 */
[----:B------:R-:W-:Y:S01]  /*6ec0*/  LDSM.16.MT88.4 R8, [R196+0xe800] ;  /* 0x00e80000c408783b */ /* 0x000fe20000004200 */
[----:B------:R-:W-:-:S04]  /*6ed0*/  FADD.FTZ R140, R140, R141 ;  /* 0x0000008d8c8c7221 */ /* 0x000fc80000010000 */
[----:B------:R-:W-:Y:S01]  /*6ee0*/  FADD.FTZ R140, R147, R140 ;  /* 0x0000008c938c7221 */ /* 0x000fe20000010000 */
[----:B-1----:R-:W-:Y:S02]  /*6ef0*/  F2FP.PACK_AB R4, R156, R155 ;  /* 0x0000009b9c04723e */ /* 0x002fe400000000ff */
[----:B-----5:R-:W-:Y:S01]  /*6f00*/  F2FP.PACK_AB R5, R160, R159 ;  /* 0x0000009fa005723e */ /* 0x020fe200000000ff */
[----:B------:R-:W-:Y:S01]  /*6f10*/  FADD.FTZ R159, R159, R140 ;  /* 0x0000008c9f9f7221 */ /* 0x000fe20000010000 */
[----:B------:R-:W-:Y:S02]  /*6f20*/  F2FP.PACK_AB R6, R158, R157 ;  /* 0x0000009d9e06723e */ /* 0x000fe400000000ff */
[----:B------:R-:W-:Y:S01]  /*6f30*/  F2FP.PACK_AB R7, R162, R161 ;  /* 0x000000a1a207723e */ /* 0x000fe200000000ff */
[----:B------:R-:W-:-:S04]  /*6f40*/  FADD.FTZ R160, R160, R159 ;  /* 0x0000009fa0a07221 */ /* 0x000fc80000010000 */
[----:B------:R-:W-:Y:S02]  /*6f50*/  FADD.FTZ R161, R161, R160 ;  /* 0x000000a0a1a17221 */ /* 0x000fe40000010000 */
[----:B---3--:R-:W-:Y:S02]  /*6f60*/  HMMA.16816.F32 R128, R4, R12, R128 ;  /* 0x0000000c0480723c */ /* 0x008fe40000001880 */
[----:B------:R-:W-:-:S06]  /*6f70*/  FADD.FTZ R161, R162, R161 ;  /* 0x000000a1a2a17221 */ /* 0x000fcc0000010000 */
        /* <DEDUP_REMOVED lines=36> */
[----:B------:R-:W-:Y:S01]  /*71c0*/  F2FP.PACK_AB R5, R167, R164 ;  /* 0x000000a4a705723e */ /* 0x000fe200000000ff */
[----:B------:R-:W-:Y:S01]  /*71d0*/  FADD.FTZ R164, R164, R161 ;  /* 0x000000a1a4a47221 */ /* 0x000fe20000010000 */
[----:B------:R-:W-:Y:S02]  /*71e0*/  F2FP.PACK_AB R6, R173, R166 ;  /* 0x000000a6ad06723e */ /* 0x000fe400000000ff */
[----:B------:R-:W-:Y:S01]  /*71f0*/  F2FP.PACK_AB R7, R170, R165 ;  /* 0x000000a5aa07723e */ /* 0x000fe200000000ff */
[----:B------:R-:W-:-:S04]  /*7200*/  FADD.FTZ R164, R167, R164 ;  /* 0x000000a4a7a47221 */ /* 0x000fc80000010000 */
[----:B------:R-:W-:Y:S02]  /*7210*/  FADD.FTZ R165, R165, R164 ;  /* 0x000000a4a5a57221 */ /* 0x000fe40000010000 */
[----:B-1----:R-:W-:Y:S02]  /*7220*/  HMMA.16816.F32 R128, R4, R12, R128 ;  /* 0x0000000c0480723c */ /* 0x002fe40000001880 */
[----:B------:R-:W-:-:S06]  /*7230*/  FADD.FTZ R170, R170, R165 ;  /* 0x000000a5aaaa7221 */ /* 0x000fcc0000010000 */
        /* <DEDUP_REMOVED lines=36> */
[----:B------:R-:W-:Y:S01]  /*7480*/  F2FP.PACK_AB R5, R172, R151 ;  /* 0x00000097ac05723e */ /* 0x000fe200000000ff */
[----:B------:R-:W-:Y:S01]  /*7490*/  FADD.FTZ R151, R151, R170 ;  /* 0x000000aa97977221 */ /* 0x000fe20000010000 */
[----:B------:R-:W-:Y:S02]  /*74a0*/  F2FP.PACK_AB R6, R153, R152 ;  /* 0x000000989906723e */ /* 0x000fe400000000ff */
[----:B------:R-:W-:Y:S01]  /*74b0*/  F2FP.PACK_AB R7, R150, R169 ;  /* 0x000000a99607723e */ /* 0x000fe200000000ff */
[----:B------:R-:W-:-:S04]  /*74c0*/  FADD.FTZ R172, R172, R151 ;  /* 0x00000097acac7221 */ /* 0x000fc80000010000 */
[----:B------:R-:W-:Y:S02]  /*74d0*/  FADD.FTZ R169, R169, R172 ;  /* 0x000000aca9a97221 */ /* 0x000fe40000010000 */
[----:B----4-:R-:W-:Y:S02]  /*74e0*/  HMMA.16816.F32 R128, R4, R8, R128 ;  /* 0x000000080480723c */ /* 0x010fe40000001880 */
[----:B------:R-:W-:-:S06]  /*74f0*/  FADD.FTZ R221, R150, R169 ;  /* 0x000000a996dd7221 */ /* 0x000fcc0000010000 */
        /* <DEDUP_REMOVED lines=18> */
[-C--:B------:R-:W-:Y:S02]  /*7620*/  MOV R132, R2.reuse ;  /* 0x0000000200847202 */ /* 0x080fe40000000f00 */
[----:B------:R-:W-:Y:S01]  /*7630*/  FADD.FTZ R3, R158, R3 ;  /* 0x000000039e037221 */ /* 0x000fe20000010000 */
[----:B------:R-:W-:-:S03]  /*7640*/  @P0 MOV R132, R2 ;  /* 0x0000000200840202 */ /* 0x000fc60000000f00 */
[----:B------:R-:W-:Y:S01]  /*7650*/  FADD.FTZ R168, R168, R3 ;  /* 0x00000003a8a87221 */ /* 0x000fe20000010000 */
[----:B------:R-:W-:Y:S01]  /*7660*/  HMMA.16816.F32 R104, R4, R32, R104 ;  /* 0x000000200468723c */ /* 0x000fe20000001868 */
[-C--:B------:R-:W-:Y:S02]  /*7670*/  MOV R3, R0.reuse ;  /* 0x0000000000037202 */ /* 0x080fe40000000f00 */
[----:B------:R-:W-:Y:S01]  /*7680*/  FADD.FTZ R171, R171, R168 ;  /* 0x000000a8abab7221 */ /* 0x000fe20000010000 */
[----:B------:R-:W-:-:S03]  /*7690*/  @P0 MOV R3, R0 ;  /* 0x0000000000030202 */ /* 0x000fc60000000f00 */
[----:B------:R-:W-:Y:S01]  /*76a0*/  FADD.FTZ R166, R166, R171 ;  /* 0x000000aba6a67221 */ /* 0x000fe20000010000 */
[----:B------:R-:W-:Y:S03]  /*76b0*/  HMMA.16816.F32 R100, R4, R34, R100 ;  /* 0x000000220464723c */ /* 0x000fe60000001864 */
[----:B------:R-:W-:-:S04]  /*76c0*/  FADD.FTZ R173, R173, R166 ;  /* 0x000000a6adad7221 */ /* 0x000fc80000010000 */
        /* <DEDUP_REMOVED lines=15> */
[----:B------:R-:W-:Y:S11]  /*77c0*/  @P0 BRA `(.L_x_370) ;  /* 0x0000001000000947 */ /* 0x000ff60003800000 */
.L_x_368:
[----:B------:R-:W-:-:S12]  /*77d0*/  UIADD3 UR11, UR18, -0x1, URZ ;  /* 0xffffffff120b7890 */ /* 0x000fd8000fffe03f */
.L_x_370:
[----:B------:R-:W-:-:S13]  /*77e0*/  ISETP.LE.AND P0, PT, RZ, UR11, PT ;  /* 0x0000000bff007c0c */ /* 0x000fda000bf03270 */
[----:B------:R-:W-:Y:S05]  /*77f0*/  @!P0 BRA `(.L_x_371) ;  /* 0x00002c8000008947 */ /* 0x000fea0003800000 */
[----:B------:R-:W-:Y:S01]  /*7800*/  USHF.L.U64.HI UR8, UR4, 0x5, UR5 ;  /* 0x0000000504087899 */ /* 0x000fe20008010205 */
[----:B------:R-:W-:Y:S01]  /*7810*/  MOV R0, R3 ;  /* 0x0000000300007202 */ /* 0x000fe20000000f00 */
[----:B------:R-:W-:Y:S01]  /*7820*/  USHF.L.U32 UR6, UR4, 0x5, URZ ;  /* 0x0000000504067899 */ /* 0x000fe2000800063f */
[----:B------:R-:W-:Y:S01]  /*7830*/  MOV R135, R132 ;  /* 0x0000008400877202 */ /* 0x000fe20000000f00 */
[----:B------:R-:W-:Y:S01]  /*7840*/  USHF.L.U64.HI UR12, UR4, 0x6, UR5 ;  /* 0x00000006040c7899 */ /* 0x000fe20008010205 */
[----:B------:R-:W-:Y:S01]  /*7850*/  MOV R212, R232 ;  /* 0x000000e800d47202 */ /* 0x000fe20000000f00 */
[----:B------:R-:W-:-:S03]  /*7860*/  USHF.L.U32 UR13, UR4, 0x6, URZ ;  /* 0x00000006040d7899 */ /* 0x000fc6000800063f */
[----:B------:R-:W-:Y:S02]  /*7870*/  ULDC UR4, c[0x0][0x198] ;  /* 0x0000660000047ab9 */ /* 0x000fe40000000800 */
[----:B------:R-:W-:Y:S02]  /*7880*/  USHF.L.U64.HI UR14, UR4, 0x5, UR7 ;  /* 0x00000005040e7899 */ /* 0x000fe40008010207 */
[----:B------:R-:W-:Y:S01]  /*7890*/  USHF.L.U32 UR7, UR4, 0x5, URZ ;  /* 0x0000000504077899 */ /* 0x000fe2000800063f */
[----:B------:R-:W-:Y:S05]  /*78a0*/  BRA `(.L_x_372) ;  /* 0x0000025000007947 */ /* 0x000fea0003800000 */
.L_x_374:
        /* <DEDUP_REMOVED lines=11> */
[----:B------:R-:W-:Y:S04]  /*7960*/  LEA R4, P2, R2, c[0x0][0x168], 0x1 ;  /* 0x00005a0002047a11 */ /* 0x000fe800078408ff */
        /* <DEDUP_REMOVED lines=25> */
.L_x_372:
[----:B------:R-:W-:Y:S04]  /*7b00*/  DEPBAR.LE SB0, 0x0 ;  /* 0x000080000000791a */ /* 0x000fe80000000000 */
[----:B------:R-:W-:Y:S01]  /*7b10*/  BAR.SYNC.DEFER_BLOCKING 0x0 ;  /* 0x0000000000007b1d */ /* 0x000fe20000010000 */
[----:B------:R-:W-:Y:S01]  /*7b20*/  MOV R3, UR11 ;  /* 0x0000000b00037c02 */ /* 0x000fe20008000f00 */
[----:B------:R-:W-:Y:S02]  /*7b30*/  USHF.R.S32.HI UR5, URZ, 0x1f, UR11 ;  /* 0x0000001f3f057899 */ /* 0x000fe4000801140b */
[----:B------:R-:W-:Y:S02]  /*7b40*/  UIMAD UR4, UR12, UR11, URZ ;  /* 0x0000000b0c0472a4 */ /* 0x000fe4000f8e023f */
[----:B------:R-:W-:Y:S02]  /*7b50*/  IMAD.WIDE.U32 R224, R3, UR13, R212 ;  /* 0x0000000d03e07c25 */ /* 0x000fe4000f8e00d4 */
[----:B------:R-:W-:Y:S03]  /*7b60*/  UIMAD UR4, UR5, UR13, UR4 ;  /* 0x0000000d050472a4 */ /* 0x000fe6000f8e0204 */
[C---:B------:R-:W-:Y:S03]  /*7b70*/  LEA R132, P0, R224.reuse, c[0x0][0x170], 0x1 ;  /* 0x00005c00e0847a11 */ /* 0x040fe600078008ff */
[----:B------:R-:W-:Y:S04]  /*7b80*/  IADD3 R2, R225, UR4, RZ ;  /* 0x00000004e1027c10 */ /* 0x000fe8000fffe0ff */
[----:B------:R-:W-:Y:S02]  /*7b90*/  LEA.HI.X R133, R224, c[0x0][0x174], R2, 0x1, P0 ;  /* 0x00005d00e0857a11 */ /* 0x000fe400000f0c02 */
[----:B------:R-:W-:Y:S03]  /*7ba0*/  IADD3 R226, P0, R132, UR6, RZ ;  /* 0x0000000684e27c10 */ /* 0x000fe6000ff1e0ff */
[----:B------:R-:W-:Y:S01]  /*7bb0*/  @!PT LDS RZ, [RZ] ;  /* 0x00000000fffff984 */ /* 0x000fe20000000800 */
[----:B------:R-:W-:Y:S01]  /*7bc0*/  @!PT LDS RZ, [RZ] ;  /* 0x00000000fffff984 */ /* 0x000fe20000000800 */
[----:B------:R-:W-:Y:S01]  /*7bd0*/  @!PT LDS RZ, [RZ] ;  /* 0x00000000fffff984 */ /* 0x000fe20000000800 */
[----:B------:R1:W-:Y:S01]  /*7be0*/  LDGSTS.E.BYPASS.LTC128B.128 [R208+0xc000], [R132.64] ;  /* 0x0c00000084d07fae */ /* 0x0003e2000b901d50 */
[----:B------:R-:W-:Y:S02]  /*7bf0*/  IADD3.X R227, R133, UR8, RZ, P0, !PT ;  /* 0x0000000885e37c10 */ /* 0x000fe400087fe4ff */
[----:B------:R-:W-:Y:S03]  /*7c00*/  IADD3 R224, P0, R226, UR6, RZ ;  /* 0x00000006e2e07c10 */ /* 0x000fe6000ff1e0ff */
[----:B------:R1:W-:Y:S01]  /*7c10*/  LDGSTS.E.BYPASS.LTC128B.128 [R208+0xe000], [R132.64+0x80] ;  /* 0x0e00008084d07fae */ /* 0x0003e2000b901d50 */
[----:B------:R-:W-:Y:S02]  /*7c20*/  IADD3.X R225, R227, UR8, RZ, P0, !PT ;  /* 0x00000008e3e17c10 */ /* 0x000fe400087fe4ff */
[----:B------:R-:W-:Y:S03]  /*7c30*/  IADD3 R2, P0, R224, UR6, RZ ;  /* 0x00000006e0027c10 */ /* 0x000fe6000ff1e0ff */
[----:B------:R1:W-:Y:S01]  /*7c40*/  LDGSTS.E.BYPASS.LTC128B.128 [R208+0x10000], [R132.64+0x100] ;  /* 0x1000010084d07fae */ /* 0x0003e2000b901d50 */
[----:B------:R-:W-:Y:S02]  /*7c50*/  IADD3.X R3, R225, UR8, RZ, P0, !PT ;  /* 0x00000008e1037c10 */ /* 0x000fe400087fe4ff */
[----:B------:R-:W-:Y:S03]  /*7c60*/  ISETP.LT.AND P0, PT, RZ, UR11, PT ;  /* 0x0000000bff007c0c */ /* 0x000fe6000bf01270 */
[----:B------:R2:W-:Y:S06]  /*7c70*/  LDGSTS.E.BYPASS.LTC128B.128 [R208+0xc800], [R226.64] ;  /* 0x0c800000e2d07fae */ /* 0x0005ec000b901d50 */
[----:B------:R2:W-:Y:S06]  /*7c80*/  LDGSTS.E.BYPASS.LTC128B.128 [R208+0xe800], [R226.64+0x80] ;  /* 0x0e800080e2d07fae */ /* 0x0005ec000b901d50 */
[----:B------:R2:W-:Y:S06]  /*7c90*/  LDGSTS.E.BYPASS.LTC128B.128 [R208+0x10800], [R226.64+0x100] ;  /* 0x10800100e2d07fae */ /* 0x0005ec000b901d50 */
[----:B------:R3:W-:Y:S06]  /*7ca0*/  LDGSTS.E.BYPASS.LTC128B.128 [R208+0xd000], [R224.64] ;  /* 0x0d000000e0d07fae */ /* 0x0007ec000b901d50 */
[----:B------:R3:W-:Y:S06]  /*7cb0*/  LDGSTS.E.BYPASS.LTC128B.128 [R208+0xf000], [R224.64+0x80] ;  /* 0x0f000080e0d07fae */ /* 0x0007ec000b901d50 */
[----:B------:R3:W-:Y:S06]  /*7cc0*/  LDGSTS.E.BYPASS.LTC128B.128 [R208+0x11000], [R224.64+0x100] ;  /* 0x11000100e0d07fae */ /* 0x0007ec000b901d50 */
[----:B------:R4:W-:Y:S06]  /*7cd0*/  LDGSTS.E.BYPASS.LTC128B.128 [R208+0xd800], [R2.64] ;  /* 0x0d80000002d07fae */ /* 0x0009ec000b901d50 */
[----:B------:R4:W-:Y:S06]  /*7ce0*/  LDGSTS.E.BYPASS.LTC128B.128 [R208+0xf800], [R2.64+0x80] ;  /* 0x0f80008002d07fae */ /* 0x0009ec000b901d50 */
[----:B------:R4:W-:Y:S06]  /*7cf0*/  LDGSTS.E.BYPASS.LTC128B.128 [R208+0x11800], [R2.64+0x100] ;  /* 0x1180010002d07fae */ /* 0x0009ec000b901d50 */
[----:B------:R-:W-:Y:S06]  /*7d00*/  LDSM.16.M88.4 R136, [R206] ;  /* 0x00000000ce88783b */ /* 0x000fec0000000200 */
[----:B------:R-:W5:Y:S06]  /*7d10*/  LDSM.16.M88.4 R140, [R205+0x6000] ;  /* 0x00600000cd8c783b */ /* 0x000f6c0000000200 */
[----:B------:R-:W1:Y:S06]  /*7d20*/  LDSM.16.M88.4 R144, [R205+0x6800] ;  /* 0x00680000cd90783b */ /* 0x000e6c0000000200 */
[----:B------:R-:W1:Y:S06]  /*7d30*/  LDSM.16.M88.4 R148, [R205+0x7000] ;  /* 0x00700000cd94783b */ /* 0x000e6c0000000200 */
[----:B------:R-:W0:Y:S06]  /*7d40*/  LDGDEPBAR ;  /* 0x00000000000079af */ /* 0x000e2c0000000000 */
[----:B------:R-:W2:Y:S06]  /*7d50*/  LDSM.16.M88.4 R152, [R205+0x7800] ;  /* 0x00780000cd98783b */ /* 0x000eac0000000200 */
[----:B------:R-:W-:Y:S06]  /*7d60*/  LDSM.16.M88.4 R156, [R204] ;  /* 0x00000000cc9c783b */ /* 0x000fec0000000200 */
[----:B------:R-:W2:Y:S01]  /*7d70*/  LDSM.16.M88.4 R160, [R203] ;  /* 0x00000000cba0783b */ /* 0x000ea20000000200 */
[C---:B-----5:R-:W-:Y:S05]  /*7d80*/  HMMA.16816.F32 R4, R136.reuse, R140, RZ ;  /* 0x0000008c8804723c */ /* 0x060fea00000018ff */
[----:B------:R-:W5:Y:S03]  /*7d90*/  LDSM.16.M88.4 R164, [R195] ;  /* 0x00000000c3a4783b */ /* 0x000f660000000200 */
[C---:B------:R-:W-:Y:S03]  /*7da0*/  HMMA.16816.F32 R8, R136.reuse, R142, RZ ;  /* 0x0000008e8808723c */ /* 0x040fe600000018ff */
[----:B------:R-:W3:Y:S06]  /*7db0*/  LDSM.16.M88.4 R168, [R194] ;  /* 0x00000000c2a8783b */ /* 0x000eec0000000200 */
[----:B------:R-:W3:Y:S01]  /*7dc0*/  LDSM.16.M88.4 R172, [R193] ;  /* 0x00000000c1ac783b */ /* 0x000ee20000000200 */
[C---:B-1----:R-:W-:Y:S05]  /*7dd0*/  HMMA.16816.F32 R12, R136.reuse, R144, RZ ;  /* 0x00000090880c723c */ /* 0x042fea00000018ff */
[----:B------:R-:W-:Y:S03]  /*7de0*/  LDSM.16.M88.4 R176, [R202] ;  /* 0x00000000cab0783b */ /* 0x000fe60000000200 */
[C---:B------:R-:W-:Y:S03]  /*7df0*/  HMMA.16816.F32 R16, R136.reuse, R146, RZ ;  /* 0x000000928810723c */ /* 0x040fe600000018ff */
[----:B------:R-:W1:Y:S05]  /*7e00*/  LDSM.16.M88.4 R180, [R199+0x6000] ;  /* 0x00600000c7b4783b */ /* 0x000e6a0000000200 */
[C---:B------:R-:W-:Y:S01]  /*7e10*/  HMMA.16816.F32 R20, R136.reuse, R148, RZ ;  /* 0x000000948814723c */ /* 0x040fe200000018ff */
[----:B------:R-:W-:Y:S06]  /*7e20*/  LDSM.16.M88.4 R140, [R199+0x7000] ;  /* 0x00700000c78c783b */ /* 0x000fec0000000200 */
[----:B------:R-:W-:Y:S01]  /*7e30*/  LDSM.16.M88.4 R144, [R199+0x7800] ;  /* 0x00780000c790783b */ /* 0x000fe20000000200 */
[C---:B------:R-:W-:Y:S05]  /*7e40*/  HMMA.16816.F32 R24, R136.reuse, R150, RZ ;  /* 0x000000968818723c */ /* 0x040fea00000018ff */
[----:B------:R-:W-:Y:S03]  /*7e50*/  LDSM.16.M88.4 R148, [R201] ;  /* 0x00000000c994783b */ /* 0x000fe60000000200 */
[C---:B--2---:R-:W-:Y:S08]  /*7e60*/  HMMA.16816.F32 R28, R136.reuse, R152, RZ ;  /* 0x00000098881c723c */ /* 0x044ff000000018ff */
[----:B------:R-:W-:Y:S01]  /*7e70*/  HMMA.16816.F32 R32, R136, R154, RZ ;  /* 0x0000009a8820723c */ /* 0x000fe200000018ff */
[----:B------:R-:W2:Y:S06]  /*7e80*/  LDSM.16.M88.4 R136, [R199+0x6800] ;  /* 0x00680000c788783b */ /* 0x000eac0000000200 */
[----:B------:R-:W1:Y:S01]  /*7e90*/  LDSM.16.M88.4 R152, [R192] ;  /* 0x00000000c098783b */ /* 0x000e620000000200 */
[C---:B------:R-:W-:Y:S08]  /*7ea0*/  HMMA.16816.F32 R4, R156.reuse, R160, R4 ;  /* 0x000000a09c04723c */ /* 0x040ff00000001804 */
[C---:B------:R-:W-:Y:S01]  /*7eb0*/  HMMA.16816.F32 R8, R156.reuse, R162, R8 ;  /* 0x000000a29c08723c */ /* 0x040fe20000001808 */
[----:B------:R-:W-:Y:S07]  /*7ec0*/  LDSM.16.M88.4 R160, [R192+0x1000] ;  /* 0x00100000c0a0783b */ /* 0x000fee0000000200 */
[C---:B-----5:R-:W-:Y:S08]  /*7ed0*/  HMMA.16816.F32 R12, R156.reuse, R164, R12 ;  /* 0x000000a49c0c723c */ /* 0x060ff0000000180c */
[C---:B------:R-:W-:Y:S01]  /*7ee0*/  HMMA.16816.F32 R16, R156.reuse, R166, R16 ;  /* 0x000000a69c10723c */ /* 0x040fe20000001810 */
[----:B------:R-:W-:Y:S07]  /*7ef0*/  LDSM.16.M88.4 R164, [R192+0x1800] ;  /* 0x00180000c0a4783b */ /* 0x000fee0000000200 */
[C---:B---3--:R-:W-:Y:S08]  /*7f00*/  HMMA.16816.F32 R20, R156.reuse, R168, R20 ;  /* 0x000000a89c14723c */ /* 0x048ff00000001814 */
[C---:B------:R-:W-:Y:S01]  /*7f10*/  HMMA.16816.F32 R24, R156.reuse, R170, R24 ;  /* 0x000000aa9c18723c */ /* 0x040fe20000001818 */
[----:B------:R-:W-:Y:S07]  /*7f20*/  LDSM.16.M88.4 R168, [R206+0x2000] ;  /* 0x00200000cea8783b */ /* 0x000fee0000000200 */
[C---:B------:R-:W-:Y:S08]  /*7f30*/  HMMA.16816.F32 R28, R156.reuse, R172, R28 ;  /* 0x000000ac9c1c723c */ /* 0x040ff0000000181c */
[----:B------:R-:W-:Y:S01]  /*7f40*/  HMMA.16816.F32 R32, R156, R174, R32 ;  /* 0x000000ae9c20723c */ /* 0x000fe20000001820 */
[----:B------:R-:W3:Y:S06]  /*7f50*/  LDSM.16.M88.4 R156, [R192+0x800] ;  /* 0x00080000c09c783b */ /* 0x000eec0000000200 */
[----:B------:R-:W5:Y:S01]  /*7f60*/  LDSM.16.M88.4 R172, [R205+0x8000] ;  /* 0x00800000cdac783b */ /* 0x000f620000000200 */
[C---:B-1----:R-:W-:Y:S08]  /*7f70*/  HMMA.16816.F32 R4, R176.reuse, R180, R4 ;  /* 0x000000b4b004723c */ /* 0x042ff00000001804 */
[C---:B------:R-:W-:Y:S01]  /*7f80*/  HMMA.16816.F32 R8, R176.reuse, R182, R8 ;  /* 0x000000b6b008723c */ /* 0x040fe20000001808 */
[----:B------:R-:W-:Y:S07]  /*7f90*/  LDSM.16.M88.4 R180, [R191] ;  /* 0x00000000bfb4783b */ /* 0x000fee0000000200 */
        /* <DEDUP_REMOVED lines=8> */
[----:B------:R-:W1:Y:S06]  /*8020*/  LDSM.16.M88.4 R144, [R205+0x9800] ;  /* 0x00980000cd90783b */ /* 0x000e6c0000000200 */
[----:B------:R-:W1:Y:S01]  /*8030*/  LDSM.16.M88.4 R176, [R204+0x2000] ;  /* 0x00200000ccb0783b */ /* 0x000e620000000200 */
[C---:B------:R-:W-:Y:S08]  /*8040*/  HMMA.16816.F32 R4, R148.reuse, R152, R4 ;  /* 0x000000989404723c */ /* 0x040ff00000001804 */
[C---:B------:R-:W-:Y:S01]  /*8050*/  HMMA.16816.F32 R8, R148.reuse, R154, R8 ;  /* 0x0000009a9408723c */ /* 0x040fe20000001808 */
[----:B------:R-:W-:Y:S07]  /*8060*/  LDSM.16.M88.4 R152, [R189] ;  /* 0x00000000bd98783b */ /* 0x000fee0000000200 */
[C---:B---3--:R-:W-:Y:S08]  /*8070*/  HMMA.16816.F32 R12, R148.reuse, R156, R12 ;  /* 0x0000009c940c723c */ /* 0x048ff0000000180c */
[C---:B------:R-:W-:Y:S01]  /*8080*/  HMMA.16816.F32 R16, R148.reuse, R158, R16 ;  /* 0x0000009e9410723c */ /* 0x040fe20000001810 */
[----:B------:R-:W-:Y:S07]  /*8090*/  LDSM.16.M88.4 R156, [R188] ;  /* 0x00000000bc9c783b */ /* 0x000fee0000000200 */
[C---:B------:R-:W-:Y:S08]  /*80a0*/  HMMA.16816.F32 R20, R148.reuse, R160, R20 ;  /* 0x000000a09414723c */ /* 0x040ff00000001814 */
[C---:B------:R-:W-:Y:S01]  /*80b0*/  HMMA.16816.F32 R24, R148.reuse, R162, R24 ;  /* 0x000000a29418723c */ /* 0x040fe20000001818 */
[----:B------:R-:W-:Y:S07]  /*80c0*/  LDSM.16.M88.4 R160, [R202+0x2000] ;  /* 0x00200000caa0783b */ /* 0x000fee0000000200 */
[C---:B------:R-:W-:Y:S08]  /*80d0*/  HMMA.16816.F32 R28, R148.reuse, R164, R28 ;  /* 0x000000a4941c723c */ /* 0x040ff0000000181c */
[----:B------:R-:W-:Y:S01]  /*80e0*/  HMMA.16816.F32 R32, R148, R166, R32 ;  /* 0x000000a69420723c */ /* 0x000fe20000001820 */
[----:B------:R-:W3:Y:S06]  /*80f0*/  LDSM.16.M88.4 R148, [R190] ;  /* 0x00000000be94783b */ /* 0x000eec0000000200 */
[----:B------:R-:W3:Y:S01]  /*8100*/  LDSM.16.M88.4 R164, [R199+0x8000] ;  /* 0x00800000c7a4783b */ /* 0x000ee20000000200 */
[C---:B-----5:R-:W-:Y:S08]  /*8110*/  HMMA.16816.F32 R4, R168.reuse, R172, R4 ;  /* 0x000000aca804723c */ /* 0x060ff00000001804 */
[C---:B------:R-:W-:Y:S01]  /*8120*/  HMMA.16816.F32 R8, R168.reuse, R174, R8 ;  /* 0x000000aea808723c */ /* 0x040fe20000001808 */
[----:B------:R-:W-:Y:S07]  /*8130*/  LDSM.16.M88.4 R172, [R192+0x2000] ;  /* 0x00200000c0ac783b */ /* 0x000fee0000000200 */
[C---:B-1----:R-:W-:Y:S08]  /*8140*/  HMMA.16816.F32 R12, R168.reuse, R136, R12 ;  /* 0x00000088a80c723c */ /* 0x042ff0000000180c */
[C---:B------:R-:W-:Y:S01]  /*8150*/  HMMA.16816.F32 R16, R168.reuse, R138, R16 ;  /* 0x0000008aa810723c */ /* 0x040fe20000001810 */
[----:B------:R-:W1:Y:S07]  /*8160*/  LDSM.16.M88.4 R136, [R199+0x8800] ;  /* 0x00880000c788783b */ /* 0x000e6e0000000200 */
[C---:B--2---:R-:W-:Y:S08]  /*8170*/  HMMA.16816.F32 R20, R168.reuse, R140, R20 ;  /* 0x0000008ca814723c */ /* 0x044ff00000001814 */
[C---:B------:R-:W-:Y:S01]  /*8180*/  HMMA.16816.F32 R24, R168.reuse, R142, R24 ;  /* 0x0000008ea818723c */ /* 0x040fe20000001818 */
[----:B------:R-:W2:Y:S07]  /*8190*/  LDSM.16.M88.4 R140, [R199+0x9000] ;  /* 0x00900000c78c783b */ /* 0x000eae0000000200 */
[C---:B------:R-:W-:Y:S08]  /*81a0*/  HMMA.16816.F32 R28, R168.reuse, R144, R28 ;  /* 0x00000090a81c723c */ /* 0x040ff0000000181c */
[----:B------:R-:W-:Y:S01]  /*81b0*/  HMMA.16816.F32 R32, R168, R146, R32 ;  /* 0x00000092a820723c */ /* 0x000fe20000001820 */
[----:B------:R-:W5:Y:S06]  /*81c0*/  LDSM.16.M88.4 R144, [R199+0x9800] ;  /* 0x00980000c790783b */ /* 0x000f6c0000000200 */
[----:B------:R-:W1:Y:S01]  /*81d0*/  LDSM.16.M88.4 R168, [R201+0x2000] ;  /* 0x00200000c9a8783b */ /* 0x000e620000000200 */
[C---:B------:R-:W-:Y:S08]  /*81e0*/  HMMA.16816.F32 R4, R176.reuse, R180, R4 ;  /* 0x000000b4b004723c */ /* 0x040ff00000001804 */
[C---:B------:R-:W-:Y:S01]  /*81f0*/  HMMA.16816.F32 R8, R176.reuse, R182, R8 ;  /* 0x000000b6b008723c */ /* 0x040fe20000001808 */
[----:B------:R-:W-:Y:S07]  /*8200*/  LDSM.16.M88.4 R180, [R205+0xa000] ;  /* 0x00a00000cdb4783b */ /* 0x000fee0000000200 */
[C---:B---3--:R-:W-:Y:S08]  /*8210*/  HMMA.16816.F32 R12, R176.reuse, R148, R12 ;  /* 0x00000094b00c723c */ /* 0x048ff0000000180c */
[C---:B------:R-:W-:Y:S01]  /*8220*/  HMMA.16816.F32 R16, R176.reuse, R150, R16 ;  /* 0x00000096b010723c */ /* 0x040fe20000001810 */
[----:B------:R-:W3:Y:S07]  /*8230*/  LDSM.16.M88.4 R148, [R192+0x2800] ;  /* 0x00280000c094783b */ /* 0x000eee0000000200 */
[C---:B------:R-:W-:Y:S08]  /*8240*/  HMMA.16816.F32 R20, R176.reuse, R152, R20 ;  /* 0x00000098b014723c */ /* 0x040ff00000001814 */
[C---:B------:R-:W-:Y:S01]  /*8250*/  HMMA.16816.F32 R24, R176.reuse, R154, R24 ;  /* 0x0000009ab018723c */ /* 0x040fe20000001818 */
[----:B------:R-:W2:Y:S07]  /*8260*/  LDSM.16.M88.4 R152, [R192+0x3000] ;  /* 0x00300000c098783b */ /* 0x000eae0000000200 */
[C---:B------:R-:W-:Y:S08]  /*8270*/  HMMA.16816.F32 R28, R176.reuse, R156, R28 ;  /* 0x0000009cb01c723c */ /* 0x040ff0000000181c */
[----:B------:R-:W-:Y:S01]  /*8280*/  HMMA.16816.F32 R32, R176, R158, R32 ;  /* 0x0000009eb020723c */ /* 0x000fe20000001820 */
[----:B------:R-:W3:Y:S06]  /*8290*/  LDSM.16.M88.4 R156, [R192+0x3800] ;  /* 0x00380000c09c783b */ /* 0x000eec0000000200 */
[----:B------:R-:W3:Y:S01]  /*82a0*/  LDSM.16.M88.4 R176, [R206+0x4000] ;  /* 0x00400000ceb0783b */ /* 0x000ee20000000200 */
[C---:B------:R-:W-:Y:S08]  /*82b0*/  HMMA.16816.F32 R4, R160.reuse, R164, R4 ;  /* 0x000000a4a004723c */ /* 0x040ff00000001804 */
[C---:B------:R-:W-:Y:S01]  /*82c0*/  HMMA.16816.F32 R8, R160.reuse, R166, R8 ;  /* 0x000000a6a008723c */ /* 0x040fe20000001808 */
[----:B------:R-:W-:Y:S07]  /*82d0*/  LDSM.16.M88.4 R164, [R187] ;  /* 0x00000000bba4783b */ /* 0x000fee0000000200 */
[C---:B-1----:R-:W-:Y:S08]  /*82e0*/  HMMA.16816.F32 R12, R160.reuse, R136, R12 ;  /* 0x00000088a00c723c */ /* 0x042ff0000000180c */
[C---:B------:R-:W-:Y:S01]  /*82f0*/  HMMA.16816.F32 R16, R160.reuse, R138, R16 ;  /* 0x0000008aa010723c */ /* 0x040fe20000001810 */
[----:B------:R-:W1:Y:S07]  /*8300*/  LDSM.16.M88.4 R136, [R205+0xa800] ;  /* 0x00a80000cd88783b */ /* 0x000e6e0000000200 */
[C---:B--2---:R-:W-:Y:S08]  /*8310*/  HMMA.16816.F32 R20, R160.reuse, R140, R20 ;  /* 0x0000008ca014723c */ /* 0x044ff00000001814 */
[C---:B------:R-:W-:Y:S01]  /*8320*/  HMMA.16816.F32 R24, R160.reuse, R142, R24 ;  /* 0x0000008ea018723c */ /* 0x040fe20000001818 */
[----:B------:R-:W2:Y:S07]  /*8330*/  LDSM.16.M88.4 R140, [R205+0xb000] ;  /* 0x00b00000cd8c783b */ /* 0x000eae0000000200 */
[C---:B-----5:R-:W-:Y:S08]  /*8340*/  HMMA.16816.F32 R28, R160.reuse, R144, R28 ;  /* 0x00000090a01c723c */ /* 0x060ff0000000181c */
        /* <DEDUP_REMOVED lines=8> */
[----:B------:R-:W3:Y:S07]  /*83d0*/  LDSM.16.M88.4 R148, [R186] ;  /* 0x00000000ba94783b */ /* 0x000eee0000000200 */
[C---:B------:R-:W-:Y:S08]  /*83e0*/  HMMA.16816.F32 R20, R168.reuse, R152, R20 ;  /* 0x00000098a814723c */ /* 0x040ff00000001814 */
[C---:B------:R-:W-:Y:S01]  /*83f0*/  HMMA.16816.F32 R24, R168.reuse, R154, R24 ;  /* 0x0000009aa818723c */ /* 0x040fe20000001818 */
[----:B------:R-:W2:Y:S07]  /*8400*/  LDSM.16.M88.4 R152, [R185] ;  /* 0x00000000b998783b */ /* 0x000eae0000000200 */
[C---:B------:R-:W-:Y:S08]  /*8410*/  HMMA.16816.F32 R28, R168.reuse, R156, R28 ;  /* 0x0000009ca81c723c */ /* 0x040ff0000000181c */
[----:B------:R-:W-:Y:S01]  /*8420*/  HMMA.16816.F32 R32, R168, R158, R32 ;  /* 0x0000009ea820723c */ /* 0x000fe20000001820 */
[----:B------:R-:W3:Y:S06]  /*8430*/  LDSM.16.M88.4 R156, [R184] ;  /* 0x00000000b89c783b */ /* 0x000eec0000000200 */
[----:B------:R-:W3:Y:S01]  /*8440*/  LDSM.16.M88.4 R168, [R202+0x4000] ;  /* 0x00400000caa8783b */ /* 0x000ee20000000200 */
        /* <DEDUP_REMOVED lines=14> */
[C---:B------:R-:W-:Y:S08]  /*8530*/  HMMA.16816.F32 R8, R160.reuse, R166, R8 ;  /* 0x000000a6a008723c */ /* 0x040ff00000001808 */
[C---:B---3--:R-:W-:Y:S08]  /*8540*/  HMMA.16816.F32 R12, R160.reuse, R148, R12 ;  /* 0x00000094a00c723c */ /* 0x048ff0000000180c */
        /* <DEDUP_REMOVED lines=10> */
[C---:B--2---:R-:W-:Y:S08]  /*85f0*/  HMMA.16816.F32 R20, R168.reuse, R140, R20 ;  /* 0x0000008ca814723c */ /* 0x044ff00000001814 */
[C---:B------:R-:W-:Y:S01]  /*8600*/  HMMA.16816.F32 R24, R168.reuse, R142, R24 ;  /* 0x0000008ea818723c */ /* 0x040fe20000001818 */
[----:B------:R-:W2:Y:S07]  /*8610*/  LDSM.16.M88.4 R140, [R192+0x5000] ;  /* 0x00500000c08c783b */ /* 0x000eae0000000200 */
[C---:B-----5:R-:W-:Y:S08]  /*8620*/  HMMA.16816.F32 R28, R168.reuse, R144, R28 ;  /* 0x00000090a81c723c */ /* 0x060ff0000000181c */
        /* <DEDUP_REMOVED lines=32> */
[----:B------:R-:W-:Y:S02]  /*8830*/  FMUL.FTZ R237, R19, c[0x0][0x2ec] ;  /* 0x0000bb0013ed7a20 */ /* 0x000fe40000410000 */
[----:B------:R-:W-:Y:S03]  /*8840*/  FMUL.FTZ R232, R20, c[0x0][0x2ec] ;  /* 0x0000bb0014e87a20 */ /* 0x000fe60000410000 */
[----:B------:R-:W-:Y:S02]  /*8850*/  FMUL.FTZ R234, R21, c[0x0][0x2ec] ;  /* 0x0000bb0015ea7a20 */ /* 0x000fe40000410000 */
        /* <DEDUP_REMOVED lines=42> */
.L_x_373:
[----:B------:R-:W-:Y:S01]  /*8b00*/  FMNMX.FTZ R11, R248, R135, !PT ;  /* 0x00000087f80b7209 */ /* 0x000fe20007810000 */
[----:B------:R-:W-:Y:S01]  /*8b10*/  LDSM.16.MT88.4 R12, [R200+0xc000] ;  /* 0x00c00000c80c783b */ /* 0x000fe20000004200 */
[----:B-1----:R-:W-:Y:S01]  /*8b20*/  FMNMX.FTZ R2, R247, R0, !PT ;  /* 0x00000000f7027209 */ /* 0x002fe20007810000 */
        /* <DEDUP_REMOVED lines=37> */
[----:B------:R-:W-:Y:S03]  /*8d80*/  FMNMX.FTZ R7, R133, R2, !PT ;  /* 0x0000000285077209 */ /* 0x000fe60007810000 */
[----:B------:R-:W1:Y:S08]  /*8d90*/  SHFL.BFLY PT, R6, R5, 0x2, 0x1f ;  /* 0x0c401f0005067f89 */ /* 0x000e7000000e0000 */
        /* <DEDUP_REMOVED lines=139> */
[--C-:B------:R-:W-:Y:S02]  /*9650*/  FFMA.FTZ R175, R241, c[0x0][0x23c], -R144.reuse ;  /* 0x00008f00f1af7a23 */ /* 0x100fe40000010890 */
[--C-:B------:R-:W-:Y:S02]  /*9660*/  FFMA.FTZ R177, R238, c[0x0][0x23c], -R145.reuse ;  /* 0x00008f00eeb17a23 */ /* 0x100fe40000010891 */
[C---:B---3--:R-:W-:Y:S02]  /*9670*/  HMMA.16816.F32 R36, R128.reuse, R112, R36 ;  /* 0x000000708024723c */ /* 0x048fe40000001824 */
[----:B------:R-:W2:Y:S02]  /*9680*/  MUFU.EX2 R175, R175 ;  /* 0x000000af00af7308 */ /* 0x000ea40000000800 */
[--C-:B------:R-:W-:Y:S02]  /*9690*/  FFMA.FTZ R176, R236, c[0x0][0x23c], -R145.reuse ;  /* 0x00008f00ecb07a23 */ /* 0x100fe40000010891 */
[--C-:B------:R-:W-:Y:S02]  /*96a0*/  FFMA.FTZ R178, R239, c[0x0][0x23c], -R144.reuse ;  /* 0x00008f00efb27a23 */ /* 0x100fe40000010890 */
[C---:B------:R-:W-:Y:S01]  /*96b0*/  HMMA.16816.F32 R40, R128.reuse, R114, R40 ;  /* 0x000000728028723c */ /* 0x040fe20000001828 */
[----:B------:R-:W-:Y:S03]  /*96c0*/  LDSM.16.MT88.4 R112, [R200+0xc800] ;  /* 0x00c80000c870783b */ /* 0x000fe60000004200 */
[--C-:B------:R-:W-:Y:S01]  /*96d0*/  FFMA.FTZ R179, R237, c[0x0][0x23c], -R144.reuse ;  /* 0x00008f00edb37a23 */ /* 0x100fe20000010890 */
[----:B------:R-:W-:Y:S01]  /*96e0*/  MUFU.EX2 R177, R177 ;  /* 0x000000b100b17308 */ /* 0x000fe20000000800 */
[C---:B------:R-:W-:Y:S02]  /*96f0*/  FMUL.FTZ R88, R2.reuse, R88 ;  /* 0x0000005802587220 */ /* 0x040fe40000410000 */
[----:B------:R-:W-:Y:S01]  /*9700*/  FMUL.FTZ R89, R2, R89 ;  /* 0x0000005902597220 */ /* 0x000fe20000410000 */
[C---:B----4-:R-:W-:Y:S03]  /*9710*/  HMMA.16816.F32 R44, R128.reuse, R104, R44 ;  /* 0x00000068802c723c */ /* 0x050fe6000000182c */
[C---:B------:R-:W-:Y:S03]  /*9720*/  FMUL.FTZ R90, R0.reuse, R90 ;  /* 0x0000005a005a7220 */ /* 0x040fe60000410000 */
[----:B------:R-:W3:Y:S01]  /*9730*/  MUFU.EX2 R176, R176 ;  /* 0x000000b000b07308 */ /* 0x000ee20000000800 */
[----:B------:R-:W-:Y:S02]  /*9740*/  FMUL.FTZ R91, R0, R91 ;  /* 0x0000005b005b7220 */ /* 0x000fe40000410000 */
[C---:B------:R-:W-:Y:S01]  /*9750*/  FMUL.FTZ R92, R2.reuse, R92 ;  /* 0x0000005c025c7220 */ /* 0x040fe20000410000 */
[C---:B------:R-:W-:Y:S01]  /*9760*/  HMMA.16816.F32 R48, R128.reuse, R106, R48 ;  /* 0x0000006a8030723c */ /* 0x040fe20000001830 */
[----:B------:R-:W4:Y:S02]  /*9770*/  LDSM.16.MT88.4 R104, [R200+0x10000] ;  /* 0x01000000c868783b */ /* 0x000f240000004200 */
[----:B------:R-:W-:Y:S02]  /*9780*/  FMUL.FTZ R93, R2, R93 ;  /* 0x0000005d025d7220 */ /* 0x000fe40000410000 */
[C---:B------:R-:W-:Y:S01]  /*9790*/  FMUL.FTZ R94, R0.reuse, R94 ;  /* 0x0000005e005e7220 */ /* 0x040fe20000410000 */
[----:B------:R-:W-:Y:S02]  /*97a0*/  MUFU.EX2 R178, R178 ;  /* 0x000000b200b27308 */ /* 0x000fe40000000800 */
[C---:B------:R-:W-:Y:S04]  /*97b0*/  HMMA.16816.F32 R52, R128.reuse, R100, R52 ;  /* 0x000000648034723c */ /* 0x040fe80000001834 */
[----:B------:R-:W-:Y:S02]  /*97c0*/  FMUL.FTZ R95, R0, R95 ;  /* 0x0000005f005f7220 */ /* 0x000fe40000410000 */
[C---:B------:R-:W-:Y:S02]  /*97d0*/  FMUL.FTZ R96, R2.reuse, R96 ;  /* 0x0000006002607220 */ /* 0x040fe40000410000 */
[C---:B------:R-:W-:Y:S01]  /*97e0*/  HMMA.16816.F32 R56, R128.reuse, R102, R56 ;  /* 0x000000668038723c */ /* 0x040fe20000001838 */
[----:B------:R-:W5:Y:S01]  /*97f0*/  LDSM.16.MT88.4 R100, [R198+0x10000] ;  /* 0x01000000c664783b */ /* 0x000f620000004200 */
[----:B------:R-:W1:Y:S02]  /*9800*/  MUFU.EX2 R179, R179 ;  /* 0x000000b300b37308 */ /* 0x000e640000000800 */
[----:B------:R-:W-:Y:S02]  /*9810*/  FMUL.FTZ R97, R2, R97 ;  /* 0x0000006102617220 */ /* 0x000fe40000410000 */
[C---:B------:R-:W-:Y:S02]  /*9820*/  FMUL.FTZ R98, R0.reuse, R98 ;  /* 0x0000006200627220 */ /* 0x040fe40000410000 */
[C---:B------:R-:W-:Y:S04]  /*9830*/  HMMA.16816.F32 R60, R128.reuse, R108, R60 ;  /* 0x0000006c803c723c */ /* 0x040fe8000000183c */
[----:B------:R-:W-:Y:S02]  /*9840*/  FMUL.FTZ R99, R0, R99 ;  /* 0x0000006300637220 */ /* 0x000fe40000410000 */
[--C-:B------:R-:W-:Y:S02]  /*9850*/  FFMA.FTZ R180, R232, c[0x0][0x23c], -R145.reuse ;  /* 0x00008f00e8b47a23 */ /* 0x100fe40000010891 */
[C---:B------:R-:W-:Y:S01]  /*9860*/  HMMA.16816.F32 R64, R128.reuse, R110, R64 ;  /* 0x0000006e8040723c */ /* 0x040fe20000001840 */
[----:B------:R-:W1:Y:S03]  /*9870*/  LDSM.16.MT88.4 R108, [R197+0x10000] ;  /* 0x01000000c56c783b */ /* 0x000e660000004200 */
[--C-:B------:R-:W-:Y:S01]  /*9880*/  FFMA.FTZ R181, R234, c[0x0][0x23c], -R145.reuse ;  /* 0x00008f00eab57a23 */ /* 0x100fe20000010891 */
[----:B------:R-:W-:Y:S01]  /*9890*/  MUFU.EX2 R180, R180 ;  /* 0x000000b400b47308 */ /* 0x000fe20000000800 */
[--C-:B------:R-:W-:Y:S02]  /*98a0*/  FFMA.FTZ R182, R235, c[0x0][0x23c], -R144.reuse ;  /* 0x00008f00ebb67a23 */ /* 0x100fe40000010890 */
[--C-:B------:R-:W-:Y:S01]  /*98b0*/  FFMA.FTZ R183, R233, c[0x0][0x23c], -R144.reuse ;  /* 0x00008f00e9b77a23 */ /* 0x100fe20000010890 */
[C---:B----4-:R-:W-:Y:S03]  /*98c0*/  HMMA.16816.F32 R68, R128.reuse, R104, R68 ;  /* 0x000000688044723c */ /* 0x050fe60000001844 */
[--C-:B------:R-:W-:Y:S02]  /*98d0*/  FFMA.FTZ R230, R230, c[0x0][0x23c], -R145.reuse ;  /* 0x00008f00e6e67a23 */ /* 0x100fe40000010891 */
[--C-:B------:R-:W-:Y:S01]  /*98e0*/  FFMA.FTZ R233, R228, c[0x0][0x23c], -R145.reuse ;  /* 0x00008f00e4e97a23 */ /* 0x100fe20000010891 */
[----:B------:R-:W-:Y:S01]  /*98f0*/  MUFU.EX2 R181, R181 ;  /* 0x000000b500b57308 */ /* 0x000fe20000000800 */
[--C-:B------:R-:W-:Y:S01]  /*9900*/  FFMA.FTZ R228, R231, c[0x0][0x23c], -R144.reuse ;  /* 0x00008f00e7e47a23 */ /* 0x100fe20000010890 */
[C---:B------:R-:W-:Y:S01]  /*9910*/  HMMA.16816.F32 R72, R128.reuse, R106, R72 ;  /* 0x0000006a8048723c */ /* 0x040fe20000001848 */
[----:B------:R-:W4:Y:S03]  /*9920*/  LDSM.16.MT88.4 R104, [R196+0x10000] ;  /* 0x01000000c468783b */ /* 0x000f260000004200 */
[C---:B------:R-:W-:Y:S02]  /*9930*/  FMUL.FTZ R76, R2.reuse, R76 ;  /* 0x0000004c024c7220 */ /* 0x040fe40000410000 */
[----:B------:R-:W-:Y:S02]  /*9940*/  FMUL.FTZ R77, R2, R77 ;  /* 0x0000004d024d7220 */ /* 0x000fe40000410000 */
[C---:B------:R-:W-:Y:S01]  /*9950*/  FMUL.FTZ R78, R0.reuse, R78 ;  /* 0x0000004e004e7220 */ /* 0x040fe20000410000 */
[----:B------:R-:W-:Y:S03]  /*9960*/  MUFU.EX2 R182, R182 ;  /* 0x000000b600b67308 */ /* 0x000fe60000000800 */
[----:B------:R-:W-:Y:S02]  /*9970*/  FMUL.FTZ R79, R0, R79 ;  /* 0x0000004f004f7220 */ /* 0x000fe40000410000 */
[--C-:B------:R-:W-:Y:S02]  /*9980*/  FFMA.FTZ R229, R229, c[0x0][0x23c], -R144.reuse ;  /* 0x00008f00e5e57a23 */ /* 0x100fe40000010890 */
[--C-:B------:R-:W-:Y:S02]  /*9990*/  FFMA.FTZ R224, R224, c[0x0][0x23c], -R145.reuse ;  /* 0x00008f00e0e07a23 */ /* 0x100fe40000010891 */
[--C-:B------:R-:W-:Y:S01]  /*99a0*/  FFMA.FTZ R231, R226, c[0x0][0x23c], -R145.reuse ;  /* 0x00008f00e2e77a23 */ /* 0x100fe20000010891 */
[C---:B-----5:R-:W-:Y:S01]  /*99b0*/  HMMA.16816.F32 R76, R128.reuse, R100, R76 ;  /* 0x00000064804c723c */ /* 0x060fe2000000184c */
[----:B------:R-:W-:Y:S02]  /*99c0*/  MUFU.EX2 R183, R183 ;  /* 0x000000b700b77308 */ /* 0x000fe40000000800 */
[C---:B------:R-:W-:Y:S02]  /*99d0*/  FMUL.FTZ R80, R2.reuse, R80 ;  /* 0x0000005002507220 */ /* 0x040fe40000410000 */
[----:B------:R-:W-:Y:S02]  /*99e0*/  FMUL.FTZ R81, R2, R81 ;  /* 0x0000005102517220 */ /* 0x000fe40000410000 */
[C---:B------:R-:W-:Y:S01]  /*99f0*/  FMUL.FTZ R82, R0.reuse, R82 ;  /* 0x0000005200527220 */ /* 0x040fe20000410000 */
[----:B-1----:R-:W-:Y:S01]  /*9a00*/  F2FP.PACK_AB R100, R173, R172 ;  /* 0x000000acad64723e */ /* 0x002fe200000000ff */
[----:B------:R-:W-:Y:S02]  /*9a10*/  FMUL.FTZ R83, R0, R83 ;  /* 0x0000005300537220 */ /* 0x000fe40000410000 */
[----:B------:R-:W-:Y:S01]  /*9a20*/  MUFU.EX2 R230, R230 ;  /* 0x000000e600e67308 */ /* 0x000fe20000000800 */
[----:B--2---:R-:W-:Y:S01]  /*9a30*/  F2FP.PACK_AB R101, R175, R174 ;  /* 0x000000aeaf65723e */ /* 0x004fe200000000ff */
[--C-:B------:R-:W-:Y:S02]  /*9a40*/  FFMA.FTZ R226, R227, c[0x0][0x23c], -R144.reuse ;  /* 0x00008f00e3e27a23 */ /* 0x100fe40000010890 */
[--C-:B------:R-:W-:Y:S01]  /*9a50*/  FFMA.FTZ R225, R225, c[0x0][0x23c], -R144.reuse ;  /* 0x00008f00e1e17a23 */ /* 0x100fe20000010890 */
[C---:B------:R-:W-:Y:S03]  /*9a60*/  HMMA.16816.F32 R80, R128.reuse, R102, R80 ;  /* 0x000000668050723c */ /* 0x040fe60000001850 */
[--C-:B------:R-:W-:Y:S02]  /*9a70*/  FFMA.FTZ R222, R222, c[0x0][0x23c], -R145.reuse ;  /* 0x00008f00dede7a23 */ /* 0x100fe40000010891 */
[----:B------:R-:W-:Y:S01]  /*9a80*/  FFMA.FTZ R145, R220, c[0x0][0x23c], -R145 ;  /* 0x00008f00dc917a23 */ /* 0x000fe20000010891 */
[----:B------:R-:W-:Y:S01]  /*9a90*/  MUFU.EX2 R233, R233 ;  /* 0x000000e900e97308 */ /* 0x000fe20000000800 */
[----:B---3--:R-:W-:Y:S01]  /*9aa0*/  F2FP.PACK_AB R102, R176, R177 ;  /* 0x000000b1b066723e */ /* 0x008fe200000000ff */
[C---:B------:R-:W-:Y:S04]  /*9ab0*/  HMMA.16816.F32 R84, R128.reuse, R108, R84 ;  /* 0x0000006c8054723c */ /* 0x040fe80000001854 */
[----:B------:R-:W-:Y:S01]  /*9ac0*/  F2FP.PACK_AB R103, R179, R178 ;  /* 0x000000b2b367723e */ /* 0x000fe200000000ff */
[--C-:B------:R-:W-:Y:S02]  /*9ad0*/  FFMA.FTZ R134, R134, c[0x0][0x23c], -R144.reuse ;  /* 0x00008f0086867a23 */ /* 0x100fe40000010890 */
[----:B------:R-:W-:Y:S01]  /*9ae0*/  FFMA.FTZ R144, R133, c[0x0][0x23c], -R144 ;  /* 0x00008f0085907a23 */ /* 0x000fe20000010890 */
[C---:B------:R-:W-:Y:S01]  /*9af0*/  HMMA.16816.F32 R88, R128.reuse, R110, R88 ;  /* 0x0000006e8058723c */ /* 0x040fe20000001858 */
[----:B------:R-:W1:Y:S01]  /*9b00*/  LDSM.16.MT88.4 R108, [R198+0xc800] ;  /* 0x00c80000c66c783b */ /* 0x000e620000004200 */
[----:B------:R-:W-:Y:S02]  /*9b10*/  MUFU.EX2 R227, R145 ;  /* 0x0000009100e37308 */ /* 0x000fe40000000800 */
[----:B------:R-:W-:Y:S02]  /*9b20*/  FFMA.FTZ R171, R2, R223, R171 ;  /* 0x000000df02ab7223 */ /* 0x000fe400000100ab */
[----:B------:R-:W-:Y:S02]  /*9b30*/  FFMA.FTZ R167, R0, R221, R167 ;  /* 0x000000dd00a77223 */ /* 0x000fe400000100a7 */
[C---:B----4-:R-:W-:Y:S04]  /*9b40*/  HMMA.16816.F32 R92, R128.reuse, R104, R92 ;  /* 0x00000068805c723c */ /* 0x050fe8000000185c */
[----:B------:R2:W-:Y:S01]  /*9b50*/  MUFU.EX2 R133, R144 ;  /* 0x0000009000857308 */ /* 0x0005e20000000800 */
[----:B------:R-:W-:Y:S02]  /*9b60*/  FADD.FTZ R170, R170, R171 ;  /* 0x000000abaaaa7221 */ /* 0x000fe40000010000 */
[----:B------:R-:W-:Y:S01]  /*9b70*/  FADD.FTZ R166, R166, R167 ;  /* 0x000000a7a6a67221 */ /* 0x000fe20000010000 */
[----:B------:R-:W-:Y:S01]  /*9b80*/  HMMA.16816.F32 R96, R128, R106, R96 ;  /* 0x0000006a8060723c */ /* 0x000fe20000001860 */
[----:B------:R-:W3:Y:S05]  /*9b90*/  LDSM.16.MT88.4 R104, [R196+0xe800] ;  /* 0x00e80000c468783b */ /* 0x000eea0000004200 */
[----:B------:R-:W-:Y:S02]  /*9ba0*/  MUFU.EX2 R228, R228 ;  /* 0x000000e400e47308 */ /* 0x000fe40000000800 */
[C---:B------:R-:W-:Y:S08]  /*9bb0*/  HMMA.16816.F32 R4, R100.reuse, R112, R4 ;  /* 0x000000706404723c */ /* 0x040ff00000001804 */
[C---:B------:R-:W-:Y:S01]  /*9bc0*/  HMMA.16816.F32 R8, R100.reuse, R114, R8 ;  /* 0x000000726408723c */ /* 0x040fe20000001808 */
[----:B------:R-:W-:Y:S01]  /*9bd0*/  LDSM.16.MT88.4 R112, [R198+0x10800] ;  /* 0x01080000c670783b */ /* 0x000fe20000004200 */
[----:B------:R-:W-:Y:S06]  /*9be0*/  MUFU.EX2 R229, R229 ;  /* 0x000000e500e57308 */ /* 0x000fec0000000800 */
[C---:B-1----:R-:W-:Y:S01]  /*9bf0*/  HMMA.16816.F32 R12, R100.reuse, R108, R12 ;  /* 0x0000006c640c723c */ /* 0x042fe2000000180c */
[----:B--2---:R-:W-:Y:S03]  /*9c00*/  LDSM.16.MT88.4 R144, [R200+0xf800] ;  /* 0x00f80000c890783b */ /* 0x004fe60000004200 */
[----:B------:R-:W-:Y:S04]  /*9c10*/  MUFU.EX2 R224, R224 ;  /* 0x000000e000e07308 */ /* 0x000fe80000000800 */
[C---:B------:R-:W-:Y:S01]  /*9c20*/  HMMA.16816.F32 R16, R100.reuse, R110, R16 ;  /* 0x0000006e6410723c */ /* 0x040fe20000001810 */
[----:B------:R-:W1:Y:S05]  /*9c30*/  LDSM.16.MT88.4 R108, [R200+0x10800] ;  /* 0x01080000c86c783b */ /* 0x000e6a0000004200 */
[----:B------:R-:W2:Y:S02]  /*9c40*/  MUFU.EX2 R231, R231 ;  /* 0x000000e700e77308 */ /* 0x000ea40000000800 */
[C---:B------:R-:W-:Y:S08]  /*9c50*/  HMMA.16816.F32 R20, R100.reuse, R116, R20 ;  /* 0x000000746414723c */ /* 0x040ff00000001814 */
[----:B------:R-:W-:Y:S01]  /*9c60*/  MUFU.EX2 R226, R226 ;  /* 0x000000e200e27308 */ /* 0x000fe20000000800 */
[C---:B------:R-:W-:Y:S01]  /*9c70*/  HMMA.16816.F32 R24, R100.reuse, R118, R24 ;  /* 0x000000766418723c */ /* 0x040fe20000001818 */
[----:B------:R-:W-:Y:S07]  /*9c80*/  LDSM.16.MT88.4 R116, [R196+0x10800] ;  /* 0x01080000c474783b */ /* 0x000fee0000004200 */
[C---:B------:R-:W-:Y:S01]  /*9c90*/  HMMA.16816.F32 R28, R100.reuse, R120, R28 ;  /* 0x00000078641c723c */ /* 0x040fe2000000181c */
[----:B------:R-:W4:Y:S07]  /*9ca0*/  MUFU.EX2 R225, R225 ;  /* 0x000000e100e17308 */ /* 0x000f2e0000000800 */
[C---:B------:R-:W-:Y:S01]  /*9cb0*/  HMMA.16816.F32 R32, R100.reuse, R122, R32 ;  /* 0x0000007a6420723c */ /* 0x040fe20000001820 */
[----:B------:R-:W-:Y:S02]  /*9cc0*/  LDSM.16.MT88.4 R120, [R198+0xd000] ;  /* 0x00d00000c678783b */ /* 0x000fe40000004200 */
[----:B------:R-:W5:Y:S05]  /*9cd0*/  MUFU.EX2 R222, R222 ;  /* 0x000000de00de7308 */ /* 0x000f6a0000000800 */
[C---:B------:R-:W-:Y:S05]  /*9ce0*/  HMMA.16816.F32 R36, R100.reuse, R124, R36 ;  /* 0x0000007c6424723c */ /* 0x040fea0000001824 */
[----:B------:R-:W1:Y:S03]  /*9cf0*/  MUFU.EX2 R134, R134 ;  /* 0x0000008600867308 */ /* 0x000e660000000800 */
[C---:B------:R-:W-:Y:S01]  /*9d00*/  HMMA.16816.F32 R40, R100.reuse, R126, R40 ;  /* 0x0000007e6428723c */ /* 0x040fe20000001828 */
[----:B------:R-:W-:Y:S07]  /*9d10*/  LDSM.16.MT88.4 R124, [R196+0xd000] ;  /* 0x00d00000c47c783b */ /* 0x000fee0000004200 */
[C---:B------:R-:W-:Y:S07]  /*9d20*/  HMMA.16816.F32 R44, R100.reuse, R136, R44 ;  /* 0x00000088642c723c */ /* 0x040fee000000182c */
[----:B--2---:R-:W-:Y:S01]  /*9d30*/  F2FP.PACK_AB R136, R231, R224 ;  /* 0x000000e0e788723e */ /* 0x004fe200000000ff */
[C---:B------:R-:W-:Y:S04]  /*9d40*/  HMMA.16816.F32 R48, R100.reuse, R138, R48 ;  /* 0x0000008a6430723c */ /* 0x040fe80000001830 */
[----:B----4-:R-:W-:Y:S03]  /*9d50*/  F2FP.PACK_AB R137, R225, R226 ;  /* 0x000000e2e189723e */ /* 0x010fe600000000ff */
[----:B-----5:R-:W-:Y:S01]  /*9d60*/  F2FP.PACK_AB R138, R227, R222 ;  /* 0x000000dee38a723e */ /* 0x020fe200000000ff */
[C---:B------:R-:W-:Y:S04]  /*9d70*/  HMMA.16816.F32 R52, R100.reuse, R140, R52 ;  /* 0x0000008c6434723c */ /* 0x040fe80000001834 */
[----:B-1----:R-:W-:Y:S04]  /*9d80*/  F2FP.PACK_AB R139, R133, R134 ;  /* 0x00000086858b723e */ /* 0x002fe800000000ff */
[C---:B------:R-:W-:Y:S01]  /*9d90*/  HMMA.16816.F32 R56, R100.reuse, R142, R56 ;  /* 0x0000008e6438723c */ /* 0x040fe20000001838 */
[----:B------:R-:W-:Y:S07]  /*9da0*/  LDSM.16.MT88.4 R140, [R196+0xd800] ;  /* 0x00d80000c48c783b */ /* 0x000fee0000004200 */
        /* <DEDUP_REMOVED lines=9> */
[C---:B-1----:R-:W-:Y:S08]  /*9e40*/  HMMA.16816.F32 R84, R100.reuse, R104, R84 ;  /* 0x000000686454723c */ /* 0x042ff00000001854 */
[C---:B------:R-:W-:Y:S01]  /*9e50*/  HMMA.16816.F32 R88, R100.reuse, R106, R88 ;  /* 0x0000006a6458723c */ /* 0x040fe20000001858 */
[----:B------:R-:W1:Y:S07]  /*9e60*/  LDSM.16.MT88.4 R104, [R200+0xf000] ;  /* 0x00f00000c868783b */ /* 0x000e6e0000004200 */
[C---:B------:R-:W-:Y:S08]  /*9e70*/  HMMA.16816.F32 R92, R100.reuse, R116, R92 ;  /* 0x00000074645c723c */ /* 0x040ff0000000185c */
[----:B------:R-:W-:Y:S01]  /*9e80*/  HMMA.16816.F32 R96, R100, R118, R96 ;  /* 0x000000766460723c */ /* 0x000fe20000001860 */
[----:B------:R-:W4:Y:S06]  /*9e90*/  LDSM.16.MT88.4 R116, [R198+0xf000] ;  /* 0x00f00000c674783b */ /* 0x000f2c0000004200 */
[----:B------:R-:W-:Y:S02]  /*9ea0*/  F2FP.PACK_AB R100, R181, R180 ;  /* 0x000000b4b564723e */ /* 0x000fe400000000ff */
[----:B------:R-:W-:Y:S03]  /*9eb0*/  F2FP.PACK_AB R101, R183, R182 ;  /* 0x000000b6b765723e */ /* 0x000fe600000000ff */
[----:B------:R-:W-:Y:S02]  /*9ec0*/  F2FP.PACK_AB R102, R233, R230 ;  /* 0x000000e6e966723e */ /* 0x000fe400000000ff */
[----:B------:R-:W-:Y:S07]  /*9ed0*/  F2FP.PACK_AB R103, R229, R228 ;  /* 0x000000e4e567723e */ /* 0x000fee00000000ff */
[C---:B--2---:R-:W-:Y:S08]  /*9ee0*/  HMMA.16816.F32 R4, R100.reuse, R108, R4 ;  /* 0x0000006c6404723c */ /* 0x044ff00000001804 */
[C---:B------:R-:W-:Y:S01]  /*9ef0*/  HMMA.16816.F32 R8, R100.reuse, R110, R8 ;  /* 0x0000006e6408723c */ /* 0x040fe20000001808 */
[----:B------:R-:W2:Y:S07]  /*9f00*/  LDSM.16.MT88.4 R108, [R197+0xf000] ;  /* 0x00f00000c56c783b */ /* 0x000eae0000004200 */
[C---:B------:R-:W-:Y:S08]  /*9f10*/  HMMA.16816.F32 R12, R100.reuse, R120, R12 ;  /* 0x00000078640c723c */ /* 0x040ff0000000180c */
[C---:B------:R-:W-:Y:S08]  /*9f20*/  HMMA.16816.F32 R16, R100.reuse, R122, R16 ;  /* 0x0000007a6410723c */ /* 0x040ff00000001810 */
[C---:B---3--:R-:W-:Y:S08]  /*9f30*/  HMMA.16816.F32 R20, R100.reuse, R112, R20 ;  /* 0x000000706414723c */ /* 0x048ff00000001814 */
[C---:B------:R-:W-:Y:S01]  /*9f40*/  HMMA.16816.F32 R24, R100.reuse, R114, R24 ;  /* 0x000000726418723c */ /* 0x040fe20000001818 */
[----:B------:R-:W3:Y:S07]  /*9f50*/  LDSM.16.MT88.4 R112, [R196+0xf000] ;  /* 0x00f00000c470783b */ /* 0x000eee0000004200 */
[C---:B------:R-:W-:Y:S08]  /*9f60*/  HMMA.16816.F32 R28, R100.reuse, R124, R28 ;  /* 0x0000007c641c723c */ /* 0x040ff0000000181c */
[C---:B------:R-:W-:Y:S01]  /*9f70*/  HMMA.16816.F32 R32, R100.reuse, R126, R32 ;  /* 0x0000007e6420723c */ /* 0x040fe20000001820 */
[----:B------:R-:W-:Y:S07]  /*9f80*/  LDSM.16.MT88.4 R124, [R200+0xd800] ;  /* 0x00d80000c87c783b */ /* 0x000fee0000004200 */
[C---:B-1----:R-:W-:Y:S08]  /*9f90*/  HMMA.16816.F32 R36, R100.reuse, R104, R36 ;  /* 0x000000686424723c */ /* 0x042ff00000001824 */
[C---:B------:R-:W-:Y:S01]  /*9fa0*/  HMMA.16816.F32 R40, R100.reuse, R106, R40 ;  /* 0x0000006a6428723c */ /* 0x040fe20000001828 */
[----:B------:R-:W1:Y:S07]  /*9fb0*/  LDSM.16.MT88.4 R104, [R200+0x11000] ;  /* 0x01100000c868783b */ /* 0x000e6e0000004200 */
[C---:B----4-:R-:W-:Y:S08]  /*9fc0*/  HMMA.16816.F32 R44, R100.reuse, R116, R44 ;  /* 0x00000074642c723c */ /* 0x050ff0000000182c */
        /* <DEDUP_REMOVED lines=10> */
[----:B------:R-:W-:Y:S07]  /*a070*/  LDSM.16.MT88.4 R104, [R197+0xd800] ;  /* 0x00d80000c568783b */ /* 0x000fee0000004200 */
[C---:B----4-:R-:W-:Y:S08]  /*a080*/  HMMA.16816.F32 R76, R100.reuse, R116, R76 ;  /* 0x00000074644c723c */ /* 0x050ff0000000184c */
[C---:B------:R-:W-:Y:S01]  /*a090*/  HMMA.16816.F32 R80, R100.reuse, R118, R80 ;  /* 0x000000766450723c */ /* 0x040fe20000001850 */
[----:B------:R-:W1:Y:S07]  /*a0a0*/  LDSM.16.MT88.4 R116, [R198+0xd800] ;  /* 0x00d80000c674783b */ /* 0x000e6e0000004200 */
[C---:B--2---:R-:W-:Y:S08]  /*a0b0*/  HMMA.16816.F32 R84, R100.reuse, R108, R84 ;  /* 0x0000006c6454723c */ /* 0x044ff00000001854 */
[C---:B------:R-:W-:Y:S08]  /*a0c0*/  HMMA.16816.F32 R88, R100.reuse, R110, R88 ;  /* 0x0000006e6458723c */ /* 0x040ff00000001858 */
[C---:B---3--:R-:W-:Y:S08]  /*a0d0*/  HMMA.16816.F32 R92, R100.reuse, R112, R92 ;  /* 0x00000070645c723c */ /* 0x048ff0000000185c */
[----:B------:R-:W-:Y:S08]  /*a0e0*/  HMMA.16816.F32 R96, R100, R114, R96 ;  /* 0x000000726460723c */ /* 0x000ff00000001860 */
[C---:B------:R-:W-:Y:S01]  /*a0f0*/  HMMA.16816.F32 R128, R136.reuse, R124, R4 ;  /* 0x0000007c8880723c */ /* 0x040fe20000001804 */
[----:B------:R-:W2:Y:S07]  /*a100*/  LDSM.16.MT88.4 R4, [R198+0x11800] ;  /* 0x01180000c604783b */ /* 0x000eae0000004200 */
[C---:B------:R-:W-:Y:S01]  /*a110*/  HMMA.16816.F32 R124, R136.reuse, R126, R8 ;  /* 0x0000007e887c723c */ /* 0x040fe20000001808 */
[----:B------:R-:W3:Y:S07]  /*a120*/  LDSM.16.MT88.4 R8, [R197+0x11800] ;  /* 0x01180000c508783b */ /* 0x000eee0000004200 */
[C---:B-1----:R-:W-:Y:S01]  /*a130*/  HMMA.16816.F32 R120, R136.reuse, R116, R12 ;  /* 0x000000748878723c */ /* 0x042fe2000000180c */
[----:B------:R-:W1:Y:S07]  /*a140*/  LDSM.16.MT88.4 R12, [R196+0x11800] ;  /* 0x01180000c40c783b */ /* 0x000e6e0000004200 */
[C---:B------:R-:W-:Y:S07]  /*a150*/  HMMA.16816.F32 R116, R136.reuse, R118, R16 ;  /* 0x000000768874723c */ /* 0x040fee0000001810 */
[----:B------:R-:W-:Y:S01]  /*a160*/  FADD.FTZ R17, R165, R166 ;  /* 0x000000a6a5117221 */ /* 0x000fe20000010000 */
[C---:B------:R-:W-:Y:S04]  /*a170*/  HMMA.16816.F32 R112, R136.reuse, R104, R20 ;  /* 0x000000688870723c */ /* 0x040fe80000001814 */
[----:B------:R-:W-:Y:S04]  /*a180*/  FADD.FTZ R17, R164, R17 ;  /* 0x00000011a4117221 */ /* 0x000fe80000010000 */
        /* <DEDUP_REMOVED lines=24> */
[C---:B------:R-:W-:Y:S08]  /*a310*/  HMMA.16816.F32 R72, R136.reuse, R162, R72 ;  /* 0x000000a28848723c */ /* 0x040ff00000001848 */
[C---:B--2---:R-:W-:Y:S07]  /*a320*/  HMMA.16816.F32 R76, R136.reuse, R4, R76 ;  /* 0x00000004884c723c */ /* 0x044fee000000184c */
        /* <DEDUP_REMOVED lines=8> */
[----:B------:R-:W-:Y:S01]  /*a3b0*/  MOV R0, R3 ;  /* 0x0000000300007202 */ /* 0x000fe20000000f00 */
[C---:B-1----:R-:W-:Y:S03]  /*a3c0*/  HMMA.16816.F32 R92, R136.reuse, R12, R92 ;  /* 0x0000000c885c723c */ /* 0x042fe6000000185c */
        /* <DEDUP_REMOVED lines=11> */
.L_x_371:
[----:B------:R-:W1:Y:S01]  /*a480*/  SHFL.BFLY PT, R2, R223, 0x2, 0x1f ;  /* 0x0c401f00df027f89 */ /* 0x000e6200000e0000 */
[----:B------:R-:W-:Y:S01]  /*a490*/  MOV R4, 0x3f800000 ;  /* 0x3f80000000047802 */ /* 0x000fe20000000f00 */
[----:B------:R-:W2:Y:S01]  /*a4a0*/  S2UR UR6, SR_CTAID.Y ;  /* 0x00000000000679c3 */ /* 0x000ea20000002600 */
[----:B------:R-:W-:Y:S01]  /*a4b0*/  MOV R5, 0x3f800000 ;  /* 0x3f80000000057802 */ /* 0x000fe20000000f00 */
[----:B------:R-:W3:Y:S01]  /*a4c0*/  SHFL.BFLY PT, R0, R221, 0x2, 0x1f ;  /* 0x0c401f00dd007f89 */ /* 0x000ee200000e0000 */
[----:B------:R-:W-:Y:S01]  /*a4d0*/  UISETP.NE.AND UP0, UPT, UR9, -0x1, UPT ;  /* 0xffffffff0900788c */ /* 0x000fe2000bf05270 */
[----:B------:R-:W-:Y:S01]  /*a4e0*/  BSSY B0, `(.L_x_375) ;  /* 0x0000144000007945 */ /* 0x000fe20003800000 */
[----:B------:R-:W-:-:S02]  /*a4f0*/  ULDC.64 UR4, c[0x0][0x1e8] ;  /* 0x00007a0000047ab9 */ /* 0x000fc40000000a00 */
[----:B------:R-:W-:Y:S01]  /*a500*/  ULDC UR8, c[0x0][0x214] ;  /* 0x0000850000087ab9 */ /* 0x000fe20000000800 */
[----:B------:R-:W4:Y:S01]  /*a510*/  S2UR UR11, SR_CTAID.X ;  /* 0x00000000000b79c3 */ /* 0x000f220000002500 */
[----:B------:R-:W-:Y:S02]  /*a520*/  UMOV UR24, URZ ;  /* 0x0000003f00187c82 */ /* 0x000fe40008000000 */
[----:B------:R-:W-:-:S03]  /*a530*/  UMOV UR25, URZ ;  /* 0x0000003f00197c82 */ /* 0x000fc60008000000 */
[----:B------:R-:W-:Y:S02]  /*a540*/  @UP0 UIMAD.WIDE.U32 UR18, UR9, UR4, URZ ;  /* 0x00000004091202a5 */ /* 0x000fe4000f8e003f */
[----:B------:R-:W5:Y:S02]  /*a550*/  S2UR UR12, SR_CTAID.Z ;  /* 0x00000000000c79c3 */ /* 0x000f640000002700 */
[----:B------:R-:W-:-:S03]  /*a560*/  @UP0 UIMAD UR7, UR9, UR5, UR19 ;  /* 0x00000005090702a4 */ /* 0x000fc6000f8e0213 */
[----:B------:R-:W-:Y:S01]  /*a570*/  ULDC.64 UR4, c[0x0][0x1e0] ;  /* 0x0000780000047ab9 */ /* 0x000fe20000000a00 */
[----:B-1----:R-:W-:Y:S01]  /*a580*/  FADD.FTZ R9, R2, R223 ;  /* 0x000000df02097221 */ /* 0x002fe20000010000 */
[----:B--2---:R-:W-:Y:S01]  /*a590*/  @!UP0 USHF.R.S32.HI UR13, URZ, 0x1f, UR6 ;  /* 0x0000001f3f0d8899 */ /* 0x004fe20008011406 */
[----:B---3--:R-:W-:-:S03]  /*a5a0*/  FADD.FTZ R7, R0, R221 ;  /* 0x000000dd00077221 */ /* 0x008fc60000010000 */
[----:B------:R-:W1:Y:S01]  /*a5b0*/  SHFL.BFLY PT, R2, R9, 0x1, 0x1f ;  /* 0x0c201f0009027f89 */ /* 0x000e6200000e0000 */
[----:B------:R-:W-:Y:S02]  /*a5c0*/  @!UP0 UIMAD UR13, UR13, UR4, URZ ;  /* 0x000000040d0d82a4 */ /* 0x000fe4000f8e023f */
[----:B------:R-:W-:Y:S01]  /*a5d0*/  @!UP0 UIMAD.WIDE.U32 UR22, UR6, UR4, URZ ;  /* 0x00000004061682a5 */ /* 0x000fe2000f8e003f */
[----:B------:R-:W2:Y:S01]  /*a5e0*/  SHFL.BFLY PT, R0, R7, 0x1, 0x1f ;  /* 0x0c201f0007007f89 */ /* 0x000ea200000e0000 */
[----:B------:R-:W-:Y:S02]  /*a5f0*/  @!UP0 UIMAD UR13, UR6, UR5, UR13 ;  /* 0x00000005060d82a4 */ /* 0x000fe4000f8e020d */
[----:B------:R-:W-:Y:S02]  /*a600*/  ULDC.U8 UR4, c[0x0][0x329] ;  /* 0x0000ca4000047ab9 */ /* 0x000fe40000000000 */
[----:B------:R-:W-:Y:S02]  /*a610*/  UISETP.NE.AND UP1, UPT, UR4, URZ, UPT ;  /* 0x0000003f0400728c */ /* 0x000fe4000bf25270 */
[----:B------:R-:W-:-:S02]  /*a620*/  ULDC.U8 UR5, c[0x0][0x328] ;  /* 0x0000ca0000057ab9 */ /* 0x000fc40000000000 */
[----:B------:R-:W-:Y:S02]  /*a630*/  UISETP.NE.AND UP2, UPT, UR5, URZ, UPT ;  /* 0x0000003f0500728c */ /* 0x000fe4000bf45270 */
[----:B------:R-:W-:Y:S02]  /*a640*/  @!UP0 UIADD3 UR7, UR23, UR13, URZ ;  /* 0x0000000d17078290 */ /* 0x000fe4000fffe03f */
[----:B------:R-:W-:Y:S02]  /*a650*/  UISETP.NE.OR UP3, UPT, UR4, URZ, !UP2 ;  /* 0x0000003f0400728c */ /* 0x000fe4000d765670 */
[----:B------:R-:W-:Y:S02]  /*a660*/  ULDC UR5, c[0x0][0x234] ;  /* 0x00008d0000057ab9 */ /* 0x000fe40000000800 */
[----:B------:R-:W-:Y:S02]  /*a670*/  @UP1 ULDC UR14, c[0x0][0x210] ;  /* 0x00008400000e1ab9 */ /* 0x000fe40000000800 */
[----:B------:R-:W-:Y:S01]  /*a680*/  @UP1 UIMAD UR14, UR14, UR8, URZ ;  /* 0x000000080e0e12a4 */ /* 0x000fe2000f8e023f */
[----:B-1----:R-:W-:Y:S01]  /*a690*/  FADD.FTZ R2, R9, R2 ;  /* 0x0000000209027221 */ /* 0x002fe20000010000 */
[----:B------:R-:W-:-:S02]  /*a6a0*/  @!UP1 USEL UR14, UR8, UR5, !UP2 ;  /* 0x00000005080e9287 */ /* 0x000fc4000d000000 */
[----:B------:R-:W-:Y:S01]  /*a6b0*/  ULDC UR4, c[0x0][0x1c0] ;  /* 0x0000700000047ab9 */ /* 0x000fe20000000800 */
[----:B--2---:R-:W-:Y:S01]  /*a6c0*/  FADD.FTZ R0, R7, R0 ;  /* 0x0000000007007221 */ /* 0x004fe20000010000 */
[----:B------:R-:W-:Y:S01]  /*a6d0*/  FSETP.NE.FTZ.AND P4, PT, R2, RZ, PT ;  /* 0x000000ff0200720b */ /* 0x000fe20003f95000 */
[----:B------:R-:W-:Y:S02]  /*a6e0*/  @UP1 UMOV UR19, 0x1 ;  /* 0x0000000100131882 */ /* 0x000fe40000000000 */
[----:B------:R-:W-:Y:S01]  /*a6f0*/  @!UP1 UIMAD UR19, UR14, UR4, URZ ;  /* 0x000000040e1392a4 */ /* 0x000fe2000f8e023f */
[----:B------:R-:W-:Y:S01]  /*a700*/  FSETP.NE.FTZ.AND P3, PT, R0, RZ, PT ;  /* 0x000000ff0000720b */ /* 0x000fe20003f75000 */
[----:B------:R-:W-:Y:S02]  /*a710*/  @!UP3 UIMAD UR21, UR6, UR8, URZ ;  /* 0x000000080615b2a4 */ /* 0x000fe4000f8e023f */
[----:B------:R-:W-:Y:S02]  /*a720*/  @UP1 ULDC UR20, c[0x0][0x210] ;  /* 0x0000840000141ab9 */ /* 0x000fe40000000800 */
[----:B------:R-:W-:-:S02]  /*a730*/  UIMAD UR5, UR6, UR19, URZ ;  /* 0x00000013060572a4 */ /* 0x000fc4000f8e023f */
[----:B------:R-:W-:Y:S02]  /*a740*/  @!UP1 UMOV UR20, 0x1 ;  /* 0x0000000100149882 */ /* 0x000fe40000000000 */
[----:B------:R-:W1:Y:S01]  /*a750*/  @P4 MUFU.RCP R4, R2 ;  /* 0x0000000200044308 */ /* 0x000e620000001000 */
[----:B------:R-:W-:Y:S02]  /*a760*/  @!UP3 USEL UR21, UR21, UR9, !UP0 ;  /* 0x000000091515b287 */ /* 0x000fe4000c000000 */
[----:B----4-:R-:W-:Y:S02]  /*a770*/  UIMAD UR4, UR11, UR20, URZ ;  /* 0x000000140b0472a4 */ /* 0x010fe4000f8e023f */
[----:B------:R-:W-:Y:S02]  /*a780*/  USEL UR5, UR5, URZ, UP3 ;  /* 0x0000003f05057287 */ /* 0x000fe40009800000 */
[----:B------:R-:W-:Y:S01]  /*a790*/  USHF.L.U32 UR4, UR4, 0x6, URZ ;  /* 0x0000000604047899 */ /* 0x000fe2000800063f */
[----:B------:R-:W2:Y:S01]  /*a7a0*/  @P3 MUFU.RCP R5, R0 ;  /* 0x0000000000053308 */ /* 0x000ea20000001000 */
[----:B-----5:R-:W-:-:S02]  /*a7b0*/  UIMAD UR14, UR12, UR14, UR5 ;  /* 0x0000000e0c0e72a4 */ /* 0x020fc4000f8e0205 */
[----:B------:R-:W-:Y:S02]  /*a7c0*/  @!UP3 UMOV UR24, UR21 ;  /* 0x000000150018bc82 */ /* 0x000fe40008000000 */
[----:B------:R-:W-:Y:S02]  /*a7d0*/  USHF.R.S32.HI UR5, URZ, 0x1f, UR4 ;  /* 0x0000001f3f057899 */ /* 0x000fe40008011404 */
[----:B------:R-:W-:Y:S01]  /*a7e0*/  @!UP3 USHF.R.S32.HI UR25, URZ, 0x1f, UR21 ;  /* 0x0000001f3f19b899 */ /* 0x000fe20008011415 */
[C---:B-1----:R-:W-:Y:S01]  /*a7f0*/  FMUL.FTZ R128, R4.reuse, R128 ;  /* 0x0000008004807220 */ /* 0x042fe20000410000 */
[----:B------:R-:W-:Y:S01]  /*a800*/  @P4 MUFU.LG2 R2, R2 ;  /* 0x0000000200024308 */ /* 0x000fe20000000c00 */
[C---:B------:R-:W-:Y:S01]  /*a810*/  FMUL.FTZ R129, R4.reuse, R129 ;  /* 0x0000008104817220 */ /* 0x040fe20000410000 */
[----:B------:R-:W-:Y:S01]  /*a820*/  USHF.R.S32.HI UR6, URZ, 0x1f, UR14 ;  /* 0x0000001f3f067899 */ /* 0x000fe2000801140e */
[C---:B------:R-:W-:Y:S01]  /*a830*/  FMUL.FTZ R124, R4.reuse, R124 ;  /* 0x0000007c047c7220 */ /* 0x040fe20000410000 */
[----:B------:R-:W-:Y:S01]  /*a840*/  UIADD3 UR4, UP2, UP1, UR4, UR24, UR14 ;  /* 0x0000001804047290 */ /* 0x000fe2000f95e00e */
[C---:B------:R-:W-:Y:S01]  /*a850*/  FMUL.FTZ R125, R4.reuse, R125 ;  /* 0x0000007d047d7220 */ /* 0x040fe20000410000 */
[----:B------:R-:W-:Y:S01]  /*a860*/  F2FP.PACK_AB R128, R129, R128 ;  /* 0x000000808180723e */ /* 0x000fe200000000ff */
[C---:B------:R-:W-:Y:S01]  /*a870*/  FMUL.FTZ R120, R4.reuse, R120 ;  /* 0x0000007804787220 */ /* 0x040fe20000410000 */
[----:B------:R-:W1:Y:S01]  /*a880*/  @P3 MUFU.LG2 R0, R0 ;  /* 0x0000000000003308 */ /* 0x000e620000000c00 */
[C---:B------:R-:W-:Y:S01]  /*a890*/  FMUL.FTZ R121, R4.reuse, R121 ;  /* 0x0000007904797220 */ /* 0x040fe20000410000 */
[----:B------:R-:W-:Y:S01]  /*a8a0*/  F2FP.PACK_AB R124, R125, R124 ;  /* 0x0000007c7d7c723e */ /* 0x000fe200000000ff */
[C---:B------:R-:W-:Y:S01]  /*a8b0*/  FMUL.FTZ R116, R4.reuse, R116 ;  /* 0x0000007404747220 */ /* 0x040fe20000410000 */
[----:B------:R-:W-:Y:S01]  /*a8c0*/  UIADD3.X UR5, UR5, UR25, UR6, UP2, UP1 ;  /* 0x0000001905057290 */ /* 0x000fe200097e2406 */
[C---:B------:R-:W-:Y:S01]  /*a8d0*/  FMUL.FTZ R117, R4.reuse, R117 ;  /* 0x0000007504757220 */ /* 0x040fe20000410000 */
[----:B------:R-:W-:Y:S01]  /*a8e0*/  F2FP.PACK_AB R120, R121, R120 ;  /* 0x000000787978723e */ /* 0x000fe200000000ff */
[C---:B------:R-:W-:Y:S01]  /*a8f0*/  FMUL.FTZ R112, R4.reuse, R112 ;  /* 0x0000007004707220 */ /* 0x040fe20000410000 */
[----:B------:R-:W-:Y:S01]  /*a900*/  @!UP0 UMOV UR18, UR22 ;  /* 0x0000001600128c82 */ /* 0x000fe20008000000 */
        /* <DEDUP_REMOVED lines=57> */
[----:B------:R-:W-:Y:S01]  /*aca0*/  FMUL.FTZ R97, R4, R97 ;  /* 0x0000006104617220 */ /* 0x000fe20000410000 */
[----:B------:R-:W-:Y:S01]  /*acb0*/  F2FP.PACK_AB R92, R93, R92 ;  /* 0x0000005c5d5c723e */ /* 0x000fe200000000ff */
[----:B------:R-:W3:Y:S01]  /*acc0*/  S2R R4, SR_TID.X ;  /* 0x0000000000047919 */ /* 0x000ee20000002100 */
[C---:B--2---:R-:W-:Y:S02]  /*acd0*/  FMUL.FTZ R131, R5.reuse, R131 ;  /* 0x0000008305837220 */ /* 0x044fe40000410000 */
        /* <DEDUP_REMOVED lines=15> */
[C---:B------:R-:W-:Y:S01]  /*add0*/  FMUL.FTZ R110, R5.reuse, R110 ;  /* 0x0000006e056e7220 */ /* 0x040fe20000410000 */
[----:B---3--:R-:W-:Y:S01]  /*ade0*/  SHF.R.S32.HI R7, RZ, 0x1f, R4 ;  /* 0x0000001fff077819 */ /* 0x008fe20000011404 */
        /* <DEDUP_REMOVED lines=36> */
[C---:B------:R-:W-:Y:S01]  /*b030*/  FMUL.FTZ R67, R5.reuse, R67 ;  /* 0x0000004305437220 */ /* 0x040fe20000410000 */
[----:B------:R-:W-:Y:S01]  /*b040*/  MOV R8, 0x20 ;  /* 0x0000002000087802 */ /* 0x000fe20000000f00 */
[C---:B------:R-:W-:Y:S01]  /*b050*/  FMUL.FTZ R66, R5.reuse, R66 ;  /* 0x0000004205427220 */ /* 0x040fe20000410000 */
[----:B------:R-:W-:Y:S01]  /*b060*/  MOV R10, 0x40 ;  /* 0x00000040000a7802 */ /* 0x000fe20000000f00 */
[C---:B------:R-:W-:Y:S01]  /*b070*/  FMUL.FTZ R71, R5.reuse, R71 ;  /* 0x0000004705477220 */ /* 0x040fe20000410000 */
[----:B------:R-:W-:Y:S01]  /*b080*/  SEL R8, R8, 0xffffffe0, !P1 ;  /* 0xffffffe008087807 */ /* 0x000fe20004800000 */
[C---:B------:R-:W-:Y:S01]  /*b090*/  FMUL.FTZ R70, R5.reuse, R70 ;  /* 0x0000004605467220 */ /* 0x040fe20000410000 */
[----:B------:R-:W-:Y:S01]  /*b0a0*/  SEL R10, R10, 0xffffffc0, !P2 ;  /* 0xffffffc00a0a7807 */ /* 0x000fe20005000000 */
        /* <DEDUP_REMOVED lines=27> */
[----:B------:R-:W-:Y:S01]  /*b260*/  LOP3.LUT R5, R6, 0x3ffffffc, RZ, 0xc0, !PT ;  /* 0x3ffffffc06057812 */ /* 0x000fe200078ec0ff */
[----:B-1----:R-:W-:Y:S01]  /*b270*/  @P3 FMUL.FTZ R0, R0, 0.69314718246459960938 ;  /* 0x3f31721800003820 */ /* 0x002fe20000410000 */
[----:B------:R-:W-:-:S02]  /*b280*/  SHF.R.S32.HI R6, RZ, 0x5, R7 ;  /* 0x00000005ff067819 */ /* 0x000fc40000011407 */
[----:B------:R-:W-:Y:S02]  /*b290*/  IADD3 R5, -R5, R4, RZ ;  /* 0x0000000405057210 */ /* 0x000fe40007ffe1ff */
[----:B------:R-:W-:Y:S02]  /*b2a0*/  F2FP.PACK_AB R94, R95, R94 ;  /* 0x0000005e5f5e723e */ /* 0x000fe400000000ff */
[----:B------:R-:W-:Y:S02]  /*b2b0*/  LEA R5, R6, R5, 0x9 ;  /* 0x0000000506057211 */ /* 0x000fe400078e48ff */
[----:B------:R-:W-:Y:S02]  /*b2c0*/  F2FP.PACK_AB R98, R99, R98 ;  /* 0x000000626362723e */ /* 0x000fe400000000ff */
[----:B------:R-:W-:Y:S02]  /*b2d0*/  LEA R5, R5, R12, 0x1 ;  /* 0x0000000c05057211 */ /* 0x000fe400078e08ff */
[----:B------:R-:W-:-:S02]  /*b2e0*/  LOP3.LUT R7, R7, 0xffffffe0, RZ, 0xc0, !PT ;  /* 0xffffffe007077812 */ /* 0x000fc400078ec0ff */
[----:B------:R-:W-:Y:S02]  /*b2f0*/  SHF.L.U32 R5, R5, 0x1, RZ ;  /* 0x0000000105057819 */ /* 0x000fe400000006ff */
[----:B------:R-:W-:Y:S02]  /*b300*/  IADD3 R7, R4, -R7, RZ ;  /* 0x8000000704077210 */ /* 0x000fe40007ffe0ff */
[C---:B------:R-:W-:Y:S01]  /*b310*/  IADD3 R9, R5.reuse, -0x10, RZ ;  /* 0xfffffff005097810 */ /* 0x040fe20007ffe0ff */
[----:B------:R-:W-:Y:S01]  /*b320*/  STS [R5], R128 ;  /* 0x0000008005007388 */ /* 0x000fe20000000800 */
[C---:B------:R-:W-:Y:S02]  /*b330*/  @P0 IADD3 R9, R5.reuse, 0x10, RZ ;  /* 0x0000001005090810 */ /* 0x040fe40007ffe0ff */
[----:B------:R-:W-:Y:S01]  /*b340*/  IADD3 R11, R5, R8, RZ ;  /* 0x00000008050b7210 */ /* 0x000fe20007ffe0ff */
[----:B------:R-:W-:Y:S01]  /*b350*/  STS [R5+0x400], R130 ;  /* 0x0004008205007388 */ /* 0x000fe20000000800 */
[----:B------:R-:W-:-:S02]  /*b360*/  IADD3 R13, R8, R9, RZ ;  /* 0x00000009080d7210 */ /* 0x000fc40007ffe0ff */
[-C--:B------:R-:W-:Y:S01]  /*b370*/  IADD3 R15, R5, R10.reuse, RZ ;  /* 0x0000000a050f7210 */ /* 0x080fe20007ffe0ff */
[----:B------:R-:W-:Y:S01]  /*b380*/  STS [R9], R124 ;  /* 0x0000007c09007388 */ /* 0x000fe20000000800 */
[----:B------:R-:W-:Y:S02]  /*b390*/  IADD3 R17, R10, R9, RZ ;  /* 0x000000090a117210 */ /* 0x000fe40007ffe0ff */
[-C--:B------:R-:W-:Y:S01]  /*b3a0*/  IADD3 R19, R11, R10.reuse, RZ ;  /* 0x0000000a0b137210 */ /* 0x080fe20007ffe0ff */
[----:B------:R-:W-:Y:S01]  /*b3b0*/  STS [R9+0x400], R126 ;  /* 0x0004007e09007388 */ /* 0x000fe20000000800 */
[----:B------:R-:W-:Y:S02]  /*b3c0*/  IADD3 R21, R13, R10, RZ ;  /* 0x0000000a0d157210 */ /* 0x000fe40007ffe0ff */
[----:B------:R-:W-:Y:S01]  /*b3d0*/  LOP3.LUT P0, RZ, R7, 0x3, RZ, 0xc0, !PT ;  /* 0x0000000307ff7812 */ /* 0x000fe2000780c0ff */
[----:B------:R-:W-:Y:S01]  /*b3e0*/  STS [R11], R120 ;  /* 0x000000780b007388 */ /* 0x000fe20000000800 */
[----:B------:R-:W-:Y:S01]  /*b3f0*/  @P4 FMUL.FTZ R7, R2, 0.69314718246459960938 ;  /* 0x3f31721802074820 */ /* 0x000fe20000410000 */
[----:B------:R-:W-:-:S02]  /*b400*/  MOV R4, 0x7f800000 ;  /* 0x7f80000000047802 */ /* 0x000fc40000000f00 */
[----:B------:R-:W-:Y:S01]  /*b410*/  STS [R11+0x400], R122 ;  /* 0x0004007a0b007388 */ /* 0x000fe20000000800 */
[----:B------:R-:W-:-:S03]  /*b420*/  @P4 FFMA.FTZ R4, R132, c[0x0][0x238], R7 ;  /* 0x00008e0084044a23 */ /* 0x000fc60000010007 */
[----:B------:R-:W-:Y:S04]  /*b430*/  STS [R13], R116 ;  /* 0x000000740d007388 */ /* 0x000fe80000000800 */
[----:B------:R-:W-:Y:S04]  /*b440*/  STS [R13+0x400], R118 ;  /* 0x000400760d007388 */ /* 0x000fe80000000800 */
        /* <DEDUP_REMOVED lines=32> */
[----:B-1----:R-:W-:-:S03]  /*b650*/  SHF.R.S32.HI R5, RZ, 0x1f, R6 ;  /* 0x0000001fff057819 */ /* 0x002fc60000011406 */
[----:B------:R2:W-:Y:S01]  /*b660*/  STS [R15+0x4000], R84 ;  /* 0x004000540f007388 */ /* 0x0005e20000000800 */
[----:B------:R-:W-:-:S03]  /*b670*/  LEA.HI R5, R5, R6, RZ, 0x2 ;  /* 0x0000000605057211 */ /* 0x000fc600078f10ff */
[----:B------:R2:W-:Y:S01]  /*b680*/  STS [R15+0x4400], R86 ;  /* 0x004400560f007388 */ /* 0x0005e20000000800 */
[----:B------:R-:W-:-:S03]  /*b690*/  LOP3.LUT R5, R5, 0xffffffc, RZ, 0xc0, !PT ;  /* 0x0ffffffc05057812 */ /* 0x000fc600078ec0ff */
[----:B------:R2:W-:Y:S01]  /*b6a0*/  STS [R17+0x4000], R88 ;  /* 0x0040005811007388 */ /* 0x0005e20000000800 */
[----:B------:R-:W-:Y:S02]  /*b6b0*/  IADD3 R6, R6, -R5, RZ ;  /* 0x8000000506067210 */ /* 0x000fe40007ffe0ff */
[----:B------:R-:W-:Y:S01]  /*b6c0*/  MOV R5, 0x7f800000 ;  /* 0x7f80000000057802 */ /* 0x000fe20000000f00 */
[----:B------:R2:W-:Y:S01]  /*b6d0*/  STS [R17+0x4400], R90 ;  /* 0x0044005a11007388 */ /* 0x0005e20000000800 */
[----:B------:R-:W-:Y:S01]  /*b6e0*/  @P3 FFMA.FTZ R5, R3, c[0x0][0x238], R0 ;  /* 0x00008e0003053a23 */ /* 0x000fe20000010000 */
[----:B------:R-:W-:Y:S02]  /*b6f0*/  LEA R6, R6, R209, 0x4 ;  /* 0x000000d106067211 */ /* 0x000fe400078e20ff */
[----:B------:R2:W-:Y:S04]  /*b700*/  STS [R19+0x4000], R92 ;  /* 0x0040005c13007388 */ /* 0x0005e80000000800 */
[----:B------:R2:W-:Y:S04]  /*b710*/  STS [R19+0x4400], R94 ;  /* 0x0044005e13007388 */ /* 0x0005e80000000800 */
[----:B------:R2:W-:Y:S04]  /*b720*/  STS [R21+0x4000], R96 ;  /* 0x0040006015007388 */ /* 0x0005e80000000800 */
[----:B------:R2:W-:Y:S04]  /*b730*/  STS [R21+0x4400], R98 ;  /* 0x0044006215007388 */ /* 0x0005e80000000800 */
[----:B------:R-:W-:Y:S06]  /*b740*/  BAR.SYNC.DEFER_BLOCKING 0x0 ;  /* 0x0000000000007b1d */ /* 0x000fec0000010000 */
[----:B------:R2:W1:Y:S04]  /*b750*/  LDS.128 R48, [R208] ;  /* 0x00000000d0307984 */ /* 0x0004680000000c00 */
        /* <DEDUP_REMOVED lines=12> */
[----:B---3--:R-:W-:Y:S01]  /*b820*/  UIMAD UR6, UR11, -0x40, UR15 ;  /* 0xffffffc00b0678a4 */ /* 0x008fe2000f8e020f */
        /* <DEDUP_REMOVED lines=15> */
.L_x_376:
[----:B---3--:R-:W-:Y:S05]  /*b920*/  BSYNC B0 ;  /* 0x0000000000007941 */ /* 0x008fea0003800000 */
.L_x_375:
[----:B------:R-:W3:Y:S01]  /*b930*/  S2R R3, SR_TID.X ;  /* 0x0000000000037919 */ /* 0x000ee20000002100 */
[----:B------:R-:W-:Y:S01]  /*b940*/  IADD3 R4, P0, R216, UR18, RZ ;  /* 0x00000012d8047c10 */ /* 0x000fe2000ff1e0ff */
[----:B------:R-:W-:Y:S01]  /*b950*/  USHF.R.S32.HI UR6, URZ, 0x1f, UR12 ;  /* 0x0000001f3f067899 */ /* 0x000fe2000801140c */
[----:B------:R-:W-:Y:S01]  /*b960*/  BSSY B0, `(.L_x_377) ;  /* 0x0000017000007945 */ /* 0x000fe20003800000 */
[----:B------:R-:W5:Y:S01]  /*b970*/  S2R R0, SR_CTAID.Z ;  /* 0x0000000000007919 */ /* 0x000f620000002700 */
[----:B------:R-:W-:Y:S01]  /*b980*/  IADD3.X R5, R217, UR7, RZ, P0, !PT ;  /* 0x00000007d9057c10 */ /* 0x000fe200087fe4ff */
[----:B------:R-:W-:-:S02]  /*b990*/  ULDC.64 UR4, c[0x0][0x1f0] ;  /* 0x00007c0000047ab9 */ /* 0x000fc40000000a00 */
[----:B------:R-:W-:-:S04]  /*b9a0*/  UIMAD UR4, UR6, UR4, URZ ;  /* 0x00000004060472a4 */ /* 0x000fc8000f8e023f */
[----:B------:R-:W-:Y:S01]  /*b9b0*/  UIMAD UR4, UR12, UR5, UR4 ;  /* 0x000000050c0472a4 */ /* 0x000fe2000f8e0204 */
[----:B---3--:R-:W-:-:S04]  /*b9c0*/  SHF.R.S32.HI R2, RZ, 0x1f, R3 ;  /* 0x0000001fff027819 */ /* 0x008fc80000011403 */
[----:B------:R-:W-:Y:S01]  /*b9d0*/  LEA.HI R2, R2, R3, RZ, 0x3 ;  /* 0x0000000302027211 */ /* 0x000fe200078f18ff */
[----:B-----5:R-:W-:-:S03]  /*b9e0*/  IMAD.WIDE.U32 R4, R0, c[0x0][0x1f0], R4 ;  /* 0x00007c0000047a25 */ /* 0x020fc600078e0004 */
        /* <DEDUP_REMOVED lines=11> */
[----:B-1----:R1:W-:Y:S04]  /*baa0*/  STG.E.128 [R58.64], R48 ;  /* 0x000000303a007986 */ /* 0x0023e8000c101d10 */
[----:B------:R1:W-:Y:S04]  /*bab0*/  STG.E.128 [R58.64+0x80], R32 ;  /* 0x000080203a007986 */ /* 0x0003e8000c101d10 */
[----:B------:R1:W-:Y:S02]  /*bac0*/  STG.E.128 [R58.64+0x100], R16 ;  /* 0x000100103a007986 */ /* 0x0003e4000c101d10 */
.L_x_378:
[----:B------:R-:W-:Y:S05]  /*bad0*/  BSYNC B0 ;  /* 0x0000000000007941 */ /* 0x000fea0003800000 */
.L_x_377:
[----:B------:R-:W-:Y:S01]  /*bae0*/  IADD3 R0, R2, 0x10, RZ ;  /* 0x0000001002007810 */ /* 0x000fe20007ffe0ff */
[----:B------:R-:W-:Y:S03]  /*baf0*/  BSSY B0, `(.L_x_379) ;  /* 0x0000010000007945 */ /* 0x000fe60003800000 */
[----:B------:R-:W-:-:S13]  /*bb00*/  ISETP.GE.AND P0, PT, R0, UR10, PT ;  /* 0x0000000a00007c0c */ /* 0x000fda000bf06270 */
[----:B------:R-:W-:Y:S05]  /*bb10*/  @P0 BRA `(.L_x_380) ;  /* 0x000000d000000947 */ /* 0x000fea0003800000 */
[----:B------:R-:W-:Y:S01]  /*bb20*/  IADD3 R3, P0, R218, 0x10, RZ ;  /* 0x00000010da037810 */ /* 0x000fe20007f1e0ff */
[----:B-1----:R-:W-:Y:S01]  /*bb30*/  IMAD.MOV.U32 R16, RZ, RZ, R4 ;  /* 0x000000ffff107224 */ /* 0x002fe200078e0004 */
[----:B--2---:R-:W-:-:S03]  /*bb40*/  MOV R17, R7 ;  /* 0x0000000700117202 */ /* 0x004fc60000000f00 */
[----:B------:R-:W-:Y:S02]  /*bb50*/  IMAD.X R0, RZ, RZ, R219, P0 ;  /* 0x000000ffff007224 */ /* 0x000fe400000e06db */
[----:B------:R-:W-:-:S04]  /*bb60*/  IMAD.WIDE.U32 R16, R3, c[0x0][0x1e8], R16 ;  /* 0x00007a0003107a25 */ /* 0x000fc800078e0010 */
[----:B------:R-:W-:Y:S01]  /*bb70*/  IMAD R0, R0, c[0x0][0x1e8], RZ ;  /* 0x00007a0000007a24 */ /* 0x000fe200078e02ff */
[----:B------:R-:W-:-:S03]  /*bb80*/  LEA R18, P0, R16, c[0x0][0x1d0], 0x1 ;  /* 0x0000740010127a11 */ /* 0x000fc600078008ff */
[----:B------:R-:W-:-:S05]  /*bb90*/  IMAD R0, R3, c[0x0][0x1ec], R0 ;  /* 0x00007b0003007a24 */ /* 0x000fca00078e0200 */
[----:B------:R-:W-:-:S04]  /*bba0*/  IADD3 R0, R17, R0, RZ ;  /* 0x0000000011007210 */ /* 0x000fc80007ffe0ff */
[----:B------:R-:W-:-:S05]  /*bbb0*/  LEA.HI.X R19, R16, c[0x0][0x1d4], R0, 0x1, P0 ;  /* 0x0000750010137a11 */ /* 0x000fca00000f0c00 */
[----:B------:R1:W-:Y:S04]  /*bbc0*/  STG.E.128 [R18.64], R44 ;  /* 0x0000002c12007986 */ /* 0x0003e8000c101d10 */
[----:B------:R1:W-:Y:S04]  /*bbd0*/  STG.E.128 [R18.64+0x80], R28 ;  /* 0x0000801c12007986 */ /* 0x0003e8000c101d10 */
[----:B------:R1:W-:Y:S02]  /*bbe0*/  STG.E.128 [R18.64+0x100], R12 ;  /* 0x0001000c12007986 */ /* 0x0003e4000c101d10 */
.L_x_380:
[----:B------:R-:W-:Y:S05]  /*bbf0*/  BSYNC B0 ;  /* 0x0000000000007941 */ /* 0x000fea0003800000 */
.L_x_379:
        /* <DEDUP_REMOVED lines=17> */
.L_x_382:
[----:B------:R-:W-:Y:S05]  /*bd10*/  BSYNC B0 ;  /* 0x0000000000007941 */ /* 0x000fea0003800000 */
.L_x_381:
[----:B------:R-:W-:-:S13]  /*bd20*/  ISETP.GE.AND P0, PT, R207, UR10, PT ;  /* 0x0000000acf007c0c */ /* 0x000fda000bf06270 */
        /* <DEDUP_REMOVED lines=14> */
.L_x_364:
[----:B------:R-:W-:Y:S01]  /*be10*/  UISETP.NE.AND UP4, UPT, UR9, -0x1, UPT ;  /* 0xffffffff0900788c */ /* 0x000fe2000bf85270 */
[----:B------:R-:W-:Y:S01]  /*be20*/  SHF.R.S32.HI R3, RZ, 0x1f, R4 ;  /* 0x0000001fff037819 */ /* 0x000fe20000011404 */
[----:B------:R-:W-:Y:S01]  /*be30*/  ULDC.64 UR6, c[0x0][0x1e8] ;  /* 0x00007a0000067ab9 */ /* 0x000fe20000000a00 */
[----:B------:R-:W1:Y:S01]  /*be40*/  S2R R10, SR_CTAID.Z ;  /* 0x00000000000a7919 */ /* 0x000e620000002700 */
[----:B------:R-:W-:Y:S01]  /*be50*/  ULDC.64 UR4, c[0x0][0x1e0] ;  /* 0x0000780000047ab9 */ /* 0x000fe20000000a00 */
[----:B------:R-:W-:Y:S01]  /*be60*/  LEA.HI R8, R3, R4, RZ, 0x3 ;  /* 0x0000000403087211 */ /* 0x000fe200078f18ff */
[----:B------:R-:W-:Y:S01]  /*be70*/  ULDC.U8 UR20, c[0x0][0x328] ;  /* 0x0000ca0000147ab9 */ /* 0x000fe20000000000 */
[----:B------:R-:W2:Y:S01]  /*be80*/  S2R R15, SR_CTAID.X ;  /* 0x00000000000f7919 */ /* 0x000ea20000002500 */
[----:B------:R-:W-:Y:S01]  /*be90*/  USHF.R.S32.HI UR14, URZ, 0x1f, UR11 ;  /* 0x0000001f3f0e7899 */ /* 0x000fe2000801140b */
[----:B------:R-:W-:Y:S01]  /*bea0*/  LOP3.LUT R3, R8, 0x1ffffff8, RZ, 0xc0, !PT ;  /* 0x1ffffff808037812 */ /* 0x000fe200078ec0ff */
[----:B------:R-:W-:Y:S01]  /*beb0*/  UISETP.NE.AND UP3, UPT, UR20, URZ, UPT ;  /* 0x0000003f1400728c */ /* 0x000fe2000bf65270 */
[----:B------:R-:W-:Y:S01]  /*bec0*/  SHF.R.S32.HI R8, RZ, 0x3, R8 ;  /* 0x00000003ff087819 */ /* 0x000fe20000011408 */
[----:B------:R-:W-:Y:S01]  /*bed0*/  @UP4 UIMAD.WIDE.U32 UR18, UR9, UR6, URZ ;  /* 0x00000006091242a5 */ /* 0x000fe2000f8e003f */
[----:B------:R-:W-:Y:S01]  /*bee0*/  BSSY B0, `(.L_x_383) ;  /* 0x000003b000007945 */ /* 0x000fe20003800000 */
[----:B------:R-:W-:Y:S01]  /*bef0*/  @!UP4 USHF.R.S32.HI UR21, URZ, 0x1f, UR10 ;  /* 0x0000001f3f15c899 */ /* 0x000fe2000801140a */
[----:B------:R-:W-:Y:S01]  /*bf00*/  IMAD.IADD R0, R4, 0x1, -R3 ;  /* 0x0000000104007824 */ /* 0x000fe200078e0a03 */
[----:B------:R-:W-:Y:S01]  /*bf10*/  @UP4 UIMAD UR7, UR9, UR7, UR19 ;  /* 0x00000007090742a4 */ /* 0x000fe2000f8e0213 */
[----:B------:R-:W-:Y:S01]  /*bf20*/  SHF.R.S32.HI R9, RZ, 0x1f, R8 ;  /* 0x0000001fff097819 */ /* 0x000fe20000011408 */
[----:B------:R-:W-:Y:S01]  /*bf30*/  @!UP4 UIMAD UR21, UR21, UR4, URZ ;  /* 0x000000041515c2a4 */ /* 0x000fe2000f8e023f */
[----:B------:R-:W-:Y:S01]  /*bf40*/  IMAD.SHL.U32 R0, R0, 0x8, RZ ;  /* 0x0000000800007824 */ /* 0x000fe200078e00ff */
[----:B------:R-:W-:-:S02]  /*bf50*/  ULDC.U8 UR19, c[0x0][0x329] ;  /* 0x0000ca4000137ab9 */ /* 0x000fc40000000000 */
[----:B------:R-:W-:Y:S02]  /*bf60*/  UISETP.NE.AND UP1, UPT, UR19, URZ, UPT ;  /* 0x0000003f1300728c */ /* 0x000fe4000bf25270 */
[----:B------:R-:W-:Y:S02]  /*bf70*/  @!UP4 UIMAD.WIDE.U32 UR22, UR10, UR4, URZ ;  /* 0x000000040a16c2a5 */ /* 0x000fe4000f8e003f */
[----:B------:R-:W-:Y:S02]  /*bf80*/  @!UP4 UIMAD UR21, UR10, UR5, UR21 ;  /* 0x000000050a15c2a4 */ /* 0x000fe4000f8e0215 */
[----:B------:R-:W-:Y:S02]  /*bf90*/  UISETP.NE.OR UP2, UPT, UR19, URZ, !UP3 ;  /* 0x0000003f1300728c */ /* 0x000fe4000df45670 */
[----:B------:R-:W-:Y:S01]  /*bfa0*/  ULDC.64 UR4, c[0x0][0x1f0] ;  /* 0x00007c0000047ab9 */ /* 0x000fe20000000a00 */
[----:B--2---:R-:W-:Y:S01]  /*bfb0*/  IMAD.WIDE R14, R15, 0x40, R8 ;  /* 0x000000400f0e7825 */ /* 0x004fe200078e0208 */
[----:B------:R-:W-:-:S02]  /*bfc0*/  UIMAD UR4, UR14, UR4, URZ ;  /* 0x000000040e0472a4 */ /* 0x000fc4000f8e023f */
[----:B------:R-:W-:Y:S02]  /*bfd0*/  ULDC UR13, c[0x0][0x214] ;  /* 0x00008500000d7ab9 */ /* 0x000fe40000000800 */
[----:B------:R-:W-:Y:S02]  /*bfe0*/  @UP1 ULDC UR14, c[0x0][0x210] ;  /* 0x00008400000e1ab9 */ /* 0x000fe40000000800 */
[----:B------:R-:W-:Y:S02]  /*bff0*/  ULDC UR8, c[0x0][0x234] ;  /* 0x00008d0000087ab9 */ /* 0x000fe40000000800 */
[----:B------:R-:W-:Y:S02]  /*c000*/  @UP1 UIMAD UR14, UR14, UR13, URZ ;  /* 0x0000000d0e0e12a4 */ /* 0x000fe4000f8e023f */
[----:B------:R-:W-:Y:S02]  /*c010*/  UISETP.NE.OR UP0, UPT, UR9, -0x1, UP2 ;  /* 0xffffffff0900788c */ /* 0x000fe40009705670 */
[----:B------:R-:W-:-:S02]  /*c020*/  @!UP1 USEL UR14, UR13, UR8, !UP3 ;  /* 0x000000080d0e9287 */ /* 0x000fc4000d800000 */
[----:B------:R-:W-:Y:S02]  /*c030*/  ULDC UR6, c[0x0][0x1c0] ;  /* 0x0000700000067ab9 */ /* 0x000fe40000000800 */
[----:B------:R-:W-:Y:S02]  /*c040*/  @UP1 UMOV UR19, 0x1 ;  /* 0x0000000100131882 */ /* 0x000fe40000000000 */
[----:B------:R-:W-:Y:S02]  /*c050*/  @!UP1 UIMAD UR19, UR14, UR6, URZ ;  /* 0x000000060e1392a4 */ /* 0x000fe4000f8e023f */
[----:B------:R-:W-:Y:S02]  /*c060*/  @!UP4 UMOV UR18, UR22 ;  /* 0x000000160012cc82 */ /* 0x000fe40008000000 */
[----:B------:R-:W-:Y:S01]  /*c070*/  @!UP4 UIADD3 UR7, UR23, UR21, URZ ;  /* 0x000000151707c290 */ /* 0x000fe2000fffe03f */
[----:B------:R-:W-:Y:S01]  /*c080*/  IADD3 R2, P0, R0, UR18, RZ ;  /* 0x0000001200027c10 */ /* 0x000fe2000ff1e0ff */
[----:B------:R-:W-:-:S02]  /*c090*/  UIADD3 UR15, -UR12, UR15, URZ ;  /* 0x0000000f0c0f7290 */ /* 0x000fc4000fffe13f */
[----:B------:R-:W-:Y:S02]  /*c0a0*/  UIMAD UR19, UR10, UR19, URZ ;  /* 0x000000130a1372a4 */ /* 0x000fe4000f8e023f */
[----:B------:R-:W-:Y:S01]  /*c0b0*/  @!UP0 UIMAD UR9, UR10, UR13, URZ ;  /* 0x0000000d0a0982a4 */ /* 0x000fe2000f8e023f */
[----:B------:R-:W-:Y:S01]  /*c0c0*/  LEA.HI.X.SX32 R3, R0, UR7, 0x1, P0 ;  /* 0x0000000700037c11 */ /* 0x000fe200080f0eff */
[----:B------:R-:W-:Y:S01]  /*c0d0*/  @UP1 ULDC UR20, c[0x0][0x210] ;  /* 0x0000840000141ab9 */ /* 0x000fe20000000800 */
[----:B------:R-:W-:Y:S01]  /*c0e0*/  ISETP.GE.AND P0, PT, R8, UR15, PT ;  /* 0x0000000f08007c0c */ /* 0x000fe2000bf06270 */
[----:B------:R-:W-:Y:S02]  /*c0f0*/  USEL UR19, UR19, URZ, UP2 ;  /* 0x0000003f13137287 */ /* 0x000fe40009000000 */
[----:B------:R-:W-:Y:S01]  /*c100*/  @!UP1 UMOV UR20, 0x1 ;  /* 0x0000000100149882 */ /* 0x000fe20000000000 */
[----:B-1----:R-:W-:Y:S01]  /*c110*/  IMAD.WIDE.U32 R10, R10, c[0x0][0x1f0], R2 ;  /* 0x00007c000a0a7a25 */ /* 0x002fe200078e0002 */
[----:B------:R-:W-:-:S02]  /*c120*/  UIMAD UR12, UR12, UR20, URZ ;  /* 0x000000140c0c72a4 */ /* 0x000fc4000f8e023f */
[----:B------:R-:W-:Y:S02]  /*c130*/  UIMAD UR19, UR11, UR14, UR19 ;  /* 0x0000000e0b1372a4 */ /* 0x000fe4000f8e0213 */
[----:B------:R-:W-:Y:S02]  /*c140*/  UMOV UR24, URZ ;  /* 0x0000003f00187c82 */ /* 0x000fe40008000000 */
[----:B------:R-:W-:Y:S02]  /*c150*/  @!UP2 UMOV UR24, UR9 ;  /* 0x000000090018ac82 */ /* 0x000fe40008000000 */
[----:B------:R-:W-:Y:S02]  /*c160*/  UIMAD UR4, UR11, UR5, UR4 ;  /* 0x000000050b0472a4 */ /* 0x000fe4000f8e0204 */
[----:B------:R-:W-:Y:S02]  /*c170*/  UMOV UR25, URZ ;  /* 0x0000003f00197c82 */ /* 0x000fe40008000000 */
[----:B------:R-:W-:-:S02]  /*c180*/  USHF.R.S32.HI UR6, URZ, 0x1f, UR12 ;  /* 0x0000001f3f067899 */ /* 0x000fc4000801140c */
[----:B------:R-:W-:Y:S01]  /*c190*/  @!UP2 USHF.R.S32.HI UR25, URZ, 0x1f, UR9 ;  /* 0x0000001f3f19a899 */ /* 0x000fe20008011409 */
        /* <DEDUP_REMOVED lines=15> */
.L_x_384:
[----:B------:R-:W-:Y:S05]  /*c290*/  BSYNC B0 ;  /* 0x0000000000007941 */ /* 0x000fea0003800000 */
.L_x_383:
        /* <DEDUP_REMOVED lines=17> */
.L_x_386:
[----:B------:R-:W-:Y:S05]  /*c3b0*/  BSYNC B0 ;  /* 0x0000000000007941 */ /* 0x000fea0003800000 */
.L_x_385:
        /* <DEDUP_REMOVED lines=17> */
.L_x_388:
[----:B------:R-:W-:Y:S05]  /*c4d0*/  BSYNC B0 ;  /* 0x0000000000007941 */ /* 0x000fea0003800000 */
.L_x_387:
        /* <DEDUP_REMOVED lines=16> */
.L_x_390:
[----:B------:R-:W-:Y:S05]  /*c5e0*/  BSYNC B0 ;  /* 0x0000000000007941 */ /* 0x000fea0003800000 */
.L_x_389:
        /* <DEDUP_REMOVED lines=27> */
[----:B--2---:R-:W-:Y:S02]  /*c7a0*/  IMAD R0, R2, UR20, RZ ;  /* 0x0000001402007c24 */ /* 0x004fe4000f8e02ff */
[----:B------:R-:W-:-:S03]  /*c7b0*/  IMAD.MOV.U32 R5, RZ, RZ, 0x7f800000 ;  /* 0x7f800000ff057424 */ /* 0x000fc600078e00ff */
[----:B------:R-:W-:-:S04]  /*c7c0*/  IADD3 R3, P0, R0, UR12, RZ ;  /* 0x0000000c00037c10 */ /* 0x000fc8000ff1e0ff */
[----:B------:R-:W-:Y:S02]  /*c7d0*/  LEA.HI.X.SX32 R0, R0, UR6, 0x1, P0 ;  /* 0x0000000600007c11 */ /* 0x000fe400080f0eff */
[----:B------:R-:W-:-:S04]  /*c7e0*/  LEA R2, P0, R3, c[0x0][0x200], 0x2 ;  /* 0x0000800003027a11 */ /* 0x000fc800078010ff */
[----:B------:R-:W-:-:S05]  /*c7f0*/  LEA.HI.X R3, R3, c[0x0][0x204], R0, 0x2, P0 ;  /* 0x0000810003037a11 */ /* 0x000fca00000f1400 */
[----:B------:R-:W-:Y:S01]  /*c800*/  STG.E [R2.64], R5 ;  /* 0x0000000502007986 */ /* 0x000fe2000c101910 */
[----:B------:R-:W-:Y:S05]  /*c810*/  EXIT ;  /* 0x000000000000794d */ /* 0x000fea0003800000 */
.L_x_391:
        /* <DEDUP_REMOVED lines=14> */
.L_x_690:


//--------------------- .text._ZN5flash16flash_fwd_kernelI23Flash_fwd_kernel_traitsILi192ELi64ELi64ELi4ELb0ELb0EN7cutlass6half_tE19Flash_kernel_traitsILi192ELi64ELi64ELi4ES3_EELb1ELb1ELb0ELb1ELb0ELb0ELb0ELb0EEEvNS_16Flash_fwd_paramsE --------------------------
	.section	.text._ZN5flash16flash_fwd_kernelI23Flash_fwd_kernel_traitsILi192ELi64ELi64ELi4ELb0ELb0EN7cutlass6half_tE19Flash_kernel_traitsILi192ELi64ELi64ELi4ES3_EELb1ELb1ELb0ELb1ELb0ELb0ELb0ELb0EEEvNS_16Flash_fwd_paramsE,"ax",@progbits
	.sectioninfo	@"SHI_REGISTERS=254"
	.align	128
        .global         _ZN5flash16flash_fwd_kernelI23Flash_fwd_kernel_traitsILi192ELi64ELi64ELi4ELb0ELb0EN7cutlass6half_tE19Flash_kernel_traitsILi192ELi64ELi64ELi4ES3_EELb1ELb1ELb0ELb1ELb0ELb0ELb0ELb0EEEvNS_16Flash_fwd_paramsE
        .type           _ZN5flash16flash_fwd_kernelI23Flash_fwd_kernel_traitsILi192ELi64ELi64ELi4ELb0ELb0EN7cutlass6half_tE19Flash_kernel_traitsILi192ELi64ELi64ELi4ES3_EELb1ELb1ELb0ELb1ELb0ELb0ELb0ELb0EEEvNS_16Flash_fwd_paramsE,@function
        .size           _ZN5flash16flash_fwd_kernelI23Flash_fwd_kernel_traitsILi192ELi64ELi64ELi4ELb0ELb0EN7cutlass6half_tE19Flash_kernel_traitsILi192ELi64ELi64ELi4ES3_EELb1ELb1ELb0ELb1ELb0ELb0ELb0ELb0EEEvNS_16Flash_fwd_paramsE,(.L_x_691 - _ZN5flash16flash_fwd_kernelI23Flash_fwd_kernel_traitsILi192ELi64ELi64ELi4ELb0ELb0EN7cutlass6half_tE19Flash_kernel_traitsILi192ELi64ELi64ELi4ES3_EELb1ELb1ELb0ELb1ELb0ELb0ELb0ELb0EEEvNS_16Flash_fwd_paramsE)
        .other          _ZN5flash16flash_fwd_kernelI23Flash_fwd_kernel_traitsILi192ELi64ELi64ELi4ELb0ELb0EN7cutlass6half_tE19Flash_kernel_traitsILi192ELi64ELi64ELi4ES3_EELb1ELb1ELb0ELb1ELb0ELb0ELb0ELb0EEEvNS_16Flash_fwd_paramsE,@"STO_CUDA_ENTRY STV_DEFAULT"
_ZN5flash16flash_fwd_kernelI23Flash_fwd_kernel_traitsILi192ELi64ELi64ELi4ELb0ELb0EN7cutlass6half_tE19Flash_kernel_traitsILi192ELi64ELi64ELi4ES3_EELb1ELb1ELb0ELb1ELb0ELb0ELb0ELb0EEEvNS_16Flash_fwd_paramsE:
.text._ZN5flash16flash_fwd_kernelI23Flash_fwd_kernel_traitsILi192ELi64ELi64ELi4ELb0ELb0EN7cutlass6half_tE19Flash_kernel_traitsILi192ELi64ELi64ELi4ES3_EELb1ELb1ELb0ELb1ELb0ELb0ELb0ELb0EEEvNS_16Flash_fwd_paramsE:
        /* <DEDUP_REMOVED lines=92> */
.L_x_392:
[----:B------:R-:W-:Y:S02]  /*05c0*/  ULDC UR6, c[0x0][0x218] ;  /* 0x0000860000067ab9 */ /* 0x000fe40000000800 */
.L_x_393:
        /* <DEDUP_REMOVED lines=48> */
[----:B------:R-:W-:Y:S02]  /*08d0*/  @UP0 UIMAD.WIDE.U32 UR28, UR25, UR4, URZ ;  /* 0x00000004191c02a5 */ /* 0x000fe4000f8e003f */
[----:B------:R-:W-:Y:S02]  /*08e0*/  @!UP1 UIMAD.WIDE.U32 UR30, UR15, UR6, URZ ;  /* 0x000000060f1e92a5 */ /* 0x000fe4000f8e003f */
[----:B------:R-:W-:Y:S02]  /*08f0*/  @!UP1 UIMAD UR4, UR15, UR7, UR17 ;  /* 0x000000070f0492a4 */ /* 0x000fe4000f8e0211 */
[----:B------:R-:W-:Y:S02]  /*0900*/  @UP1 UMOV UR6, UR26 ;  /* 0x0000001a00061c82 */ /* 0x000fe40008000000 */
[----:B------:R-:W-:Y:S02]  /*0910*/  @UP0 UIMAD UR7, UR25, UR5, UR29 ;  /* 0x00000005190702a4 */ /* 0x000fe4000f8e021d */
[----:B------:R-:W-:-:S02]  /*0920*/  USHF.R.S32.HI UR17, URZ, 0x1f, UR16 ;  /* 0x0000001f3f117899 */ /* 0x000fc40008011410 */
[----:B------:R-:W-:Y:S02]  /*0930*/  @!UP1 UIADD3 UR22, UR31, UR4, URZ ;  /* 0x000000041f169290 */ /* 0x000fe4000fffe03f */
[----:B------:R-:W-:Y:S02]  /*0940*/  @!UP1 UMOV UR6, UR30 ;  /* 0x0000001e00069c82 */ /* 0x000fe40008000000 */
[----:B------:R-:W-:Y:S01]  /*0950*/  @UP0 UMOV UR26, UR28 ;  /* 0x0000001c001a0c82 */ /* 0x000fe20008000000 */
[----:B------:R-:W-:Y:S05]  /*0960*/  @P0 BRA `(.L_x_395) ;  /* 0x000000c000000947 */ /* 0x000fea0003800000 */
[----:B-1----:R-:W-:Y:S02]  /*0970*/  USHF.R.S32.HI UR25, URZ, 0x1f, UR23 ;  /* 0x0000001f3f197899 */ /* 0x002fe40008011417 */
[----:B------:R-:W-:Y:S02]  /*0980*/  ULDC.64 UR4, c[0x0][0x198] ;  /* 0x0000660000047ab9 */ /* 0x000fe40000000a00 */
[----:B------:R-:W-:Y:S02]  /*0990*/  UIMAD UR25, UR25, UR4, URZ ;  /* 0x00000004191972a4 */ /* 0x000fe4000f8e023f */
[----:B------:R-:W-:-:S02]  /*09a0*/  UIMAD.WIDE.U32 UR26, UR23, UR4, URZ ;  /* 0x00000004171a72a5 */ /* 0x000fc4000f8e003f */
[----:B------:R-:W-:Y:S02]  /*09b0*/  UIMAD UR25, UR23, UR5, UR25 ;  /* 0x00000005171972a4 */ /* 0x000fe4000f8e0219 */
[----:B------:R-:W-:Y:S02]  /*09c0*/  USHF.R.S32.HI UR7, URZ, 0x1f, UR15 ;  /* 0x0000001f3f077899 */ /* 0x000fe4000801140f */
[----:B------:R-:W-:Y:S02]  /*09d0*/  ULDC.64 UR4, c[0x0][0x180] ;  /* 0x0000600000047ab9 */ /* 0x000fe40000000a00 */
[----:B------:R-:W-:Y:S02]  /*09e0*/  UIADD3 UR27, UR27, UR25, URZ ;  /* 0x000000191b1b7290 */ /* 0x000fe4000fffe03f */
[----:B------:R-:W-:Y:S02]  /*09f0*/  UIMAD UR7, UR7, UR4, URZ ;  /* 0x00000004070772a4 */ /* 0x000fe4000f8e023f */
[----:B------:R-:W-:-:S02]  /*0a00*/  UIMAD.WIDE.U32 UR26, UR15, UR4, UR26 ;  /* 0x000000040f1a72a5 */ /* 0x000fc4000f8e001a */
[----:B------:R-:W-:-:S04]  /*0a10*/  UIMAD UR7, UR15, UR5, UR7 ;  /* 0x000000050f0772a4 */ /* 0x000fc8000f8e0207 */
[----:B------:R-:W-:Y:S02]  /*0a20*/  UIADD3 UR7, UR27, UR7, URZ ;  /* 0x000000071b077290 */ /* 0x000fe4000fffe03f */
.L_x_395:
        /* <DEDUP_REMOVED lines=44> */
.L_x_396:
        /* <DEDUP_REMOVED lines=17> */
[----:B------:R-:W-:Y:S01]  /*0e00*/  LOP3.LUT R0, R196, 0x38, R204, 0xf8, !PT ;  /* 0x00000038c4007812 */ /* 0x000fe200078ef8cc */
[----:B------:R-:W-:Y:S01]  /*0e10*/  IMAD.IADD R6, R8, 0x1, -R6 ;  /* 0x0000000108067824 */ /* 0x000fe200078e0a06 */
[----:B------:R-:W-:Y:S01]  /*0e20*/  SHF.R.U32.HI R196, RZ, 0x3, R196 ;  /* 0x00000003ffc47819 */ /* 0x000fe200000116c4 */
[----:B------:R-:W-:Y:S01]  /*0e30*/  IMAD.IADD R193, R4, 0x1, -R193 ;  /* 0x0000000104c17824 */ /* 0x000fe200078e0ac1 */
[----:B------:R-:W-:-:S02]  /*0e40*/  SHF.R.S32.HI R205, RZ, 0x1f, R204 ;  /* 0x0000001fffcd7819 */ /* 0x000fc400000114cc */
[----:B------:R-:W-:Y:S02]  /*0e50*/  LOP3.LUT R196, R0, R196, RZ, 0x3c, !PT ;  /* 0x000000c400c47212 */ /* 0x000fe400078e3cff */
[----:B------:R-:W-:Y:S01]  /*0e60*/  SHF.R.S32.HI R0, RZ, 0x1f, R6 ;  /* 0x0000001fff007819 */ /* 0x000fe20000011406 */
[----:B------:R-:W-:Y:S01]  /*0e70*/  IMAD.WIDE.U32 R18, R16, c[0x0][0x198], R204 ;  /* 0x0000660010127a25 */ /* 0x000fe200078e00cc */
[----:B------:R-:W-:Y:S01]  /*0e80*/  IADD3 R10, P0, R204, UR6, RZ ;  /* 0x00000006cc0a7c10 */ /* 0x000fe2000ff1e0ff */
[----:B------:R-:W-:Y:S01]  /*0e90*/  UIADD3 UR6, -UR12, UR14, URZ ;  /* 0x0000000e0c067290 */ /* 0x000fe2000fffe13f */
[----:B------:R-:W-:Y:S02]  /*0ea0*/  LEA.HI R0, R0, R6, RZ, 0x3 ;  /* 0x0000000600007211 */ /* 0x000fe400078f18ff */
[----:B------:R-:W-:Y:S02]  /*0eb0*/  IADD3.X R11, R205, UR22, RZ, P0, !PT ;  /* 0x00000016cd0b7c10 */ /* 0x000fe400087fe4ff */
[C---:B------:R-:W-:Y:S01]  /*0ec0*/  LOP3.LUT R4, R0.reuse, 0xfffffff8, RZ, 0xc0, !PT ;  /* 0xfffffff800047812 */ /* 0x040fe200078ec0ff */
[----:B------:R-:W-:Y:S01]  /*0ed0*/  IMAD.SHL.U32 R0, R0, 0x40, RZ ;  /* 0x0000004000007824 */ /* 0x000fe200078e00ff */
[----:B------:R-:W-:Y:S01]  /*0ee0*/  SHF.R.S32.HI R17, RZ, 0x1f, R16 ;  /* 0x0000001fff117819 */ /* 0x000fe20000011410 */
[----:B-1----:R-:W-:Y:S01]  /*0ef0*/  IMAD.WIDE.U32 R14, R14, c[0x0][0x1a8], R10 ;  /* 0x00006a000e0e7a25 */ /* 0x002fe200078e000a */
[----:B------:R-:W-:-:S02]  /*0f00*/  LOP3.LUT R196, R196, 0xfffffe00, R2, 0xf8, !PT ;  /* 0xfffffe00c4c47812 */ /* 0x000fc400078ef802 */
[----:B------:R-:W-:Y:S01]  /*0f10*/  SHF.R.S32.HI R218, RZ, 0x1f, R216 ;  /* 0x0000001fffda7819 */ /* 0x000fe200000114d8 */
[----:B------:R-:W-:Y:S01]  /*0f20*/  IMAD.IADD R4, R6, 0x1, -R4 ;  /* 0x0000000106047824 */ /* 0x000fe200078e0a04 */
[----:B------:R-:W-:Y:S01]  /*0f30*/  IADD3 R200, P1, R18, UR26, RZ ;  /* 0x0000001a12c87c10 */ /* 0x000fe2000ff3e0ff */
[----:B------:R-:W-:Y:S01]  /*0f40*/  IMAD R2, R17, c[0x0][0x1a0], RZ ;  /* 0x0000680011027a24 */ /* 0x000fe200078e02ff */
[----:B------:R-:W-:Y:S01]  /*0f50*/  SHF.R.S32.HI R194, RZ, 0x5, R194 ;  /* 0x00000005ffc27819 */ /* 0x000fe200000114c2 */
[----:B------:R-:W-:Y:S01]  /*0f60*/  IMAD.WIDE.U32 R10, R16, c[0x0][0x1a0], R204 ;  /* 0x00006800100a7a25 */ /* 0x000fe200078e00cc */
[C---:B------:R-:W-:Y:S02]  /*0f70*/  LOP3.LUT P3, RZ, R4.reuse, 0x4, RZ, 0xc0, !PT ;  /* 0x0000000404ff7812 */ /* 0x040fe4000786c0ff */
[C---:B------:R-:W-:Y:S01]  /*0f80*/  LOP3.LUT P2, RZ, R4.reuse, 0x2, RZ, 0xc0, !PT ;  /* 0x0000000204ff7812 */ /* 0x040fe2000784c0ff */
[----:B------:R-:W-:Y:S01]  /*0f90*/  IMAD.SHL.U32 R4, R4, 0x40, RZ ;  /* 0x0000004004047824 */ /* 0x000fe200078e00ff */
[----:B------:R-:W-:Y:S01]  /*0fa0*/  IADD3 R10, P0, R10, UR28, RZ ;  /* 0x0000001c0a0a7c10 */ /* 0x000fe2000ff1e0ff */
[----:B------:R-:W-:Y:S01]  /*0fb0*/  IMAD R2, R16, c[0x0][0x1a4], R2 ;  /* 0x0000690010027a24 */ /* 0x000fe200078e0202 */
[----:B------:R-:W-:Y:S01]  /*0fc0*/  IADD3 R198, R204, 0x40, RZ ;  /* 0x00000040ccc67810 */ /* 0x000fe20007ffe0ff */
[----:B------:R-:W-:Y:S01]  /*0fd0*/  IMAD.SHL.U32 R6, R193, 0x8, RZ ;  /* 0x00000008c1067824 */ /* 0x000fe200078e00ff */
[----:B------:R-:W-:Y:S01]  /*0fe0*/  LOP3.LUT R4, R4, 0x1c0, RZ, 0xc0, !PT ;  /* 0x000001c004047812 */ /* 0x000fe200078ec0ff */
[----:B------:R-:W-:Y:S01]  /*0ff0*/  IMAD R9, R17, c[0x0][0x198], RZ ;  /* 0x0000660011097a24 */ /* 0x000fe200078e02ff */
[----:B------:R-:W-:Y:S01]  /*1000*/  IADD3.X R11, R11, UR5, R2, P0, !PT ;  /* 0x000000050b0b7c10 */ /* 0x000fe200087fe402 */
[----:B------:R-:W-:Y:S01]  /*1010*/  ULDC.64 UR4, c[0x0][0x1a8] ;  /* 0x00006a0000047ab9 */ /* 0x000fe20000000a00 */
[----:B------:R-:W-:Y:S01]  /*1020*/  LOP3.LUT R2, R4, 0x8, R6, 0xf8, !PT ;  /* 0x0000000804027812 */ /* 0x000fe200078ef806 */
[C---:B------:R-:W-:Y:S01]  /*1030*/  IMAD R9, R16.reuse, c[0x0][0x19c], R9 ;  /* 0x0000670010097a24 */ /* 0x040fe200078e0209 */
[----:B------:R-:W-:Y:S01]  /*1040*/  ISETP.GE.AND P0, PT, R16, UR6, PT ;  /* 0x0000000610007c0c */ /* 0x000fe2000bf06270 */
[----:B------:R-:W-:Y:S01]  /*1050*/  UIMAD UR4, UR17, UR4, URZ ;  /* 0x00000004110472a4 */ /* 0x000fe2000f8e023f */
[----:B------:R-:W-:Y:S01]  /*1060*/  SHF.R.U32.HI R4, RZ, 0x3, R4 ;  /* 0x00000003ff047819 */ /* 0x000fe20000011604 */
[C---:B------:R-:W-:Y:S01]  /*1070*/  IMAD R202, R218.reuse, c[0x0][0x1b0], RZ ;  /* 0x00006c00daca7a24 */ /* 0x040fe200078e02ff */
[----:B------:R-:W-:Y:S01]  /*1080*/  IADD3.X R201, R19, UR7, R9, P1, !PT ;  /* 0x0000000713c97c10 */ /* 0x000fe20008ffe409 */
[----:B------:R-:W-:Y:S01]  /*1090*/  IMAD R218, R218, c[0x0][0x1b8], RZ ;  /* 0x00006e00dada7a24 */ /* 0x000fe200078e02ff */
[----:B------:R-:W-:Y:S01]  /*10a0*/  LOP3.LUT R4, R2, R4, RZ, 0x3c, !PT ;  /* 0x0000000402047212 */ /* 0x000fe200078e3cff */
[----:B------:R-:W-:Y:S01]  /*10b0*/  UIMAD UR4, UR16, UR5, UR4 ;  /* 0x00000005100472a4 */ /* 0x000fe2000f8e0204 */
[----:B------:R-:W-:Y:S01]  /*10c0*/  IMAD R202, R216, c[0x0][0x1b4], R202 ;  /* 0x00006d00d8ca7a24 */ /* 0x000fe200078e02ca */
[----:B------:R-:W-:Y:S01]  /*10d0*/  IADD3 R197, R204, 0x80, RZ ;  /* 0x00000080ccc57810 */ /* 0x000fe20007ffe0ff */
[----:B------:R-:W-:Y:S01]  /*10e0*/  IMAD R218, R216, c[0x0][0x1bc], R218 ;  /* 0x00006f00d8da7a24 */ /* 0x000fe200078e02da */
[----:B------:R-:W-:Y:S01]  /*10f0*/  LOP3.LUT R4, R4, 0xfffffe00, R0, 0xf8, !PT ;  /* 0xfffffe0004047812 */ /* 0x000fe200078ef800 */
[----:B------:R-:W-:Y:S01]  /*1100*/  IMAD.WIDE.U32 R200, R216, c[0x0][0x1b0], R200 ;  /* 0x00006c00d8c87a25 */ /* 0x000fe200078e00c8 */
[----:B------:R-:W-:-:S03]  /*1110*/  IADD3 R19, R15, UR4, RZ ;  /* 0x000000040f137c10 */ /* 0x000fc6000fffe0ff */
        /* <DEDUP_REMOVED lines=40> */
.L_x_398:
[----:B------:R-:W-:Y:S05]  /*13a0*/  BSYNC B0 ;  /* 0x0000000000007941 */ /* 0x000fea0003800000 */
.L_x_397:
        /* <DEDUP_REMOVED lines=37> */
.L_x_400:
[----:B------:R-:W-:Y:S05]  /*1600*/  BSYNC B0 ;  /* 0x0000000000007941 */ /* 0x000fea0003800000 */
.L_x_399:
        /* <DEDUP_REMOVED lines=37> */
.L_x_402:
[----:B------:R-:W-:Y:S05]  /*1860*/  BSYNC B0 ;  /* 0x0000000000007941 */ /* 0x000fea0003800000 */
.L_x_401:
        /* <DEDUP_REMOVED lines=40> */
.L_x_404:
[----:B------:R-:W-:Y:S05]  /*1af0*/  BSYNC B0 ;  /* 0x0000000000007941 */ /* 0x000fea0003800000 */
.L_x_403:
        /* <DEDUP_REMOVED lines=37> */
.L_x_406:
[----:B------:R-:W-:Y:S05]  /*1d50*/  BSYNC B0 ;  /* 0x0000000000007941 */ /* 0x000fea0003800000 */
.L_x_405:
        /* <DEDUP_REMOVED lines=33> */
.L_x_408:
[----:B------:R-:W-:Y:S05]  /*1f70*/  BSYNC B0 ;  /* 0x0000000000007941 */ /* 0x000fea0003800000 */
.L_x_407:
        /* <DEDUP_REMOVED lines=32> */
.L_x_410:
[----:B------:R-:W-:Y:S05]  /*2180*/  BSYNC B0 ;  /* 0x0000000000007941 */ /* 0x000fea0003800000 */
.L_x_409:
[----:B------:R-:W-:Y:S01]  /*2190*/  ISETP.GE.AND P0, PT, R11, UR22, PT ;  /* 0x000000160b007c0c */ /* 0x000fe2000bf06270 */
[----:B------:R-:W-:-:S12]  /*21a0*/  BSSY B0, `(.L_x_411) ;  /* 0x0000021000007945 */ /* 0x000fd80003800000 */
        /* <DEDUP_REMOVED lines=32> */
.L_x_412:
[----:B------:R-:W-:Y:S05]  /*23b0*/  BSYNC B0 ;  /* 0x0000000000007941 */ /* 0x000fea0003800000 */
.L_x_411:
[----:B------:R-:W-:Y:S01]  /*23c0*/  ULDC.64 UR4, c[0x0][0x318] ;  /* 0x0000c60000047ab9 */ /* 0x000fe20000000a00 */
[----:B------:R-:W0:Y:S01]  /*23d0*/  LDGDEPBAR ;  /* 0x00000000000079af */ /* 0x000e220000000000 */
[----:B------:R-:W-:-:S04]  /*23e0*/  UISETP.NE.U32.AND UP1, UPT, URZ, UR4, UPT ;  /* 0x000000043f00728c */ /* 0x000fc8000bf25070 */
[----:B------:R-:W-:-:S03]  /*23f0*/  UISETP.NE.AND.EX UP1, UPT, URZ, UR5, UPT, UP1 ;  /* 0x000000053f00728c */ /* 0x000fc6000bf25310 */
[----:B------:R-:W-:-:S03]  /*2400*/  ULDC.64 UR4, c[0x0][0x320] ;  /* 0x0000c80000047ab9 */ /* 0x000fc60000000a00 */
[----:B------:R-:W-:-:S05]  /*2410*/  PLOP3.LUT P0, PT, PT, PT, UP1, 0x80, 0x0 ;  /* 0x000000000000781c */ /* 0x000fca0003f0f018 */
[----:B------:R-:W-:Y:S02]  /*2420*/  @UP1 USHF.R.S32.HI UR6, URZ, 0x1f, UR15 ;  /* 0x0000001f3f061899 */ /* 0x000fe4000801140f */
[----:B------:R-:W-:Y:S02]  /*2430*/  @UP1 UIMAD.WIDE.U32 UR16, UR15, UR4, UR16 ;  /* 0x000000040f1012a5 */ /* 0x000fe4000f8e0010 */
[----:B------:R-:W-:-:S03]  /*2440*/  @UP1 UIMAD UR6, UR6, UR4, URZ ;  /* 0x00000004060612a4 */ /* 0x000fc6000f8e023f */
[----:B------:R-:W-:Y:S01]  /*2450*/  ULDC UR4, c[0x0][0x318] ;  /* 0x0000c60000047ab9 */ /* 0x000fe20000000800 */
[----:B------:R-:W-:-:S04]  /*2460*/  DEPBAR.LE SB0, 0x0 ;  /* 0x000080000000791a */ /* 0x000fc80000000000 */
[----:B------:R-:W-:Y:S02]  /*2470*/  @UP1 UIMAD UR5, UR15, UR5, UR6 ;  /* 0x000000050f0512a4 */ /* 0x000fe4000f8e0206 */
[----:B------:R-:W-:Y:S02]  /*2480*/  @UP1 ULEA UR6, UP0, UR16, UR4, 0x2 ;  /* 0x0000000410061291 */ /* 0x000fe4000f80103f */
[----:B------:R-:W-:Y:S02]  /*2490*/  @UP1 UIADD3 UR5, UR17, UR5, URZ ;  /* 0x0000000511051290 */ /* 0x000fe4000fffe03f */
[----:B------:R-:W-:Y:S02]  /*24a0*/  ULDC UR4, c[0x0][0x31c] ;  /* 0x0000c70000047ab9 */ /* 0x000fe40000000800 */
[----:B------:R-:W-:Y:S01]  /*24b0*/  @UP1 ULEA.HI.X UR7, UR16, UR4, UR5, 0x2, UP0 ;  /* 0x0000000410071291 */ /* 0x000fe200080f1405 */
[----:B--23--:R-:W-:-:S05]  /*24c0*/  IMAD.U32 R14, RZ, RZ, UR6 ;  /* 0x00000006ff0e7e24 */ /* 0x00cfca000f8e00ff */
[----:B------:R-:W-:Y:S01]  /*24d0*/  IMAD.U32 R15, RZ, RZ, UR7 ;  /* 0x00000007ff0f7e24 */ /* 0x000fe2000f8e00ff */
[----:B------:R-:W2:Y:S01]  /*24e0*/  @P0 MUFU.RCP R13, c[0x0][0x238] ;  /* 0x00008e00000d0b08 */ /* 0x000ea20000001000 */
[----:B------:R-:W-:Y:S01]  /*24f0*/  ISETP.GE.AND P1, PT, R16, UR22, PT ;  /* 0x0000001610007c0c */ /* 0x000fe2000bf26270 */
[----:B------:R-:W-:Y:S02]  /*2500*/  ULDC.64 UR6, c[0x0][0x1a0] ;  /* 0x0000680000067ab9 */ /* 0x000fe40000000a00 */
[----:B------:R-:W2:Y:S01]  /*2510*/  @P0 LDG.E R14, [R14.64] ;  /* 0x000000120e0e0981 */ /* 0x000ea2000c1e1900 */
[----:B------:R-:W-:Y:S01]  /*2520*/  USHF.L.U64.HI UR24, UR6, UR24, UR7 ;  /* 0x0000001806187299 */ /* 0x000fe20008010207 */
[----:B------:R-:W-:Y:S01]  /*2530*/  IMAD.MOV.U32 R218, RZ, RZ, R216 ;  /* 0x000000ffffda7224 */ /* 0x000fe200078e00d8 */
[----:B------:R-:W-:Y:S01]  /*2540*/  USHF.L.U32 UR5, UR6, 0x6, URZ ;  /* 0x0000000606057899 */ /* 0x000fe2000800063f */
[----:B------:R-:W-:Y:S01]  /*2550*/  BAR.SYNC.DEFER_BLOCKING 0x0 ;  /* 0x0000000000007b1d */ /* 0x000fe20000010000 */
[----:B------:R-:W-:Y:S01]  /*2560*/  UIMAD UR4, UR24, UR23, URZ ;  /* 0x00000017180472a4 */ /* 0x000fe2000f8e023f */
[----:B------:R-:W-:Y:S01]  /*2570*/  IMAD.U32 R213, RZ, RZ, UR11 ;  /* 0x0000000bffd57e24 */ /* 0x000fe2000f8e00ff */
[----:B------:R-:W-:-:S02]  /*2580*/  SHF.L.U32 R195, R8, 0x1, RZ ;  /* 0x0000000108c37819 */ /* 0x000fc400000006ff */
[----:B------:R-:W-:Y:S01]  /*2590*/  UIMAD UR28, UR28, UR5, UR4 ;  /* 0x000000051c1c72a4 */ /* 0x000fe2000f8e0204 */
[----:B------:R-:W-:Y:S01]  /*25a0*/  BSSY B0, `(.L_x_413) ;  /* 0x000002a000007945 */ /* 0x000fe20003800000 */
[----:B------:R-:W-:Y:S01]  /*25b0*/  LOP3.LUT R195, R195, 0x6, RZ, 0xc0, !PT ;  /* 0x00000006c3c37812 */ /* 0x000fe200078ec0ff */
[----:B------:R-:W-:Y:S01]  /*25c0*/  UMOV UR4, URZ ;  /* 0x0000003f00047c82 */ /* 0x000fe20008000000 */
[----:B------:R-:W-:Y:S01]  /*25d0*/  LEA R213, R213, R194, 0x2 ;  /* 0x000000c2d5d57211 */ /* 0x000fe200078e10ff */
[----:B------:R3:W-:Y:S04]  /*25e0*/  @P1 STS.128 [R196+0xc000], RZ ;  /* 0x00c000ffc4001388 */ /* 0x0007e80000000c00 */
[----:B------:R3:W-:Y:S04]  /*25f0*/  @P1 STS.128 [R196+0xe000], RZ ;  /* 0x00e000ffc4001388 */ /* 0x0007e80000000c00 */
[----:B------:R3:W-:Y:S01]  /*2600*/  @P1 STS.128 [R196+0x10000], RZ ;  /* 0x010000ffc4001388 */ /* 0x0007e20000000c00 */
[----:B--2---:R-:W-:Y:S01]  /*2610*/  @P0 FMUL.FTZ R13, R14, R13 ;  /* 0x0000000d0e0d0220 */ /* 0x004fe20000410000 */
[----:B------:R-:W-:-:S03]  /*2620*/  SHF.R.S32.HI R14, RZ, 0x1f, R12 ;  /* 0x0000001fff0e7819 */ /* 0x000fc6000001140c */
[----:B------:R2:W4:Y:S01]  /*2630*/  @P0 R2UR UR15, R13 ;  /* 0x000000000d0f03c2 */ /* 0x00052200000e0000 */
[----:B------:R-:W-:Y:S01]  /*2640*/  LEA.HI R14, R14, R12, RZ, 0x2 ;  /* 0x0000000c0e0e7211 */ /* 0x000fe200078f10ff */
[----:B------:R-:W-:-:S03]  /*2650*/  IMAD.U32 R12, RZ, RZ, UR23 ;  /* 0x00000017ff0c7e24 */ /* 0x000fc6000f8e00ff */
[----:B------:R-:W-:Y:S01]  /*2660*/  SHF.R.S32.HI R8, RZ, 0x2, R14 ;  /* 0x00000002ff087819 */ /* 0x000fe2000001140e */
[----:B--2---:R-:W-:Y:S01]  /*2670*/  IMAD.WIDE.U32 R12, R12, UR5, R218 ;  /* 0x000000050c0c7c25 */ /* 0x004fe2000f8e00da */
[----:B----4-:R-:W-:-:S04]  /*2680*/  @UP1 UMOV UR4, UR15 ;  /* 0x0000000f00041c82 */ /* 0x010fc80008000000 */
[----:B------:R-:W-:Y:S01]  /*2690*/  IADD3 R15, R13, UR28, RZ ;  /* 0x0000001c0d0f7c10 */ /* 0x000fe2000fffe0ff */
[----:B------:R-:W-:Y:S05]  /*26a0*/  @P1 BRA `(.L_x_414) ;  /* 0x0000019000001947 */ /* 0x000fea0003800000 */
[----:B---3--:R-:W-:Y:S02]  /*26b0*/  ISETP.GE.AND P3, PT, R204, c[0x0][0x220], PT ;  /* 0x00008800cc007a0c */ /* 0x008fe40003f66270 */
        /* <DEDUP_REMOVED lines=24> */
.L_x_414:
[----:B---3--:R-:W-:Y:S05]  /*2840*/  BSYNC B0 ;  /* 0x0000000000007941 */ /* 0x008fea0003800000 */
.L_x_413:
        /* <DEDUP_REMOVED lines=41> */
.L_x_416:
[----:B------:R-:W-:Y:S05]  /*2ae0*/  BSYNC B0 ;  /* 0x0000000000007941 */ /* 0x000fea0003800000 */
.L_x_415:
        /* <DEDUP_REMOVED lines=14> */
[C---:B--2---:R-:W-:Y:S02]  /*2bd0*/  @!P3 LEA R20, P4, R9.reuse, c[0x0][0x170], 0x1 ;  /* 0x00005c000914ba11 */ /* 0x044fe400078808ff */
        /* <DEDUP_REMOVED lines=20> */
.L_x_418:
[----:B------:R-:W-:Y:S05]  /*2d20*/  BSYNC B0 ;  /* 0x0000000000007941 */ /* 0x000fea0003800000 */
.L_x_417:
[----:B------:R-:W-:Y:S01]  /*2d30*/  ISETP.GE.AND P0, PT, R11, UR22, PT ;  /* 0x000000160b007c0c */ /* 0x000fe2000bf06270 */
[----:B------:R-:W-:-:S12]  /*2d40*/  BSSY B0, `(.L_x_419) ;  /* 0x0000024000007945 */ /* 0x000fd80003800000 */
[----:B------:R1:W-:Y:S04]  /*2d50*/  @P0 STS.128 [R196+0xd800], RZ ;  /* 0x00d800ffc4000388 */ /* 0x0003e80000000c00 */
[----:B------:R1:W-:Y:S04]  /*2d60*/  @P0 STS.128 [R196+0xf800], RZ ;  /* 0x00f800ffc4000388 */ /* 0x0003e80000000c00 */
[----:B------:R1:W-:Y:S01]  /*2d70*/  @P0 STS.128 [R196+0x11800], RZ ;  /* 0x011800ffc4000388 */ /* 0x0003e20000000c00 */
[----:B------:R-:W-:Y:S05]  /*2d80*/  @P0 BRA `(.L_x_420) ;  /* 0x000001f000000947 */ /* 0x000fea0003800000 */
[----:B------:R-:W-:Y:S01]  /*2d90*/  ISETP.GE.AND P3, PT, R204, c[0x0][0x220], PT ;  /* 0x00008800cc007a0c */ /* 0x000fe20003f66270 */
[----:B--2---:R-:W-:Y:S01]  /*2da0*/  IMAD.MOV.U32 R8, RZ, RZ, c[0x0][0x1a0] ;  /* 0x00006800ff087624 */ /* 0x004fe200078e00ff */
        /* <DEDUP_REMOVED lines=29> */
.L_x_420:
[----:B------:R-:W-:Y:S05]  /*2f80*/  BSYNC B0 ;  /* 0x0000000000007941 */ /* 0x000fea0003800000 */
.L_x_419:
[C---:B--2---:R-:W-:Y:S01]  /*2f90*/  IMAD.SHL.U32 R8, R3.reuse, 0x40, RZ ;  /* 0x0000004003087824 */ /* 0x044fe200078e00ff */
[----:B------:R-:W-:Y:S01]  /*2fa0*/  R2P PR, R3, 0x6 ;  /* 0x0000000603007804 */ /* 0x000fe20000000000 */
[----:B------:R-:W-:Y:S01]  /*2fb0*/  IMAD.SHL.U32 R16, R16, 0x8, RZ ;  /* 0x0000000810107824 */ /* 0x000fe200078e00ff */
[----:B------:R-:W-:Y:S01]  /*2fc0*/  IMNMX R134, R88, UR13, PT ;  /* 0x0000000d58867c17 */ /* 0x000fe2000b800200 */
[----:B------:R-:W-:Y:S01]  /*2fd0*/  IMAD R194, R194, 0x400, R4 ;  /* 0x00000400c2c27824 */ /* 0x000fe200078e0204 */
[----:B------:R-:W-:Y:S01]  /*2fe0*/  LOP3.LUT R8, R8, 0x1c0, RZ, 0xc0, !PT ;  /* 0x000001c008087812 */ /* 0x000fe200078ec0ff */
[----:B------:R-:W0:Y:S01]  /*2ff0*/  LDGDEPBAR ;  /* 0x00000000000079af */ /* 0x000e220000000000 */
[----:B------:R-:W-:Y:S01]  /*3000*/  IADD3 R133, R88, 0x8, RZ ;  /* 0x0000000858857810 */ /* 0x000fe20007ffe0ff */
[----:B------:R-:W-:Y:S01]  /*3010*/  IMAD.SHL.U32 R194, R194, 0x2, RZ ;  /* 0x00000002c2c27824 */ /* 0x000fe200078e00ff */
[----:B------:R-:W-:Y:S01]  /*3020*/  LOP3.LUT R16, R8, 0x8, R16, 0xf8, !PT ;  /* 0x0000000808107812 */ /* 0x000fe200078ef810 */
[----:B------:R-:W-:Y:S01]  /*3030*/  UISETP.GE.AND UP0, UPT, UR8, 0x2, UPT ;  /* 0x000000020800788c */ /* 0x000fe2000bf06270 */
[----:B------:R-:W-:Y:S01]  /*3040*/  SHF.R.U32.HI R8, RZ, 0x3, R8 ;  /* 0x00000003ff087819 */ /* 0x000fe20000011608 */
[--C-:B------:R-:W-:Y:S01]  /*3050*/  IMAD R192, R2, 0x2, R194.reuse ;  /* 0x0000000202c07824 */ /* 0x100fe200078e02c2 */
[----:B------:R-:W-:Y:S01]  /*3060*/  IMNMX R133, R133, UR13, PT ;  /* 0x0000000d85857c17 */ /* 0x000fe2000b800200 */
[----:B------:R-:W-:Y:S01]  /*3070*/  IMAD R190, R0, 0x2, R194 ;  /* 0x0000000200be7824 */ /* 0x000fe200078e02c2 */
[----:B------:R-:W-:Y:S01]  /*3080*/  LOP3.LUT R8, R16, R8, RZ, 0x3c, !PT ;  /* 0x0000000810087212 */ /* 0x000fe200078e3cff */
[----:B------:R-:W-:Y:S01]  /*3090*/  IMAD R189, R0, 0x2, R192 ;  /* 0x0000000200bd7824 */ /* 0x000fe200078e02c0 */
[----:B-1----:R-:W-:Y:S01]  /*30a0*/  LDSM.16.M88.4 R20, [R192] ;  /* 0x00000000c014783b */ /* 0x002fe20000000200 */
[----:B------:R-:W-:-:S02]  /*30b0*/  UIADD3 UR6, UR21, 0x646e171e, URZ ;  /* 0x646e171e15067890 */ /* 0x000fc4000fffe03f */
[----:B------:R-:W-:Y:S01]  /*30c0*/  IMAD R193, R193, 0x200, R8 ;  /* 0x00000200c1c17824 */ /* 0x000fe200078e0208 */
[----:B------:R-:W-:Y:S03]  /*30d0*/  LDSM.16.M88.4 R40, [R190] ;  /* 0x00000000be28783b */ /* 0x000fe60000000200 */
[----:B------:R-:W-:Y:S01]  /*30e0*/  IMAD.SHL.U32 R193, R193, 0x2, RZ ;  /* 0x00000002c1c17824 */ /* 0x000fe200078e00ff */
[----:B------:R-:W-:Y:S04]  /*30f0*/  LDSM.16.M88.4 R8, [R194] ;  /* 0x00000000c208783b */ /* 0x000fe80000000200 */
[----:B------:R-:W1:Y:S01]  /*3100*/  LDSM.16.M88.4 R64, [R193+0x6000] ;  /* 0x00600000c140783b */ /* 0x000e620000000200 */
[----:B------:R-:W-:-:S02]  /*3110*/  IADD3 R3, R193, 0x6000, RZ ;  /* 0x00006000c1037810 */ /* 0x000fc40007ffe0ff */
[----:B------:R-:W-:Y:S01]  /*3120*/  IADD3 R191, R193, 0x6020, RZ ;  /* 0x00006020c1bf7810 */ /* 0x000fe20007ffe0ff */
[----:B------:R-:W2:Y:S01]  /*3130*/  LDSM.16.M88.4 R56, [R193+0x6800] ;  /* 0x00680000c138783b */ /* 0x000ea20000000200 */
[----:B------:R-:W-:Y:S01]  /*3140*/  @P1 IADD3 R191, R3, -0x20, RZ ;  /* 0xffffffe003bf1810 */ /* 0x000fe20007ffe0ff */
[----:B------:R-:W-:Y:S02]  /*3150*/  IMAD.MOV.U32 R3, RZ, RZ, 0x40 ;  /* 0x00000040ff037424 */ /* 0x000fe400078e00ff */
[----:B------:R-:W5:Y:S01]  /*3160*/  LDSM.16.M88.4 R48, [R193+0x7000] ;  /* 0x00700000c130783b */ /* 0x000f620000000200 */
[----:B------:R-:W-:Y:S02]  /*3170*/  IADD3 R183, R191, 0x800, RZ ;  /* 0x00000800bfb77810 */ /* 0x000fe40007ffe0ff */
[----:B------:R-:W-:Y:S01]  /*3180*/  SEL R3, R3, 0xffffffc0, !P2 ;  /* 0xffffffc003037807 */ /* 0x000fe20005000000 */
[----:B------:R-:W3:Y:S01]  /*3190*/  LDSM.16.M88.4 R12, [R193+0x7800] ;  /* 0x00780000c10c783b */ /* 0x000ee20000000200 */
[----:B------:R-:W-:-:S02]  /*31a0*/  IADD3 R182, R191, 0x1000, RZ ;  /* 0x00001000bfb67810 */ /* 0x000fc40007ffe0ff */
[----:B------:R-:W-:Y:S01]  /*31b0*/  IADD3 R181, R191, 0x1800, RZ ;  /* 0x00001800bfb57810 */ /* 0x000fe20007ffe0ff */
[----:B------:R-:W4:Y:S01]  /*31c0*/  LDSM.16.M88.4 R80, [R191] ;  /* 0x00000000bf50783b */ /* 0x000f220000000200 */
[----:B------:R-:W-:Y:S01]  /*31d0*/  IMAD.IADD R187, R193, 0x1, R3 ;  /* 0x00000001c1bb7824 */ /* 0x000fe200078e0203 */
[----:B------:R-:W-:Y:S01]  /*31e0*/  IADD3 R179, R191, 0x2000, RZ ;  /* 0x00002000bfb37810 */ /* 0x000fe20007ffe0ff */
[----:B------:R-:W-:Y:S01]  /*31f0*/  IMAD.IADD R180, R3, 0x1, R191 ;  /* 0x0000000103b47824 */ /* 0x000fe200078e02bf */
[----:B------:R-:W3:Y:S01]  /*3200*/  LDSM.16.M88.4 R76, [R191+0x800] ;  /* 0x00080000bf4c783b */ /* 0x000ee20000000200 */
[C---:B------:R-:W-:Y:S02]  /*3210*/  IADD3 R178, R191.reuse, 0x2800, RZ ;  /* 0x00002800bfb27810 */ /* 0x040fe40007ffe0ff */
[C---:B------:R-:W-:Y:S01]  /*3220*/  IADD3 R177, R191.reuse, 0x3000, RZ ;  /* 0x00003000bfb17810 */ /* 0x040fe20007ffe0ff */
[----:B------:R-:W3:Y:S01]  /*3230*/  LDSM.16.M88.4 R32, [R191+0x1000] ;  /* 0x00100000bf20783b */ /* 0x000ee20000000200 */
[----:B------:R-:W-:-:S02]  /*3240*/  IADD3 R176, R191, 0x3800, RZ ;  /* 0x00003800bfb07810 */ /* 0x000fc40007ffe0ff */
[C---:B------:R-:W-:Y:S01]  /*3250*/  IADD3 R175, R191.reuse, 0x4000, RZ ;  /* 0x00004000bfaf7810 */ /* 0x040fe20007ffe0ff */
[----:B------:R-:W3:Y:S01]  /*3260*/  LDSM.16.M88.4 R24, [R191+0x1800] ;  /* 0x00180000bf18783b */ /* 0x000ee20000000200 */
[C---:B------:R-:W-:Y:S02]  /*3270*/  IADD3 R174, R191.reuse, 0x4800, RZ ;  /* 0x00004800bfae7810 */ /* 0x040fe40007ffe0ff */
[C---:B------:R-:W-:Y:S01]  /*3280*/  IADD3 R173, R191.reuse, 0x5000, RZ ;  /* 0x00005000bfad7810 */ /* 0x040fe20007ffe0ff */
[----:B------:R-:W3:Y:S01]  /*3290*/  LDSM.16.M88.4 R72, [R187+0x6000] ;  /* 0x00600000bb48783b */ /* 0x000ee20000000200 */
[----:B------:R-:W-:-:S03]  /*32a0*/  IADD3 R172, R191, 0x5800, RZ ;  /* 0x00005800bfac7810 */ /* 0x000fc60007ffe0ff */
[----:B------:R-:W3:Y:S01]  /*32b0*/  LDSM.16.M88.4 R68, [R187+0x6800] ;  /* 0x00680000bb44783b */ /* 0x000ee20000000200 */
[C---:B-1----:R-:W-:Y:S03]  /*32c0*/  HMMA.16816.F32 R16, R8.reuse, R64, RZ ;  /* 0x000000400810723c */ /* 0x042fe600000018ff */
[----:B------:R-:W1:Y:S04]  /*32d0*/  LDSM.16.M88.4 R36, [R187+0x7000] ;  /* 0x00700000bb24783b */ /* 0x000e680000000200 */
[----:B------:R-:W1:Y:S01]  /*32e0*/  LDSM.16.M88.4 R28, [R187+0x7800] ;  /* 0x00780000bb1c783b */ /* 0x000e620000000200 */
[C---:B------:R-:W-:Y:S03]  /*32f0*/  HMMA.16816.F32 R64, R8.reuse, R66, RZ ;  /* 0x000000420840723c */ /* 0x040fe600000018ff */
[----:B------:R-:W-:Y:S05]  /*3300*/  LDSM.16.M88.4 R84, [R180] ;  /* 0x00000000b454783b */ /* 0x000fea0000000200 */
[C---:B--2---:R-:W-:Y:S08]  /*3310*/  HMMA.16816.F32 R60, R8.reuse, R56, RZ ;  /* 0x00000038083c723c */ /* 0x044ff000000018ff */
[C---:B-----5:R-:W-:Y:S08]  /*3320*/  HMMA.16816.F32 R52, R8.reuse, R48, RZ ;  /* 0x000000300834723c */ /* 0x060ff000000018ff */
[C---:B------:R-:W-:Y:S08]  /*3330*/  HMMA.16816.F32 R56, R8.reuse, R58, RZ ;  /* 0x0000003a0838723c */ /* 0x040ff000000018ff */
[C---:B------:R-:W-:Y:S08]  /*3340*/  HMMA.16816.F32 R48, R8.reuse, R50, RZ ;  /* 0x000000320830723c */ /* 0x040ff000000018ff */
[C---:B---3--:R-:W-:Y:S08]  /*3350*/  HMMA.16816.F32 R44, R8.reuse, R12, RZ ;  /* 0x0000000c082c723c */ /* 0x048ff000000018ff */
[----:B------:R-:W-:Y:S01]  /*3360*/  HMMA.16816.F32 R8, R8, R14, RZ ;  /* 0x0000000e0808723c */ /* 0x000fe200000018ff */
[----:B------:R-:W2:Y:S07]  /*3370*/  LDSM.16.M88.4 R12, [R189] ;  /* 0x00000000bd0c783b */ /* 0x000eae0000000200 */
[C---:B----4-:R-:W-:Y:S08]  /*3380*/  HMMA.16816.F32 R16, R20.reuse, R80, R16 ;  /* 0x000000501410723c */ /* 0x050ff00000001810 */
[C---:B------:R-:W-:Y:S01]  /*3390*/  HMMA.16816.F32 R64, R20.reuse, R82, R64 ;  /* 0x000000521440723c */ /* 0x040fe20000001840 */
[----:B------:R-:W3:Y:S07]  /*33a0*/  LDSM.16.M88.4 R80, [R180+0x800] ;  /* 0x00080000b450783b */ /* 0x000eee0000000200 */
        /* <DEDUP_REMOVED lines=8> */
[----:B------:R-:W4:Y:S04]  /*3430*/  LDSM.16.M88.4 R24, [R180+0x1000] ;  /* 0x00100000b418783b */ /* 0x000f280000000200 */
[----:B------:R-:W5:Y:S03]  /*3440*/  LDSM.16.M88.4 R20, [R180+0x1800] ;  /* 0x00180000b414783b */ /* 0x000f660000000200 */
[C---:B------:R-:W-:Y:S08]  /*3450*/  HMMA.16816.F32 R16, R40.reuse, R72, R16 ;  /* 0x000000482810723c */ /* 0x040ff00000001810 */
[C---:B------:R-:W-:Y:S01]  /*3460*/  HMMA.16816.F32 R64, R40.reuse, R74, R64 ;  /* 0x0000004a2840723c */ /* 0x040fe20000001840 */
[----:B------:R-:W2:Y:S07]  /*3470*/  LDSM.16.M88.4 R72, [R193+0x8800] ;  /* 0x00880000c148783b */ /* 0x000eae0000000200 */
[C---:B------:R-:W-:Y:S08]  /*3480*/  HMMA.16816.F32 R60, R40.reuse, R68, R60 ;  /* 0x00000044283c723c */ /* 0x040ff0000000183c */
[C---:B------:R-:W-:Y:S01]  /*3490*/  HMMA.16816.F32 R56, R40.reuse, R70, R56 ;  /* 0x000000462838723c */ /* 0x040fe20000001838 */
[----:B------:R-:W3:Y:S07]  /*34a0*/  LDSM.16.M88.4 R68, [R193+0x9000] ;  /* 0x00900000c144783b */ /* 0x000eee0000000200 */
[C---:B-1----:R-:W-:Y:S08]  /*34b0*/  HMMA.16816.F32 R52, R40.reuse, R36, R52 ;  /* 0x000000242834723c */ /* 0x042ff00000001834 */
[C---:B------:R-:W-:Y:S01]  /*34c0*/  HMMA.16816.F32 R48, R40.reuse, R38, R48 ;  /* 0x000000262830723c */ /* 0x040fe20000001830 */
[----:B------:R-:W1:Y:S07]  /*34d0*/  LDSM.16.M88.4 R36, [R193+0x9800] ;  /* 0x00980000c124783b */ /* 0x000e6e0000000200 */
[C---:B------:R-:W-:Y:S08]  /*34e0*/  HMMA.16816.F32 R44, R40.reuse, R28, R44 ;  /* 0x0000001c282c723c */ /* 0x040ff0000000182c */
[----:B------:R-:W-:Y:S01]  /*34f0*/  HMMA.16816.F32 R40, R40, R30, R8 ;  /* 0x0000001e2828723c */ /* 0x000fe20000001808 */
[----:B------:R-:W-:Y:S04]  /*3500*/  LDSM.16.M88.4 R8, [R192+0x2000] ;  /* 0x00200000c008783b */ /* 0x000fe80000000200 */
        /* <DEDUP_REMOVED lines=14> */
[C---:B------:R-:W-:Y:S08]  /*35f0*/  HMMA.16816.F32 R16, R32.reuse, R76, R16 ;  /* 0x0000004c2010723c */ /* 0x040ff00000001810 */
[C---:B------:R-:W-:Y:S01]  /*3600*/  HMMA.16816.F32 R64, R32.reuse, R78, R64 ;  /* 0x0000004e2040723c */ /* 0x040fe20000001840 */
[----:B------:R-:W5:Y:S07]  /*3610*/  LDSM.16.M88.4 R76, [R187+0x8800] ;  /* 0x00880000bb4c783b */ /* 0x000f6e0000000200 */
[C---:B------:R-:W-:Y:S08]  /*3620*/  HMMA.16816.F32 R60, R32.reuse, R72, R60 ;  /* 0x00000048203c723c */ /* 0x040ff0000000183c */
[C---:B------:R-:W-:Y:S01]  /*3630*/  HMMA.16816.F32 R56, R32.reuse, R74, R56 ;  /* 0x0000004a2038723c */ /* 0x040fe20000001838 */
[----:B------:R-:W2:Y:S07]  /*3640*/  LDSM.16.M88.4 R72, [R187+0x9000] ;  /* 0x00900000bb48783b */ /* 0x000eae0000000200 */
[C---:B------:R-:W-:Y:S08]  /*3650*/  HMMA.16816.F32 R52, R32.reuse, R68, R52 ;  /* 0x000000442034723c */ /* 0x040ff00000001834 */
[C---:B------:R-:W-:Y:S01]  /*3660*/  HMMA.16816.F32 R48, R32.reuse, R70, R48 ;  /* 0x000000462030723c */ /* 0x040fe20000001830 */
[----:B------:R-:W3:Y:S07]  /*3670*/  LDSM.16.M88.4 R68, [R187+0x9800] ;  /* 0x00980000bb44783b */ /* 0x000eee0000000200 */
[----:B-1----:R-:W-:Y:S08]  /*3680*/  HMMA.16816.F32 R44, R32, R36, R44 ;  /* 0x00000024202c723c */ /* 0x002ff0000000182c */
[C---:B------:R-:W-:Y:S08]  /*3690*/  HMMA.16816.F32 R16, R8.reuse, R28, R16 ;  /* 0x0000001c0810723c */ /* 0x040ff00000001810 */
[----:B------:R-:W-:Y:S01]  /*36a0*/  HMMA.16816.F32 R64, R8, R30, R64 ;  /* 0x0000001e0840723c */ /* 0x000fe20000001840 */
[----:B------:R-:W-:Y:S07]  /*36b0*/  LDSM.16.M88.4 R28, [R180+0x2800] ;  /* 0x00280000b41c783b */ /* 0x000fee0000000200 */
[----:B------:R-:W-:Y:S01]  /*36c0*/  HMMA.16816.F32 R40, R32, R38, R40 ;  /* 0x000000262028723c */ /* 0x000fe20000001828 */
[----:B------:R-:W-:Y:S04]  /*36d0*/  LDSM.16.M88.4 R36, [R189+0x2000] ;  /* 0x00200000bd24783b */ /* 0x000fe80000000200 */
[----:B------:R-:W1:Y:S03]  /*36e0*/  LDSM.16.M88.4 R32, [R180+0x2000] ;  /* 0x00200000b420783b */ /* 0x000e660000000200 */
[C---:B--2---:R-:W-:Y:S08]  /*36f0*/  HMMA.16816.F32 R60, R8.reuse, R24, R60 ;  /* 0x00000018083c723c */ /* 0x044ff0000000183c */
[C---:B------:R-:W-:Y:S01]  /*3700*/  HMMA.16816.F32 R56, R8.reuse, R26, R56 ;  /* 0x0000001a0838723c */ /* 0x040fe20000001838 */
[----:B------:R-:W2:Y:S07]  /*3710*/  LDSM.16.M88.4 R24, [R180+0x3000] ;  /* 0x00300000b418783b */ /* 0x000eae0000000200 */
[C---:B---3--:R-:W-:Y:S08]  /*3720*/  HMMA.16816.F32 R52, R8.reuse, R20, R52 ;  /* 0x000000140834723c */ /* 0x048ff00000001834 */
[C---:B------:R-:W-:Y:S01]  /*3730*/  HMMA.16816.F32 R48, R8.reuse, R22, R48 ;  /* 0x000000160830723c */ /* 0x040fe20000001830 */
[----:B------:R-:W3:Y:S07]  /*3740*/  LDSM.16.M88.4 R20, [R180+0x3800] ;  /* 0x00380000b414783b */ /* 0x000eee0000000200 */
[----:B----4-:R-:W-:Y:S08]  /*3750*/  HMMA.16816.F32 R44, R8, R12, R44 ;  /* 0x0000000c082c723c */ /* 0x010ff0000000182c */
[C---:B------:R-:W-:Y:S08]  /*3760*/  HMMA.16816.F32 R16, R80.reuse, R84, R16 ;  /* 0x000000545010723c */ /* 0x040ff00000001810 */
[----:B------:R-:W-:Y:S08]  /*3770*/  HMMA.16816.F32 R64, R80, R86, R64 ;  /* 0x000000565040723c */ /* 0x000ff00000001840 */
[----:B------:R-:W-:Y:S01]  /*3780*/  HMMA.16816.F32 R40, R8, R14, R40 ;  /* 0x0000000e0828723c */ /* 0x000fe20000001828 */
[----:B------:R-:W-:Y:S04]  /*3790*/  LDSM.16.M88.4 R12, [R194+0x4000] ;  /* 0x00400000c20c783b */ /* 0x000fe80000000200 */
[----:B------:R-:W4:Y:S03]  /*37a0*/  LDSM.16.M88.4 R8, [R193+0xa000] ;  /* 0x00a00000c108783b */ /* 0x000f260000000200 */
[C---:B-----5:R-:W-:Y:S08]  /*37b0*/  HMMA.16816.F32 R60, R80.reuse, R76, R60 ;  /* 0x0000004c503c723c */ /* 0x060ff0000000183c */
[C---:B------:R-:W-:Y:S08]  /*37c0*/  HMMA.16816.F32 R56, R80.reuse, R78, R56 ;  /* 0x0000004e5038723c */ /* 0x040ff00000001838 */
[C---:B------:R-:W-:Y:S08]  /*37d0*/  HMMA.16816.F32 R52, R80.reuse, R72, R52 ;  /* 0x000000485034723c */ /* 0x040ff00000001834 */
[C---:B------:R-:W-:Y:S01]  /*37e0*/  HMMA.16816.F32 R48, R80.reuse, R74, R48 ;  /* 0x0000004a5030723c */ /* 0x040fe20000001830 */
[----:B------:R-:W5:Y:S07]  /*37f0*/  LDSM.16.M88.4 R72, [R193+0xa800] ;  /* 0x00a80000c148783b */ /* 0x000f6e0000000200 */
[----:B------:R-:W-:Y:S08]  /*3800*/  HMMA.16816.F32 R44, R80, R68, R44 ;  /* 0x00000044502c723c */ /* 0x000ff0000000182c */
[C---:B-1----:R-:W-:Y:S08]  /*3810*/  HMMA.16816.F32 R16, R36.reuse, R32, R16 ;  /* 0x000000202410723c */ /* 0x042ff00000001810 */
[----:B------:R-:W-:Y:S01]  /*3820*/  HMMA.16816.F32 R64, R36, R34, R64 ;  /* 0x000000222440723c */ /* 0x000fe20000001840 */
[----:B------:R-:W1:Y:S07]  /*3830*/  LDSM.16.M88.4 R32, [R193+0xb800] ;  /* 0x00b80000c120783b */ /* 0x000e6e0000000200 */
[----:B------:R-:W-:Y:S01]  /*3840*/  HMMA.16816.F32 R40, R80, R70, R40 ;  /* 0x000000465028723c */ /* 0x000fe20000001828 */
[----:B------:R-:W-:Y:S07]  /*3850*/  LDSM.16.M88.4 R68, [R193+0xb000] ;  /* 0x00b00000c144783b */ /* 0x000fee0000000200 */
[C---:B------:R-:W-:Y:S08]  /*3860*/  HMMA.16816.F32 R60, R36.reuse, R28, R60 ;  /* 0x0000001c243c723c */ /* 0x040ff0000000183c */
[C---:B------:R-:W-:Y:S01]  /*3870*/  HMMA.16816.F32 R56, R36.reuse, R30, R56 ;  /* 0x0000001e2438723c */ /* 0x040fe20000001838 */
[----:B------:R-:W-:Y:S07]  /*3880*/  LDSM.16.M88.4 R28, [R192+0x4000] ;  /* 0x00400000c01c783b */ /* 0x000fee0000000200 */
[C---:B--2---:R-:W-:Y:S08]  /*3890*/  HMMA.16816.F32 R52, R36.reuse, R24, R52 ;  /* 0x000000182434723c */ /* 0x044ff00000001834 */
[C---:B------:R-:W-:Y:S01]  /*38a0*/  HMMA.16816.F32 R48, R36.reuse, R26, R48 ;  /* 0x0000001a2430723c */ /* 0x040fe20000001830 */
[----:B------:R-:W2:Y:S07]  /*38b0*/  LDSM.16.M88.4 R24, [R191+0x4000] ;  /* 0x00400000bf18783b */ /* 0x000eae0000000200 */
[C---:B---3--:R-:W-:Y:S08]  /*38c0*/  HMMA.16816.F32 R44, R36.reuse, R20, R44 ;  /* 0x00000014242c723c */ /* 0x048ff0000000182c */
[----:B------:R-:W-:Y:S01]  /*38d0*/  HMMA.16816.F32 R40, R36, R22, R40 ;  /* 0x000000162428723c */ /* 0x000fe20000001828 */
[----:B------:R-:W3:Y:S04]  /*38e0*/  LDSM.16.M88.4 R20, [R191+0x4800] ;  /* 0x00480000bf14783b */ /* 0x000ee80000000200 */
[----:B------:R-:W-:Y:S03]  /*38f0*/  LDSM.16.M88.4 R36, [R191+0x5800] ;  /* 0x00580000bf24783b */ /* 0x000fe60000000200 */
[C---:B----4-:R-:W-:Y:S08]  /*3900*/  HMMA.16816.F32 R16, R12.reuse, R8, R16 ;  /* 0x000000080c10723c */ /* 0x050ff00000001810 */
[C---:B------:R-:W-:Y:S01]  /*3910*/  HMMA.16816.F32 R64, R12.reuse, R10, R64 ;  /* 0x0000000a0c40723c */ /* 0x040fe20000001840 */
[----:B------:R-:W-:Y:S07]  /*3920*/  LDSM.16.M88.4 R8, [R191+0x5000] ;  /* 0x00500000bf08783b */ /* 0x000fee0000000200 */
[C---:B-----5:R-:W-:Y:S08]  /*3930*/  HMMA.16816.F32 R60, R12.reuse, R72, R60 ;  /* 0x000000480c3c723c */ /* 0x060ff0000000183c */
[C---:B------:R-:W-:Y:S01]  /*3940*/  HMMA.16816.F32 R56, R12.reuse, R74, R56 ;  /* 0x0000004a0c38723c */ /* 0x040fe20000001838 */
[----:B------:R-:W-:Y:S07]  /*3950*/  LDSM.16.M88.4 R72, [R187+0xa000] ;  /* 0x00a00000bb48783b */ /* 0x000fee0000000200 */
[----:B-1----:R-:W-:Y:S01]  /*3960*/  HMMA.16816.F32 R76, R12, R32, R44 ;  /* 0x000000200c4c723c */ /* 0x002fe2000000182c */
[----:B------:R-:W1:Y:S07]  /*3970*/  LDSM.16.M88.4 R44, [R190+0x4000] ;  /* 0x00400000be2c783b */ /* 0x000e6e0000000200 */
[----:B--2---:R-:W-:Y:S08]  /*3980*/  HMMA.16816.F32 R16, R28, R24, R16 ;  /* 0x000000181c10723c */ /* 0x004ff00000001810 */
[C---:B------:R-:W-:Y:S08]  /*3990*/  HMMA.16816.F32 R52, R12.reuse, R68, R52 ;  /* 0x000000440c34723c */ /* 0x040ff00000001834 */
[C---:B------:R-:W-:Y:S01]  /*39a0*/  HMMA.16816.F32 R48, R12.reuse, R70, R48 ;  /* 0x000000460c30723c */ /* 0x040fe20000001830 */
[----:B------:R-:W2:Y:S07]  /*39b0*/  LDSM.16.M88.4 R68, [R187+0xa800] ;  /* 0x00a80000bb44783b */ /* 0x000eae0000000200 */
[----:B------:R-:W-:Y:S01]  /*39c0*/  HMMA.16816.F32 R40, R12, R34, R40 ;  /* 0x000000220c28723c */ /* 0x000fe20000001828 */
[----:B------:R-:W-:Y:S04]  /*39d0*/  LDSM.16.M88.4 R32, [R180+0x4000] ;  /* 0x00400000b420783b */ /* 0x000fe80000000200 */
[----:B------:R-:W-:Y:S03]  /*39e0*/  LDSM.16.M88.4 R12, [R187+0xb000] ;  /* 0x00b00000bb0c783b */ /* 0x000fe60000000200 */
[C---:B------:R-:W-:Y:S01]  /*39f0*/  HMMA.16816.F32 R64, R28.reuse, R26, R64 ;  /* 0x0000001a1c40723c */ /* 0x040fe20000001840 */
[----:B------:R-:W4:Y:S07]  /*3a00*/  LDSM.16.M88.4 R24, [R189+0x4000] ;  /* 0x00400000bd18783b */ /* 0x000f2e0000000200 */
[C---:B---3--:R-:W-:Y:S08]  /*3a10*/  HMMA.16816.F32 R60, R28.reuse, R20, R60 ;  /* 0x000000141c3c723c */ /* 0x048ff0000000183c */
[----:B------:R-:W-:Y:S01]  /*3a20*/  HMMA.16816.F32 R56, R28, R22, R56 ;  /* 0x000000161c38723c */ /* 0x000fe20000001838 */
[----:B------:R-:W3:Y:S07]  /*3a30*/  LDSM.16.M88.4 R20, [R187+0xb800] ;  /* 0x00b80000bb14783b */ /* 0x000eee0000000200 */
[----:B-1----:R-:W-:Y:S08]  /*3a40*/  HMMA.16816.F32 R16, R44, R72, R16 ;  /* 0x000000482c10723c */ /* 0x002ff00000001810 */
[C---:B------:R-:W-:Y:S07]  /*3a50*/  HMMA.16816.F32 R76, R28.reuse, R36, R76 ;  /* 0x000000241c4c723c */ /* 0x040fee000000184c */
[----:B------:R-:W-:Y:S01]  /*3a60*/  IMAD.U32 R36, RZ, RZ, UR23 ;  /* 0x00000017ff247e24 */ /* 0x000fe2000f8e00ff */
[----:B------:R-:W-:Y:S03]  /*3a70*/  HMMA.16816.F32 R52, R28, R8, R52 ;  /* 0x000000081c34723c */ /* 0x000fe60000001834 */
[----:B------:R-:W-:-:S04]  /*3a80*/  IMAD R36, R36, 0x40, R195 ;  /* 0x0000004024247824 */ /* 0x000fc800078e02c3 */
[----:B------:R-:W-:Y:S01]  /*3a90*/  I2F R3, R36 ;  /* 0x0000002400037306 */ /* 0x000fe20000201400 */
[----:B------:R-:W-:Y:S01]  /*3aa0*/  HMMA.16816.F32 R48, R28, R10, R48 ;  /* 0x0000000a1c30723c */ /* 0x000fe20000001830 */
[----:B------:R-:W1:Y:S07]  /*3ab0*/  LDSM.16.M88.4 R8, [R180+0x4800] ;  /* 0x00480000b408783b */ /* 0x000e6e0000000200 */
[C---:B------:R-:W-:Y:S08]  /*3ac0*/  HMMA.16816.F32 R64, R44.reuse, R74, R64 ;  /* 0x0000004a2c40723c */ /* 0x040ff00000001840 */
[----:B--2---:R-:W-:Y:S08]  /*3ad0*/  HMMA.16816.F32 R60, R44, R68, R60 ;  /* 0x000000442c3c723c */ /* 0x004ff0000000183c */
[----:B----4-:R-:W-:Y:S08]  /*3ae0*/  HMMA.16816.F32 R16, R24, R32, R16 ;  /* 0x000000201810723c */ /* 0x010ff00000001810 */
[C---:B---3--:R-:W-:Y:S07]  /*3af0*/  HMMA.16816.F32 R76, R44.reuse, R20, R76 ;  /* 0x000000142c4c723c */ /* 0x048fee000000184c */
[----:B------:R-:W-:Y:S01]  /*3b00*/  IADD3 R20, R36, 0x1, RZ ;  /* 0x0000000124147810 */ /* 0x000fe20007ffe0ff */
[----:B------:R-:W-:Y:S03]  /*3b10*/  HMMA.16816.F32 R56, R44, R70, R56 ;  /* 0x000000462c38723c */ /* 0x000fe60000001838 */
[----:B------:R-:W2:Y:S01]  /*3b20*/  I2F R21, R20 ;  /* 0x0000001400157306 */ /* 0x000ea20000201400 */
[----:B------:R-:W-:-:S02]  /*3b30*/  ISETP.GE.AND P5, PT, R20, R134, PT ;  /* 0x000000861400720c */ /* 0x000fc40003fa6270 */
[----:B------:R-:W-:Y:S02]  /*3b40*/  ISETP.GE.AND P2, PT, R20, R133, PT ;  /* 0x000000851400720c */ /* 0x000fe40003f46270 */
[----:B------:R-:W-:Y:S07]  /*3b50*/  HMMA.16816.F32 R40, R28, R38, R40 ;  /* 0x000000261c28723c */ /* 0x000fee0000001828 */
[----:B------:R-:W-:Y:S01]  /*3b60*/  IADD3 R29, R36, 0x8, RZ ;  /* 0x00000008241d7810 */ /* 0x000fe20007ffe0ff */
[----:B------:R-:W-:Y:S01]  /*3b70*/  HMMA.16816.F32 R52, R44, R12, R52 ;  /* 0x0000000c2c34723c */ /* 0x000fe20000001834 */
[----:B--2---:R-:W-:-:S02]  /*3b80*/  FFMA.FTZ R31, R21, UR4, R17 ;  /* 0x00000004151f7c23 */ /* 0x004fc40008010011 */
[----:B------:R-:W2:Y:S01]  /*3b90*/  I2F R28, R29 ;  /* 0x0000001d001c7306 */ /* 0x000ea20000201400 */
[----:B------:R-:W-:Y:S01]  /*3ba0*/  FFMA.FTZ R21, R21, UR4, R19 ;  /* 0x0000000415157c23 */ /* 0x000fe20008010013 */
[----:B------:R-:W-:-:S03]  /*3bb0*/  ISETP.GE.AND P4, PT, R29, R134, PT ;  /* 0x000000861d00720c */ /* 0x000fc60003f86270 */
[----:B------:R-:W-:Y:S01]  /*3bc0*/  HMMA.16816.F32 R48, R44, R14, R48 ;  /* 0x0000000e2c30723c */ /* 0x000fe20000001830 */
[----:B------:R-:W3:Y:S01]  /*3bd0*/  LDSM.16.M88.4 R12, [R180+0x5000] ;  /* 0x00500000b40c783b */ /* 0x000ee20000000200 */
[----:B------:R-:W-:Y:S02]  /*3be0*/  FSEL R31, R31, -INF , !P5 ;  /* 0xff8000001f1f7808 */ /* 0x000fe40006800000 */
[----:B------:R-:W-:Y:S02]  /*3bf0*/  ISETP.GE.AND P1, PT, R29, R133, PT ;  /* 0x000000851d00720c */ /* 0x000fe40003f26270 */
[----:B------:R-:W-:Y:S02]  /*3c00*/  IADD3 R17, R36, 0x11, RZ ;  /* 0x0000001124117810 */ /* 0x000fe40007ffe0ff */
[----:B------:R-:W-:Y:S01]  /*3c10*/  HMMA.16816.F32 R64, R24, R34, R64 ;  /* 0x000000221840723c */ /* 0x000fe20000001840 */
[----:B------:R-:W-:Y:S02]  /*3c20*/  FSEL R21, R21, -INF , !P2 ;  /* 0xff80000015157808 */ /* 0x000fe40005000000 */
[----:B------:R-:W-:-:S04]  /*3c30*/  ISETP.GE.AND P2, PT, R17, R134, PT ;  /* 0x000000861100720c */ /* 0x000fc80003f46270 */
[C---:B------:R-:W-:Y:S01]  /*3c40*/  IADD3 R35, R36.reuse, 0x28, RZ ;  /* 0x0000002824237810 */ /* 0x040fe20007ffe0ff */
[C---:B-1----:R-:W-:Y:S03]  /*3c50*/  HMMA.16816.F32 R60, R24.reuse, R8, R60 ;  /* 0x00000008183c723c */ /* 0x042fe6000000183c */
[----:B------:R-:W-:Y:S04]  /*3c60*/  I2F R34, R35 ;  /* 0x0000002300227306 */ /* 0x000fe80000201400 */
[----:B------:R-:W-:Y:S01]  /*3c70*/  IADD3 R8, R36, 0x10, RZ ;  /* 0x0000001024087810 */ /* 0x000fe20007ffe0ff */
[----:B------:R-:W-:Y:S03]  /*3c80*/  HMMA.16816.F32 R56, R24, R10, R56 ;  /* 0x0000000a1838723c */ /* 0x000fe60000001838 */
[C---:B------:R-:W-:Y:S01]  /*3c90*/  ISETP.GE.AND P3, PT, R8.reuse, R134, PT ;  /* 0x000000860800720c */ /* 0x040fe20003f66270 */
[----:B------:R1:W4:Y:S01]  /*3ca0*/  I2F R19, R8 ;  /* 0x0000000800137306 */ /* 0x0003220000201400 */
[----:B------:R-:W-:-:S03]  /*3cb0*/  ISETP.GE.AND P5, PT, R8, R133, PT ;  /* 0x000000850800720c */ /* 0x000fc60003fa6270 */
[----:B------:R-:W-:Y:S01]  /*3cc0*/  HMMA.16816.F32 R40, R44, R22, R40 ;  /* 0x000000162c28723c */ /* 0x000fe20000001828 */
[C---:B--2---:R-:W-:Y:S02]  /*3cd0*/  FFMA.FTZ R29, R28.reuse, UR4, R64 ;  /* 0x000000041c1d7c23 */ /* 0x044fe40008010040 */
[----:B------:R-:W-:-:S03]  /*3ce0*/  FFMA.FTZ R30, R28, UR4, R66 ;  /* 0x000000041c1e7c23 */ /* 0x000fc60008010042 */
[----:B------:R-:W-:Y:S02]  /*3cf0*/  FSEL R29, R29, -INF , !P4 ;  /* 0xff8000001d1d7808 */ /* 0x000fe40006000000 */
[----:B------:R-:W-:Y:S01]  /*3d00*/  IADD3 R22, R36, 0x9, RZ ;  /* 0x0000000924167810 */ /* 0x000fe20007ffe0ff */
[C---:B---3--:R-:W-:Y:S01]  /*3d10*/  HMMA.16816.F32 R52, R24.reuse, R12, R52 ;  /* 0x0000000c1834723c */ /* 0x048fe20000001834 */
[----:B------:R-:W-:Y:S01]  /*3d20*/  ISETP.GE.AND P4, PT, R17, R133, PT ;  /* 0x000000851100720c */ /* 0x000fe20003f86270 */
[----:B-1----:R-:W1:Y:S01]  /*3d30*/  LDSM.16.M88.4 R8, [R180+0x5800] ;  /* 0x00580000b408783b */ /* 0x002e620000000200 */
[----:B------:R-:W2:Y:S01]  /*3d40*/  I2F R20, R22 ;  /* 0x0000001600147306 */ /* 0x000ea20000201400 */
[----:B------:R-:W-:Y:S01]  /*3d50*/  ISETP.GE.AND P0, PT, R22, R134, PT ;  /* 0x000000861600720c */ /* 0x000fe20003f06270 */
[----:B----4-:R-:W-:Y:S01]  /*3d60*/  FFMA.FTZ R62, R19, UR4, R62 ;  /* 0x00000004133e7c23 */ /* 0x010fe2000801003e */
[C---:B------:R-:W-:Y:S02]  /*3d70*/  IADD3 R23, R36.reuse, 0x18, RZ ;  /* 0x0000001824177810 */ /* 0x040fe40007ffe0ff */
[----:B------:R-:W-:Y:S01]  /*3d80*/  HMMA.16816.F32 R48, R24, R14, R48 ;  /* 0x0000000e1830723c */ /* 0x000fe20000001830 */
[----:B------:R-:W-:Y:S01]  /*3d90*/  IADD3 R12, R36, 0x19, RZ ;  /* 0x00000019240c7810 */ /* 0x000fe20007ffe0ff */
[----:B------:R-:W-:-:S04]  /*3da0*/  DEPBAR.LE SB0, 0x0 ;  /* 0x000080000000791a */ /* 0x000fc80000000000 */
[----:B------:R-:W3:Y:S01]  /*3db0*/  I2F R17, R17 ;  /* 0x0000001100117306 */ /* 0x000ee20000201400 */
[-C--:B------:R-:W-:Y:S02]  /*3dc0*/  ISETP.GE.AND P6, PT, R22, R133.reuse, PT ;  /* 0x000000851600720c */ /* 0x080fe40003fc6270 */
[----:B------:R-:W-:Y:S02]  /*3dd0*/  FSEL R30, R30, -INF , !P1 ;  /* 0xff8000001e1e7808 */ /* 0x000fe40004800000 */
[----:B------:R-:W-:Y:S01]  /*3de0*/  ISETP.GE.AND P1, PT, R23, R134, PT ;  /* 0x000000861700720c */ /* 0x000fe20003f26270 */
[----:B--2---:R-:W-:Y:S01]  /*3df0*/  FFMA.FTZ R32, R20, UR4, R65 ;  /* 0x0000000414207c23 */ /* 0x004fe20008010041 */
[----:B------:R-:W-:Y:S01]  /*3e00*/  IADD3 R13, R36, 0x20, RZ ;  /* 0x00000020240d7810 */ /* 0x000fe20007ffe0ff */
[----:B------:R-:W2:Y:S01]  /*3e10*/  I2F R22, R23 ;  /* 0x0000001700167306 */ /* 0x000ea20000201400 */
[----:B------:R-:W-:Y:S02]  /*3e20*/  FFMA.FTZ R28, R20, UR4, R67 ;  /* 0x00000004141c7c23 */ /* 0x000fe40008010043 */
[----:B------:R-:W-:Y:S01]  /*3e30*/  FSEL R32, R32, -INF , !P0 ;  /* 0xff80000020207808 */ /* 0x000fe20004000000 */
[----:B------:R-:W-:Y:S01]  /*3e40*/  FFMA.FTZ R20, R19, UR4, R60 ;  /* 0x0000000413147c23 */ /* 0x000fe2000801003c */
[----:B------:R-:W-:-:S02]  /*3e50*/  ISETP.GE.AND P0, PT, R23, R133, PT ;  /* 0x000000851700720c */ /* 0x000fc40003f06270 */
[----:B------:R-:W-:Y:S01]  /*3e60*/  FSEL R28, R28, -INF , !P6 ;  /* 0xff8000001c1c7808 */ /* 0x000fe20007000000 */
[----:B------:R4:W5:Y:S01]  /*3e70*/  I2F R23, R12 ;  /* 0x0000000c00177306 */ /* 0x0009620000201400 */
[C---:B---3--:R-:W-:Y:S01]  /*3e80*/  FFMA.FTZ R19, R17.reuse, UR4, R61 ;  /* 0x0000000411137c23 */ /* 0x048fe2000801003d */
[----:B------:R-:W-:Y:S01]  /*3e90*/  FSEL R20, R20, -INF , !P3 ;  /* 0xff80000014147808 */ /* 0x000fe20005800000 */
[----:B------:R-:W-:Y:S01]  /*3ea0*/  FFMA.FTZ R17, R17, UR4, R63 ;  /* 0x0000000411117c23 */ /* 0x000fe2000801003f */
[-C--:B------:R-:W-:Y:S01]  /*3eb0*/  ISETP.GE.AND P6, PT, R12, R134.reuse, PT ;  /* 0x000000860c00720c */ /* 0x080fe20003fc6270 */
[----:B------:R-:W-:Y:S01]  /*3ec0*/  FFMA.FTZ R50, R34, UR4, R50 ;  /* 0x0000000422327c23 */ /* 0x000fe20008010032 */
[-C--:B------:R-:W-:Y:S01]  /*3ed0*/  ISETP.GE.AND P3, PT, R12, R133.reuse, PT ;  /* 0x000000850c00720c */ /* 0x080fe20003f66270 */
[----:B------:R-:W-:Y:S01]  /*3ee0*/  FFMA.FTZ R48, R34, UR4, R48 ;  /* 0x0000000422307c23 */ /* 0x000fe20008010030 */
[----:B------:R-:W-:Y:S01]  /*3ef0*/  FSEL R19, R19, -INF , !P2 ;  /* 0xff80000013137808 */ /* 0x000fe20005000000 */
[----:B------:R3:W3:Y:S01]  /*3f00*/  I2F R33, R13 ;  /* 0x0000000d00217306 */ /* 0x0006e20000201400 */
[----:B------:R-:W-:Y:S01]  /*3f10*/  ISETP.GE.AND P2, PT, R13, R133, PT ;  /* 0x000000850d00720c */ /* 0x000fe20003f46270 */
[C---:B--2---:R-:W-:Y:S01]  /*3f20*/  FFMA.FTZ R15, R22.reuse, UR4, R56 ;  /* 0x00000004160f7c23 */ /* 0x044fe20008010038 */
[----:B------:R-:W-:Y:S01]  /*3f30*/  FSEL R17, R17, -INF , !P4 ;  /* 0xff80000011117808 */ /* 0x000fe20006000000 */
[----:B-1----:R-:W-:Y:S01]  /*3f40*/  HMMA.16816.F32 R76, R24, R8, R76 ;  /* 0x00000008184c723c */ /* 0x002fe2000000184c */
[----:B------:R-:W-:Y:S01]  /*3f50*/  FFMA.FTZ R58, R22, UR4, R58 ;  /* 0x00000004163a7c23 */ /* 0x000fe2000801003a */
[----:B----4-:R-:W-:Y:S01]  /*3f60*/  FSEL R12, R62, -INF , !P5 ;  /* 0xff8000003e0c7808 */ /* 0x010fe20006800000 */
[----:B-----5:R-:W-:Y:S01]  /*3f70*/  FFMA.FTZ R14, R23, UR4, R57 ;  /* 0x00000004170e7c23 */ /* 0x020fe20008010039 */
[----:B------:R-:W-:-:S03]  /*3f80*/  ISETP.GE.AND P5, PT, R13, R134, PT ;  /* 0x000000860d00720c */ /* 0x000fc60003fa6270 */
[----:B------:R-:W-:Y:S01]  /*3f90*/  IADD3 R9, R36, 0x29, RZ ;  /* 0x0000002924097810 */ /* 0x000fe20007ffe0ff */
[----:B------:R-:W-:Y:S01]  /*3fa0*/  FFMA.FTZ R8, R23, UR4, R59 ;  /* 0x0000000417087c23 */ /* 0x000fe2000801003b */
[----:B------:R-:W-:Y:S01]  /*3fb0*/  HMMA.16816.F32 R40, R24, R10, R40 ;  /* 0x0000000a1828723c */ /* 0x000fe20000001828 */
[----:B------:R-:W-:Y:S01]  /*3fc0*/  FSEL R14, R14, -INF , !P6 ;  /* 0xff8000000e0e7808 */ /* 0x000fe20007000000 */
[----:B------:R-:W1:Y:S01]  /*3fd0*/  I2F R23, R9 ;  /* 0x0000000900177306 */ /* 0x000e620000201400 */
[----:B---3--:R-:W-:Y:S01]  /*3fe0*/  IADD3 R13, R36, 0x21, RZ ;  /* 0x00000021240d7810 */ /* 0x008fe20007ffe0ff */
[C---:B------:R-:W-:Y:S01]  /*3ff0*/  FFMA.FTZ R52, R33.reuse, UR4, R52 ;  /* 0x0000000421347c23 */ /* 0x040fe20008010034 */
[----:B------:R-:W-:Y:S01]  /*4000*/  FSEL R8, R8, -INF , !P3 ;  /* 0xff80000008087808 */ /* 0x000fe20005800000 */
[----:B------:R-:W-:Y:S01]  /*4010*/  FFMA.FTZ R54, R33, UR4, R54 ;  /* 0x0000000421367c23 */ /* 0x000fe20008010036 */
[----:B------:R-:W-:Y:S02]  /*4020*/  IADD3 R11, R36, 0x31, RZ ;  /* 0x00000031240b7810 */ /* 0x000fe40007ffe0ff */
[----:B------:R-:W-:Y:S01]  /*4030*/  ISETP.GE.AND P6, PT, R35, R133, PT ;  /* 0x000000852300720c */ /* 0x000fe20003fc6270 */
[----:B------:R2:W3:Y:S01]  /*4040*/  I2F R22, R13 ;  /* 0x0000000d00167306 */ /* 0x0004e20000201400 */
[----:B------:R-:W-:-:S02]  /*4050*/  ISETP.GE.AND P3, PT, R9, R134, PT ;  /* 0x000000860900720c */ /* 0x000fc40003f66270 */
[----:B------:R-:W-:Y:S02]  /*4060*/  FSEL R15, R15, -INF , !P1 ;  /* 0xff8000000f0f7808 */ /* 0x000fe40004800000 */
[----:B------:R-:W-:Y:S02]  /*4070*/  IADD3 R33, R36, 0x30, RZ ;  /* 0x0000003024217810 */ /* 0x000fe40007ffe0ff */
[----:B------:R-:W-:Y:S01]  /*4080*/  ISETP.GE.AND P4, PT, R13, R134, PT ;  /* 0x000000860d00720c */ /* 0x000fe20003f86270 */
[----:B------:R-:W4:Y:S01]  /*4090*/  I2F R10, R11 ;  /* 0x0000000b000a7306 */ /* 0x000f220000201400 */
[----:B-1----:R-:W-:Y:S01]  /*40a0*/  FFMA.FTZ R49, R23, UR4, R49 ;  /* 0x0000000417317c23 */ /* 0x002fe20008010031 */
[-C--:B------:R-:W-:Y:S01]  /*40b0*/  ISETP.GE.AND P1, PT, R13, R133.reuse, PT ;  /* 0x000000850d00720c */ /* 0x080fe20003f26270 */
[----:B------:R-:W-:Y:S01]  /*40c0*/  FFMA.FTZ R51, R23, UR4, R51 ;  /* 0x0000000417337c23 */ /* 0x000fe20008010033 */
[----:B------:R-:W-:Y:S02]  /*40d0*/  FSEL R146, R52, -INF , !P5 ;  /* 0xff80000034927808 */ /* 0x000fe40006800000 */
[----:B------:R-:W-:-:S02]  /*40e0*/  ISETP.GE.AND P5, PT, R9, R133, PT ;  /* 0x000000850900720c */ /* 0x000fc40003fa6270 */
[----:B--2---:R-:W-:Y:S01]  /*40f0*/  FSEL R13, R58, -INF , !P0 ;  /* 0xff8000003a0d7808 */ /* 0x004fe20004000000 */
[----:B---3--:R-:W-:Y:S01]  /*4100*/  FFMA.FTZ R55, R22, UR4, R55 ;  /* 0x0000000416377c23 */ /* 0x008fe20008010037 */
[-C--:B------:R-:W-:Y:S01]  /*4110*/  ISETP.GE.AND P0, PT, R35, R134.reuse, PT ;  /* 0x000000862300720c */ /* 0x080fe20003f06270 */
[----:B------:R-:W1:Y:S01]  /*4120*/  I2F R9, R33 ;  /* 0x0000002100097306 */ /* 0x000e620000201400 */
[----:B------:R-:W-:Y:S01]  /*4130*/  FSEL R136, R50, -INF , !P6 ;  /* 0xff80000032887808 */ /* 0x000fe20007000000 */
[----:B------:R-:W-:Y:S01]  /*4140*/  FFMA.FTZ R53, R22, UR4, R53 ;  /* 0x0000000416357c23 */ /* 0x000fe20008010035 */
[----:B------:R-:W-:Y:S02]  /*4150*/  FSEL R139, R49, -INF , !P3 ;  /* 0xff800000318b7808 */ /* 0x000fe40005800000 */
[----:B------:R-:W-:Y:S01]  /*4160*/  IADD3 R24, R36, 0x38, RZ ;  /* 0x0000003824187810 */ /* 0x000fe20007ffe0ff */
[----:B----4-:R-:W-:Y:S01]  /*4170*/  FFMA.FTZ R79, R10, UR4, R79 ;  /* 0x000000040a4f7c23 */ /* 0x010fe2000801004f */
[----:B------:R-:W-:Y:S01]  /*4180*/  ISETP.GE.AND P6, PT, R36, R134, PT ;  /* 0x000000862400720c */ /* 0x000fe20003fc6270 */
[----:B------:R-:W-:Y:S01]  /*4190*/  FFMA.FTZ R77, R10, UR4, R77 ;  /* 0x000000040a4d7c23 */ /* 0x000fe2000801004d */
[C---:B------:R-:W-:Y:S01]  /*41a0*/  ISETP.GE.AND P3, PT, R36.reuse, R133, PT ;  /* 0x000000852400720c */ /* 0x040fe20003f66270 */
[----:B------:R-:W2:Y:S01]  /*41b0*/  I2F R22, R24 ;  /* 0x0000001800167306 */ /* 0x000ea20000201400 */
[----:B------:R-:W-:Y:S01]  /*41c0*/  IADD3 R36, R36, 0x39, RZ ;  /* 0x0000003924247810 */ /* 0x000fe20007ffe0ff */
[----:B------:R-:W-:Y:S01]  /*41d0*/  FFMA.FTZ R10, R3, UR4, R16 ;  /* 0x00000004030a7c23 */ /* 0x000fe20008010010 */
[----:B------:R-:W-:-:S02]  /*41e0*/  FSEL R137, R55, -INF , !P1 ;  /* 0xff80000037897808 */ /* 0x000fc40004800000 */
[----:B------:R-:W-:Y:S01]  /*41f0*/  FSEL R144, R48, -INF , !P0 ;  /* 0xff80000030907808 */ /* 0x000fe20004000000 */
[----:B-1----:R-:W-:Y:S01]  /*4200*/  FFMA.FTZ R76, R9, UR4, R76 ;  /* 0x00000004094c7c23 */ /* 0x002fe2000801004c */
[-C--:B------:R-:W-:Y:S01]  /*4210*/  ISETP.GE.AND P1, PT, R11, R134.reuse, PT ;  /* 0x000000860b00720c */ /* 0x080fe20003f26270 */
[----:B------:R-:W-:Y:S01]  /*4220*/  FFMA.FTZ R78, R9, UR4, R78 ;  /* 0x00000004094e7c23 */ /* 0x000fe2000801004e */
[----:B------:R-:W-:Y:S01]  /*4230*/  ISETP.GE.AND P0, PT, R11, R133, PT ;  /* 0x000000850b00720c */ /* 0x000fe20003f06270 */
[----:B------:R-:W-:Y:S01]  /*4240*/  FFMA.FTZ R9, R3, UR4, R18 ;  /* 0x0000000403097c23 */ /* 0x000fe20008010012 */
[----:B------:R-:W1:Y:S01]  /*4250*/  I2F R11, R36 ;  /* 0x00000024000b7306 */ /* 0x000e620000201400 */
[----:B------:R-:W-:Y:S02]  /*4260*/  FSEL R138, R54, -INF , !P2 ;  /* 0xff800000368a7808 */ /* 0x000fe40005000000 */
[----:B------:R-:W-:Y:S02]  /*4270*/  FSEL R168, R79, -INF , !P0 ;  /* 0xff8000004fa87808 */ /* 0x000fe40004000000 */
[----:B------:R-:W-:Y:S01]  /*4280*/  PLOP3.LUT P0, PT, PT, PT, UP0, 0x80, 0x0 ;  /* 0x000000000000781c */ /* 0x000fe20003f0f008 */
[C---:B--2---:R-:W-:Y:S01]  /*4290*/  FFMA.FTZ R40, R22.reuse, UR4, R40 ;  /* 0x0000000416287c23 */ /* 0x044fe20008010028 */
[----:B------:R-:W-:Y:S01]  /*42a0*/  FSEL R145, R53, -INF , !P4 ;  /* 0xff80000035917808 */ /* 0x000fe20006000000 */
[----:B------:R-:W-:Y:S01]  /*42b0*/  FFMA.FTZ R42, R22, UR4, R42 ;  /* 0x00000004162a7c23 */ /* 0x000fe2000801002a */
[----:B------:R-:W-:-:S02]  /*42c0*/  ISETP.GE.AND P2, PT, R33, R134, PT ;  /* 0x000000862100720c */ /* 0x000fc40003f46270 */
[----:B------:R-:W-:Y:S02]  /*42d0*/  ISETP.GE.AND P4, PT, R33, R133, PT ;  /* 0x000000852100720c */ /* 0x000fe40003f86270 */
[----:B------:R-:W-:Y:S02]  /*42e0*/  FSEL R199, R51, -INF , !P5 ;  /* 0xff80000033c77808 */ /* 0x000fe40006800000 */
[----:B------:R-:W-:Y:S01]  /*42f0*/  FSEL R215, R76, -INF , !P2 ;  /* 0xff8000004cd77808 */ /* 0x000fe20005000000 */
[C---:B-1----:R-:W-:Y:S01]  /*4300*/  FFMA.FTZ R41, R11.reuse, UR4, R41 ;  /* 0x000000040b297c23 */ /* 0x042fe20008010029 */
[----:B------:R-:W-:Y:S01]  /*4310*/  FSEL R206, R78, -INF , !P4 ;  /* 0xff8000004ece7808 */ /* 0x000fe20006000000 */
[----:B------:R-:W-:Y:S01]  /*4320*/  FFMA.FTZ R43, R11, UR4, R43 ;  /* 0x000000040b2b7c23 */ /* 0x000fe2000801002b */
[----:B------:R-:W-:Y:S01]  /*4330*/  FSEL R211, R77, -INF , !P1 ;  /* 0xff8000004dd37808 */ /* 0x000fe20004800000 */
[----:B------:R-:W-:Y:S01]  /*4340*/  BAR.SYNC.DEFER_BLOCKING 0x0 ;  /* 0x0000000000007b1d */ /* 0x000fe20000010000 */
[----:B------:R-:W-:-:S02]  /*4350*/  ISETP.GE.AND P5, PT, R24, R134, PT ;  /* 0x000000861800720c */ /* 0x000fc40003fa6270 */
[-C--:B------:R-:W-:Y:S02]  /*4360*/  ISETP.GE.AND P2, PT, R24, R133.reuse, PT ;  /* 0x000000851800720c */ /* 0x080fe40003f46270 */
        /* <DEDUP_REMOVED lines=34> */
[C---:B------:R-:W-:Y:S01]  /*4590*/  IADD3 R11, P5, R3.reuse, UR27, RZ ;  /* 0x0000001b030b7c10 */ /* 0x040fe2000ffbe0ff */
        /* <DEDUP_REMOVED lines=15> */
[----:B------:R1:W-:Y:S01]  /*4690*/  @P3 STS.128 [R196+0x8800], RZ ;  /* 0x008800ffc4003388 */ /* 0x0003e20000000c00 */
[----:B---3--:R-:W-:-:S04]  /*46a0*/  @!P3 LEA R26, P6, R3, c[0x0][0x168], 0x1 ;  /* 0x00005a00031aba11 */ /* 0x008fc800078c08ff */
[C---:B------:R-:W-:Y:S02]  /*46b0*/  @!P3 LEA.HI.X R27, R3.reuse, c[0x0][0x16c], R6, 0x1, P6 ;  /* 0x00005b00031bba11 */ /* 0x040fe400030f0c06 */
        /* <DEDUP_REMOVED lines=8> */
[C---:B-----5:R-:W-:Y:S01]  /*4740*/  @!P4 LEA R22, P6, R11.reuse, c[0x0][0x168], 0x1 ;  /* 0x00005a000b16ca11 */ /* 0x060fe200078c08ff */
[----:B------:R-:W-:Y:S01]  /*4750*/  @!PT LDS RZ, [RZ] ;  /* 0x00000000fffff984 */ /* 0x000fe20000000800 */
[----:B------:R-:W-:Y:S01]  /*4760*/  @!PT LDS RZ, [RZ] ;  /* 0x00000000fffff984 */ /* 0x000fe20000000800 */
[----:B------:R-:W-:Y:S01]  /*4770*/  @!PT LDS RZ, [RZ] ;  /* 0x00000000fffff984 */ /* 0x000fe20000000800 */
[----:B------:R4:W-:Y:S01]  /*4780*/  @!P2 LDGSTS.E.BYPASS.LTC128B.128 [R196+0xa800], [R24.64+0x100] ;  /* 0x0a80010018c4afae */ /* 0x0009e2000b901d52 */
[C---:B--2---:R-:W-:Y:S02]  /*4790*/  @!P3 LEA R34, P5, R11.reuse, c[0x0][0x168], 0x1 ;  /* 0x00005a000b22ba11 */ /* 0x044fe400078a08ff */
[C-C-:B------:R-:W-:Y:S01]  /*47a0*/  @!P4 LEA.HI.X R23, R11.reuse, c[0x0][0x16c], R6.reuse, 0x1, P6 ;  /* 0x00005b000b17ca11 */ /* 0x140fe200030f0c06 */
[----:B------:R1:W-:Y:S01]  /*47b0*/  @P4 STS.128 [R196+0x7000], RZ ;  /* 0x007000ffc4004388 */ /* 0x0003e20000000c00 */
[C---:B------:R-:W-:Y:S02]  /*47c0*/  IADD3 R3, P6, R11.reuse, UR27, RZ ;  /* 0x0000001b0b037c10 */ /* 0x040fe4000ffde0ff */
[C---:B------:R-:W-:Y:S01]  /*47d0*/  @!P3 LEA.HI.X R35, R11.reuse, c[0x0][0x16c], R6, 0x1, P5 ;  /* 0x00005b000b23ba11 */ /* 0x040fe200028f0c06 */
        /* <DEDUP_REMOVED lines=8> */
[----:B------:R1:W-:Y:S01]  /*4860*/  @!P3 LDGSTS.E.BYPASS.LTC128B.128 [R196+0x9000], [R34.64+0x80] ;  /* 0x0900008022c4bfae */ /* 0x0003e2000b901d52 */
[----:B---3--:R-:W-:-:S03]  /*4870*/  @!P2 LEA R26, P1, R11, c[0x0][0x168], 0x1 ;  /* 0x00005a000b1aaa11 */ /* 0x008fc600078208ff */
[----:B------:R1:W-:Y:S01]  /*4880*/  @P2 STS.128 [R196+0xb000], RZ ;  /* 0x00b000ffc4002388 */ /* 0x0003e20000000c00 */
[----:B------:R-:W-:Y:S02]  /*4890*/  @!P2 LEA.HI.X R27, R11, c[0x0][0x16c], R6, 0x1, P1 ;  /* 0x00005b000b1baa11 */ /* 0x000fe400008f0c06 */
[----:B------:R-:W-:Y:S02]  /*48a0*/  IADD3.X R6, R6, UR29, RZ, P6, !PT ;  /* 0x0000001d06067c10 */ /* 0x000fe4000b7fe4ff */
        /* <DEDUP_REMOVED lines=26> */
.L_x_423:
[----:B------:R-:W-:Y:S05]  /*4a50*/  BSYNC B0 ;  /* 0x0000000000007941 */ /* 0x000fea0003800000 */
.L_x_422:
[----:B------:R-:W0:Y:S02]  /*4a60*/  LDGDEPBAR ;  /* 0x00000000000079af */ /* 0x000e240000000000 */
.L_x_421:
[----:B------:R-:W-:Y:S01]  /*4a70*/  FMNMX.FTZ R3, R10, R31, !PT ;  /* 0x0000001f0a037209 */ /* 0x000fe20007810000 */
[----:B------:R-:W-:Y:S01]  /*4a80*/  IMAD.WIDE.U32 R170, R213, -0x326172a9, RZ ;  /* 0xcd9e8d57d5aa7825 */ /* 0x000fe200078e00ff */
[----:B------:R-:W-:Y:S01]  /*4a90*/  FMNMX.FTZ R6, R9, R21, !PT ;  /* 0x0000001509067209 */ /* 0x000fe20007810000 */
[----:B------:R-:W-:Y:S01]  /*4aa0*/  USHF.L.U32 UR31, UR23, 0x1, URZ ;  /* 0x00000001171f7899 */ /* 0x000fe2000800063f */
        /* <DEDUP_REMOVED lines=23> */
[----:B------:R-:W-:Y:S01]  /*4c20*/  IMAD R161, R5, 0x10000, R5 ;  /* 0x0001000005a17824 */ /* 0x000fe200078e0205 */
[----:B------:R-:W-:Y:S01]  /*4c30*/  FMNMX.FTZ R3, R146, R3, !PT ;  /* 0x0000000392037209 */ /* 0x000fe20007810000 */
[--C-:B------:R-:W-:Y:S01]  /*4c40*/  IMAD R186, R2, 0x2, R188.reuse ;  /* 0x0000000202ba7824 */ /* 0x100fe200078e02bc */
[----:B------:R-:W-:Y:S01]  /*4c50*/  FMNMX.FTZ R6, R138, R6, !PT ;  /* 0x000000068a067209 */ /* 0x000fe20007810000 */
[----:B------:R-:W-:Y:S01]  /*4c60*/  UIADD3 UR15, UR20, 0x1715609d, URZ ;  /* 0x1715609d140f7890 */ /* 0x000fe2000fffe03f */
[----:B------:R-:W-:Y:S01]  /*4c70*/  FMNMX.FTZ R3, R145, R3, !PT ;  /* 0x0000000391037209 */ /* 0x000fe20007810000 */
[----:B------:R-:W-:Y:S01]  /*4c80*/  LDSM.16.MT88.4 R124, [R188+0xc000] ;  /* 0x00c00000bc7c783b */ /* 0x000fe20000004200 */
[----:B------:R-:W-:Y:S01]  /*4c90*/  FMNMX.FTZ R6, R137, R6, !PT ;  /* 0x0000000689067209 */ /* 0x000fe20007810000 */
[----:B------:R-:W-:Y:S01]  /*4ca0*/  IMAD R185, R0, 0x2, R188 ;  /* 0x0000000200b97824 */ /* 0x000fe200078e02bc */
        /* <DEDUP_REMOVED lines=19> */
[----:B------:R-:W-:-:S03]  /*4de0*/  LOP3.LUT R214, R7, UR20, RZ, 0x3c, !PT ;  /* 0x0000001407d67c12 */ /* 0x000fc6000f8e3cff */
[----:B------:R-:W2:Y:S01]  /*4df0*/  SHFL.BFLY PT, R132, R3, 0x2, 0x1f ;  /* 0x0c401f0003847f89 */ /* 0x000ea200000e0000 */
[----:B------:R-:W-:-:S03]  /*4e00*/  LOP3.LUT R162, R171, R214, RZ, 0x3c, !PT ;  /* 0x000000d6aba27212 */ /* 0x000fc600078e3cff */
[----:B------:R-:W3:Y:S02]  /*4e10*/  SHFL.BFLY PT, R11, R6, 0x2, 0x1f ;  /* 0x0c401f00060b7f89 */ /* 0x000ee400000e0000 */
[----:B------:R-:W-:Y:S02]  /*4e20*/  IMAD.WIDE.U32 R162, R162, -0x2daee0ad, RZ ;  /* 0xd2511f53a2a27825 */ /* 0x000fe400078e00ff */
[----:B------:R-:W-:Y:S03]  /*4e30*/  LDSM.16.MT88.4 R96, [R188+0x10000] ;  /* 0x01000000bc60783b */ /* 0x000fe60000004200 */
[----:B------:R-:W-:Y:S01]  /*4e40*/  LOP3.LUT R164, R163, UR7, R220, 0x96, !PT ;  /* 0x00000007a3a47c12 */ /* 0x000fe2000f8e96dc */
[----:B------:R-:W-:Y:S01]  /*4e50*/  UIADD3 UR7, UR20, -0x61c88647, URZ ;  /* 0x9e3779b914077890 */ /* 0x000fe2000fffe03f */
[----:B------:R-:W-:Y:S03]  /*4e60*/  LDSM.16.MT88.4 R56, [R184+0xc000] ;  /* 0x00c00000b838783b */ /* 0x000fe60000004200 */
[----:B------:R-:W-:Y:S01]  /*4e70*/  IMAD.WIDE.U32 R164, R164, -0x326172a9, RZ ;  /* 0xcd9e8d57a4a47825 */ /* 0x000fe200078e00ff */
[----:B------:R-:W-:Y:S04]  /*4e80*/  LDSM.16.MT88.4 R40, [R186+0xc000] ;  /* 0x00c00000ba28783b */ /* 0x000fe80000004200 */
[----:B------:R-:W-:Y:S01]  /*4e90*/  LDSM.16.MT88.4 R48, [R185+0xc000] ;  /* 0x00c00000b930783b */ /* 0x000fe20000004200 */
[----:B--2---:R-:W-:Y:S01]  /*4ea0*/  FMNMX.FTZ R132, R3, R132, !PT ;  /* 0x0000008403847209 */ /* 0x004fe20007810000 */
[----:B------:R-:W-:Y:S01]  /*4eb0*/  IMAD.U32 R3, RZ, RZ, UR31 ;  /* 0x0000001fff037e24 */ /* 0x000fe2000f8e00ff */
[----:B------:R-:W-:Y:S01]  /*4ec0*/  UIADD3 UR31, UR31, 0x1, URZ ;  /* 0x000000011f1f7890 */ /* 0x000fe2000fffe03f */
[----:B---3--:R-:W-:-:S02]  /*4ed0*/  FMNMX.FTZ R6, R6, R11, !PT ;  /* 0x0000000b06067209 */ /* 0x008fc40007810000 */
[----:B------:R-:W2:Y:S01]  /*4ee0*/  SHFL.BFLY PT, R7, R132, 0x1, 0x1f ;  /* 0x0c201f0084077f89 */ /* 0x000ea200000e0000 */
[----:B------:R-:W-:Y:S02]  /*4ef0*/  LOP3.LUT R3, R221, UR21, R3, 0x96, !PT ;  /* 0x00000015dd037c12 */ /* 0x000fe4000f8e9603 */
[----:B------:R-:W-:-:S03]  /*4f00*/  IMAD.U32 R220, RZ, RZ, UR31 ;  /* 0x0000001fffdc7e24 */ /* 0x000fc6000f8e00ff */
[----:B-1----:R-:W-:Y:S02]  /*4f10*/  IMAD.WIDE.U32 R24, R3, -0x326172a9, RZ ;  /* 0xcd9e8d5703187825 */ /* 0x002fe400078e00ff */
[----:B------:R-:W-:-:S03]  /*4f20*/  LOP3.LUT R220, R221, UR21, R220, 0x96, !PT ;  /* 0x00000015dddc7c12 */ /* 0x000fc6000f8e96dc */
[----:B------:R-:W-:Y:S02]  /*4f30*/  LOP3.LUT R3, R25, UR7, R170, 0x96, !PT ;  /* 0x0000000719037c12 */ /* 0x000fe4000f8e96aa */
[----:B------:R-:W-:Y:S01]  /*4f40*/  LOP3.LUT R24, R165, UR28, R24, 0x96, !PT ;  /* 0x0000001ca5187c12 */ /* 0x000fe2000f8e9618 */
[----:B------:R-:W-:-:S04]  /*4f50*/  IMAD.WIDE.U32 R220, R220, -0x326172a9, RZ ;  /* 0xcd9e8d57dcdc7825 */ /* 0x000fc800078e00ff */
[----:B------:R-:W-:Y:S01]  /*4f60*/  IMAD.WIDE.U32 R22, R3, -0x2daee0ad, RZ ;  /* 0xd2511f5303167825 */ /* 0x000fe200078e00ff */
[----:B------:R-:W-:Y:S01]  /*4f70*/  LOP3.LUT R170, R221, UR7, R170, 0x96, !PT ;  /* 0x00000007ddaa7c12 */ /* 0x000fe2000f8e96aa */
[----:B------:R-:W1:Y:S02]  /*4f80*/  SHFL.BFLY PT, R3, R6, 0x1, 0x1f ;  /* 0x0c201f0006037f89 */ /* 0x000e6400000e0000 */
[----:B------:R-:W-:Y:S01]  /*4f90*/  IMAD.WIDE.U32 R24, R24, -0x2daee0ad, RZ ;  /* 0xd2511f5318187825 */ /* 0x000fe200078e00ff */
[----:B--2---:R-:W-:Y:S02]  /*4fa0*/  FMNMX.FTZ R132, R132, R7, !PT ;  /* 0x0000000784847209 */ /* 0x004fe40007810000 */
[----:B------:R-:W-:Y:S01]  /*4fb0*/  LOP3.LUT R7, R23, UR26, R162, 0x96, !PT ;  /* 0x0000001a17077c12 */ /* 0x000fe2000f8e96a2 */
[----:B------:R-:W-:Y:S01]  /*4fc0*/  IMAD.WIDE.U32 R170, R170, -0x2daee0ad, RZ ;  /* 0xd2511f53aaaa7825 */ /* 0x000fe200078e00ff */
[C---:B------:R-:W-:Y:S02]  /*4fd0*/  FSETP.NEU.FTZ.AND P1, PT, R132.reuse, -INF , PT ;  /* 0xff8000008400780b */ /* 0x040fe40003f3d000 */
[----:B------:R-:W-:Y:S01]  /*4fe0*/  LOP3.LUT R22, R25, UR22, R22, 0x96, !PT ;  /* 0x0000001619167c12 */ /* 0x000fe2000f8e9616 */
[----:B------:R-:W-:Y:S01]  /*4ff0*/  FMUL.FTZ R209, R132, c[0x0][0x23c] ;  /* 0x00008f0084d17a20 */ /* 0x000fe20000410000 */
[----:B------:R-:W-:Y:S01]  /*5000*/  LOP3.LUT R163, R171, UR26, R162, 0x96, !PT ;  /* 0x0000001aaba37c12 */ /* 0x000fe2000f8e96a2 */
[----:B------:R-:W-:-:S03]  /*5010*/  IMAD.WIDE.U32 R26, R7, -0x326172a9, RZ ;  /* 0xcd9e8d57071a7825 */ /* 0x000fc600078e00ff */
[----:B------:R-:W-:Y:S01]  /*5020*/  FSEL R209, R209, RZ, P1 ;  /* 0x000000ffd1d17208 */ /* 0x000fe20000800000 */
[----:B------:R-:W-:Y:S01]  /*5030*/  IMAD.WIDE.U32 R22, R22, -0x326172a9, RZ ;  /* 0xcd9e8d5716167825 */ /* 0x000fe200078e00ff */
[----:B------:R-:W-:-:S03]  /*5040*/  LOP3.LUT R7, R27, UR25, R164, 0x96, !PT ;  /* 0x000000191b077c12 */ /* 0x000fc6000f8e96a4 */
[----:B------:R-:W-:Y:S01]  /*5050*/  FFMA.FTZ R157, R10, c[0x0][0x23c], -R209 ;  /* 0x00008f000a9d7a23 */ /* 0x000fe200000108d1 */
[----:B------:R-:W-:Y:S01]  /*5060*/  LOP3.LUT R10, R23, UR17, R26, 0x96, !PT ;  /* 0x00000011170a7c12 */ /* 0x000fe2000f8e961a */
[----:B------:R-:W-:Y:S01]  /*5070*/  IMAD.WIDE.U32 R26, R7, -0x2daee0ad, RZ ;  /* 0xd2511f53071a7825 */ /* 0x000fe200078e00ff */
[----:B-1----:R-:W-:-:S03]  /*5080*/  FMNMX.FTZ R3, R6, R3, !PT ;  /* 0x0000000306037209 */ /* 0x002fc60007810000 */
[----:B------:R-:W-:Y:S01]  /*5090*/  IMAD.WIDE.U32 R10, R10, -0x2daee0ad, RZ ;  /* 0xd2511f530a0a7825 */ /* 0x000fe200078e00ff */
[----:B------:R-:W-:Y:S01]  /*50a0*/  FSETP.NEU.FTZ.AND P1, PT, R3, -INF , PT ;  /* 0xff8000000300780b */ /* 0x000fe20003f3d000 */
[----:B------:R-:W-:Y:S01]  /*50b0*/  MUFU.EX2 R157, R157 ;  /* 0x0000009d009d7308 */ /* 0x000fe20000000800 */
[----:B------:R-:W-:Y:S01]  /*50c0*/  LOP3.LUT R6, R27, UR16, R24, 0x96, !PT ;  /* 0x000000101b067c12 */ /* 0x000fe2000f8e9618 */
[----:B------:R-:W-:Y:S01]  /*50d0*/  FMUL.FTZ R169, R3, c[0x0][0x23c] ;  /* 0x00008f0003a97a20 */ /* 0x000fe20000410000 */
[----:B------:R-:W-:Y:S01]  /*50e0*/  LOP3.LUT R24, R11, UR13, R26, 0x96, !PT ;  /* 0x0000000d0b187c12 */ /* 0x000fe2000f8e961a */
[--C-:B------:R-:W-:Y:S02]  /*50f0*/  FFMA.FTZ R155, R29, c[0x0][0x23c], -R209.reuse ;  /* 0x00008f001d9b7a23 */ /* 0x100fe400000108d1 */
[----:B------:R-:W-:Y:S01]  /*5100*/  FFMA.FTZ R150, R32, c[0x0][0x23c], -R209 ;  /* 0x00008f0020967a23 */ /* 0x000fe200000108d1 */
[----:B------:R-:W-:Y:S01]  /*5110*/  FSEL R169, R169, RZ, P1 ;  /* 0x000000ffa9a97208 */ /* 0x000fe20000800000 */
[----:B------:R-:W-:Y:S01]  /*5120*/  IMAD.WIDE.U32 R24, R24, -0x326172a9, RZ ;  /* 0xcd9e8d5718187825 */ /* 0x000fe200078e00ff */
[----:B------:R-:W1:Y:S01]  /*5130*/  LDSM.16.MT88.4 R32, [R184+0x10000] ;  /* 0x01000000b820783b */ /* 0x000e620000004200 */
[----:B------:R-:W-:Y:S02]  /*5140*/  MUFU.EX2 R155, R155 ;  /* 0x0000009b009b7308 */ /* 0x000fe40000000800 */
[--C-:B------:R-:W-:Y:S01]  /*5150*/  FFMA.FTZ R159, R30, c[0x0][0x23c], -R169.reuse ;  /* 0x00008f001e9f7a23 */ /* 0x100fe200000108a9 */
[----:B------:R-:W-:Y:S01]  /*5160*/  LOP3.LUT R18, R24, 0xffff, RZ, 0xc0, !PT ;  /* 0x0000ffff18127812 */ /* 0x000fe200078ec0ff */
[----:B------:R-:W-:Y:S01]  /*5170*/  FFMA.FTZ R152, R28, c[0x0][0x23c], -R169 ;  /* 0x00008f001c987a23 */ /* 0x000fe200000108a9 */
[----:B------:R-:W-:Y:S01]  /*5180*/  SHF.R.U32.HI R11, RZ, 0x10, R24 ;  /* 0x00000010ff0b7819 */ /* 0x000fe20000011618 */
[----:B------:R-:W-:Y:S01]  /*5190*/  IMAD.WIDE.U32 R6, R6, -0x326172a9, RZ ;  /* 0xcd9e8d5706067825 */ /* 0x000fe200078e00ff */
[----:B------:R-:W-:Y:S01]  /*51a0*/  LOP3.LUT R16, R24, 0xff, RZ, 0xc0, !PT ;  /* 0x000000ff18107812 */ /* 0x000fe200078ec0ff */
[----:B------:R-:W2:Y:S01]  /*51b0*/  MUFU.EX2 R150, R150 ;  /* 0x0000009600967308 */ /* 0x000ea20000000800 */
[----:B------:R-:W-:Y:S01]  /*51c0*/  SHF.R.U32.HI R18, RZ, 0x8, R18 ;  /* 0x00000008ff127819 */ /* 0x000fe20000011612 */
[----:B------:R-:W-:Y:S01]  /*51d0*/  FFMA.FTZ R156, R31, c[0x0][0x23c], -R209 ;  /* 0x00008f001f9c7a23 */ /* 0x000fe200000108d1 */
[----:B------:R-:W-:Y:S01]  /*51e0*/  LOP3.LUT R11, R11, 0xff, RZ, 0xc0, !PT ;  /* 0x000000ff0b0b7812 */ /* 0x000fe200078ec0ff */
[--C-:B------:R-:W-:Y:S01]  /*51f0*/  FFMA.FTZ R154, R9, c[0x0][0x23c], -R169.reuse ;  /* 0x00008f00099a7a23 */ /* 0x100fe200000108a9 */
[----:B------:R-:W-:Y:S01]  /*5200*/  LOP3.LUT R9, R25, UR30, R6, 0x96, !PT ;  /* 0x0000001e19097c12 */ /* 0x000fe2000f8e9606 */
[----:B------:R-:W-:Y:S01]  /*5210*/  FFMA.FTZ R160, R21, c[0x0][0x23c], -R169 ;  /* 0x00008f0015a07a23 */ /* 0x000fe200000108a9 */
[----:B------:R-:W-:Y:S01]  /*5220*/  SHF.R.U32.HI R6, RZ, 0x18, R24 ;  /* 0x00000018ff067819 */ /* 0x000fe20000011618 */
[----:B------:R-:W-:Y:S01]  /*5230*/  MUFU.EX2 R159, R159 ;  /* 0x0000009f009f7308 */ /* 0x000fe20000000800 */
[----:B------:R-:W-:Y:S01]  /*5240*/  PRMT R4, R16, 0x5410, R18 ;  /* 0x0000541010047816 */ /* 0x000fe20000000012 */
[--C-:B------:R-:W-:Y:S01]  /*5250*/  FFMA.FTZ R148, R15, c[0x0][0x23c], -R209.reuse ;  /* 0x00008f000f947a23 */ /* 0x100fe200000108d1 */
[----:B------:R-:W-:Y:S01]  /*5260*/  PRMT R6, R11, 0x5410, R6 ;  /* 0x000054100b067816 */ /* 0x000fe20000000006 */
[----:B------:R-:W-:Y:S01]  /*5270*/  FFMA.FTZ R153, R20, c[0x0][0x23c], -R209 ;  /* 0x00008f0014997a23 */ /* 0x000fe200000108d1 */
[C---:B------:R-:W-:Y:S01]  /*5280*/  LOP3.LUT R5, R9.reuse, 0xffff, RZ, 0xc0, !PT ;  /* 0x0000ffff09057812 */ /* 0x040fe200078ec0ff */
[--C-:B------:R-:W-:Y:S01]  /*5290*/  HSET2.LE.AND R4, R4, R161.reuse, PT ;  /* 0x000000a104047233 */ /* 0x100fe20003803000 */
[--C-:B------:R-:W-:Y:S01]  /*52a0*/  SHF.R.U32.HI R2, RZ, 0x10, R9.reuse ;  /* 0x00000010ff027819 */ /* 0x100fe20000011609 */
[----:B------:R-:W3:Y:S01]  /*52b0*/  MUFU.EX2 R152, R152 ;  /* 0x0000009800987308 */ /* 0x000ee20000000800 */
[----:B------:R-:W-:Y:S01]  /*52c0*/  LOP3.LUT R0, R9, 0xff, RZ, 0xc0, !PT ;  /* 0x000000ff09007812 */ /* 0x000fe200078ec0ff */
[--C-:B------:R-:W-:Y:S01]  /*52d0*/  HSET2.LE.AND R115, R6, R161.reuse, PT ;  /* 0x000000a106737233 */ /* 0x100fe20003803000 */
[----:B------:R-:W-:Y:S01]  /*52e0*/  SHF.R.U32.HI R9, RZ, 0x18, R9 ;  /* 0x00000018ff097819 */ /* 0x000fe20000011609 */
[----:B------:R-:W-:Y:S01]  /*52f0*/  FFMA.FTZ R149, R19, c[0x0][0x23c], -R209 ;  /* 0x00008f0013957a23 */ /* 0x000fe200000108d1 */
[----:B------:R-:W-:Y:S01]  /*5300*/  SHF.R.U32.HI R5, RZ, 0x8, R5 ;  /* 0x00000008ff057819 */ /* 0x000fe20000011605 */
[--C-:B------:R-:W-:Y:S01]  /*5310*/  FFMA.FTZ R151, R12, c[0x0][0x23c], -R169.reuse ;  /* 0x00008f000c977a23 */ /* 0x100fe200000108a9 */
[----:B------:R-:W-:Y:S01]  /*5320*/  LOP3.LUT R2, R2, 0xff, RZ, 0xc0, !PT ;  /* 0x000000ff02027812 */ /* 0x000fe200078ec0ff */
[----:B------:R-:W4:Y:S01]  /*5330*/  MUFU.EX2 R156, R156 ;  /* 0x0000009c009c7308 */ /* 0x000f220000000800 */
[----:B--2---:R-:W-:Y:S01]  /*5340*/  F2FP.PACK_AB R114, R150, R155 ;  /* 0x0000009b9672723e */ /* 0x004fe200000000ff */
[--C-:B------:R-:W-:Y:S01]  /*5350*/  FFMA.FTZ R135, R13, c[0x0][0x23c], -R169.reuse ;  /* 0x00008f000d877a23 */ /* 0x100fe200000108a9 */
[----:B------:R-:W-:Y:S01]  /*5360*/  LOP3.LUT R6, R7, UR15, R22, 0x96, !PT ;  /* 0x0000000f07067c12 */ /* 0x000fe2000f8e9616 */
[----:B------:R-:W-:Y:S01]  /*5370*/  FFMA.FTZ R158, R17, c[0x0][0x23c], -R169 ;  /* 0x00008f00119e7a23 */ /* 0x000fe200000108a9 */
[----:B------:R-:W-:Y:S01]  /*5380*/  PRMT R0, R0, 0x5410, R5 ;  /* 0x0000541000007816 */ /* 0x000fe20000000005 */
[----:B------:R-:W-:Y:S01]  /*5390*/  LDSM.16.MT88.4 R16, [R186+0xe800] ;  /* 0x00e80000ba10783b */ /* 0x000fe20000004200 */
[----:B------:R-:W-:Y:S01]  /*53a0*/  PRMT R2, R2, 0x5410, R9 ;  /* 0x0000541002027816 */ /* 0x000fe20000000009 */
[----:B------:R-:W-:Y:S01]  /*53b0*/  MUFU.EX2 R154, R154 ;  /* 0x0000009a009a7308 */ /* 0x000fe20000000800 */
[----:B------:R-:W-:Y:S01]  /*53c0*/  LOP3.LUT R114, R4, R114, RZ, 0xc0, !PT ;  /* 0x0000007204727212 */ /* 0x000fe200078ec0ff */
[----:B------:R-:W-:Y:S01]  /*53d0*/  IMAD.WIDE.U32 R6, R6, -0x2daee0ad, RZ ;  /* 0xd2511f5306067825 */ /* 0x000fe200078e00ff */
[----:B---3--:R-:W-:Y:S01]  /*53e0*/  F2FP.PACK_AB R4, R152, R159 ;  /* 0x0000009f9804723e */ /* 0x008fe200000000ff */
[--C-:B------:R-:W-:Y:S01]  /*53f0*/  HSET2.LE.AND R112, R0, R161.reuse, PT ;  /* 0x000000a100707233 */ /* 0x100fe20003803000 */
[----:B------:R-:W-:Y:S01]  /*5400*/  LDSM.16.MT88.4 R20, [R184+0xc800] ;  /* 0x00c80000b814783b */ /* 0x000fe20000004200 */
[--C-:B------:R-:W-:Y:S01]  /*5410*/  HSET2.LE.AND R113, R2, R161.reuse, PT ;  /* 0x000000a102717233 */ /* 0x100fe20003803000 */
[----:B------:R-:W-:Y:S01]  /*5420*/  LOP3.LUT R115, R115, R4, RZ, 0xc0, !PT ;  /* 0x0000000473737212 */ /* 0x000fe200078ec0ff */
[----:B------:R-:W2:Y:S01]  /*5430*/  MUFU.EX2 R160, R160 ;  /* 0x000000a000a07308 */ /* 0x000ea20000000800 */
[----:B----4-:R-:W-:Y:S01]  /*5440*/  F2FP.PACK_AB R2, R156, R157 ;  /* 0x0000009d9c02723e */ /* 0x010fe200000000ff */
[----:B------:R-:W-:Y:S01]  /*5450*/  FFMA.FTZ R9, R8, c[0x0][0x23c], -R169 ;  /* 0x00008f0008097a23 */ /* 0x000fe200000108a9 */
[----:B------:R-:W-:Y:S01]  /*5460*/  LOP3.LUT R4, R6, 0xffff, RZ, 0xc0, !PT ;  /* 0x0000ffff06047812 */ /* 0x000fe200078ec0ff */
[--C-:B------:R-:W-:Y:S01]  /*5470*/  FFMA.FTZ R162, R146, c[0x0][0x23c], -R209.reuse ;  /* 0x00008f0092a27a23 */ /* 0x100fe200000108d1 */
[----:B------:R-:W-:Y:S01]  /*5480*/  LOP3.LUT R112, R112, R2, RZ, 0xc0, !PT ;  /* 0x0000000270707212 */ /* 0x000fe200078ec0ff */
[----:B------:R-:W-:Y:S01]  /*5490*/  FFMA.FTZ R2, R14, c[0x0][0x23c], -R209 ;  /* 0x00008f000e027a23 */ /* 0x000fe200000108d1 */
[----:B------:R-:W-:Y:S01]  /*54a0*/  SHF.R.U32.HI R4, RZ, 0x8, R4 ;  /* 0x00000008ff047819 */ /* 0x000fe20000011604 */
[----:B------:R-:W-:Y:S01]  /*54b0*/  MUFU.EX2 R148, R148 ;  /* 0x0000009400947308 */ /* 0x000fe20000000800 */
[----:B------:R-:W-:Y:S01]  /*54c0*/  LOP3.LUT R142, R6, 0xff, RZ, 0xc0, !PT ;  /* 0x000000ff068e7812 */ /* 0x000fe200078ec0ff */
[----:B------:R-:W-:Y:S01]  /*54d0*/  LDSM.16.MT88.4 R12, [R188+0xe800] ;  /* 0x00e80000bc0c783b */ /* 0x000fe20000004200 */
[----:B------:R-:W-:Y:S01]  /*54e0*/  LOP3.LUT R10, R7, UR6, R10, 0x96, !PT ;  /* 0x00000006070a7c12 */ /* 0x000fe2000f8e960a */
[--C-:B------:R-:W-:Y:S01]  /*54f0*/  FFMA.FTZ R207, R138, c[0x0][0x23c], -R169.reuse ;  /* 0x00008f008acf7a23 */ /* 0x100fe200000108a9 */
[----:B------:R-:W-:Y:S01]  /*5500*/  SHF.R.U32.HI R143, RZ, 0x18, R6 ;  /* 0x00000018ff8f7819 */ /* 0x000fe20000011606 */
[--C-:B------:R-:W-:Y:S01]  /*5510*/  FFMA.FTZ R171, R137, c[0x0][0x23c], -R169.reuse ;  /* 0x00008f0089ab7a23 */ /* 0x100fe200000108a9 */
[----:B------:R-:W-:Y:S01]  /*5520*/  PRMT R142, R142, 0x5410, R4 ;  /* 0x000054108e8e7816 */ /* 0x000fe20000000004 */
[----:B------:R-:W-:Y:S01]  /*5530*/  MUFU.EX2 R2, R2 ;  /* 0x0000000200027308 */ /* 0x000fe20000000800 */
[----:B--2---:R-:W-:Y:S01]  /*5540*/  F2FP.PACK_AB R0, R160, R154 ;  /* 0x0000009aa000723e */ /* 0x004fe200000000ff */
[----:B------:R-:W-:Y:S01]  /*5550*/  FFMA.FTZ R199, R199, c[0x0][0x23c], -R169 ;  /* 0x00008f00c7c77a23 */ /* 0x000fe200000108a9 */
[----:B------:R-:W-:Y:S01]  /*5560*/  LOP3.LUT R11, R10, 0xffff, RZ, 0xc0, !PT ;  /* 0x0000ffff0a0b7812 */ /* 0x000fe200078ec0ff */
[--C-:B------:R-:W-:Y:S01]  /*5570*/  HSET2.LE.AND R142, R142, R161.reuse, PT ;  /* 0x000000a18e8e7233 */ /* 0x100fe20003803000 */
[----:B------:R-:W-:Y:S01]  /*5580*/  LOP3.LUT R113, R113, R0, RZ, 0xc0, !PT ;  /* 0x0000000071717212 */ /* 0x000fe200078ec0ff */
[----:B------:R-:W-:Y:S01]  /*5590*/  LDSM.16.MT88.4 R28, [R186+0xc800] ;  /* 0x00c80000ba1c783b */ /* 0x000fe20000004200 */
[----:B------:R-:W-:Y:S01]  /*55a0*/  SHF.R.U32.HI R0, RZ, 0x10, R6 ;  /* 0x00000010ff007819 */ /* 0x000fe20000011606 */
[----:B------:R-:W-:Y:S01]  /*55b0*/  MUFU.EX2 R153, R153 ;  /* 0x0000009900997308 */ /* 0x000fe20000000800 */
[--C-:B------:R-:W-:Y:S01]  /*55c0*/  SHF.R.U32.HI R141, RZ, 0x10, R10.reuse ;  /* 0x00000010ff8d7819 */ /* 0x100fe2000001160a */
[----:B------:R-:W2:Y:S01]  /*55d0*/  LDSM.16.MT88.4 R4, [R188+0xc800] ;  /* 0x00c80000bc04783b */ /* 0x000ea20000004200 */
[----:B------:R-:W-:Y:S01]  /*55e0*/  LOP3.LUT R8, R0, 0xff, RZ, 0xc0, !PT ;  /* 0x000000ff00087812 */ /* 0x000fe200078ec0ff */
[C---:B------:R-:W-:Y:S01]  /*55f0*/  HMMA.16816.F32 R128, R112.reuse, R124, RZ ;  /* 0x0000007c7080723c */ /* 0x040fe200000018ff */
[----:B------:R-:W-:Y:S01]  /*5600*/  LOP3.LUT R140, R10, 0xff, RZ, 0xc0, !PT ;  /* 0x000000ff0a8c7812 */ /* 0x000fe200078ec0ff */
[----:B------:R-:W-:Y:S01]  /*5610*/  LDSM.16.MT88.4 R24, [R185+0xc800] ;  /* 0x00c80000b918783b */ /* 0x000fe20000004200 */
[----:B------:R-:W-:Y:S01]  /*5620*/  SHF.R.U32.HI R10, RZ, 0x18, R10 ;  /* 0x00000018ff0a7819 */ /* 0x000fe2000001160a */
[----:B------:R-:W3:Y:S01]  /*5630*/  MUFU.EX2 R149, R149 ;  /* 0x0000009500957308 */ /* 0x000ee20000000800 */
[----:B------:R-:W-:Y:S01]  /*5640*/  SHF.R.U32.HI R11, RZ, 0x8, R11 ;  /* 0x00000008ff0b7819 */ /* 0x000fe2000001160b */
[----:B------:R-:W-:Y:S01]  /*5650*/  FFMA.FTZ R215, R215, c[0x0][0x23c], -R209 ;  /* 0x00008f00d7d77a23 */ /* 0x000fe200000108d1 */
[----:B------:R-:W-:Y:S01]  /*5660*/  LOP3.LUT R141, R141, 0xff, RZ, 0xc0, !PT ;  /* 0x000000ff8d8d7812 */ /* 0x000fe200078ec0ff */
[C---:B------:R-:W-:Y:S01]  /*5670*/  HMMA.16816.F32 R124, R112.reuse, R126, RZ ;  /* 0x0000007e707c723c */ /* 0x040fe200000018ff */
[----:B------:R-:W-:Y:S01]  /*5680*/  PRMT R143, R8, 0x5410, R143 ;  /* 0x00005410088f7816 */ /* 0x000fe2000000008f */
[----:B------:R-:W-:Y:S01]  /*5690*/  FFMA.FTZ R211, R211, c[0x0][0x23c], -R209 ;  /* 0x00008f00d3d37a23 */ /* 0x000fe200000108d1 */
[----:B------:R-:W-:Y:S01]  /*56a0*/  PRMT R140, R140, 0x5410, R11 ;  /* 0x000054108c8c7816 */ /* 0x000fe2000000000b */
[----:B------:R-:W-:Y:S01]  /*56b0*/  MUFU.EX2 R151, R151 ;  /* 0x0000009700977308 */ /* 0x000fe20000000800 */
[----:B------:R-:W-:Y:S01]  /*56c0*/  PRMT R141, R141, 0x5410, R10 ;  /* 0x000054108d8d7816 */ /* 0x000fe2000000000a */
[--C-:B------:R-:W-:Y:S01]  /*56d0*/  HSET2.LE.AND R143, R143, R161.reuse, PT ;  /* 0x000000a18f8f7233 */ /* 0x100fe20003803000 */
[--C-:B------:R-:W-:Y:S01]  /*56e0*/  FFMA.FTZ R210, R210, c[0x0][0x23c], -R209.reuse ;  /* 0x00008f00d2d27a23 */ /* 0x100fe200000108d1 */
[----:B-1----:R-:W-:Y:S01]  /*56f0*/  HMMA.16816.F32 R116, R112, R32, RZ ;  /* 0x000000207074723c */ /* 0x002fe200000018ff */
[--C-:B------:R-:W-:Y:S01]  /*5700*/  HSET2.LE.AND R140, R140, R161.reuse, PT ;  /* 0x000000a18c8c7233 */ /* 0x100fe20003803000 */
[----:B------:R-:W-:Y:S01]  /*5710*/  FFMA.FTZ R208, R208, c[0x0][0x23c], -R209 ;  /* 0x00008f00d0d07a23 */ /* 0x000fe200000108d1 */
[----:B------:R-:W-:Y:S01]  /*5720*/  HSET2.LE.AND R141, R141, R161, PT ;  /* 0x000000a18d8d7233 */ /* 0x000fe20003803000 */
[----:B------:R-:W-:Y:S01]  /*5730*/  MUFU.EX2 R135, R135 ;  /* 0x0000008700877308 */ /* 0x000fe20000000800 */
[----:B------:R-:W-:-:S02]  /*5740*/  FFMA.FTZ R206, R206, c[0x0][0x23c], -R169 ;  /* 0x00008f00cece7a23 */ /* 0x000fc400000108a9 */
[----:B---3--:R-:W-:Y:S01]  /*5750*/  F2FP.PACK_AB R33, R149, R153 ;  /* 0x000000999521723e */ /* 0x008fe200000000ff */
[C---:B------:R-:W-:Y:S01]  /*5760*/  HMMA.16816.F32 R76, R112.reuse, R80, RZ ;  /* 0x00000050704c723c */ /* 0x040fe200000018ff */
[--C-:B------:R-:W-:Y:S02]  /*5770*/  FFMA.FTZ R168, R168, c[0x0][0x23c], -R169.reuse ;  /* 0x00008f00a8a87a23 */ /* 0x100fe400000108a9 */
[----:B------:R-:W-:Y:S01]  /*5780*/  LOP3.LUT R140, R140, R33, RZ, 0xc0, !PT ;  /* 0x000000218c8c7212 */ /* 0x000fe200078ec0ff */
[----:B------:R1:W3:Y:S01]  /*5790*/  MUFU.EX2 R0, R9 ;  /* 0x0000000900007308 */ /* 0x0002e20000000800 */
[--C-:B------:R-:W-:Y:S02]  /*57a0*/  FFMA.FTZ R167, R167, c[0x0][0x23c], -R169.reuse ;  /* 0x00008f00a7a77a23 */ /* 0x100fe400000108a9 */
[----:B------:R-:W-:Y:S01]  /*57b0*/  FFMA.FTZ R166, R166, c[0x0][0x23c], -R169 ;  /* 0x00008f00a6a67a23 */ /* 0x000fe200000108a9 */
[----:B------:R-:W-:Y:S01]  /*57c0*/  HMMA.16816.F32 R80, R112, R82, RZ ;  /* 0x000000527050723c */ /* 0x000fe200000018ff */
[----:B------:R-:W-:-:S02]  /*57d0*/  FADD.FTZ R156, R157, R156 ;  /* 0x0000009c9d9c7221 */ /* 0x000fc40000010000 */
[----:B------:R-:W-:Y:S01]  /*57e0*/  FADD.FTZ R154, R154, R160 ;  /* 0x000000a09a9a7221 */ /* 0x000fe20000010000 */
[----:B------:R-:W4:Y:S01]  /*57f0*/  MUFU.EX2 R158, R158 ;  /* 0x0000009e009e7308 */ /* 0x000f220000000800 */
[----:B------:R-:W-:Y:S02]  /*5800*/  FADD.FTZ R155, R155, R156 ;  /* 0x0000009c9b9b7221 */ /* 0x000fe40000010000 */
[----:B------:R-:W-:Y:S01]  /*5810*/  FADD.FTZ R159, R159, R154 ;  /* 0x0000009a9f9f7221 */ /* 0x000fe20000010000 */
[C---:B------:R-:W-:Y:S01]  /*5820*/  HMMA.16816.F32 R68, R112.reuse, R72, RZ ;  /* 0x000000487044723c */ /* 0x040fe200000018ff */
[----:B------:R-:W-:Y:S02]  /*5830*/  FADD.FTZ R155, R150, R155 ;  /* 0x0000009b969b7221 */ /* 0x000fe40000010000 */
[----:B------:R-:W-:Y:S01]  /*5840*/  FADD.FTZ R159, R152, R159 ;  /* 0x0000009f989f7221 */ /* 0x000fe20000010000 */
[----:B-1----:R-:W-:Y:S01]  /*5850*/  F2FP.PACK_AB R9, R2, R148 ;  /* 0x000000940209723e */ /* 0x002fe200000000ff */
[----:B------:R-:W-:Y:S01]  /*5860*/  MUFU.EX2 R162, R162 ;  /* 0x000000a200a27308 */ /* 0x000fe20000000800 */
[----:B---3--:R-:W-:Y:S01]  /*5870*/  F2FP.PACK_AB R147, R0, R135 ;  /* 0x000000870093723e */ /* 0x008fe200000000ff */
[----:B------:R-:W-:Y:S01]  /*5880*/  FADD.FTZ R153, R153, R155 ;  /* 0x0000009b99997221 */ /* 0x000fe20000010000 */
[----:B------:R-:W-:Y:S01]  /*5890*/  LOP3.LUT R142, R142, R9, RZ, 0xc0, !PT ;  /* 0x000000098e8e7212 */ /* 0x000fe200078ec0ff */
[----:B------:R-:W-:Y:S01]  /*58a0*/  HMMA.16816.F32 R84, R112, R88, RZ ;  /* 0x000000587054723c */ /* 0x000fe200000018ff */
[----:B------:R-:W1:Y:S01]  /*58b0*/  LDSM.16.MT88.4 R8, [R185+0xe800] ;  /* 0x00e80000b908783b */ /* 0x000e620000004200 */
[----:B------:R-:W-:Y:S01]  /*58c0*/  LOP3.LUT R143, R143, R147, RZ, 0xc0, !PT ;  /* 0x000000938f8f7212 */ /* 0x000fe200078ec0ff */
[----:B------:R-:W-:Y:S01]  /*58d0*/  FADD.FTZ R153, R149, R153 ;  /* 0x0000009995997221 */ /* 0x000fe20000010000 */
[----:B----4-:R-:W-:Y:S01]  /*58e0*/  F2FP.PACK_AB R32, R158, R151 ;  /* 0x000000979e20723e */ /* 0x010fe200000000ff */
[----:B------:R-:W-:Y:S01]  /*58f0*/  MUFU.EX2 R207, R207 ;  /* 0x000000cf00cf7308 */ /* 0x000fe20000000800 */
[----:B------:R-:W-:-:S02]  /*5900*/  FADD.FTZ R151, R151, R159 ;  /* 0x0000009f97977221 */ /* 0x000fc40000010000 */
[----:B------:R-:W-:Y:S01]  /*5910*/  LOP3.LUT R141, R141, R32, RZ, 0xc0, !PT ;  /* 0x000000208d8d7212 */ /* 0x000fe200078ec0ff */
[----:B------:R-:W-:Y:S01]  /*5920*/  HMMA.16816.F32 R88, R112, R90, RZ ;  /* 0x0000005a7058723c */ /* 0x000fe200000018ff */
[----:B------:R-:W-:Y:S02]  /*5930*/  FADD.FTZ R151, R158, R151 ;  /* 0x000000979e977221 */ /* 0x000fe40000010000 */
[----:B------:R-:W-:Y:S01]  /*5940*/  FADD.FTZ R148, R148, R153 ;  /* 0x0000009994947221 */ /* 0x000fe20000010000 */
[----:B------:R-:W-:Y:S01]  /*5950*/  MUFU.EX2 R171, R171 ;  /* 0x000000ab00ab7308 */ /* 0x000fe20000000800 */
[----:B------:R-:W-:Y:S02]  /*5960*/  FADD.FTZ R135, R135, R151 ;  /* 0x0000009787877221 */ /* 0x000fe40000010000 */
[----:B------:R-:W-:Y:S01]  /*5970*/  FADD.FTZ R148, R2, R148 ;  /* 0x0000009402947221 */ /* 0x000fe20000010000 */
[----:B--2---:R-:W-:Y:S01]  /*5980*/  HMMA.16816.F32 R128, R140, R4, R128 ;  /* 0x000000048c80723c */ /* 0x004fe20000001880 */
[----:B------:R-:W-:-:S03]  /*5990*/  FADD.FTZ R135, R0, R135 ;  /* 0x0000008700877221 */ /* 0x000fc60000010000 */
[----:B------:R-:W-:Y:S04]  /*59a0*/  MUFU.EX2 R199, R199 ;  /* 0x000000c700c77308 */ /* 0x000fe80000000800 */
[C---:B------:R-:W-:Y:S01]  /*59b0*/  HMMA.16816.F32 R124, R140.reuse, R6, R124 ;  /* 0x000000068c7c723c */ /* 0x040fe2000000187c */
[----:B------:R-:W2:Y:S03]  /*59c0*/  LDSM.16.MT88.4 R4, [R184+0xe800] ;  /* 0x00e80000b804783b */ /* 0x000ea60000004200 */
[----:B------:R-:W-:Y:S04]  /*59d0*/  MUFU.EX2 R215, R215 ;  /* 0x000000d700d77308 */ /* 0x000fe80000000800 */
[C---:B------:R-:W-:Y:S04]  /*59e0*/  HMMA.16816.F32 R68, R140.reuse, R16, R68 ;  /* 0x000000108c44723c */ /* 0x040fe80000001844 */
[----:B------:R-:W-:Y:S03]  /*59f0*/  MUFU.EX2 R211, R211 ;  /* 0x000000d300d37308 */ /* 0x000fe60000000800 */
[----:B------:R-:W-:Y:S01]  /*5a00*/  LOP3.LUT R16, R165, UR28, R220, 0x96, !PT ;  /* 0x0000001ca5107c12 */ /* 0x000fe2000f8e96dc */
[----:B-1----:R-:W-:Y:S01]  /*5a10*/  HMMA.16816.F32 R76, R140, R8, R76 ;  /* 0x000000088c4c723c */ /* 0x002fe2000000184c */
[----:B------:R-:W-:-:S03]  /*5a20*/  IMAD.WIDE.U32 R220, R163, -0x326172a9, RZ ;  /* 0xcd9e8d57a3dc7825 */ /* 0x000fc600078e00ff */
[----:B------:R-:W-:Y:S01]  /*5a30*/  MUFU.EX2 R210, R210 ;  /* 0x000000d200d27308 */ /* 0x000fe20000000800 */
[----:B------:R-:W-:Y:S01]  /*5a40*/  IMAD.WIDE.U32 R16, R16, -0x2daee0ad, RZ ;  /* 0xd2511f5310107825 */ /* 0x000fe200078e00ff */
[----:B------:R-:W-:Y:S02]  /*5a50*/  LOP3.LUT R164, R221, UR25, R164, 0x96, !PT ;  /* 0x00000019dda47c12 */ /* 0x000fe4000f8e96a4 */
[----:B------:R-:W-:Y:S01]  /*5a60*/  HMMA.16816.F32 R80, R140, R10, R80 ;  /* 0x0000000a8c50723c */ /* 0x000fe20000001850 */
[----:B------:R-:W1:Y:S01]  /*5a70*/  LDSM.16.MT88.4 R8, [R186+0x10800] ;  /* 0x01080000ba08783b */ /* 0x000e620000004200 */
[----:B------:R-:W-:Y:S01]  /*5a80*/  LOP3.LUT R222, R17, UR22, R170, 0x96, !PT ;  /* 0x0000001611de7c12 */ /* 0x000fe2000f8e96aa */
[--C-:B------:R-:W-:Y:S01]  /*5a90*/  FFMA.FTZ R163, R145, c[0x0][0x23c], -R209.reuse ;  /* 0x00008f0091a37a23 */ /* 0x100fe200000108d1 */
[----:B------:R-:W-:Y:S01]  /*5aa0*/  MUFU.EX2 R208, R208 ;  /* 0x000000d000d07308 */ /* 0x000fe20000000800 */
[----:B------:R-:W-:Y:S02]  /*5ab0*/  FFMA.FTZ R165, R139, c[0x0][0x23c], -R209 ;  /* 0x00008f008ba57a23 */ /* 0x000fe400000108d1 */
[----:B------:R-:W-:Y:S01]  /*5ac0*/  IMAD.WIDE.U32 R222, R222, -0x326172a9, RZ ;  /* 0xcd9e8d57dede7825 */ /* 0x000fe200078e00ff */
[C---:B------:R-:W-:Y:S03]  /*5ad0*/  HMMA.16816.F32 R100, R112.reuse, R104, RZ ;  /* 0x000000687064723c */ /* 0x040fe600000018ff */
[----:B------:R-:W-:Y:S01]  /*5ae0*/  FFMA.FTZ R170, R136, c[0x0][0x23c], -R169 ;  /* 0x00008f0088aa7a23 */ /* 0x000fe200000108a9 */
[----:B------:R-:W-:Y:S01]  /*5af0*/  LOP3.LUT R220, R223, UR17, R220, 0x96, !PT ;  /* 0x00000011dfdc7c12 */ /* 0x000fe2000f8e96dc */
[----:B------:R-:W3:Y:S01]  /*5b00*/  MUFU.EX2 R163, R163 ;  /* 0x000000a300a37308 */ /* 0x000ee20000000800 */
[----:B------:R-:W-:Y:S02]  /*5b10*/  LDSM.16.MT88.4 R136, [R186+0xd000] ;  /* 0x00d00000ba88783b */ /* 0x000fe40000004200 */
[----:B------:R-:W-:Y:S01]  /*5b20*/  HMMA.16816.F32 R60, R112, R64, RZ ;  /* 0x00000040703c723c */ /* 0x000fe200000018ff */
[----:B------:R-:W-:-:S04]  /*5b30*/  IMAD.WIDE.U32 R220, R220, -0x2daee0ad, RZ ;  /* 0xd2511f53dcdc7825 */ /* 0x000fc800078e00ff */
[----:B------:R-:W-:Y:S03]  /*5b40*/  MUFU.EX2 R165, R165 ;  /* 0x000000a500a57308 */ /* 0x000fe60000000800 */
[----:B------:R-:W-:Y:S05]  /*5b50*/  HMMA.16816.F32 R64, R112, R66, RZ ;  /* 0x000000427040723c */ /* 0x000fea00000018ff */
[----:B------:R-:W-:Y:S03]  /*5b60*/  MUFU.EX2 R170, R170 ;  /* 0x000000aa00aa7308 */ /* 0x000fe60000000800 */
[C---:B--2---:R-:W-:Y:S05]  /*5b70*/  HMMA.16816.F32 R84, R140.reuse, R4, R84 ;  /* 0x000000048c54723c */ /* 0x044fea0000001854 */
[----:B------:R-:W-:Y:S03]  /*5b80*/  MUFU.EX2 R206, R206 ;  /* 0x000000ce00ce7308 */ /* 0x000fe60000000800 */
[----:B------:R-:W-:Y:S01]  /*5b90*/  HMMA.16816.F32 R88, R140, R6, R88 ;  /* 0x000000068c58723c */ /* 0x000fe20000001858 */
[----:B------:R-:W2:Y:S04]  /*5ba0*/  LDSM.16.MT88.4 R4, [R185+0x10800] ;  /* 0x01080000b904783b */ /* 0x000ea80000004200 */
[----:B------:R-:W-:Y:S03]  /*5bb0*/  MUFU.EX2 R168, R168 ;  /* 0x000000a800a87308 */ /* 0x000fe60000000800 */
[C---:B------:R-:W-:Y:S05]  /*5bc0*/  HMMA.16816.F32 R104, R112.reuse, R106, RZ ;  /* 0x0000006a7068723c */ /* 0x040fea00000018ff */
[----:B------:R-:W-:Y:S03]  /*5bd0*/  MUFU.EX2 R167, R167 ;  /* 0x000000a700a77308 */ /* 0x000fe60000000800 */
[----:B------:R-:W-:Y:S05]  /*5be0*/  HMMA.16816.F32 R120, R112, R108, RZ ;  /* 0x0000006c7078723c */ /* 0x000fea00000018ff */
[----:B------:R-:W-:Y:S03]  /*5bf0*/  MUFU.EX2 R166, R166 ;  /* 0x000000a600a67308 */ /* 0x000fe60000000800 */
[C---:B-1----:R-:W-:Y:S07]  /*5c00*/  HMMA.16816.F32 R100, R140.reuse, R8, R100 ;  /* 0x000000088c64723c */ /* 0x042fee0000001864 */
[----:B------:R-:W-:Y:S01]  /*5c10*/  IMAD.WIDE.U32 R8, R164, -0x2daee0ad, RZ ;  /* 0xd2511f53a4087825 */ /* 0x000fe200078e00ff */
[----:B------:R-:W-:Y:S03]  /*5c20*/  HMMA.16816.F32 R60, R140, R12, R60 ;  /* 0x0000000c8c3c723c */ /* 0x000fe6000000183c */
[----:B------:R-:W-:Y:S01]  /*5c30*/  FFMA.FTZ R164, R144, c[0x0][0x23c], -R209 ;  /* 0x00008f0090a47a23 */ /* 0x000fe200000108d1 */
[----:B------:R-:W-:Y:S01]  /*5c40*/  LOP3.LUT R224, R9, UR16, R16, 0x96, !PT ;  /* 0x0000001009e07c12 */ /* 0x000fe2000f8e9610 */
[----:B------:R-:W-:Y:S01]  /*5c50*/  LDSM.16.MT88.4 R144, [R184+0x10800] ;  /* 0x01080000b890783b */ /* 0x000fe20000004200 */
[----:B------:R-:W-:-:S02]  /*5c60*/  LOP3.LUT R8, R221, UR13, R8, 0x96, !PT ;  /* 0x0000000ddd087c12 */ /* 0x000fc4000f8e9608 */
[----:B------:R-:W-:Y:S01]  /*5c70*/  HMMA.16816.F32 R64, R140, R14, R64 ;  /* 0x0000000e8c40723c */ /* 0x000fe20000001840 */
[----:B------:R-:W1:Y:S01]  /*5c80*/  LDSM.16.MT88.4 R12, [R188+0x10800] ;  /* 0x01080000bc0c783b */ /* 0x000e620000004200 */
[----:B------:R-:W-:Y:S01]  /*5c90*/  IMAD.WIDE.U32 R224, R224, -0x326172a9, RZ ;  /* 0xcd9e8d57e0e07825 */ /* 0x000fe200078e00ff */
[----:B------:R-:W4:Y:S05]  /*5ca0*/  MUFU.EX2 R164, R164 ;  /* 0x000000a400a47308 */ /* 0x000f2a0000000800 */
[C---:B------:R-:W-:Y:S08]  /*5cb0*/  HMMA.16816.F32 R72, R112.reuse, R74, RZ ;  /* 0x0000004a7048723c */ /* 0x040ff000000018ff */
        /* <DEDUP_REMOVED lines=46> */
[----:B------:R-:W5:Y:S07]  /*5fa0*/  LDSM.16.MT88.4 R20, [R184+0xf000] ;  /* 0x00f00000b814783b */ /* 0x000f6e0000004200 */
        /* <DEDUP_REMOVED lines=27> */
[----:B------:R-:W-:-:S06]  /*6160*/  FADD.FTZ R207, R208, R164 ;  /* 0x000000a4d0cf7221 */ /* 0x000fcc0000010000 */
        /* <DEDUP_REMOVED lines=12> */
[C---:B-----5:R-:W-:Y:S07]  /*6230*/  HMMA.16816.F32 R84, R16.reuse, R20, R84 ;  /* 0x000000141054723c */ /* 0x060fee0000001854 */
        /* <DEDUP_REMOVED lines=165> */
[----:B------:R5:W-:Y:S02]  /*6c90*/  @!P4 LDGSTS.E.BYPASS.LTC128B.128 [R196+0xd000], [R22.64] ;  /* 0x0d00000016c4cfae */ /* 0x000be4000b901d52 */
[----:B------:R-:W-:Y:S02]  /*6ca0*/  IMAD R0, R0, 0x40, R195 ;  /* 0x0000004000007824 */ /* 0x000fe400078e02c3 */
[----:B------:R-:W-:Y:S03]  /*6cb0*/  @P3 STS.128 [R196+0xf000], RZ ;  /* 0x00f000ffc4003388 */ /* 0x000fe60000000c00 */
[----:B------:R-:W-:Y:S01]  /*6cc0*/  IADD3 R135, R0, 0x8, RZ ;  /* 0x0000000800877810 */ /* 0x000fe20007ffe0ff */
[----:B------:R-:W-:Y:S01]  /*6cd0*/  @!PT LDS RZ, [RZ] ;  /* 0x00000000fffff984 */ /* 0x000fe20000000800 */
[----:B------:R-:W-:Y:S01]  /*6ce0*/  @!PT LDS RZ, [RZ] ;  /* 0x00000000fffff984 */ /* 0x000fe20000000800 */
[----:B------:R-:W-:Y:S01]  /*6cf0*/  @!PT LDS RZ, [RZ] ;  /* 0x00000000fffff984 */ /* 0x000fe20000000800 */
[----:B------:R5:W-:Y:S03]  /*6d00*/  @!P3 LDGSTS.E.BYPASS.LTC128B.128 [R196+0xf000], [R20.64+0x80] ;  /* 0x0f00008014c4bfae */ /* 0x000be6000b901d52 */
[----:B------:R-:W-:Y:S01]  /*6d10*/  I2F R2, R135 ;  /* 0x0000008700027306 */ /* 0x000fe20000201400 */
[----:B------:R-:W-:Y:S01]  /*6d20*/  @P2 STS.128 [R196+0x11000], RZ ;  /* 0x011000ffc4002388 */ /* 0x000fe20000000c00 */
[----:B------:R-:W-:-:S02]  /*6d30*/  ISETP.GE.AND P0, PT, R135, R134, PT ;  /* 0x000000868700720c */ /* 0x000fc40003f06270 */
        /* <DEDUP_REMOVED lines=21> */
[----:B-----5:R-:W1:Y:S04]  /*6e90*/  LDSM.16.M88.4 R20, [R193+0x6000] ;  /* 0x00600000c114783b */ /* 0x020e680000000200 */
[----:B------:R-:W5:Y:S04]  /*6ea0*/  LDSM.16.M88.4 R156, [R193+0x7000] ;  /* 0x00700000c19c783b */ /* 0x000f680000000200 */
[----:B---3--:R-:W-:Y:S04]  /*6eb0*/  LDSM.16.M88.4 R8, [R192] ;  /* 0x00000000c008783b */ /* 0x008fe80000000200 */
[----:B------:R-:W3:Y:S04]  /*6ec0*/  LDSM.16.M88.4 R140, [R191] ;  /* 0x00000000bf8c783b */ /* 0x000ee80000000200 */
[----:B--2---:R-:W2:Y:S04]  /*6ed0*/  LDSM.16.M88.4 R12, [R193+0x6800] ;  /* 0x00680000c10c783b */ /* 0x004ea80000000200 */
[----:B------:R-:W2:Y:S04]  /*6ee0*/  LDSM.16.M88.4 R144, [R193+0x7800] ;  /* 0x00780000c190783b */ /* 0x000ea80000000200 */
[----:B------:R-:W2:Y:S04]  /*6ef0*/  LDSM.16.M88.4 R32, [R182] ;  /* 0x00000000b620783b */ /* 0x000ea80000000200 */
[----:B------:R-:W-:Y:S04]  /*6f00*/  LDSM.16.M88.4 R208, [R190] ;  /* 0x00000000bed0783b */ /* 0x000fe80000000200 */
[----:B----4-:R-:W4:Y:S04]  /*6f10*/  LDSM.16.M88.4 R4, [R187+0x6000] ;  /* 0x00600000bb04783b */ /* 0x010f280000000200 */
[----:B------:R-:W2:Y:S01]  /*6f20*/  LDSM.16.M88.4 R136, [R183] ;  /* 0x00000000b788783b */ /* 0x000ea20000000200 */
[C---:B-1----:R-:W-:Y:S03]  /*6f30*/  HMMA.16816.F32 R24, R148.reuse, R20, RZ ;  /* 0x000000149418723c */ /* 0x042fe600000018ff */
[----:B------:R-:W1:Y:S04]  /*6f40*/  LDSM.16.M88.4 R28, [R181] ;  /* 0x00000000b51c783b */ /* 0x000e680000000200 */
[----:B------:R-:W1:Y:S01]  /*6f50*/  LDSM.16.M88.4 R168, [R187+0x7000] ;  /* 0x00700000bba8783b */ /* 0x000e620000000200 */
[C---:B------:R-:W-:Y:S03]  /*6f60*/  HMMA.16816.F32 R20, R148.reuse, R22, RZ ;  /* 0x000000169414723c */ /* 0x040fe600000018ff */
[----:B------:R-:W-:Y:S04]  /*6f70*/  LDSM.16.M88.4 R220, [R187+0x6800] ;  /* 0x00680000bbdc783b */ /* 0x000fe80000000200 */
[----:B------:R-:W-:Y:S01]  /*6f80*/  LDSM.16.M88.4 R164, [R187+0x7800] ;  /* 0x00780000bba4783b */ /* 0x000fe20000000200 */
[C---:B-----5:R-:W-:Y:S03]  /*6f90*/  HMMA.16816.F32 R160, R148.reuse, R156, RZ ;  /* 0x0000009c94a0723c */ /* 0x060fe600000018ff */
[----:B------:R-:W0:Y:S05]  /*6fa0*/  LDGDEPBAR ;  /* 0x00000000000079af */ /* 0x000e2a0000000000 */
[----:B------:R-:W-:Y:S08]  /*6fb0*/  HMMA.16816.F32 R156, R148, R158, RZ ;  /* 0x0000009e949c723c */ /* 0x000ff000000018ff */
[C---:B---3--:R-:W-:Y:S08]  /*6fc0*/  HMMA.16816.F32 R24, R8.reuse, R140, R24 ;  /* 0x0000008c0818723c */ /* 0x048ff00000001818 */
[----:B------:R-:W-:Y:S01]  /*6fd0*/  HMMA.16816.F32 R20, R8, R142, R20 ;  /* 0x0000008e0814723c */ /* 0x000fe20000001814 */
[----:B------:R-:W-:Y:S07]  /*6fe0*/  LDSM.16.M88.4 R140, [R180] ;  /* 0x00000000b48c783b */ /* 0x000fee0000000200 */
[C---:B--2---:R-:W-:Y:S08]  /*6ff0*/  HMMA.16816.F32 R16, R148.reuse, R12, RZ ;  /* 0x0000000c9410723c */ /* 0x044ff000000018ff */
[C---:B------:R-:W-:Y:S08]  /*7000*/  HMMA.16816.F32 R12, R148.reuse, R14, RZ ;  /* 0x0000000e940c723c */ /* 0x040ff000000018ff */
[C---:B------:R-:W-:Y:S08]  /*7010*/  HMMA.16816.F32 R152, R148.reuse, R144, RZ ;  /* 0x000000909498723c */ /* 0x040ff000000018ff */
[----:B------:R-:W-:Y:S01]  /*7020*/  HMMA.16816.F32 R148, R148, R146, RZ ;  /* 0x000000929494723c */ /* 0x000fe200000018ff */
[----:B------:R-:W2:Y:S07]  /*7030*/  LDSM.16.M88.4 R144, [R189] ;  /* 0x00000000bd90783b */ /* 0x000eae0000000200 */
[C---:B------:R-:W-:Y:S08]  /*7040*/  HMMA.16816.F32 R160, R8.reuse, R32, R160 ;  /* 0x0000002008a0723c */ /* 0x040ff000000018a0 */
[----:B------:R-:W-:Y:S01]  /*7050*/  HMMA.16816.F32 R156, R8, R34, R156 ;  /* 0x00000022089c723c */ /* 0x000fe2000000189c */
[----:B------:R-:W3:Y:S07]  /*7060*/  LDSM.16.M88.4 R32, [R180+0x1000] ;  /* 0x00100000b420783b */ /* 0x000eee0000000200 */
[C---:B----4-:R-:W-:Y:S08]  /*7070*/  HMMA.16816.F32 R24, R208.reuse, R4, R24 ;  /* 0x00000004d018723c */ /* 0x050ff00000001818 */
[----:B------:R-:W-:Y:S01]  /*7080*/  HMMA.16816.F32 R20, R208, R6, R20 ;  /* 0x00000006d014723c */ /* 0x000fe20000001814 */
[----:B------:R-:W-:Y:S07]  /*7090*/  LDSM.16.M88.4 R4, [R193+0x8000] ;  /* 0x00800000c104783b */ /* 0x000fee0000000200 */
[C---:B------:R-:W-:Y:S08]  /*70a0*/  HMMA.16816.F32 R16, R8.reuse, R136, R16 ;  /* 0x000000880810723c */ /* 0x040ff00000001810 */
[C---:B------:R-:W-:Y:S01]  /*70b0*/  HMMA.16816.F32 R12, R8.reuse, R138, R12 ;  /* 0x0000008a080c723c */ /* 0x040fe2000000180c */
[----:B------:R-:W4:Y:S07]  /*70c0*/  LDSM.16.M88.4 R136, [R180+0x800] ;  /* 0x00080000b488783b */ /* 0x000f2e0000000200 */
[C---:B-1----:R-:W-:Y:S08]  /*70d0*/  HMMA.16816.F32 R152, R8.reuse, R28, R152 ;  /* 0x0000001c0898723c */ /* 0x042ff00000001898 */
[----:B------:R-:W-:Y:S01]  /*70e0*/  HMMA.16816.F32 R148, R8, R30, R148 ;  /* 0x0000001e0894723c */ /* 0x000fe20000001894 */
[----:B------:R-:W1:Y:S04]  /*70f0*/  LDSM.16.M88.4 R28, [R180+0x1800] ;  /* 0x00180000b41c783b */ /* 0x000e680000000200 */
[----:B------:R-:W5:Y:S03]  /*7100*/  LDSM.16.M88.4 R8, [R194+0x2000] ;  /* 0x00200000c208783b */ /* 0x000f660000000200 */
        /* <DEDUP_REMOVED lines=10> */
[----:B------:R-:W2:Y:S07]  /*71b0*/  LDSM.16.M88.4 R164, [R193+0x8800] ;  /* 0x00880000c1a4783b */ /* 0x000eae0000000200 */
[C---:B---3--:R-:W-:Y:S08]  /*71c0*/  HMMA.16816.F32 R160, R144.reuse, R32, R160 ;  /* 0x0000002090a0723c */ /* 0x048ff000000018a0 */
[C---:B------:R-:W-:Y:S01]  /*71d0*/  HMMA.16816.F32 R156, R144.reuse, R34, R156 ;  /* 0x00000022909c723c */ /* 0x040fe2000000189c */
[----:B------:R-:W-:Y:S07]  /*71e0*/  LDSM.16.M88.4 R32, [R179] ;  /* 0x00000000b320783b */ /* 0x000fee0000000200 */
[C---:B----4-:R-:W-:Y:S08]  /*71f0*/  HMMA.16816.F32 R16, R144.reuse, R136, R16 ;  /* 0x000000889010723c */ /* 0x050ff00000001810 */
[C---:B------:R-:W-:Y:S01]  /*7200*/  HMMA.16816.F32 R12, R144.reuse, R138, R12 ;  /* 0x0000008a900c723c */ /* 0x040fe2000000180c */
[----:B------:R-:W-:Y:S07]  /*7210*/  LDSM.16.M88.4 R136, [R192+0x2000] ;  /* 0x00200000c088783b */ /* 0x000fee0000000200 */
[C---:B-1----:R-:W-:Y:S08]  /*7220*/  HMMA.16816.F32 R152, R144.reuse, R28, R152 ;  /* 0x0000001c9098723c */ /* 0x042ff00000001898 */
[----:B------:R-:W-:Y:S01]  /*7230*/  HMMA.16816.F32 R148, R144, R30, R148 ;  /* 0x0000001e9094723c */ /* 0x000fe20000001894 */
[----:B------:R-:W-:Y:S04]  /*7240*/  LDSM.16.M88.4 R28, [R178] ;  /* 0x00000000b21c783b */ /* 0x000fe80000000200 */
[----:B------:R-:W-:Y:S03]  /*7250*/  LDSM.16.M88.4 R144, [R187+0x8800] ;  /* 0x00880000bb90783b */ /* 0x000fe60000000200 */
[C---:B-----5:R-:W-:Y:S08]  /*7260*/  HMMA.16816.F32 R24, R8.reuse, R4, R24 ;  /* 0x000000040818723c */ /* 0x060ff00000001818 */
[C---:B------:R-:W-:Y:S01]  /*7270*/  HMMA.16816.F32 R20, R8.reuse, R6, R20 ;  /* 0x000000060814723c */ /* 0x040fe20000001814 */
[----:B------:R-:W1:Y:S07]  /*7280*/  LDSM.16.M88.4 R4, [R177] ;  /* 0x00000000b104783b */ /* 0x000e6e0000000200 */
[C---:B--2---:R-:W-:Y:S08]  /*7290*/  HMMA.16816.F32 R160, R8.reuse, R140, R160 ;  /* 0x0000008c08a0723c */ /* 0x044ff000000018a0 */
[C---:B------:R-:W-:Y:S01]  /*72a0*/  HMMA.16816.F32 R156, R8.reuse, R142, R156 ;  /* 0x0000008e089c723c */ /* 0x040fe2000000189c */
[----:B------:R-:W2:Y:S07]  /*72b0*/  LDSM.16.M88.4 R140, [R176] ;  /* 0x00000000b08c783b */ /* 0x000eae0000000200 */
[C---:B------:R-:W-:Y:S08]  /*72c0*/  HMMA.16816.F32 R16, R8.reuse, R164, R16 ;  /* 0x000000a40810723c */ /* 0x040ff00000001810 */
[C---:B------:R-:W-:Y:S01]  /*72d0*/  HMMA.16816.F32 R12, R8.reuse, R166, R12 ;  /* 0x000000a6080c723c */ /* 0x040fe2000000180c */
[----:B------:R-:W-:Y:S07]  /*72e0*/  LDSM.16.M88.4 R164, [R190+0x2000] ;  /* 0x00200000bea4783b */ /* 0x000fee0000000200 */
[C---:B------:R-:W-:Y:S01]  /*72f0*/  HMMA.16816.F32 R208, R8.reuse, R168, R152 ;  /* 0x000000a808d0723c */ /* 0x040fe20000001898 */
[----:B------:R-:W-:Y:S07]  /*7300*/  LDSM.16.M88.4 R152, [R187+0x8000] ;  /* 0x00800000bb98783b */ /* 0x000fee0000000200 */
        /* <DEDUP_REMOVED lines=11> */
[----:B------:R-:W1:Y:S07]  /*73c0*/  LDSM.16.M88.4 R32, [R189+0x2000] ;  /* 0x00200000bd20783b */ /* 0x000e6e0000000200 */
[C---:B--2---:R-:W-:Y:S08]  /*73d0*/  HMMA.16816.F32 R208, R136.reuse, R140, R208 ;  /* 0x0000008c88d0723c */ /* 0x044ff000000018d0 */
[----:B------:R-:W-:Y:S01]  /*73e0*/  HMMA.16816.F32 R148, R136, R142, R148 ;  /* 0x0000008e8894723c */ /* 0x000fe20000001894 */
[----:B------:R-:W2:Y:S04]  /*73f0*/  LDSM.16.M88.4 R136, [R180+0x2800] ;  /* 0x00280000b488783b */ /* 0x000ea80000000200 */
[----:B------:R-:W5:Y:S03]  /*7400*/  LDSM.16.M88.4 R140, [R180+0x3800] ;  /* 0x00380000b48c783b */ /* 0x000f660000000200 */
[C---:B---3--:R-:W-:Y:S08]  /*7410*/  HMMA.16816.F32 R160, R164.reuse, R8, R160 ;  /* 0x00000008a4a0723c */ /* 0x048ff000000018a0 */
[C---:B------:R-:W-:Y:S01]  /*7420*/  HMMA.16816.F32 R156, R164.reuse, R10, R156 ;  /* 0x0000000aa49c723c */ /* 0x040fe2000000189c */
[----:B------:R-:W-:Y:S07]  /*7430*/  LDSM.16.M88.4 R8, [R193+0xa000] ;  /* 0x00a00000c108783b */ /* 0x000fee0000000200 */
[C---:B------:R-:W-:Y:S08]  /*7440*/  HMMA.16816.F32 R16, R164.reuse, R144, R16 ;  /* 0x00000090a410723c */ /* 0x040ff00000001810 */
[C---:B------:R-:W-:Y:S01]  /*7450*/  HMMA.16816.F32 R12, R164.reuse, R146, R12 ;  /* 0x00000092a40c723c */ /* 0x040fe2000000180c */
[----:B------:R-:W3:Y:S07]  /*7460*/  LDSM.16.M88.4 R144, [R194+0x4000] ;  /* 0x00400000c290783b */ /* 0x000eee0000000200 */
[C---:B------:R-:W-:Y:S08]  /*7470*/  HMMA.16816.F32 R24, R164.reuse, R152, R24 ;  /* 0x00000098a418723c */ /* 0x040ff00000001818 */
[C---:B------:R-:W-:Y:S01]  /*7480*/  HMMA.16816.F32 R20, R164.reuse, R154, R20 ;  /* 0x0000009aa414723c */ /* 0x040fe20000001814 */
[----:B------:R-:W-:Y:S07]  /*7490*/  LDSM.16.M88.4 R152, [R175] ;  /* 0x00000000af98783b */ /* 0x000fee0000000200 */
[C---:B----4-:R-:W-:Y:S08]  /*74a0*/  HMMA.16816.F32 R208, R164.reuse, R168, R208 ;  /* 0x000000a8a4d0723c */ /* 0x050ff000000018d0 */
[----:B------:R-:W-:Y:S01]  /*74b0*/  HMMA.16816.F32 R148, R164, R170, R148 ;  /* 0x000000aaa494723c */ /* 0x000fe20000001894 */
        /* <DEDUP_REMOVED lines=8> */
[C---:B------:R-:W-:Y:S01]  /*7540*/  HMMA.16816.F32 R20, R32.reuse, R30, R20 ;  /* 0x0000001e2014723c */ /* 0x040fe20000001814 */
[----:B------:R-:W4:Y:S07]  /*7550*/  LDSM.16.M88.4 R28, [R193+0xb000] ;  /* 0x00b00000c11c783b */ /* 0x000f2e0000000200 */
[C---:B-----5:R-:W-:Y:S08]  /*7560*/  HMMA.16816.F32 R208, R32.reuse, R140, R208 ;  /* 0x0000008c20d0723c */ /* 0x060ff000000018d0 */
[----:B------:R-:W-:Y:S01]  /*7570*/  HMMA.16816.F32 R148, R32, R142, R148 ;  /* 0x0000008e2094723c */ /* 0x000fe20000001894 */
[----:B------:R-:W5:Y:S04]  /*7580*/  LDSM.16.M88.4 R32, [R174] ;  /* 0x00000000ae20783b */ /* 0x000f680000000200 */
[----:B------:R-:W-:Y:S03]  /*7590*/  LDSM.16.M88.4 R140, [R187+0xa800] ;  /* 0x00a80000bb8c783b */ /* 0x000fe60000000200 */
[C---:B---3--:R-:W-:Y:S08]  /*75a0*/  HMMA.16816.F32 R24, R144.reuse, R8, R24 ;  /* 0x000000089018723c */ /* 0x048ff00000001818 */
[C---:B------:R-:W-:Y:S01]  /*75b0*/  HMMA.16816.F32 R20, R144.reuse, R10, R20 ;  /* 0x0000000a9014723c */ /* 0x040fe20000001814 */
[----:B------:R-:W-:Y:S07]  /*75c0*/  LDSM.16.M88.4 R8, [R190+0x4000] ;  /* 0x00400000be08783b */ /* 0x000fee0000000200 */
[C---:B-1----:R-:W-:Y:S08]  /*75d0*/  HMMA.16816.F32 R208, R144.reuse, R4, R208 ;  /* 0x0000000490d0723c */ /* 0x042ff000000018d0 */
[C---:B------:R-:W-:Y:S01]  /*75e0*/  HMMA.16816.F32 R148, R144.reuse, R6, R148 ;  /* 0x000000069094723c */ /* 0x040fe20000001894 */
[----:B------:R-:W1:Y:S07]  /*75f0*/  LDSM.16.M88.4 R4, [R187+0xa000] ;  /* 0x00a00000bb04783b */ /* 0x000e6e0000000200 */
[C---:B--2---:R-:W-:Y:S08]  /*7600*/  HMMA.16816.F32 R16, R144.reuse, R136, R16 ;  /* 0x000000889010723c */ /* 0x044ff00000001810 */
[----:B------:R-:W-:Y:S01]  /*7610*/  HMMA.16816.F32 R12, R144, R138, R12 ;  /* 0x0000008a900c723c */ /* 0x000fe2000000180c */
[----:B------:R-:W2:Y:S07]  /*7620*/  LDSM.16.M88.4 R136, [R173] ;  /* 0x00000000ad88783b */ /* 0x000eae0000000200 */
[C---:B------:R-:W-:Y:S08]  /*7630*/  HMMA.16816.F32 R24, R164.reuse, R152, R24 ;  /* 0x00000098a418723c */ /* 0x040ff00000001818 */
[----:B------:R-:W-:Y:S08]  /*7640*/  HMMA.16816.F32 R20, R164, R154, R20 ;  /* 0x0000009aa414723c */ /* 0x000ff00000001814 */
[C---:B----4-:R-:W-:Y:S08]  /*7650*/  HMMA.16816.F32 R160, R144.reuse, R28, R160 ;  /* 0x0000001c90a0723c */ /* 0x050ff000000018a0 */
[----:B------:R-:W-:Y:S01]  /*7660*/  HMMA.16816.F32 R156, R144, R30, R156 ;  /* 0x0000001e909c723c */ /* 0x000fe2000000189c */
[----:B------:R-:W-:Y:S04]  /*7670*/  LDSM.16.M88.4 R144, [R189+0x4000] ;  /* 0x00400000bd90783b */ /* 0x000fe80000000200 */
[----:B------:R-:W-:Y:S03]  /*7680*/  LDSM.16.M88.4 R28, [R172] ;  /* 0x00000000ac1c783b */ /* 0x000fe60000000200 */
[C---:B-----5:R-:W-:Y:S01]  /*7690*/  HMMA.16816.F32 R152, R164.reuse, R32, R16 ;  /* 0x00000020a498723c */ /* 0x060fe20000001810 */
[----:B------:R-:W3:Y:S07]  /*76a0*/  LDSM.16.M88.4 R16, [R180+0x4000] ;  /* 0x00400000b410783b */ /* 0x000eee0000000200 */
[----:B------:R-:W-:Y:S01]  /*76b0*/  HMMA.16816.F32 R12, R164, R34, R12 ;  /* 0x00000022a40c723c */ /* 0x000fe2000000180c */
[----:B------:R-:W4:Y:S07]  /*76c0*/  LDSM.16.M88.4 R32, [R187+0xb000] ;  /* 0x00b00000bb20783b */ /* 0x000f2e0000000200 */
[C---:B-1----:R-:W-:Y:S08]  /*76d0*/  HMMA.16816.F32 R24, R8.reuse, R4, R24 ;  /* 0x000000040818723c */ /* 0x042ff00000001818 */
[----:B------:R-:W-:Y:S01]  /*76e0*/  HMMA.16816.F32 R20, R8, R6, R20 ;  /* 0x000000060814723c */ /* 0x000fe20000001814 */
[----:B------:R-:W1:Y:S07]  /*76f0*/  LDSM.16.M88.4 R4, [R180+0x4800] ;  /* 0x00480000b404783b */ /* 0x000e6e0000000200 */
[C---:B--2---:R-:W-:Y:S08]  /*7700*/  HMMA.16816.F32 R160, R164.reuse, R136, R160 ;  /* 0x00000088a4a0723c */ /* 0x044ff000000018a0 */
[----:B------:R-:W-:Y:S08]  /*7710*/  HMMA.16816.F32 R156, R164, R138, R156 ;  /* 0x0000008aa49c723c */ /* 0x000ff0000000189c */
[----:B------:R-:W-:Y:S08]  /*7720*/  HMMA.16816.F32 R152, R8, R140, R152 ;  /* 0x0000008c0898723c */ /* 0x000ff00000001898 */
[----:B---3--:R-:W-:Y:S08]  /*7730*/  HMMA.16816.F32 R24, R144, R16, R24 ;  /* 0x000000109018723c */ /* 0x008ff00000001818 */
[----:B----4-:R-:W-:Y:S07]  /*7740*/  HMMA.16816.F32 R160, R8, R32, R160 ;  /* 0x0000002008a0723c */ /* 0x010fee00000018a0 */
[----:B------:R-:W-:Y:S01]  /*7750*/  IADD3 R32, R0, 0x1, RZ ;  /* 0x0000000100207810 */ /* 0x000fe20007ffe0ff */
[----:B------:R-:W-:Y:S03]  /*7760*/  HMMA.16816.F32 R208, R164, R28, R208 ;  /* 0x0000001ca4d0723c */ /* 0x000fe600000018d0 */
[----:B------:R-:W2:Y:S01]  /*7770*/  I2F R33, R32 ;  /* 0x0000002000217306 */ /* 0x000ea20000201400 */
[----:B------:R-:W-:-:S02]  /*7780*/  ISETP.GE.AND P6, PT, R32, R134, PT ;  /* 0x000000862000720c */ /* 0x000fc40003fc6270 */
[----:B------:R-:W-:Y:S02]  /*7790*/  ISETP.GE.AND P1, PT, R32, R133, PT ;  /* 0x000000852000720c */ /* 0x000fe40003f26270 */
[----:B------:R-:W-:Y:S01]  /*77a0*/  HMMA.16816.F32 R148, R164, R30, R148 ;  /* 0x0000001ea494723c */ /* 0x000fe20000001894 */
[----:B------:R-:W3:Y:S07]  /*77b0*/  LDSM.16.M88.4 R28, [R187+0xb800] ;  /* 0x00b80000bb1c783b */ /* 0x000eee0000000200 */
[----:B------:R-:W-:Y:S01]  /*77c0*/  HMMA.16816.F32 R20, R144, R18, R20 ;  /* 0x000000129014723c */ /* 0x000fe20000001814 */
[----:B------:R-:W4:Y:S01]  /*77d0*/  LDSM.16.M88.4 R16, [R180+0x5000] ;  /* 0x00500000b410783b */ /* 0x000f220000000200 */
[----:B--2---:R-:W-:-:S02]  /*77e0*/  FFMA.FTZ R25, R33, UR4, R25 ;  /* 0x0000000421197c23 */ /* 0x004fc40008010019 */
[----:B------:R-:W-:-:S04]  /*77f0*/  FFMA.FTZ R33, R33, UR4, R27 ;  /* 0x0000000421217c23 */ /* 0x000fc8000801001b */
[----:B------:R-:W-:Y:S01]  /*7800*/  HMMA.16816.F32 R12, R8, R142, R12 ;  /* 0x0000008e080c723c */ /* 0x000fe2000000180c */
[----:B------:R-:W-:Y:S02]  /*7810*/  FSEL R27, R25, -INF , !P6 ;  /* 0xff800000191b7808 */ /* 0x000fe40007000000 */
[----:B------:R-:W-:Y:S02]  /*7820*/  FSEL R25, R33, -INF , !P1 ;  /* 0xff80000021197808 */ /* 0x000fe40004800000 */
[----:B------:R-:W-:-:S03]  /*7830*/  IADD3 R33, R0, 0x18, RZ ;  /* 0x0000001800217810 */ /* 0x000fc60007ffe0ff */
[----:B------:R-:W-:Y:S07]  /*7840*/  HMMA.16816.F32 R156, R8, R34, R156 ;  /* 0x00000022089c723c */ /* 0x000fee000000189c */
[C---:B------:R-:W-:Y:S01]  /*7850*/  IADD3 R35, R0.reuse, 0x9, RZ ;  /* 0x0000000900237810 */ /* 0x040fe20007ffe0ff */
[----:B-1----:R-:W-:Y:S01]  /*7860*/  HMMA.16816.F32 R152, R144, R4, R152 ;  /* 0x000000049098723c */ /* 0x002fe20000001898 */
[----:B------:R-:W-:Y:S01]  /*7870*/  IADD3 R34, R0, 0x10, RZ ;  /* 0x0000001000227810 */ /* 0x000fe20007ffe0ff */
[----:B------:R-:W-:Y:S01]  /*7880*/  FFMA.FTZ R20, R2, UR4, R20 ;  /* 0x0000000402147c23 */ /* 0x000fe20008010014 */
[----:B------:R-:W1:Y:S01]  /*7890*/  I2F R32, R35 ;  /* 0x0000002300207306 */ /* 0x000e620000201400 */
[----:B------:R-:W-:-:S02]  /*78a0*/  ISETP.GE.AND P6, PT, R35, R134, PT ;  /* 0x000000862300720c */ /* 0x000fc40003fc6270 */
[----:B------:R-:W-:Y:S02]  /*78b0*/  ISETP.GE.AND P1, PT, R35, R133, PT ;  /* 0x000000852300720c */ /* 0x000fe40003f26270 */
[----:B------:R-:W-:Y:S01]  /*78c0*/  HMMA.16816.F32 R12, R144, R6, R12 ;  /* 0x00000006900c723c */ /* 0x000fe2000000180c */
[----:B------:R-:W-:Y:S02]  /*78d0*/  IADD3 R5, R0, 0x11, RZ ;  /* 0x0000001100057810 */ /* 0x000fe40007ffe0ff */
[----:B------:R-:W2:Y:S04]  /*78e0*/  I2F R4, R34 ;  /* 0x0000002200047306 */ /* 0x000ea80000201400 */
[----:B------:R-:W-:Y:S01]  /*78f0*/  FFMA.FTZ R6, R2, UR4, R22 ;  /* 0x0000000402067c23 */ /* 0x000fe20008010016 */
[----:B------:R-:W-:Y:S01]  /*7900*/  FSEL R22, R20, -INF , !P0 ;  /* 0xff80000014167808 */ /* 0x000fe20004000000 */
[----:B---3--:R-:W-:Y:S01]  /*7910*/  HMMA.16816.F32 R208, R8, R28, R208 ;  /* 0x0000001c08d0723c */ /* 0x008fe200000018d0 */
[----:B------:R-:W-:Y:S01]  /*7920*/  ISETP.GE.AND P0, PT, R34, R134, PT ;  /* 0x000000862200720c */ /* 0x000fe20003f06270 */
[C---:B-1----:R-:W-:Y:S01]  /*7930*/  FFMA.FTZ R21, R32.reuse, UR4, R21 ;  /* 0x0000000420157c23 */ /* 0x042fe20008010015 */
[----:B------:R1:W3:Y:S01]  /*7940*/  I2F R2, R5 ;  /* 0x0000000500027306 */ /* 0x0002e20000201400 */
[----:B------:R-:W-:Y:S01]  /*7950*/  FFMA.FTZ R32, R32, UR4, R23 ;  /* 0x0000000420207c23 */ /* 0x000fe20008010017 */
[----:B------:R-:W-:-:S02]  /*7960*/  FSEL R20, R6, -INF , !P5 ;  /* 0xff80000006147808 */ /* 0x000fc40006800000 */
[----:B------:R-:W-:Y:S01]  /*7970*/  FSEL R23, R21, -INF , !P6 ;  /* 0xff80000015177808 */ /* 0x000fe20007000000 */
[C---:B----4-:R-:W-:Y:S01]  /*7980*/  HMMA.16816.F32 R160, R144.reuse, R16, R160 ;  /* 0x0000001090a0723c */ /* 0x050fe200000018a0 */
[----:B------:R-:W-:Y:S01]  /*7990*/  FSEL R21, R32, -INF , !P1 ;  /* 0xff80000020157808 */ /* 0x000fe20004800000 */
[C---:B--2---:R-:W-:Y:S01]  /*79a0*/  FFMA.FTZ R136, R4.reuse, UR4, R152 ;  /* 0x0000000404887c23 */ /* 0x044fe20008010098 */
[CC--:B------:R-:W-:Y:S01]  /*79b0*/  ISETP.GE.AND P6, PT, R5.reuse, R134.reuse, PT ;  /* 0x000000860500720c */ /* 0x0c0fe20003fc6270 */
[----:B------:R-:W-:Y:S01]  /*79c0*/  FFMA.FTZ R135, R4, UR4, R154 ;  /* 0x0000000404877c23 */ /* 0x000fe2000801009a */
[-C--:B------:R-:W-:Y:S01]  /*79d0*/  ISETP.GE.AND P1, PT, R5, R133.reuse, PT ;  /* 0x000000850500720c */ /* 0x080fe20003f26270 */
[----:B------:R-:W2:Y:S01]  /*79e0*/  I2F R29, R33 ;  /* 0x00000021001d7306 */ /* 0x000ea20000201400 */
[----:B------:R-:W-:Y:S01]  /*79f0*/  IADD3 R28, R0, 0x19, RZ ;  /* 0x00000019001c7810 */ /* 0x000fe20007ffe0ff */
[----:B------:R-:W-:Y:S01]  /*7a00*/  HMMA.16816.F32 R156, R144, R18, R156 ;  /* 0x00000012909c723c */ /* 0x000fe2000000189c */
[----:B------:R-:W-:Y:S01]  /*7a10*/  FSEL R136, R136, -INF , !P0 ;  /* 0xff80000088887808 */ /* 0x000fe20004000000 */
[----:B-1----:R-:W1:Y:S01]  /*7a20*/  LDSM.16.M88.4 R4, [R180+0x5800] ;  /* 0x00580000b404783b */ /* 0x002e620000000200 */
[C---:B---3--:R-:W-:Y:S01]  /*7a30*/  FFMA.FTZ R137, R2.reuse, UR4, R153 ;  /* 0x0000000402897c23 */ /* 0x048fe20008010099 */
[----:B------:R-:W-:Y:S01]  /*7a40*/  ISETP.GE.AND P0, PT, R33, R134, PT ;  /* 0x000000862100720c */ /* 0x000fe20003f06270 */
[----:B------:R-:W-:Y:S01]  /*7a50*/  FFMA.FTZ R155, R2, UR4, R155 ;  /* 0x00000004029b7c23 */ /* 0x000fe2000801009b */
[----:B------:R-:W-:Y:S01]  /*7a60*/  IADD3 R17, R0, 0x20, RZ ;  /* 0x0000002000117810 */ /* 0x000fe20007ffe0ff */
[----:B------:R-:W3:Y:S01]  /*7a70*/  I2F R16, R28 ;  /* 0x0000001c00107306 */ /* 0x000ee20000201400 */
[----:B------:R-:W-:Y:S01]  /*7a80*/  HMMA.16816.F32 R148, R8, R30, R148 ;  /* 0x0000001e0894723c */ /* 0x000fe20000001894 */
[----:B------:R-:W-:Y:S01]  /*7a90*/  ISETP.GE.AND P5, PT, R34, R133, PT ;  /* 0x000000852200720c */ /* 0x000fe20003fa6270 */
[----:B------:R-:W-:-:S04]  /*7aa0*/  DEPBAR.LE SB0, 0x0 ;  /* 0x000080000000791a */ /* 0x000fc80000000000 */
[C---:B--2---:R-:W-:Y:S01]  /*7ab0*/  FFMA.FTZ R164, R29.reuse, UR4, R14 ;  /* 0x000000041da47c23 */ /* 0x044fe2000801000e */
[C---:B------:R-:W-:Y:S01]  /*7ac0*/  IADD3 R14, R0.reuse, 0x21, RZ ;  /* 0x00000021000e7810 */ /* 0x040fe20007ffe0ff */
[----:B------:R-:W-:Y:S01]  /*7ad0*/  FFMA.FTZ R12, R29, UR4, R12 ;  /* 0x000000041d0c7c23 */ /* 0x000fe2000801000c */
[----:B------:R-:W2:Y:S01]  /*7ae0*/  I2F R18, R17 ;  /* 0x0000001100127306 */ /* 0x000ea20000201400 */
[C---:B------:R-:W-:Y:S02]  /*7af0*/  IADD3 R10, R0.reuse, 0x30, RZ ;  /* 0x00000030000a7810 */ /* 0x040fe40007ffe0ff */
[----:B------:R-:W-:Y:S02]  /*7b00*/  IADD3 R11, R0, 0x29, RZ ;  /* 0x00000029000b7810 */ /* 0x000fe40007ffe0ff */
[----:B------:R-:W-:Y:S01]  /*7b10*/  FSEL R166, R12, -INF , !P0 ;  /* 0xff8000000ca67808 */ /* 0x000fe20004000000 */
[----:B---3--:R-:W-:Y:S01]  /*7b20*/  FFMA.FTZ R13, R16, UR4, R13 ;  /* 0x00000004100d7c23 */ /* 0x008fe2000801000d */
[----:B------:R-:W-:Y:S01]  /*7b30*/  IADD3 R12, R0, 0x28, RZ ;  /* 0x00000028000c7810 */ /* 0x000fe20007ffe0ff */
[----:B------:R-:W3:Y:S01]  /*7b40*/  I2F R2, R14 ;  /* 0x0000000e00027306 */ /* 0x000ee20000201400 */
[----:B------:R-:W-:Y:S01]  /*7b50*/  FSEL R135, R135, -INF , !P5 ;  /* 0xff80000087877808 */ /* 0x000fe20006800000 */
[----:B------:R-:W-:Y:S01]  /*7b60*/  FFMA.FTZ R15, R16, UR4, R15 ;  /* 0x00000004100f7c23 */ /* 0x000fe2000801000f */
[----:B------:R-:W-:-:S02]  /*7b70*/  ISETP.GE.AND P5, PT, R33, R133, PT ;  /* 0x000000852100720c */ /* 0x000fc40003fa6270 */
[----:B------:R-:W-:Y:S02]  /*7b80*/  FSEL R137, R137, -INF , !P6 ;  /* 0xff80000089897808 */ /* 0x000fe40007000000 */
[----:B------:R-:W-:Y:S01]  /*7b90*/  FSEL R165, R155, -INF , !P1 ;  /* 0xff8000009ba57808 */ /* 0x000fe20004800000 */
[----:B------:R-:W4:Y:S01]  /*7ba0*/  I2F R9, R12 ;  /* 0x0000000c00097306 */ /* 0x000f220000201400 */
[-C--:B------:R-:W-:Y:S01]  /*7bb0*/  ISETP.GE.AND P6, PT, R28, R134.reuse, PT ;  /* 0x000000861c00720c */ /* 0x080fe20003fc6270 */
[----:B--2---:R-:W-:Y:S01]  /*7bc0*/  FFMA.FTZ R143, R18, UR4, R160 ;  /* 0x00000004128f7c23 */ /* 0x004fe200080100a0 */
[-C--:B------:R-:W-:Y:S01]  /*7bd0*/  ISETP.GE.AND P1, PT, R28, R133.reuse, PT ;  /* 0x000000851c00720c */ /* 0x080fe20003f26270 */
[----:B------:R-:W-:Y:S01]  /*7be0*/  FFMA.FTZ R141, R18, UR4, R162 ;  /* 0x00000004128d7c23 */ /* 0x000fe200080100a2 */
[----:B------:R-:W-:Y:S02]  /*7bf0*/  FSEL R164, R164, -INF , !P5 ;  /* 0xff800000a4a47808 */ /* 0x000fe40006800000 */
[C---:B------:R-:W-:Y:S01]  /*7c00*/  ISETP.GE.AND P0, PT, R17.reuse, R134, PT ;  /* 0x000000861100720c */ /* 0x040fe20003f06270 */
[C---:B---3--:R-:W-:Y:S01]  /*7c10*/  FFMA.FTZ R153, R2.reuse, UR4, R161 ;  /* 0x0000000402997c23 */ /* 0x048fe200080100a1 */
[----:B-1----:R-:W-:Y:S01]  /*7c20*/  HMMA.16816.F32 R208, R144, R4, R208 ;  /* 0x0000000490d0723c */ /* 0x002fe200000018d0 */
[----:B------:R-:W-:Y:S01]  /*7c30*/  FFMA.FTZ R140, R2, UR4, R163 ;  /* 0x00000004028c7c23 */ /* 0x000fe200080100a3 */
[----:B------:R-:W1:Y:S01]  /*7c40*/  I2F R8, R11 ;  /* 0x0000000b00087306 */ /* 0x000e620000201400 */
[----:B------:R-:W-:-:S02]  /*7c50*/  ISETP.GE.AND P5, PT, R17, R133, PT ;  /* 0x000000851100720c */ /* 0x000fc40003fa6270 */
[----:B------:R-:W-:Y:S02]  /*7c60*/  FSEL R162, R13, -INF , !P6 ;  /* 0xff8000000da27808 */ /* 0x000fe40007000000 */
[----:B------:R-:W-:Y:S01]  /*7c70*/  IADD3 R4, R0, 0x31, RZ ;  /* 0x0000003100047810 */ /* 0x000fe20007ffe0ff */
[----:B----4-:R-:W-:Y:S01]  /*7c80*/  FFMA.FTZ R152, R9, UR4, R156 ;  /* 0x0000000409987c23 */ /* 0x010fe2000801009c */
[----:B------:R-:W-:Y:S01]  /*7c90*/  FSEL R160, R15, -INF , !P1 ;  /* 0xff8000000fa07808 */ /* 0x000fe20004800000 */
[----:B------:R-:W2:Y:S01]  /*7ca0*/  I2F R2, R10 ;  /* 0x0000000a00027306 */ /* 0x000ea20000201400 */
[C---:B------:R-:W-:Y:S01]  /*7cb0*/  ISETP.GE.AND P6, PT, R14.reuse, R134, PT ;  /* 0x000000860e00720c */ /* 0x040fe20003fc6270 */
[----:B------:R-:W-:Y:S01]  /*7cc0*/  FFMA.FTZ R142, R9, UR4, R158 ;  /* 0x00000004098e7c23 */ /* 0x000fe2000801009e */
[----:B------:R-:W-:Y:S01]  /*7cd0*/  ISETP.GE.AND P1, PT, R14, R133, PT ;  /* 0x000000850e00720c */ /* 0x000fe20003f26270 */
[----:B------:R-:W-:Y:S01]  /*7ce0*/  HMMA.16816.F32 R148, R144, R6, R148 ;  /* 0x000000069094723c */ /* 0x000fe20000001894 */
[----:B------:R-:W-:-:S02]  /*7cf0*/  FSEL R143, R143, -INF , !P0 ;  /* 0xff8000008f8f7808 */ /* 0x000fc40004000000 */
[----:B------:R-:W-:Y:S01]  /*7d00*/  FSEL R141, R141, -INF , !P5 ;  /* 0xff8000008d8d7808 */ /* 0x000fe20006800000 */
[----:B------:R-:W3:Y:S01]  /*7d10*/  I2F R5, R4 ;  /* 0x0000000400057306 */ /* 0x000ee20000201400 */
[-C--:B------:R-:W-:Y:S01]  /*7d20*/  ISETP.GE.AND P0, PT, R12, R134.reuse, PT ;  /* 0x000000860c00720c */ /* 0x080fe20003f06270 */
[----:B-1----:R-:W-:Y:S01]  /*7d30*/  FFMA.FTZ R157, R8, UR4, R157 ;  /* 0x00000004089d7c23 */ /* 0x002fe2000801009d */
[-C--:B------:R-:W-:Y:S01]  /*7d40*/  ISETP.GE.AND P5, PT, R12, R133.reuse, PT ;  /* 0x000000850c00720c */ /* 0x080fe20003fa6270 */
[----:B------:R-:W-:Y:S01]  /*7d50*/  FFMA.FTZ R144, R8, UR4, R159 ;  /* 0x0000000408907c23 */ /* 0x000fe2000801009f */
[----:B------:R-:W-:Y:S02]  /*7d60*/  FSEL R153, R153, -INF , !P6 ;  /* 0xff80000099997808 */ /* 0x000fe40007000000 */
[----:B------:R-:W-:Y:S01]  /*7d70*/  FSEL R140, R140, -INF , !P1 ;  /* 0xff8000008c8c7808 */ /* 0x000fe20004800000 */
[C---:B--2---:R-:W-:Y:S01]  /*7d80*/  FFMA.FTZ R208, R2.reuse, UR4, R208 ;  /* 0x0000000402d07c23 */ /* 0x044fe200080100d0 */
[C---:B------:R-:W-:Y:S01]  /*7d90*/  ISETP.GE.AND P6, PT, R11.reuse, R134, PT ;  /* 0x000000860b00720c */ /* 0x040fe20003fc6270 */
[----:B------:R-:W-:Y:S01]  /*7da0*/  FFMA.FTZ R210, R2, UR4, R210 ;  /* 0x0000000402d27c23 */ /* 0x000fe200080100d2 */
[----:B------:R-:W-:Y:S01]  /*7db0*/  ISETP.GE.AND P1, PT, R11, R133, PT ;  /* 0x000000850b00720c */ /* 0x000fe20003f26270 */
[----:B------:R-:W1:Y:S01]  /*7dc0*/  I2F R2, R0 ;  /* 0x0000000000027306 */ /* 0x000e620000201400 */
[----:B------:R-:W-:-:S02]  /*7dd0*/  FSEL R152, R152, -INF , !P0 ;  /* 0xff80000098987808 */ /* 0x000fc40004000000 */
[----:B------:R-:W-:Y:S01]  /*7de0*/  FSEL R142, R142, -INF , !P5 ;  /* 0xff8000008e8e7808 */ /* 0x000fe20006800000 */
[C---:B---3--:R-:W-:Y:S01]  /*7df0*/  FFMA.FTZ R209, R5.reuse, UR4, R209 ;  /* 0x0000000405d17c23 */ /* 0x048fe200080100d1 */
[----:B------:R-:W-:Y:S01]  /*7e00*/  BAR.SYNC.DEFER_BLOCKING 0x0 ;  /* 0x0000000000007b1d */ /* 0x000fe20000010000 */
[CC--:B------:R-:W-:Y:S01]  /*7e10*/  ISETP.GE.AND P0, PT, R10.reuse, R134.reuse, PT ;  /* 0x000000860a00720c */ /* 0x0c0fe20003f06270 */
[----:B------:R-:W-:Y:S01]  /*7e20*/  FFMA.FTZ R211, R5, UR4, R211 ;  /* 0x0000000405d37c23 */ /* 0x000fe200080100d3 */
[-C--:B------:R-:W-:Y:S02]  /*7e30*/  ISETP.GE.AND P5, PT, R10, R133.reuse, PT ;  /* 0x000000850a00720c */ /* 0x080fe40003fa6270 */
[----:B------:R-:W-:Y:S02]  /*7e40*/  IADD3 R6, R0, 0x38, RZ ;  /* 0x0000003800067810 */ /* 0x000fe40007ffe0ff */
[----:B------:R-:W-:Y:S02]  /*7e50*/  FSEL R145, R157, -INF , !P6 ;  /* 0xff8000009d917808 */ /* 0x000fe40007000000 */
[----:B------:R-:W-:Y:S01]  /*7e60*/  FSEL R144, R144, -INF , !P1 ;  /* 0xff80000090907808 */ /* 0x000fe20004800000 */
[----:B------:R-:W2:Y:S01]  /*7e70*/  I2F R7, R6 ;  /* 0x0000000600077306 */ /* 0x000ea20000201400 */
[----:B------:R-:W-:Y:S01]  /*7e80*/  ISETP.GE.AND P6, PT, R4, R134, PT ;  /* 0x000000860400720c */ /* 0x000fe20003fc6270 */
[----:B-1----:R-:W-:Y:S01]  /*7e90*/  FFMA.FTZ R26, R2, UR4, R26 ;  /* 0x00000004021a7c23 */ /* 0x002fe2000801001a */
[----:B------:R-:W-:-:S02]  /*7ea0*/  ISETP.GE.AND P1, PT, R4, R133, PT ;  /* 0x000000850400720c */ /* 0x000fc40003f26270 */
[----:B------:R-:W-:Y:S02]  /*7eb0*/  FSEL R233, R208, -INF , !P0 ;  /* 0xff800000d0e97808 */ /* 0x000fe40004000000 */
[----:B------:R-:W-:Y:S02]  /*7ec0*/  FSEL R228, R210, -INF , !P5 ;  /* 0xff800000d2e47808 */ /* 0x000fe40006800000 */
[CC--:B------:R-:W-:Y:S02]  /*7ed0*/  ISETP.GE.AND P0, PT, R0.reuse, R134.reuse, PT ;  /* 0x000000860000720c */ /* 0x0c0fe40003f06270 */
[CC--:B------:R-:W-:Y:S02]  /*7ee0*/  ISETP.GE.AND P5, PT, R0.reuse, R133.reuse, PT ;  /* 0x000000850000720c */ /* 0x0c0fe40003fa6270 */
[----:B------:R-:W-:Y:S02]  /*7ef0*/  IADD3 R0, R0, 0x39, RZ ;  /* 0x0000003900007810 */ /* 0x000fe40007ffe0ff */
[----:B------:R-:W-:Y:S01]  /*7f00*/  FSEL R232, R209, -INF , !P6 ;  /* 0xff800000d1e87808 */ /* 0x000fe20007000000 */
[----:B--2---:R-:W-:Y:S01]  /*7f10*/  FFMA.FTZ R148, R7, UR4, R148 ;  /* 0x0000000407947c23 */ /* 0x004fe20008010094 */
[----:B------:R-:W-:Y:S01]  /*7f20*/  FSEL R224, R211, -INF , !P1 ;  /* 0xff800000d3e07808 */ /* 0x000fe20004800000 */
[----:B------:R-:W1:Y:S01]  /*7f30*/  I2F R4, R0 ;  /* 0x0000000000047306 */ /* 0x000e620000201400 */
[C---:B------:R-:W-:Y:S01]  /*7f40*/  ISETP.GE.AND P6, PT, R6.reuse, R134, PT ;  /* 0x000000860600720c */ /* 0x040fe20003fc6270 */
[----:B------:R-:W-:Y:S01]  /*7f50*/  FFMA.FTZ R150, R7, UR4, R150 ;  /* 0x0000000407967c23 */ /* 0x000fe20008010096 */
[----:B------:R-:W-:Y:S01]  /*7f60*/  ISETP.GE.AND P1, PT, R6, R133, PT ;  /* 0x000000850600720c */ /* 0x000fe20003f26270 */
[----:B------:R-:W-:Y:S01]  /*7f70*/  FFMA.FTZ R6, R2, UR4, R24 ;  /* 0x0000000402067c23 */ /* 0x000fe20008010018 */
[----:B------:R-:W-:-:S02]  /*7f80*/  FSEL R231, R148, -INF , !P6 ;  /* 0xff80000094e77808 */ /* 0x000fc40007000000 */
[----:B------:R-:W-:Y:S02]  /*7f90*/  FSEL R225, R150, -INF , !P1 ;  /* 0xff80000096e17808 */ /* 0x000fe40004800000 */
[----:B------:R-:W-:Y:S02]  /*7fa0*/  FSEL R6, R6, -INF , !P0 ;  /* 0xff80000006067808 */ /* 0x000fe40004000000 */
[----:B------:R-:W-:Y:S02]  /*7fb0*/  PLOP3.LUT P0, PT, PT, PT, UP0, 0x80, 0x0 ;  /* 0x000000000000781c */ /* 0x000fe40003f0f008 */
[C---:B------:R-:W-:Y:S02]  /*7fc0*/  ISETP.GE.AND P6, PT, R0.reuse, R134, PT ;  /* 0x000000860000720c */ /* 0x040fe40003fc6270 */
[----:B------:R-:W-:Y:S01]  /*7fd0*/  ISETP.GE.AND P1, PT, R0, R133, PT ;  /* 0x000000850000720c */ /* 0x000fe20003f26270 */
[C---:B-1----:R-:W-:Y:S02]  /*7fe0*/  FFMA.FTZ R149, R4.reuse, UR4, R149 ;  /* 0x0000000404957c23 */ /* 0x042fe40008010095 */
[----:B------:R-:W-:Y:S01]  /*7ff0*/  FFMA.FTZ R151, R4, UR4, R151 ;  /* 0x0000000404977c23 */ /* 0x000fe20008010097 */
[----:B------:R-:W-:-:S02]  /*8000*/  FSEL R4, R26, -INF , !P5 ;  /* 0xff8000001a047808 */ /* 0x000fc40006800000 */
[----:B------:R-:W-:Y:S02]  /*8010*/  FSEL R229, R149, -INF , !P6 ;  /* 0xff80000095e57808 */ /* 0x000fe40007000000 */
        /* <DEDUP_REMOVED lines=106> */
.L_x_427:
[----:B------:R-:W-:Y:S05]  /*86c0*/  BSYNC B0 ;  /* 0x0000000000007941 */ /* 0x000fea0003800000 */
.L_x_426:
[----:B------:R-:W0:Y:S02]  /*86d0*/  LDGDEPBAR ;  /* 0x00000000000079af */ /* 0x000e240000000000 */
.L_x_425:
[----:B------:R-:W-:Y:S01]  /*86e0*/  FMNMX.FTZ R2, R132, R6, !PT ;  /* 0x0000000684027209 */ /* 0x000fe20007810000 */
[----:B------:R-:W-:Y:S01]  /*86f0*/  IMAD.WIDE.U32 R150, R213, -0x326172a9, RZ ;  /* 0xcd9e8d57d5967825 */ /* 0x000fe200078e00ff */
[----:B-1----:R-:W-:Y:S01]  /*8700*/  FMNMX.FTZ R8, R3, R4, !PT ;  /* 0x0000000403087209 */ /* 0x002fe20007810000 */
[----:B------:R-:W-:Y:S01]  /*8710*/  UIADD3 UR7, UR21, -0x4498517b, URZ ;  /* 0xbb67ae8515077890 */ /* 0x000fe2000fffe03f */
[----:B------:R-:W-:Y:S01]  /*8720*/  FMNMX.FTZ R2, R27, R2, !PT ;  /* 0x000000021b027209 */ /* 0x000fe20007810000 */
[----:B------:R-:W-:Y:S01]  /*8730*/  USHF.L.U32 UR31, UR23, 0x1, URZ ;  /* 0x00000001171f7899 */ /* 0x000fe2000800063f */
[----:B------:R-:W-:Y:S01]  /*8740*/  FMNMX.FTZ R8, R25, R8, !PT ;  /* 0x0000000819087209 */ /* 0x000fe20007810000 */
[----:B------:R-:W-:Y:S01]  /*8750*/  IMAD.WIDE.U32 R154, R212, -0x2daee0ad, RZ ;  /* 0xd2511f53d49a7825 */ /* 0x000fe200078e00ff */
        /* <DEDUP_REMOVED lines=43> */
[----:B------:R-:W-:Y:S01]  /*8a10*/  IMAD.WIDE.U32 R138, R7, -0x326172a9, RZ ;  /* 0xcd9e8d57078a7825 */ /* 0x000fe200078e00ff */
[----:B------:R-:W-:Y:S01]  /*8a20*/  UIADD3 UR7, UR20, -0x4ab325aa, URZ ;  /* 0xb54cda5614077890 */ /* 0x000fe2000fffe03f */
        /* <DEDUP_REMOVED lines=8> */
[----:B-1----:R-:W-:Y:S01]  /*8ab0*/  FMNMX.FTZ R5, R8, R5, !PT ;  /* 0x0000000508057209 */ /* 0x002fe20007810000 */
[----:B------:R-:W1:Y:S03]  /*8ac0*/  SHFL.BFLY PT, R2, R0, 0x1, 0x1f ;  /* 0x0c201f0000027f89 */ /* 0x000e6600000e0000 */
[----:B------:R-:W-:Y:S01]  /*8ad0*/  LOP3.LUT R158, R139, UR22, R158, 0x96, !PT ;  /* 0x000000168b9e7c12 */ /* 0x000fe2000f8e969e */
[----:B------:R-:W-:-:S05]  /*8ae0*/  IMAD.WIDE.U32 R154, R154, -0x326172a9, RZ ;  /* 0xcd9e8d579a9a7825 */ /* 0x000fca00078e00ff */
[----:B------:R-:W-:Y:S02]  /*8af0*/  LOP3.LUT R150, R155, UR6, R150, 0x96, !PT ;  /* 0x000000069b967c12 */ /* 0x000fe4000f8e9696 */
[----:B-1----:R-:W-:Y:S02]  /*8b00*/  FMNMX.FTZ R2, R0, R2, !PT ;  /* 0x0000000200027209 */ /* 0x002fe40007810000 */
[----:B------:R-:W1:Y:S02]  /*8b10*/  SHFL.BFLY PT, R0, R5, 0x1, 0x1f ;  /* 0x0c201f0005007f89 */ /* 0x000e6400000e0000 */
[C---:B------:R-:W-:Y:S01]  /*8b20*/  FSETP.NEU.FTZ.AND P2, PT, R2.reuse, -INF , PT ;  /* 0xff8000000200780b */ /* 0x040fe20003f5d000 */
[----:B------:R-:W-:-:S03]  /*8b30*/  FMUL.FTZ R230, R2, c[0x0][0x23c] ;  /* 0x00008f0002e67a20 */ /* 0x000fc60000410000 */
[----:B------:R-:W-:Y:S02]  /*8b40*/  FSEL R222, R2, RZ, P2 ;  /* 0x000000ff02de7208 */ /* 0x000fe40001000000 */
[----:B------:R-:W-:-:S03]  /*8b50*/  FSEL R230, R230, RZ, P2 ;  /* 0x000000ffe6e67208 */ /* 0x000fc60001000000 */
[----:B------:R-:W-:Y:S02]  /*8b60*/  FADD.FTZ R222, R132, -R222 ;  /* 0x800000de84de7221 */ /* 0x000fe40000010000 */
[----:B------:R-:W-:Y:S01]  /*8b70*/  FFMA.FTZ R220, R6, c[0x0][0x23c], -R230 ;  /* 0x00008f0006dc7a23 */ /* 0x000fe200000108e6 */
[----:B------:R-:W-:Y:S01]  /*8b80*/  LOP3.LUT R6, R159, UR26, R148, 0x96, !PT ;  /* 0x0000001a9f067c12 */ /* 0x000fe2000f8e9694 */
[----:B------:R-:W-:-:S04]  /*8b90*/  IMAD.WIDE.U32 R158, R158, -0x326172a9, RZ ;  /* 0xcd9e8d579e9e7825 */ /* 0x000fc800078e00ff */
[----:B------:R-:W-:Y:S01]  /*8ba0*/  IMAD.WIDE.U32 R6, R6, -0x326172a9, RZ ;  /* 0xcd9e8d5706067825 */ /* 0x000fe200078e00ff */
[----:B------:R-:W-:Y:S03]  /*8bb0*/  MUFU.EX2 R220, R220 ;  /* 0x000000dc00dc7308 */ /* 0x000fe60000000800 */
[----:B------:R-:W-:Y:S01]  /*8bc0*/  FMUL.FTZ R222, R222, c[0x0][0x23c] ;  /* 0x00008f00dede7a20 */ /* 0x000fe20000410000 */
[----:B-1----:R-:W-:Y:S01]  /*8bd0*/  FMNMX.FTZ R0, R5, R0, !PT ;  /* 0x0000000005007209 */ /* 0x002fe20007810000 */
[----:B------:R-:W-:Y:S01]  /*8be0*/  FFMA.FTZ R215, R27, c[0x0][0x23c], -R230 ;  /* 0x00008f001bd77a23 */ /* 0x000fe200000108e6 */
[----:B------:R-:W-:Y:S01]  /*8bf0*/  LOP3.LUT R5, R7, UR25, R146, 0x96, !PT ;  /* 0x0000001907057c12 */ /* 0x000fe2000f8e9692 */
[----:B------:R-:W-:Y:S01]  /*8c00*/  FFMA.FTZ R211, R22, c[0x0][0x23c], -R230 ;  /* 0x00008f0016d37a23 */ /* 0x000fe200000108e6 */
[C---:B------:R-:W-:Y:S01]  /*8c10*/  FSETP.NEU.FTZ.AND P1, PT, R0.reuse, -INF , PT ;  /* 0xff8000000000780b */ /* 0x040fe20003f3d000 */
[----:B------:R-:W-:Y:S01]  /*8c20*/  FMUL.FTZ R227, R0, c[0x0][0x23c] ;  /* 0x00008f0000e37a20 */ /* 0x000fe20000410000 */
[----:B------:R-:W-:Y:S01]  /*8c30*/  LOP3.LUT R156, R159, UR17, R6, 0x96, !PT ;  /* 0x000000119f9c7c12 */ /* 0x000fe2000f8e9606 */
[----:B------:R-:W-:Y:S01]  /*8c40*/  IMAD.WIDE.U32 R6, R5, -0x2daee0ad, RZ ;  /* 0xd2511f5305067825 */ /* 0x000fe200078e00ff */
[----:B------:R-:W1:Y:S02]  /*8c50*/  MUFU.EX2 R222, R222 ;  /* 0x000000de00de7308 */ /* 0x000e640000000800 */
[----:B------:R-:W-:Y:S01]  /*8c60*/  FSEL R227, R227, RZ, P1 ;  /* 0x000000ffe3e37208 */ /* 0x000fe20000800000 */
[----:B------:R-:W-:Y:S01]  /*8c70*/  IMAD.WIDE.U32 R156, R156, -0x2daee0ad, RZ ;  /* 0xd2511f539c9c7825 */ /* 0x000fe200078e00ff */
[----:B------:R-:W-:-:S03]  /*8c80*/  LOP3.LUT R138, R7, UR16, R138, 0x96, !PT ;  /* 0x00000010078a7c12 */ /* 0x000fc6000f8e968a */
[----:B------:R-:W-:Y:S01]  /*8c90*/  FFMA.FTZ R209, R4, c[0x0][0x23c], -R227 ;  /* 0x00008f0004d17a23 */ /* 0x000fe200000108e3 */
[----:B------:R-:W-:Y:S01]  /*8ca0*/  LOP3.LUT R4, R157, UR13, R6, 0x96, !PT ;  /* 0x0000000d9d047c12 */ /* 0x000fe2000f8e9606 */
[----:B------:R-:W-:Y:S01]  /*8cb0*/  IMAD.WIDE.U32 R138, R138, -0x326172a9, RZ ;  /* 0xcd9e8d578a8a7825 */ /* 0x000fe200078e00ff */
[----:B------:R-:W2:Y:S03]  /*8cc0*/  MUFU.EX2 R215, R215 ;  /* 0x000000d700d77308 */ /* 0x000ea60000000800 */
[----:B------:R-:W-:-:S04]  /*8cd0*/  IMAD.WIDE.U32 R4, R4, -0x326172a9, RZ ;  /* 0xcd9e8d5704047825 */ /* 0x000fc800078e00ff */
[-C--:B-1----:R-:W-:Y:S01]  /*8ce0*/  FMUL.FTZ R16, R36, R222.reuse ;  /* 0x000000de24107220 */ /* 0x082fe20000410000 */
[----:B------:R-:W-:Y:S01]  /*8cf0*/  LOP3.LUT R8, R5, UR7, R138, 0x96, !PT ;  /* 0x0000000705087c12 */ /* 0x000fe2000f8e968a */
[-C--:B------:R-:W-:Y:S01]  /*8d00*/  FMUL.FTZ R17, R37, R222.reuse ;  /* 0x000000de25117220 */ /* 0x080fe20000410000 */
[C---:B------:R-:W-:Y:S01]  /*8d10*/  LOP3.LUT R5, R4.reuse, 0xffff, RZ, 0xc0, !PT ;  /* 0x0000ffff04057812 */ /* 0x040fe200078ec0ff */
[----:B------:R-:W-:Y:S01]  /*8d20*/  FFMA.FTZ R210, R23, c[0x0][0x23c], -R230 ;  /* 0x00008f0017d27a23 */ /* 0x000fe200000108e6 */
[----:B------:R-:W-:Y:S01]  /*8d30*/  LOP3.LUT R6, R4, 0xff, RZ, 0xc0, !PT ;  /* 0x000000ff04067812 */ /* 0x000fe200078ec0ff */
[--C-:B------:R-:W-:Y:S01]  /*8d40*/  FFMA.FTZ R208, R25, c[0x0][0x23c], -R227.reuse ;  /* 0x00008f0019d07a23 */ /* 0x100fe200000108e3 */
[--C-:B------:R-:W-:Y:S01]  /*8d50*/  SHF.R.U32.HI R10, RZ, 0x10, R4.reuse ;  /* 0x00000010ff0a7819 */ /* 0x100fe20000011604 */
[--C-:B------:R-:W-:Y:S01]  /*8d60*/  FFMA.FTZ R199, R20, c[0x0][0x23c], -R227.reuse ;  /* 0x00008f0014c77a23 */ /* 0x100fe200000108e3 */
[----:B------:R-:W-:Y:S01]  /*8d70*/  SHF.R.U32.HI R7, RZ, 0x18, R4 ;  /* 0x00000018ff077819 */ /* 0x000fe20000011604 */
[----:B------:R-:W-:Y:S01]  /*8d80*/  FFMA.FTZ R221, R21, c[0x0][0x23c], -R227 ;  /* 0x00008f0015dd7a23 */ /* 0x000fe200000108e3 */
[----:B------:R-:W-:Y:S01]  /*8d90*/  FSEL R4, R0, RZ, P1 ;  /* 0x000000ff00047208 */ /* 0x000fe20000800000 */
[----:B------:R-:W-:Y:S01]  /*8da0*/  MUFU.EX2 R211, R211 ;  /* 0x000000d300d37308 */ /* 0x000fe20000000800 */
[----:B------:R-:W-:Y:S01]  /*8db0*/  SHF.R.U32.HI R5, RZ, 0x8, R5 ;  /* 0x00000008ff057819 */ /* 0x000fe20000011605 */
[----:B------:R-:W-:Y:S01]  /*8dc0*/  LDSM.16.MT88.4 R20, [R186+0xc000] ;  /* 0x00c00000ba14783b */ /* 0x000fe20000004200 */
[----:B------:R-:W-:Y:S01]  /*8dd0*/  LOP3.LUT R9, R8, 0xffff, RZ, 0xc0, !PT ;  /* 0x0000ffff08097812 */ /* 0x000fe200078ec0ff */
[----:B------:R-:W-:Y:S01]  /*8de0*/  FADD.FTZ R3, R3, -R4 ;  /* 0x8000000403037221 */ /* 0x000fe20000010000 */
[----:B------:R-:W-:Y:S01]  /*8df0*/  PRMT R6, R6, 0x5410, R5 ;  /* 0x0000541006067816 */ /* 0x000fe20000000005 */
[-C--:B------:R-:W-:Y:S01]  /*8e00*/  FMUL.FTZ R32, R52, R222.reuse ;  /* 0x000000de34207220 */ /* 0x080fe20000410000 */
[--C-:B------:R-:W-:Y:S01]  /*8e10*/  SHF.R.U32.HI R5, RZ, 0x10, R8.reuse ;  /* 0x00000010ff057819 */ /* 0x100fe20000011608 */
[----:B------:R-:W-:Y:S01]  /*8e20*/  FMUL.FTZ R3, R3, c[0x0][0x23c] ;  /* 0x00008f0003037a20 */ /* 0x000fe20000410000 */
[----:B------:R-:W1:Y:S01]  /*8e30*/  MUFU.EX2 R210, R210 ;  /* 0x000000d200d27308 */ /* 0x000e620000000800 */
[----:B------:R-:W-:Y:S01]  /*8e40*/  LOP3.LUT R4, R8, 0xff, RZ, 0xc0, !PT ;  /* 0x000000ff08047812 */ /* 0x000fe200078ec0ff */
[-C--:B------:R-:W-:Y:S01]  /*8e50*/  FMUL.FTZ R33, R53, R222.reuse ;  /* 0x000000de35217220 */ /* 0x080fe20000410000 */
[----:B------:R-:W-:Y:S01]  /*8e60*/  LOP3.LUT R10, R10, 0xff, RZ, 0xc0, !PT ;  /* 0x000000ff0a0a7812 */ /* 0x000fe200078ec0ff */
[--C-:B------:R-:W-:Y:S01]  /*8e70*/  HSET2.LE.AND R6, R6, R223.reuse, PT ;  /* 0x000000df06067233 */ /* 0x100fe20003803000 */
[----:B------:R-:W-:Y:S01]  /*8e80*/  SHF.R.U32.HI R8, RZ, 0x18, R8 ;  /* 0x00000018ff087819 */ /* 0x000fe20000011608 */
[-C--:B------:R-:W-:Y:S01]  /*8e90*/  FMUL.FTZ R56, R56, R222.reuse ;  /* 0x000000de38387220 */ /* 0x080fe20000410000 */
[----:B------:R-:W-:Y:S01]  /*8ea0*/  SHF.R.U32.HI R9, RZ, 0x8, R9 ;  /* 0x00000008ff097819 */ /* 0x000fe20000011609 */
[----:B------:R-:W3:Y:S01]  /*8eb0*/  MUFU.EX2 R3, R3 ;  /* 0x0000000300037308 */ /* 0x000ee20000000800 */
[----:B------:R-:W-:Y:S01]  /*8ec0*/  LOP3.LUT R5, R5, 0xff, RZ, 0xc0, !PT ;  /* 0x000000ff05057812 */ /* 0x000fe200078ec0ff */
[-C--:B------:R-:W-:Y:S01]  /*8ed0*/  FMUL.FTZ R57, R57, R222.reuse ;  /* 0x000000de39397220 */ /* 0x080fe20000410000 */
[----:B------:R-:W-:Y:S01]  /*8ee0*/  PRMT R7, R10, 0x5410, R7 ;  /* 0x000054100a077816 */ /* 0x000fe20000000007 */
[-C--:B------:R-:W-:Y:S01]  /*8ef0*/  FMUL.FTZ R24, R44, R222.reuse ;  /* 0x000000de2c187220 */ /* 0x080fe20000410000 */
[----:B------:R-:W-:Y:S01]  /*8f00*/  PRMT R4, R4, 0x5410, R9 ;  /* 0x0000541004047816 */ /* 0x000fe20000000009 */
[----:B------:R-:W-:Y:S01]  /*8f10*/  FMUL.FTZ R25, R45, R222 ;  /* 0x000000de2d197220 */ /* 0x000fe20000410000 */
[----:B------:R-:W-:Y:S01]  /*8f20*/  PRMT R5, R5, 0x5410, R8 ;  /* 0x0000541005057816 */ /* 0x000fe20000000008 */
[----:B------:R-:W-:Y:S01]  /*8f30*/  MUFU.EX2 R209, R209 ;  /* 0x000000d100d17308 */ /* 0x000fe20000000800 */
[--C-:B------:R-:W-:Y:S01]  /*8f40*/  HSET2.LE.AND R7, R7, R223.reuse, PT ;  /* 0x000000df07077233 */ /* 0x100fe20003803000 */
[----:B--2---:R-:W-:Y:S01]  /*8f50*/  F2FP.PACK_AB R11, R215, R220 ;  /* 0x000000dcd70b723e */ /* 0x004fe200000000ff */
[--C-:B------:R-:W-:Y:S01]  /*8f60*/  HSET2.LE.AND R4, R4, R223.reuse, PT ;  /* 0x000000df04047233 */ /* 0x100fe20003803000 */
[----:B-1----:R-:W-:Y:S01]  /*8f70*/  F2FP.PACK_AB R9, R210, R211 ;  /* 0x000000d3d209723e */ /* 0x002fe200000000ff */
[----:B------:R-:W-:Y:S01]  /*8f80*/  HSET2.LE.AND R5, R5, R223, PT ;  /* 0x000000df05057233 */ /* 0x000fe20003803000 */
[----:B------:R-:W-:Y:S01]  /*8f90*/  FMUL.FTZ R40, R40, R222 ;  /* 0x000000de28287220 */ /* 0x000fe20000410000 */
[----:B------:R-:W-:Y:S01]  /*8fa0*/  LOP3.LUT R138, R139, UR15, R158, 0x96, !PT ;  /* 0x0000000f8b8a7c12 */ /* 0x000fe2000f8e969e */
[-C--:B---3--:R-:W-:Y:S01]  /*8fb0*/  FMUL.FTZ R18, R38, R3.reuse ;  /* 0x0000000326127220 */ /* 0x088fe20000410000 */
[----:B------:R-:W1:Y:S01]  /*8fc0*/  MUFU.EX2 R208, R208 ;  /* 0x000000d000d07308 */ /* 0x000e620000000800 */
[----:B------:R-:W-:Y:S01]  /*8fd0*/  FMUL.FTZ R19, R39, R3 ;  /* 0x0000000327137220 */ /* 0x000fe20000410000 */
[----:B------:R-:W-:Y:S01]  /*8fe0*/  LOP3.LUT R4, R4, R11, RZ, 0xc0, !PT ;  /* 0x0000000b04047212 */ /* 0x000fe200078ec0ff */
[----:B------:R-:W2:Y:S01]  /*8ff0*/  LDSM.16.MT88.4 R36, [R184+0xc000] ;  /* 0x00c00000b824783b */ /* 0x000ea20000004200 */
[----:B------:R-:W-:Y:S01]  /*9000*/  FMUL.FTZ R34, R54, R3 ;  /* 0x0000000336227220 */ /* 0x000fe20000410000 */
[----:B------:R-:W-:Y:S01]  /*9010*/  LOP3.LUT R6, R6, R9, RZ, 0xc0, !PT ;  /* 0x0000000906067212 */ /* 0x000fe200078ec0ff */
[----:B------:R-:W-:-:S02]  /*9020*/  FMUL.FTZ R35, R55, R3 ;  /* 0x0000000337237220 */ /* 0x000fc40000410000 */
[----:B------:R-:W-:Y:S01]  /*9030*/  MUFU.EX2 R199, R199 ;  /* 0x000000c700c77308 */ /* 0x000fe20000000800 */
[----:B------:R-:W-:Y:S01]  /*9040*/  LDSM.16.MT88.4 R52, [R186+0xe000] ;  /* 0x00e00000ba34783b */ /* 0x000fe20000004200 */
[-C--:B------:R-:W-:Y:S02]  /*9050*/  FMUL.FTZ R58, R58, R3.reuse ;  /* 0x000000033a3a7220 */ /* 0x080fe40000410000 */
[-C--:B------:R-:W-:Y:S02]  /*9060*/  FMUL.FTZ R59, R59, R3.reuse ;  /* 0x000000033b3b7220 */ /* 0x080fe40000410000 */
[----:B------:R-:W-:Y:S02]  /*9070*/  FMUL.FTZ R26, R46, R3 ;  /* 0x000000032e1a7220 */ /* 0x000fe40000410000 */
[----:B------:R-:W3:Y:S01]  /*9080*/  MUFU.EX2 R221, R221 ;  /* 0x000000dd00dd7308 */ /* 0x000ee20000000800 */
[----:B-1----:R-:W-:Y:S01]  /*9090*/  F2FP.PACK_AB R10, R208, R209 ;  /* 0x000000d1d00a723e */ /* 0x002fe200000000ff */
[----:B------:R-:W-:-:S02]  /*90a0*/  FMUL.FTZ R27, R47, R3 ;  /* 0x000000032f1b7220 */ /* 0x000fc40000410000 */
[----:B------:R-:W1:Y:S01]  /*90b0*/  LDSM.16.MT88.4 R44, [R188+0xe000] ;  /* 0x00e00000bc2c783b */ /* 0x000e620000004200 */
[----:B------:R-:W-:Y:S01]  /*90c0*/  LOP3.LUT R5, R5, R10, RZ, 0xc0, !PT ;  /* 0x0000000a05057212 */ /* 0x000fe200078ec0ff */
[-C--:B------:R-:W-:Y:S02]  /*90d0*/  FMUL.FTZ R41, R41, R222.reuse ;  /* 0x000000de29297220 */ /* 0x080fe40000410000 */
[-C--:B------:R-:W-:Y:S02]  /*90e0*/  FMUL.FTZ R42, R42, R3.reuse ;  /* 0x000000032a2a7220 */ /* 0x080fe40000410000 */
[----:B------:R-:W-:Y:S02]  /*90f0*/  FMUL.FTZ R43, R43, R3 ;  /* 0x000000032b2b7220 */ /* 0x000fe40000410000 */
[-C--:B------:R-:W-:Y:S02]  /*9100*/  FMUL.FTZ R48, R48, R222.reuse ;  /* 0x000000de30307220 */ /* 0x080fe40000410000 */
[----:B------:R-:W-:Y:S01]  /*9110*/  FMUL.FTZ R49, R49, R222 ;  /* 0x000000de31317220 */ /* 0x000fe20000410000 */
[----:B---3--:R-:W-:Y:S01]  /*9120*/  F2FP.PACK_AB R8, R221, R199 ;  /* 0x000000c7dd08723e */ /* 0x008fe200000000ff */
[----:B------:R-:W-:-:S02]  /*9130*/  FMUL.FTZ R50, R50, R3 ;  /* 0x0000000332327220 */ /* 0x000fc40000410000 */
[-C--:B------:R-:W-:Y:S01]  /*9140*/  FMUL.FTZ R51, R51, R3.reuse ;  /* 0x0000000333337220 */ /* 0x080fe20000410000 */
[----:B------:R-:W-:Y:S01]  /*9150*/  LOP3.LUT R7, R7, R8, RZ, 0xc0, !PT ;  /* 0x0000000807077212 */ /* 0x000fe200078ec0ff */
[-C--:B------:R-:W-:Y:S02]  /*9160*/  FMUL.FTZ R72, R72, R222.reuse ;  /* 0x000000de48487220 */ /* 0x080fe40000410000 */
[-C--:B------:R-:W-:Y:S02]  /*9170*/  FMUL.FTZ R73, R73, R222.reuse ;  /* 0x000000de49497220 */ /* 0x080fe40000410000 */
[-C--:B------:R-:W-:Y:S02]  /*9180*/  FMUL.FTZ R74, R74, R3.reuse ;  /* 0x000000034a4a7220 */ /* 0x080fe40000410000 */
[----:B--2---:R-:W-:Y:S01]  /*9190*/  HMMA.16816.F32 R32, R4, R36, R32 ;  /* 0x000000240420723c */ /* 0x004fe20000001820 */
[----:B------:R-:W-:Y:S02]  /*91a0*/  FMUL.FTZ R75, R75, R3 ;  /* 0x000000034b4b7220 */ /* 0x000fe40000410000 */
[----:B------:R-:W-:-:S02]  /*91b0*/  FMUL.FTZ R64, R64, R222 ;  /* 0x000000de40407220 */ /* 0x000fc40000410000 */
[-C--:B------:R-:W-:Y:S02]  /*91c0*/  FMUL.FTZ R65, R65, R222.reuse ;  /* 0x000000de41417220 */ /* 0x080fe40000410000 */
[-C--:B------:R-:W-:Y:S01]  /*91d0*/  FMUL.FTZ R66, R66, R3.reuse ;  /* 0x0000000342427220 */ /* 0x080fe20000410000 */
[C---:B------:R-:W-:Y:S01]  /*91e0*/  HMMA.16816.F32 R36, R4.reuse, R38, R56 ;  /* 0x000000260424723c */ /* 0x040fe20000001838 */
[----:B------:R-:W-:Y:S02]  /*91f0*/  FMUL.FTZ R67, R67, R3 ;  /* 0x0000000343437220 */ /* 0x000fe40000410000 */
[-C--:B------:R-:W-:Y:S02]  /*9200*/  FMUL.FTZ R96, R96, R222.reuse ;  /* 0x000000de60607220 */ /* 0x080fe40000410000 */
[-C--:B------:R-:W-:Y:S02]  /*9210*/  FMUL.FTZ R97, R97, R222.reuse ;  /* 0x000000de61617220 */ /* 0x080fe40000410000 */
[-C--:B------:R-:W-:Y:S01]  /*9220*/  FMUL.FTZ R56, R76, R222.reuse ;  /* 0x000000de4c387220 */ /* 0x080fe20000410000 */
[----:B------:R-:W-:Y:S01]  /*9230*/  HMMA.16816.F32 R16, R4, R20, R16 ;  /* 0x000000140410723c */ /* 0x000fe20000001810 */
[----:B------:R-:W-:-:S02]  /*9240*/  FMUL.FTZ R57, R77, R222 ;  /* 0x000000de4d397220 */ /* 0x000fc40000410000 */
[-C--:B------:R-:W-:Y:S02]  /*9250*/  FMUL.FTZ R58, R78, R3.reuse ;  /* 0x000000034e3a7220 */ /* 0x080fe40000410000 */
[-C--:B------:R-:W-:Y:S02]  /*9260*/  FMUL.FTZ R59, R79, R3.reuse ;  /* 0x000000034f3b7220 */ /* 0x080fe40000410000 */
[----:B------:R-:W-:Y:S01]  /*9270*/  LDSM.16.MT88.4 R76, [R188+0x10000] ;  /* 0x01000000bc4c783b */ /* 0x000fe20000004200 */
[----:B------:R-:W-:Y:S01]  /*9280*/  HMMA.16816.F32 R20, R4, R22, R40 ;  /* 0x000000160414723c */ /* 0x000fe20000001828 */
[-C--:B------:R-:W-:Y:S02]  /*9290*/  FMUL.FTZ R98, R98, R3.reuse ;  /* 0x0000000362627220 */ /* 0x080fe40000410000 */
[----:B------:R-:W-:Y:S02]  /*92a0*/  FMUL.FTZ R99, R99, R3 ;  /* 0x0000000363637220 */ /* 0x000fe40000410000 */
[----:B------:R-:W-:-:S02]  /*92b0*/  FFMA.FTZ R234, R136, c[0x0][0x23c], -R230 ;  /* 0x00008f0088ea7a23 */ /* 0x000fc400000108e6 */
[-C--:B------:R-:W-:Y:S01]  /*92c0*/  FMUL.FTZ R40, R60, R222.reuse ;  /* 0x000000de3c287220 */ /* 0x080fe20000410000 */
[C---:B------:R-:W-:Y:S01]  /*92d0*/  HMMA.16816.F32 R24, R4.reuse, R28, R24 ;  /* 0x0000001c0418723c */ /* 0x040fe20000001818 */
[----:B------:R-:W-:Y:S02]  /*92e0*/  FMUL.FTZ R41, R61, R222 ;  /* 0x000000de3d297220 */ /* 0x000fe40000410000 */
[-C--:B------:R-:W-:Y:S01]  /*92f0*/  FMUL.FTZ R42, R62, R3.reuse ;  /* 0x000000033e2a7220 */ /* 0x080fe20000410000 */
[----:B------:R-:W-:Y:S01]  /*9300*/  MUFU.EX2 R234, R234 ;  /* 0x000000ea00ea7308 */ /* 0x000fe20000000800 */
[----:B------:R-:W-:Y:S02]  /*9310*/  FMUL.FTZ R43, R63, R3 ;  /* 0x000000033f2b7220 */ /* 0x000fe40000410000 */
[----:B------:R-:W2:Y:S01]  /*9320*/  LDSM.16.MT88.4 R60, [R185+0xe000] ;  /* 0x00e00000b93c783b */ /* 0x000ea20000004200 */
[----:B------:R-:W-:Y:S01]  /*9330*/  HMMA.16816.F32 R28, R4, R30, R48 ;  /* 0x0000001e041c723c */ /* 0x000fe20000001830 */
[----:B------:R-:W-:-:S02]  /*9340*/  FFMA.FTZ R237, R137, c[0x0][0x23c], -R230 ;  /* 0x00008f0089ed7a23 */ /* 0x000fc400000108e6 */
[-C--:B------:R-:W-:Y:S02]  /*9350*/  FMUL.FTZ R80, R80, R222.reuse ;  /* 0x000000de50507220 */ /* 0x080fe40000410000 */
[-C--:B------:R-:W-:Y:S02]  /*9360*/  FMUL.FTZ R81, R81, R222.reuse ;  /* 0x000000de51517220 */ /* 0x080fe40000410000 */
[-C--:B------:R-:W-:Y:S01]  /*9370*/  FMUL.FTZ R48, R68, R222.reuse ;  /* 0x000000de44307220 */ /* 0x080fe20000410000 */
[----:B-1----:R-:W-:Y:S01]  /*9380*/  HMMA.16816.F32 R40, R4, R44, R40 ;  /* 0x0000002c0428723c */ /* 0x002fe20000001828 */
[----:B------:R-:W-:Y:S01]  /*9390*/  FMUL.FTZ R49, R69, R222 ;  /* 0x000000de45317220 */ /* 0x000fe20000410000 */
[----:B------:R-:W1:Y:S01]  /*93a0*/  MUFU.EX2 R237, R237 ;  /* 0x000000ed00ed7308 */ /* 0x000e620000000800 */
[-C--:B------:R-:W-:Y:S02]  /*93b0*/  FMUL.FTZ R50, R70, R3.reuse ;  /* 0x0000000346327220 */ /* 0x080fe40000410000 */
[----:B------:R-:W-:-:S02]  /*93c0*/  FMUL.FTZ R51, R71, R3 ;  /* 0x0000000347337220 */ /* 0x000fc40000410000 */
[----:B------:R-:W3:Y:S01]  /*93d0*/  LDSM.16.MT88.4 R68, [R184+0xe000] ;  /* 0x00e00000b844783b */ /* 0x000ee20000004200 */
[C---:B------:R-:W-:Y:S01]  /*93e0*/  HMMA.16816.F32 R44, R4.reuse, R46, R64 ;  /* 0x0000002e042c723c */ /* 0x040fe20000001840 */
[-C--:B------:R-:W-:Y:S02]  /*93f0*/  FMUL.FTZ R82, R82, R3.reuse ;  /* 0x0000000352527220 */ /* 0x080fe40000410000 */
[----:B------:R-:W-:Y:S02]  /*9400*/  FMUL.FTZ R83, R83, R3 ;  /* 0x0000000353537220 */ /* 0x000fe40000410000 */
[-C--:B------:R-:W-:Y:S02]  /*9410*/  FMUL.FTZ R88, R88, R222.reuse ;  /* 0x000000de58587220 */ /* 0x080fe40000410000 */
[-C--:B------:R-:W-:Y:S01]  /*9420*/  FMUL.FTZ R64, R84, R222.reuse ;  /* 0x000000de54407220 */ /* 0x080fe20000410000 */
[----:B------:R-:W-:Y:S01]  /*9430*/  HMMA.16816.F32 R48, R4, R52, R48 ;  /* 0x000000340430723c */ /* 0x000fe20000001830 */
[----:B------:R-:W-:-:S02]  /*9440*/  FMUL.FTZ R65, R85, R222 ;  /* 0x000000de55417220 */ /* 0x000fc40000410000 */
[-C--:B------:R-:W-:Y:S02]  /*9450*/  FMUL.FTZ R66, R86, R3.reuse ;  /* 0x0000000356427220 */ /* 0x080fe40000410000 */
[-C--:B------:R-:W-:Y:S02]  /*9460*/  FMUL.FTZ R67, R87, R3.reuse ;  /* 0x0000000357437220 */ /* 0x080fe40000410000 */
[----:B------:R-:W4:Y:S01]  /*9470*/  LDSM.16.MT88.4 R84, [R186+0x10000] ;  /* 0x01000000ba54783b */ /* 0x000f220000004200 */
[----:B------:R-:W-:Y:S01]  /*9480*/  HMMA.16816.F32 R52, R4, R54, R72 ;  /* 0x000000360434723c */ /* 0x000fe20000001848 */
[----:B------:R-:W-:Y:S02]  /*9490*/  FMUL.FTZ R89, R89, R222 ;  /* 0x000000de59597220 */ /* 0x000fe40000410000 */
[-C--:B------:R-:W-:Y:S02]  /*94a0*/  FMUL.FTZ R90, R90, R3.reuse ;  /* 0x000000035a5a7220 */ /* 0x080fe40000410000 */
[----:B------:R-:W-:-:S02]  /*94b0*/  FMUL.FTZ R91, R91, R3 ;  /* 0x000000035b5b7220 */ /* 0x000fc40000410000 */
[-C--:B------:R-:W-:Y:S01]  /*94c0*/  FMUL.FTZ R72, R92, R222.reuse ;  /* 0x000000de5c487220 */ /* 0x080fe20000410000 */
[C---:B--2---:R-:W-:Y:S01]  /*94d0*/  HMMA.16816.F32 R56, R4.reuse, R60, R56 ;  /* 0x0000003c0438723c */ /* 0x044fe20000001838 */
[-C--:B------:R-:W-:Y:S02]  /*94e0*/  FMUL.FTZ R73, R93, R222.reuse ;  /* 0x000000de5d497220 */ /* 0x080fe40000410000 */
[-C--:B------:R-:W-:Y:S02]  /*94f0*/  FMUL.FTZ R74, R94, R3.reuse ;  /* 0x000000035e4a7220 */ /* 0x080fe40000410000 */
[----:B------:R-:W-:Y:S02]  /*9500*/  FMUL.FTZ R75, R95, R3 ;  /* 0x000000035f4b7220 */ /* 0x000fe40000410000 */
[----:B------:R-:W2:Y:S01]  /*9510*/  LDSM.16.MT88.4 R92, [R185+0x10000] ;  /* 0x01000000b95c783b */ /* 0x000ea20000004200 */
[----:B------:R-:W-:Y:S01]  /*9520*/  HMMA.16816.F32 R60, R4, R62, R80 ;  /* 0x0000003e043c723c */ /* 0x000fe20000001850 */
[----:B------:R-:W-:-:S02]  /*9530*/  FMUL.FTZ R108, R108, R222 ;  /* 0x000000de6c6c7220 */ /* 0x000fc40000410000 */
[-C--:B------:R-:W-:Y:S02]  /*9540*/  FMUL.FTZ R109, R109, R222.reuse ;  /* 0x000000de6d6d7220 */ /* 0x080fe40000410000 */
[-C--:B------:R-:W-:Y:S02]  /*9550*/  FMUL.FTZ R110, R110, R3.reuse ;  /* 0x000000036e6e7220 */ /* 0x080fe40000410000 */
[-C--:B------:R-:W-:Y:S01]  /*9560*/  FMUL.FTZ R81, R101, R222.reuse ;  /* 0x000000de65517220 */ /* 0x080fe20000410000 */
[----:B------:R-:W-:Y:S01]  /*9570*/  HMMA.16816.F32 R72, R4, R76, R72 ;  /* 0x0000004c0448723c */ /* 0x000fe20000001848 */
[-C--:B------:R-:W-:Y:S02]  /*9580*/  FMUL.FTZ R82, R102, R3.reuse ;  /* 0x0000000366527220 */ /* 0x080fe40000410000 */
[----:B------:R-:W-:Y:S02]  /*9590*/  FMUL.FTZ R111, R111, R3 ;  /* 0x000000036f6f7220 */ /* 0x000fe40000410000 */
[----:B------:R-:W-:-:S02]  /*95a0*/  FMUL.FTZ R80, R100, R222 ;  /* 0x000000de64507220 */ /* 0x000fc40000410000 */
[-C--:B------:R-:W-:Y:S01]  /*95b0*/  FMUL.FTZ R83, R103, R3.reuse ;  /* 0x0000000367537220 */ /* 0x080fe20000410000 */
[C---:B------:R-:W-:Y:S01]  /*95c0*/  HMMA.16816.F32 R76, R4.reuse, R78, R96 ;  /* 0x0000004e044c723c */ /* 0x040fe20000001860 */
[-C--:B------:R-:W-:Y:S02]  /*95d0*/  FMUL.FTZ R104, R104, R222.reuse ;  /* 0x000000de68687220 */ /* 0x080fe40000410000 */
[-C--:B------:R-:W-:Y:S02]  /*95e0*/  FMUL.FTZ R105, R105, R222.reuse ;  /* 0x000000de69697220 */ /* 0x080fe40000410000 */
[-C--:B------:R-:W-:Y:S02]  /*95f0*/  FMUL.FTZ R106, R106, R3.reuse ;  /* 0x000000036a6a7220 */ /* 0x080fe40000410000 */
[----:B------:R-:W-:Y:S01]  /*9600*/  IMAD.WIDE.U32 R98, R138, -0x2daee0ad, RZ ;  /* 0xd2511f538a627825 */ /* 0x000fe200078e00ff */
[C---:B---3--:R-:W-:Y:S01]  /*9610*/  HMMA.16816.F32 R64, R4.reuse, R68, R64 ;  /* 0x000000440440723c */ /* 0x048fe20000001840 */
[----:B------:R-:W3:Y:S02]  /*9620*/  LDSM.16.MT88.4 R136, [R184+0x10000] ;  /* 0x01000000b888783b */ /* 0x000ee40000004200 */
[-C--:B------:R-:W-:Y:S01]  /*9630*/  FMUL.FTZ R107, R107, R3.reuse ;  /* 0x000000036b6b7220 */ /* 0x080fe20000410000 */
[----:B------:R-:W-:Y:S01]  /*9640*/  LOP3.LUT R97, R98, 0xffff, RZ, 0xc0, !PT ;  /* 0x0000ffff62617812 */ /* 0x000fe200078ec0ff */
[----:B------:R-:W-:Y:S01]  /*9650*/  FFMA.FTZ R236, R166, c[0x0][0x23c], -R230 ;  /* 0x00008f00a6ec7a23 */ /* 0x000fe200000108e6 */
[----:B------:R-:W-:Y:S01]  /*9660*/  SHF.R.U32.HI R101, RZ, 0x10, R98 ;  /* 0x00000010ff657819 */ /* 0x000fe20000011662 */
[----:B------:R-:W-:Y:S01]  /*9670*/  FFMA.FTZ R235, R162, c[0x0][0x23c], -R230 ;  /* 0x00008f00a2eb7a23 */ /* 0x000fe200000108e6 */
[C---:B------:R-:W-:Y:S01]  /*9680*/  HMMA.16816.F32 R68, R4.reuse, R70, R88 ;  /* 0x000000460444723c */ /* 0x040fe20000001858 */
[----:B------:R-:W-:Y:S01]  /*9690*/  LOP3.LUT R102, R98, 0xff, RZ, 0xc0, !PT ;  /* 0x000000ff62667812 */ /* 0x000fe200078ec0ff */
[----:B------:R-:W-:Y:S01]  /*96a0*/  FFMA.FTZ R238, R135, c[0x0][0x23c], -R227 ;  /* 0x00008f0087ee7a23 */ /* 0x000fe200000108e3 */
[----:B------:R-:W-:Y:S01]  /*96b0*/  SHF.R.U32.HI R96, RZ, 0x18, R98 ;  /* 0x00000018ff607819 */ /* 0x000fe20000011662 */
[-C--:B------:R-:W-:Y:S01]  /*96c0*/  FMUL.FTZ R98, R118, R3.reuse ;  /* 0x0000000376627220 */ /* 0x080fe20000410000 */
[----:B------:R-:W-:Y:S01]  /*96d0*/  SHF.R.U32.HI R97, RZ, 0x8, R97 ;  /* 0x00000008ff617819 */ /* 0x000fe20000011661 */
[----:B------:R-:W-:Y:S01]  /*96e0*/  FFMA.FTZ R239, R165, c[0x0][0x23c], -R227 ;  /* 0x00008f00a5ef7a23 */ /* 0x000fe200000108e3 */
[----:B------:R-:W-:Y:S01]  /*96f0*/  LOP3.LUT R101, R101, 0xff, RZ, 0xc0, !PT ;  /* 0x000000ff65657812 */ /* 0x000fe200078ec0ff */
[-C--:B------:R-:W-:Y:S01]  /*9700*/  FMUL.FTZ R88, R120, R222.reuse ;  /* 0x000000de78587220 */ /* 0x080fe20000410000 */
[----:B------:R-:W-:Y:S01]  /*9710*/  LOP3.LUT R156, R99, UR30, R156, 0x96, !PT ;  /* 0x0000001e639c7c12 */ /* 0x000fe2000f8e969c */
[-C--:B------:R-:W-:Y:S01]  /*9720*/  FMUL.FTZ R89, R121, R222.reuse ;  /* 0x000000de79597220 */ /* 0x080fe20000410000 */
[----:B------:R-:W-:Y:S01]  /*9730*/  PRMT R102, R102, 0x5410, R97 ;  /* 0x0000541066667816 */ /* 0x000fe20000000061 */
[-C--:B------:R-:W-:Y:S01]  /*9740*/  FMUL.FTZ R90, R122, R3.reuse ;  /* 0x000000037a5a7220 */ /* 0x080fe20000410000 */
[----:B------:R-:W-:Y:S01]  /*9750*/  PRMT R101, R101, 0x5410, R96 ;  /* 0x0000541065657816 */ /* 0x000fe20000000060 */
[-C--:B------:R-:W-:Y:S01]  /*9760*/  FMUL.FTZ R91, R123, R3.reuse ;  /* 0x000000037b5b7220 */ /* 0x080fe20000410000 */
[----:B------:R-:W-:Y:S01]  /*9770*/  LOP3.LUT R100, R156, 0xff, RZ, 0xc0, !PT ;  /* 0x000000ff9c647812 */ /* 0x000fe200078ec0ff */
[-C--:B------:R-:W-:Y:S01]  /*9780*/  FMUL.FTZ R96, R116, R222.reuse ;  /* 0x000000de74607220 */ /* 0x080fe20000410000 */
[C---:B----4-:R-:W-:Y:S01]  /*9790*/  HMMA.16816.F32 R80, R4.reuse, R84, R80 ;  /* 0x000000540450723c */ /* 0x050fe20000001850 */
[-C--:B------:R-:W-:Y:S01]  /*97a0*/  FMUL.FTZ R97, R117, R222.reuse ;  /* 0x000000de75617220 */ /* 0x080fe20000410000 */
[----:B------:R-:W-:Y:S01]  /*97b0*/  MUFU.EX2 R236, R236 ;  /* 0x000000ec00ec7308 */ /* 0x000fe20000000800 */
[-C--:B------:R-:W-:Y:S01]  /*97c0*/  FMUL.FTZ R99, R119, R3.reuse ;  /* 0x0000000377637220 */ /* 0x080fe20000410000 */
[----:B------:R-:W-:Y:S01]  /*97d0*/  SHF.R.U32.HI R103, RZ, 0x10, R156 ;  /* 0x00000010ff677819 */ /* 0x000fe2000001169c */
[----:B------:R-:W4:Y:S01]  /*97e0*/  LDSM.16.MT88.4 R116, [R188+0xe800] ;  /* 0x00e80000bc74783b */ /* 0x000f220000004200 */
[--C-:B------:R-:W-:Y:S01]  /*97f0*/  FFMA.FTZ R240, R164, c[0x0][0x23c], -R227.reuse ;  /* 0x00008f00a4f07a23 */ /* 0x100fe200000108e3 */
[--C-:B------:R-:W-:Y:S01]  /*9800*/  HSET2.LE.AND R102, R102, R223.reuse, PT ;  /* 0x000000df66667233 */ /* 0x100fe20003803000 */
[C---:B--2---:R-:W-:Y:S01]  /*9810*/  HMMA.16816.F32 R88, R4.reuse, R92, R88 ;  /* 0x0000005c0458723c */ /* 0x044fe20000001858 */
[--C-:B------:R-:W-:Y:S01]  /*9820*/  FFMA.FTZ R241, R160, c[0x0][0x23c], -R227.reuse ;  /* 0x00008f00a0f17a23 */ /* 0x100fe200000108e3 */
[----:B------:R-:W2:Y:S01]  /*9830*/  MUFU.EX2 R235, R235 ;  /* 0x000000eb00eb7308 */ /* 0x000ea20000000800 */
[-C--:B------:R-:W-:Y:S01]  /*9840*/  FMUL.FTZ R8, R128, R222.reuse ;  /* 0x000000de80087220 */ /* 0x080fe20000410000 */
[----:B------:R-:W-:Y:S01]  /*9850*/  LOP3.LUT R103, R103, 0xff, RZ, 0xc0, !PT ;  /* 0x000000ff67677812 */ /* 0x000fe200078ec0ff */
[-C--:B------:R-:W-:Y:S01]  /*9860*/  FMUL.FTZ R9, R129, R222.reuse ;  /* 0x000000de81097220 */ /* 0x080fe20000410000 */
[----:B------:R-:W-:Y:S01]  /*9870*/  LDSM.16.MT88.4 R120, [R184+0xc800] ;  /* 0x00c80000b878783b */ /* 0x000fe20000004200 */
[----:B------:R-:W-:Y:S01]  /*9880*/  LOP3.LUT R92, R156, 0xffff, RZ, 0xc0, !PT ;  /* 0x0000ffff9c5c7812 */ /* 0x000fe200078ec0ff */
[-C--:B------:R-:W-:Y:S01]  /*9890*/  FMUL.FTZ R10, R130, R3.reuse ;  /* 0x00000003820a7220 */ /* 0x080fe20000410000 */
[C---:B------:R-:W-:Y:S01]  /*98a0*/  HMMA.16816.F32 R84, R4.reuse, R86, R104 ;  /* 0x000000560454723c */ /* 0x040fe20000001868 */
[-C--:B------:R-:W-:Y:S01]  /*98b0*/  FMUL.FTZ R11, R131, R3.reuse ;  /* 0x00000003830b7220 */ /* 0x080fe20000410000 */
[----:B------:R-:W-:Y:S01]  /*98c0*/  SHF.R.U32.HI R92, RZ, 0x8, R92 ;  /* 0x00000008ff5c7819 */ /* 0x000fe2000001165c */
[-C--:B------:R-:W-:Y:S01]  /*98d0*/  FMUL.FTZ R124, R124, R222.reuse ;  /* 0x000000de7c7c7220 */ /* 0x080fe20000410000 */
[----:B------:R-:W-:Y:S01]  /*98e0*/  MUFU.EX2 R238, R238 ;  /* 0x000000ee00ee7308 */ /* 0x000fe20000000800 */
[-C--:B------:R-:W-:Y:S01]  /*98f0*/  FMUL.FTZ R125, R125, R222.reuse ;  /* 0x000000de7d7d7220 */ /* 0x080fe20000410000 */
[----:B------:R-:W-:Y:S01]  /*9900*/  PRMT R100, R100, 0x5410, R92 ;  /* 0x0000541064647816 */ /* 0x000fe2000000005c */
[-C--:B------:R-:W-:Y:S01]  /*9910*/  FMUL.FTZ R126, R126, R3.reuse ;  /* 0x000000037e7e7220 */ /* 0x080fe20000410000 */
[C---:B------:R-:W-:Y:S01]  /*9920*/  HMMA.16816.F32 R92, R4.reuse, R94, R108 ;  /* 0x0000005e045c723c */ /* 0x040fe2000000186c */
[----:B------:R-:W5:Y:S01]  /*9930*/  LDSM.16.MT88.4 R108, [R186+0xe800] ;  /* 0x00e80000ba6c783b */ /* 0x000f620000004200 */
[-C--:B------:R-:W-:Y:S01]  /*9940*/  FMUL.FTZ R127, R127, R3.reuse ;  /* 0x000000037f7f7220 */ /* 0x080fe20000410000 */
[----:B------:R-:W-:Y:S01]  /*9950*/  HSET2.LE.AND R100, R100, R223, PT ;  /* 0x000000df64647233 */ /* 0x000fe20003803000 */
[----:B------:R-:W-:Y:S01]  /*9960*/  FMUL.FTZ R112, R112, R222 ;  /* 0x000000de70707220 */ /* 0x000fe20000410000 */
[----:B-1----:R-:W-:Y:S01]  /*9970*/  F2FP.PACK_AB R104, R237, R234 ;  /* 0x000000eaed68723e */ /* 0x002fe200000000ff */
[----:B------:R-:W-:Y:S01]  /*9980*/  FMUL.FTZ R113, R113, R222 ;  /* 0x000000de71717220 */ /* 0x000fe20000410000 */
[----:B------:R-:W1:Y:S01]  /*9990*/  MUFU.EX2 R239, R239 ;  /* 0x000000ef00ef7308 */ /* 0x000e620000000800 */
[-C--:B------:R-:W-:Y:S01]  /*99a0*/  FMUL.FTZ R114, R114, R3.reuse ;  /* 0x0000000372727220 */ /* 0x080fe20000410000 */
[C---:B------:R-:W-:Y:S01]  /*99b0*/  HMMA.16816.F32 R8, R4.reuse, R12, R8 ;  /* 0x0000000c0408723c */ /* 0x040fe20000001808 */
[----:B------:R-:W-:Y:S01]  /*99c0*/  FMUL.FTZ R115, R115, R3 ;  /* 0x0000000373737220 */ /* 0x000fe20000410000 */
[----:B------:R-:W-:Y:S01]  /*99d0*/  LOP3.LUT R100, R100, R104, RZ, 0xc0, !PT ;  /* 0x0000006864647212 */ /* 0x000fe200078ec0ff */
[----:B------:R-:W-:Y:S01]  /*99e0*/  LDSM.16.MT88.4 R132, [R188+0xc800] ;  /* 0x00c80000bc84783b */ /* 0x000fe20000004200 */
[----:B------:R-:W-:Y:S01]  /*99f0*/  SHF.R.U32.HI R156, RZ, 0x18, R156 ;  /* 0x00000018ff9c7819 */ /* 0x000fe2000001169c */
[----:B------:R-:W-:Y:S01]  /*9a00*/  FFMA.FTZ R242, R143, c[0x0][0x23c], -R230 ;  /* 0x00008f008ff27a23 */ /* 0x000fe200000108e6 */
[----:B------:R-:W-:Y:S01]  /*9a10*/  MUFU.EX2 R240, R240 ;  /* 0x000000f000f07308 */ /* 0x000fe20000000800 */
[----:B------:R-:W5:Y:S01]  /*9a20*/  LDSM.16.MT88.4 R104, [R185+0xe800] ;  /* 0x00e80000b968783b */ /* 0x000f620000004200 */
[C---:B------:R-:W-:Y:S01]  /*9a30*/  HMMA.16816.F32 R12, R4.reuse, R14, R124 ;  /* 0x0000000e040c723c */ /* 0x040fe2000000187c */
[----:B------:R-:W-:Y:S01]  /*9a40*/  PRMT R103, R103, 0x5410, R156 ;  /* 0x0000541067677816 */ /* 0x000fe2000000009c */
[--C-:B------:R-:W-:Y:S01]  /*9a50*/  FFMA.FTZ R246, R142, c[0x0][0x23c], -R227.reuse ;  /* 0x00008f008ef67a23 */ /* 0x100fe200000108e3 */
[----:B--2---:R-:W-:Y:S01]  /*9a60*/  F2FP.PACK_AB R149, R235, R236 ;  /* 0x000000eceb95723e */ /* 0x004fe200000000ff */
[----:B------:R-:W-:Y:S01]  /*9a70*/  LDSM.16.MT88.4 R124, [R185+0xc800] ;  /* 0x00c80000b97c783b */ /* 0x000fe20000004200 */
[--C-:B------:R-:W-:Y:S01]  /*9a80*/  FFMA.FTZ R248, R141, c[0x0][0x23c], -R227.reuse ;  /* 0x00008f008df87a23 */ /* 0x100fe200000108e3 */
[----:B------:R-:W2:Y:S01]  /*9a90*/  MUFU.EX2 R241, R241 ;  /* 0x000000f100f17308 */ /* 0x000ea20000000800 */
[----:B-1----:R-:W-:Y:S01]  /*9aa0*/  F2FP.PACK_AB R151, R239, R238 ;  /* 0x000000eeef97723e */ /* 0x002fe200000000ff */
[----:B---3--:R-:W-:Y:S01]  /*9ab0*/  HMMA.16816.F32 R96, R4, R136, R96 ;  /* 0x000000880460723c */ /* 0x008fe20000001860 */
[----:B------:R-:W-:Y:S01]  /*9ac0*/  LOP3.LUT R102, R102, R149, RZ, 0xc0, !PT ;  /* 0x0000009566667212 */ /* 0x000fe200078ec0ff */
[----:B------:R-:W-:Y:S01]  /*9ad0*/  FFMA.FTZ R249, R140, c[0x0][0x23c], -R227 ;  /* 0x00008f008cf97a23 */ /* 0x000fe200000108e3 */
[----:B------:R-:W-:Y:S01]  /*9ae0*/  LDSM.16.MT88.4 R128, [R186+0xc800] ;  /* 0x00c80000ba80783b */ /* 0x000fe20000004200 */
[----:B------:R-:W-:-:S02]  /*9af0*/  FFMA.FTZ R243, R153, c[0x0][0x23c], -R230 ;  /* 0x00008f0099f37a23 */ /* 0x000fc400000108e6 */
[--C-:B------:R-:W-:Y:S01]  /*9b00*/  FFMA.FTZ R244, R152, c[0x0][0x23c], -R230.reuse ;  /* 0x00008f0098f47a23 */ /* 0x100fe200000108e6 */
[--C-:B------:R-:W-:Y:S01]  /*9b10*/  HSET2.LE.AND R137, R103, R223.reuse, PT ;  /* 0x000000df67897233 */ /* 0x100fe20003803000 */
[----:B------:R-:W-:Y:S01]  /*9b20*/  HMMA.16816.F32 R4, R4, R138, R112 ;  /* 0x0000008a0404723c */ /* 0x000fe20000001870 */
[----:B------:R-:W1:Y:S01]  /*9b30*/  LDSM.16.MT88.4 R112, [R184+0xe800] ;  /* 0x00e80000b870783b */ /* 0x000e620000004200 */
[----:B------:R-:W-:Y:S01]  /*9b40*/  HSET2.LE.AND R103, R101, R223, PT ;  /* 0x000000df65677233 */ /* 0x000fe20003803000 */
[----:B------:R-:W-:Y:S01]  /*9b50*/  FFMA.FTZ R245, R145, c[0x0][0x23c], -R230 ;  /* 0x00008f0091f57a23 */ /* 0x000fe200000108e6 */
[----:B------:R-:W-:Y:S01]  /*9b60*/  LOP3.LUT R101, R137, R151, RZ, 0xc0, !PT ;  /* 0x0000009789657212 */ /* 0x000fe200078ec0ff */
[----:B------:R-:W-:Y:S01]  /*9b70*/  IMAD.WIDE.U32 R150, R150, -0x2daee0ad, RZ ;  /* 0xd2511f5396967825 */ /* 0x000fe200078e00ff */
[----:B--2---:R-:W-:Y:S01]  /*9b80*/  F2FP.PACK_AB R136, R241, R240 ;  /* 0x000000f0f188723e */ /* 0x004fe200000000ff */
[----:B------:R-:W-:Y:S01]  /*9b90*/  LDSM.16.MT88.4 R140, [R188+0xf000] ;  /* 0x00f00000bc8c783b */ /* 0x000fe20000004200 */
[----:B------:R-:W-:Y:S01]  /*9ba0*/  MUFU.EX2 R242, R242 ;  /* 0x000000f200f27308 */ /* 0x000fe20000000800 */
[----:B------:R-:W-:Y:S01]  /*9bb0*/  FFMA.FTZ R247, R144, c[0x0][0x23c], -R227 ;  /* 0x00008f0090f77a23 */ /* 0x000fe200000108e3 */
[----:B------:R-:W-:Y:S01]  /*9bc0*/  LOP3.LUT R103, R103, R136, RZ, 0xc0, !PT ;  /* 0x0000008867677212 */ /* 0x000fe200078ec0ff */
[----:B------:R-:W-:Y:S01]  /*9bd0*/  LDSM.16.MT88.4 R156, [R185+0xd000] ;  /* 0x00d00000b99c783b */ /* 0x000fe20000004200 */
[----:B------:R-:W-:Y:S01]  /*9be0*/  LOP3.LUT R148, R151, UR26, R148, 0x96, !PT ;  /* 0x0000001a97947c12 */ /* 0x000fe2000f8e9694 */
[----:B------:R-:W-:-:S02]  /*9bf0*/  FFMA.FTZ R231, R231, c[0x0][0x23c], -R230 ;  /* 0x00008f00e7e77a23 */ /* 0x000fc400000108e6 */
[----:B------:R-:W-:Y:S01]  /*9c00*/  LDSM.16.MT88.4 R164, [R186+0xd000] ;  /* 0x00d00000baa4783b */ /* 0x000fe20000004200 */
[----:B------:R-:W-:Y:S01]  /*9c10*/  MUFU.EX2 R243, R243 ;  /* 0x000000f300f37308 */ /* 0x000fe20000000800 */
[----:B----4-:R-:W-:Y:S01]  /*9c20*/  HMMA.16816.F32 R40, R100, R116, R40 ;  /* 0x000000746428723c */ /* 0x010fe20000001828 */
[----:B------:R-:W-:-:S04]  /*9c30*/  IMAD.WIDE.U32 R148, R148, -0x326172a9, RZ ;  /* 0xcd9e8d5794947825 */ /* 0x000fc800078e00ff */
[----:B------:R-:W-:Y:S01]  /*9c40*/  FFMA.FTZ R229, R229, c[0x0][0x23c], -R230 ;  /* 0x00008f00e5e57a23 */ /* 0x000fe200000108e6 */
[----:B------:R-:W-:Y:S01]  /*9c50*/  LOP3.LUT R146, R149, UR25, R146, 0x96, !PT ;  /* 0x0000001995927c12 */ /* 0x000fe2000f8e9692 */
[----:B------:R-:W-:Y:S01]  /*9c60*/  MUFU.EX2 R244, R244 ;  /* 0x000000f400f47308 */ /* 0x000fe20000000800 */
[C---:B------:R-:W-:Y:S01]  /*9c70*/  HMMA.16816.F32 R44, R100.reuse, R118, R44 ;  /* 0x00000076642c723c */ /* 0x040fe2000000182c */
[----:B------:R-:W2:Y:S01]  /*9c80*/  LDSM.16.MT88.4 R116, [R188+0x10800] ;  /* 0x01080000bc74783b */ /* 0x000ea20000004200 */
[--C-:B------:R-:W-:Y:S02]  /*9c90*/  FFMA.FTZ R233, R233, c[0x0][0x23c], -R230.reuse ;  /* 0x00008f00e9e97a23 */ /* 0x100fe400000108e6 */
[----:B------:R-:W-:Y:S02]  /*9ca0*/  FFMA.FTZ R232, R232, c[0x0][0x23c], -R230 ;  /* 0x00008f00e8e87a23 */ /* 0x000fe400000108e6 */
[--C-:B------:R-:W-:Y:S01]  /*9cb0*/  FFMA.FTZ R230, R224, c[0x0][0x23c], -R227.reuse ;  /* 0x00008f00e0e67a23 */ /* 0x100fe200000108e3 */
[----:B------:R-:W3:Y:S01]  /*9cc0*/  MUFU.EX2 R245, R245 ;  /* 0x000000f500f57308 */ /* 0x000ee20000000800 */
[----:B-----5:R-:W-:Y:S01]  /*9cd0*/  HMMA.16816.F32 R48, R100, R108, R48 ;  /* 0x0000006c6430723c */ /* 0x020fe20000001830 */
[----:B------:R-:W-:-:S02]  /*9ce0*/  FFMA.FTZ R224, R225, c[0x0][0x23c], -R227 ;  /* 0x00008f00e1e07a23 */ /* 0x000fc400000108e3 */
[--C-:B------:R-:W-:Y:S02]  /*9cf0*/  FFMA.FTZ R228, R228, c[0x0][0x23c], -R227.reuse ;  /* 0x00008f00e4e47a23 */ /* 0x100fe400000108e3 */
[----:B------:R-:W-:Y:S02]  /*9d00*/  FFMA.FTZ R225, R226, c[0x0][0x23c], -R227 ;  /* 0x00008f00e2e17a23 */ /* 0x000fe400000108e3 */
[----:B------:R-:W-:Y:S01]  /*9d10*/  MUFU.EX2 R246, R246 ;  /* 0x000000f600f67308 */ /* 0x000fe20000000800 */
[C---:B------:R-:W-:Y:S01]  /*9d20*/  HMMA.16816.F32 R52, R100.reuse, R110, R52 ;  /* 0x0000006e6434723c */ /* 0x040fe20000001834 */
[----:B------:R-:W4:Y:S01]  /*9d30*/  LDSM.16.MT88.4 R108, [R186+0x10800] ;  /* 0x01080000ba6c783b */ /* 0x000f220000004200 */
[----:B------:R-:W-:Y:S02]  /*9d40*/  FFMA.FTZ R207, R207, R222, R220 ;  /* 0x000000decfcf7223 */ /* 0x000fe400000100dc */
[----:B------:R-:W-:Y:S02]  /*9d50*/  FFMA.FTZ R3, R206, R3, R209 ;  /* 0x00000003ce037223 */ /* 0x000fe400000100d1 */
[----:B------:R-:W-:Y:S01]  /*9d60*/  FADD.FTZ R215, R215, R207 ;  /* 0x000000cfd7d77221 */ /* 0x000fe20000010000 */
[----:B------:R-:W-:Y:S01]  /*9d70*/  MUFU.EX2 R247, R247 ;  /* 0x000000f700f77308 */ /* 0x000fe20000000800 */
[----:B------:R-:W-:Y:S01]  /*9d80*/  HMMA.16816.F32 R56, R100, R104, R56 ;  /* 0x000000686438723c */ /* 0x000fe20000001838 */
[----:B------:R-:W-:Y:S01]  /*9d90*/  FADD.FTZ R208, R208, R3 ;  /* 0x00000003d0d07221 */ /* 0x000fe20000010000 */
[-C--:B------:R-:W-:Y:S01]  /*9da0*/  MOV R3, R0.reuse ;  /* 0x0000000000037202 */ /* 0x080fe20000000f00 */
[----:B------:R-:W-:Y:S01]  /*9db0*/  FADD.FTZ R215, R211, R215 ;  /* 0x000000d7d3d77221 */ /* 0x000fe20000010000 */
[----:B------:R-:W-:Y:S01]  /*9dc0*/  @P0 MOV R3, R0 ;  /* 0x0000000000030202 */ /* 0x000fe20000000f00 */
[----:B------:R-:W-:-:S02]  /*9dd0*/  FADD.FTZ R208, R199, R208 ;  /* 0x000000d0c7d07221 */ /* 0x000fc40000010000 */
[----:B------:R-:W5:Y:S01]  /*9de0*/  MUFU.EX2 R248, R248 ;  /* 0x000000f800f87308 */ /* 0x000f620000000800 */
[C---:B------:R-:W-:Y:S01]  /*9df0*/  HMMA.16816.F32 R60, R100.reuse, R106, R60 ;  /* 0x0000006a643c723c */ /* 0x040fe2000000183c */
[----:B------:R-:W4:Y:S01]  /*9e00*/  LDSM.16.MT88.4 R104, [R185+0x10800] ;  /* 0x01080000b968783b */ /* 0x000f220000004200 */
[----:B------:R-:W-:Y:S02]  /*9e10*/  FADD.FTZ R210, R210, R215 ;  /* 0x000000d7d2d27221 */ /* 0x000fe40000010000 */
[----:B------:R-:W-:Y:S02]  /*9e20*/  FADD.FTZ R221, R221, R208 ;  /* 0x000000d0dddd7221 */ /* 0x000fe40000010000 */
[----:B------:R-:W-:Y:S01]  /*9e30*/  FADD.FTZ R210, R234, R210 ;  /* 0x000000d2ead27221 */ /* 0x000fe20000010000 */
[----:B------:R-:W2:Y:S01]  /*9e40*/  MUFU.EX2 R249, R249 ;  /* 0x000000f900f97308 */ /* 0x000ea20000000800 */
[----:B-1----:R-:W-:Y:S01]  /*9e50*/  HMMA.16816.F32 R64, R100, R112, R64 ;  /* 0x000000706440723c */ /* 0x002fe20000001840 */
[----:B------:R-:W-:-:S02]  /*9e60*/  FADD.FTZ R221, R238, R221 ;  /* 0x000000ddeedd7221 */ /* 0x000fc40000010000 */
[----:B------:R-:W-:Y:S02]  /*9e70*/  FADD.FTZ R237, R237, R210 ;  /* 0x000000d2eded7221 */ /* 0x000fe40000010000 */
[----:B------:R-:W-:Y:S02]  /*9e80*/  FADD.FTZ R239, R239, R221 ;  /* 0x000000ddefef7221 */ /* 0x000fe40000010000 */
[----:B------:R-:W-:Y:S01]  /*9e90*/  LOP3.LUT R112, R147, UR28, R154, 0x96, !PT ;  /* 0x0000001c93707c12 */ /* 0x000fe2000f8e969a */
[----:B------:R-:W-:Y:S01]  /*9ea0*/  HMMA.16816.F32 R36, R100, R122, R36 ;  /* 0x0000007a6424723c */ /* 0x000fe20000001824 */
[----:B------:R-:W-:Y:S01]  /*9eb0*/  IMAD.WIDE.U32 R146, R146, -0x2daee0ad, RZ ;  /* 0xd2511f5392927825 */ /* 0x000fe200078e00ff */
[----:B------:R-:W-:Y:S03]  /*9ec0*/  MUFU.EX2 R231, R231 ;  /* 0x000000e700e77308 */ /* 0x000fe60000000800 */
[----:B------:R-:W-:-:S03]  /*9ed0*/  IMAD.WIDE.U32 R112, R112, -0x2daee0ad, RZ ;  /* 0xd2511f5370707825 */ /* 0x000fc600078e00ff */
[C---:B------:R-:W-:Y:S01]  /*9ee0*/  HMMA.16816.F32 R32, R100.reuse, R120, R32 ;  /* 0x000000786420723c */ /* 0x040fe20000001820 */
[----:B------:R-:W-:Y:S01]  /*9ef0*/  FADD.FTZ R237, R236, R237 ;  /* 0x000000edeced7221 */ /* 0x000fe20000010000 */
[----:B------:R-:W-:Y:S01]  /*9f00*/  LOP3.LUT R122, R113, UR22, R150, 0x96, !PT ;  /* 0x00000016717a7c12 */ /* 0x000fe2000f8e9696 */
[----:B------:R-:W-:Y:S01]  /*9f10*/  MUFU.EX2 R229, R229 ;  /* 0x000000e500e57308 */ /* 0x000fe20000000800 */
[----:B------:R-:W-:Y:S01]  /*9f20*/  LOP3.LUT R250, R147, UR16, R112, 0x96, !PT ;  /* 0x0000001093fa7c12 */ /* 0x000fe2000f8e9670 */
[----:B------:R-:W-:Y:S01]  /*9f30*/  FADD.FTZ R239, R240, R239 ;  /* 0x000000eff0ef7221 */ /* 0x000fe20000010000 */
[----:B---3--:R-:W-:Y:S01]  /*9f40*/  F2FP.PACK_AB R113, R245, R244 ;  /* 0x000000f4f571723e */ /* 0x008fe200000000ff */
[----:B------:R-:W-:Y:S01]  /*9f50*/  IMAD.WIDE.U32 R122, R122, -0x326172a9, RZ ;  /* 0xcd9e8d577a7a7825 */ /* 0x000fe200078e00ff */
[C---:B--2---:R-:W-:Y:S03]  /*9f60*/  HMMA.16816.F32 R72, R100.reuse, R116, R72 ;  /* 0x000000746448723c */ /* 0x044fe60000001848 */
[----:B------:R-:W-:Y:S01]  /*9f70*/  IMAD.WIDE.U32 R250, R250, -0x326172a9, RZ ;  /* 0xcd9e8d57fafa7825 */ /* 0x000fe200078e00ff */
[----:B------:R-:W-:Y:S01]  /*9f80*/  LOP3.LUT R120, R123, UR17, R148, 0x96, !PT ;  /* 0x000000117b787c12 */ /* 0x000fe2000f8e9694 */
[----:B------:R-:W1:Y:S01]  /*9f90*/  MUFU.EX2 R233, R233 ;  /* 0x000000e900e97308 */ /* 0x000e620000000800 */
[----:B------:R-:W-:Y:S01]  /*9fa0*/  LDSM.16.MT88.4 R148, [R184+0xd000] ;  /* 0x00d00000b894783b */ /* 0x000fe20000004200 */
[----:B------:R-:W-:Y:S01]  /*9fb0*/  FADD.FTZ R235, R235, R237 ;  /* 0x000000edebeb7221 */ /* 0x000fe20000010000 */
[----:B------:R-:W-:Y:S01]  /*9fc0*/  HMMA.16816.F32 R76, R100, R118, R76 ;  /* 0x00000076644c723c */ /* 0x000fe2000000184c */
[----:B------:R-:W-:Y:S01]  /*9fd0*/  IMAD.WIDE.U32 R120, R120, -0x2daee0ad, RZ ;  /* 0xd2511f5378787825 */ /* 0x000fe200078e00ff */
[----:B------:R-:W2:Y:S03]  /*9fe0*/  LDSM.16.MT88.4 R116, [R184+0x10800] ;  /* 0x01080000b874783b */ /* 0x000ea60000004200 */
[----:B------:R-:W-:Y:S01]  /*9ff0*/  MUFU.EX2 R232, R232 ;  /* 0x000000e800e87308 */ /* 0x000fe20000000800 */
[----:B------:R-:W-:-:S02]  /*a000*/  FADD.FTZ R241, R241, R239 ;  /* 0x000000eff1f17221 */ /* 0x000fc40000010000 */
[C---:B----4-:R-:W-:Y:S01]  /*a010*/  HMMA.16816.F32 R84, R100.reuse, R110, R84 ;  /* 0x0000006e6454723c */ /* 0x050fe20000001854 */
[----:B------:R-:W-:Y:S02]  /*a020*/  FADD.FTZ R235, R242, R235 ;  /* 0x000000ebf2eb7221 */ /* 0x000fe40000010000 */
[----:B-----5:R-:W-:Y:S02]  /*a030*/  FADD.FTZ R241, R248, R241 ;  /* 0x000000f1f8f17221 */ /* 0x020fe40000010000 */
[----:B------:R-:W3:Y:S02]  /*a040*/  MUFU.EX2 R228, R228 ;  /* 0x000000e400e47308 */ /* 0x000ee40000000800 */
[----:B------:R-:W-:Y:S01]  /*a050*/  LOP3.LUT R110, R121, UR13, R146, 0x96, !PT ;  /* 0x0000000d796e7c12 */ /* 0x000fe2000f8e9692 */
[C---:B------:R-:W-:Y:S04]  /*a060*/  HMMA.16816.F32 R80, R100.reuse, R108, R80 ;  /* 0x0000006c6450723c */ /* 0x040fe80000001850 */
[----:B------:R-:W-:Y:S01]  /*a070*/  IMAD.WIDE.U32 R110, R110, -0x326172a9, RZ ;  /* 0xcd9e8d576e6e7825 */ /* 0x000fe200078e00ff */
[----:B------:R-:W4:Y:S03]  /*a080*/  MUFU.EX2 R230, R230 ;  /* 0x000000e600e67308 */ /* 0x000f260000000800 */
[----:B------:R-:W-:Y:S01]  /*a090*/  HMMA.16816.F32 R88, R100, R104, R88 ;  /* 0x000000686458723c */ /* 0x000fe20000001858 */
[----:B------:R-:W-:-:S02]  /*a0a0*/  LOP3.LUT R108, R110, 0xffff, RZ, 0xc0, !PT ;  /* 0x0000ffff6e6c7812 */ /* 0x000fc400078ec0ff */
[--C-:B------:R-:W-:Y:S02]  /*a0b0*/  SHF.R.U32.HI R109, RZ, 0x18, R110.reuse ;  /* 0x00000018ff6d7819 */ /* 0x100fe4000001166e */
[----:B------:R-:W5:Y:S02]  /*a0c0*/  MUFU.EX2 R224, R224 ;  /* 0x000000e000e07308 */ /* 0x000f640000000800 */
[----:B------:R-:W-:Y:S01]  /*a0d0*/  SHF.R.U32.HI R104, RZ, 0x10, R110 ;  /* 0x00000010ff687819 */ /* 0x000fe2000001166e */
[C---:B------:R-:W-:Y:S01]  /*a0e0*/  HMMA.16816.F32 R8, R100.reuse, R132, R8 ;  /* 0x000000846408723c */ /* 0x040fe20000001808 */
[----:B------:R-:W-:Y:S02]  /*a0f0*/  LOP3.LUT R105, R110, 0xff, RZ, 0xc0, !PT ;  /* 0x000000ff6e697812 */ /* 0x000fe400078ec0ff */
[----:B------:R-:W-:Y:S02]  /*a100*/  SHF.R.U32.HI R110, RZ, 0x8, R108 ;  /* 0x00000008ff6e7819 */ /* 0x000fe4000001166c */
[----:B------:R-:W-:Y:S01]  /*a110*/  LOP3.LUT R104, R104, 0xff, RZ, 0xc0, !PT ;  /* 0x000000ff68687812 */ /* 0x000fe200078ec0ff */
[----:B------:R-:W1:Y:S01]  /*a120*/  MUFU.EX2 R225, R225 ;  /* 0x000000e100e17308 */ /* 0x000e620000000800 */
[----:B------:R-:W-:Y:S01]  /*a130*/  LOP3.LUT R108, R111, UR7, R250, 0x96, !PT ;  /* 0x000000076f6c7c12 */ /* 0x000fe2000f8e96fa */
[----:B------:R-:W-:Y:S01]  /*a140*/  HMMA.16816.F32 R12, R100, R134, R12 ;  /* 0x00000086640c723c */ /* 0x000fe2000000180c */
[----:B------:R-:W-:Y:S01]  /*a150*/  PRMT R104, R104, 0x5410, R109 ;  /* 0x0000541068687816 */ /* 0x000fe2000000006d */
[----:B------:R-:W1:Y:S01]  /*a160*/  LDSM.16.MT88.4 R132, [R186+0xf000] ;  /* 0x00f00000ba84783b */ /* 0x000e620000004200 */
[----:B------:R-:W-:-:S02]  /*a170*/  LOP3.LUT R112, R108, 0xffff, RZ, 0xc0, !PT ;  /* 0x0000ffff6c707812 */ /* 0x000fc400078ec0ff */
[----:B------:R-:W-:Y:S02]  /*a180*/  SHF.R.U32.HI R109, RZ, 0x10, R108 ;  /* 0x00000010ff6d7819 */ /* 0x000fe4000001166c */
[----:B------:R-:W-:Y:S01]  /*a190*/  PRMT R105, R105, 0x5410, R110 ;  /* 0x0000541069697816 */ /* 0x000fe2000000006e */
[C---:B------:R-:W-:Y:S01]  /*a1a0*/  HMMA.16816.F32 R24, R100.reuse, R124, R24 ;  /* 0x0000007c6418723c */ /* 0x040fe20000001818 */
[----:B------:R-:W-:Y:S02]  /*a1b0*/  SHF.R.U32.HI R110, RZ, 0x18, R108 ;  /* 0x00000018ff6e7819 */ /* 0x000fe4000001166c */
[----:B------:R-:W-:Y:S02]  /*a1c0*/  SHF.R.U32.HI R112, RZ, 0x8, R112 ;  /* 0x00000008ff707819 */ /* 0x000fe40000011670 */
[----:B------:R-:W-:Y:S02]  /*a1d0*/  LOP3.LUT R109, R109, 0xff, RZ, 0xc0, !PT ;  /* 0x000000ff6d6d7812 */ /* 0x000fe400078ec0ff */
[----:B------:R-:W-:Y:S01]  /*a1e0*/  F2FP.PACK_AB R111, R247, R246 ;  /* 0x000000f6f76f723e */ /* 0x000fe200000000ff */
[C---:B------:R-:W-:Y:S01]  /*a1f0*/  HMMA.16816.F32 R28, R100.reuse, R126, R28 ;  /* 0x0000007e641c723c */ /* 0x040fe2000000181c */
[----:B------:R-:W1:Y:S07]  /*a200*/  LDSM.16.MT88.4 R124, [R188+0xd000] ;  /* 0x00d00000bc7c783b */ /* 0x000e6e0000004200 */
[C---:B------:R-:W-:Y:S07]  /*a210*/  HMMA.16816.F32 R92, R100.reuse, R106, R92 ;  /* 0x0000006a645c723c */ /* 0x040fee000000185c */
[----:B------:R-:W-:Y:S01]  /*a220*/  LOP3.LUT R106, R108, 0xff, RZ, 0xc0, !PT ;  /* 0x000000ff6c6a7812 */ /* 0x000fe200078ec0ff */
[--C-:B------:R-:W-:Y:S01]  /*a230*/  HSET2.LE.AND R108, R105, R223.reuse, PT ;  /* 0x000000df696c7233 */ /* 0x100fe20003803000 */
[----:B------:R-:W-:Y:S01]  /*a240*/  PRMT R105, R109, 0x5410, R110 ;  /* 0x000054106d697816 */ /* 0x000fe2000000006e */
[--C-:B------:R-:W-:Y:S01]  /*a250*/  HSET2.LE.AND R107, R104, R223.reuse, PT ;  /* 0x000000df686b7233 */ /* 0x100fe20003803000 */
[----:B------:R-:W-:Y:S01]  /*a260*/  PRMT R104, R106, 0x5410, R112 ;  /* 0x000054106a687816 */ /* 0x000fe20000000070 */
[C---:B--2---:R-:W-:Y:S01]  /*a270*/  HMMA.16816.F32 R96, R100.reuse, R116, R96 ;  /* 0x000000746460723c */ /* 0x044fe20000001860 */
[----:B------:R-:W-:Y:S01]  /*a280*/  LOP3.LUT R106, R108, R113, RZ, 0xc0, !PT ;  /* 0x000000716c6a7212 */ /* 0x000fe200078ec0ff */
[--C-:B------:R-:W-:Y:S01]  /*a290*/  HSET2.LE.AND R105, R105, R223.reuse, PT ;  /* 0x000000df69697233 */ /* 0x100fe20003803000 */
[----:B------:R-:W-:Y:S01]  /*a2a0*/  LOP3.LUT R107, R107, R111, RZ, 0xc0, !PT ;  /* 0x0000006f6b6b7212 */ /* 0x000fe200078ec0ff */
[----:B------:R-:W-:Y:S01]  /*a2b0*/  HSET2.LE.AND R104, R104, R223, PT ;  /* 0x000000df68687233 */ /* 0x000fe20003803000 */
[----:B------:R-:W2:Y:S02]  /*a2c0*/  LDSM.16.MT88.4 R108, [R184+0xf000] ;  /* 0x00f00000b86c783b */ /* 0x000ea40000004200 */
[----:B------:R-:W-:Y:S01]  /*a2d0*/  F2FP.PACK_AB R117, R243, R242 ;  /* 0x000000f2f375723e */ /* 0x000fe200000000ff */
[----:B------:R-:W-:Y:S01]  /*a2e0*/  HMMA.16816.F32 R68, R100, R114, R68 ;  /* 0x000000726444723c */ /* 0x000fe20000001844 */
[----:B------:R-:W-:Y:S01]  /*a2f0*/  F2FP.PACK_AB R116, R249, R248 ;  /* 0x000000f8f974723e */ /* 0x000fe200000000ff */
[----:B------:R-:W-:Y:S01]  /*a300*/  LDSM.16.MT88.4 R112, [R185+0xf000] ;  /* 0x00f00000b970783b */ /* 0x000fe20000004200 */
[----:B------:R-:W-:Y:S01]  /*a310*/  LOP3.LUT R104, R104, R117, RZ, 0xc0, !PT ;  /* 0x0000007568687212 */ /* 0x000fe200078ec0ff */
[----:B------:R-:W-:Y:S01]  /*a320*/  FADD.FTZ R243, R243, R235 ;  /* 0x000000ebf3f37221 */ /* 0x000fe20000010000 */
[----:B------:R-:W-:Y:S01]  /*a330*/  LOP3.LUT R105, R105, R116, RZ, 0xc0, !PT ;  /* 0x0000007469697212 */ /* 0x000fe200078ec0ff */
[----:B------:R-:W-:-:S02]  /*a340*/  FADD.FTZ R249, R249, R241 ;  /* 0x000000f1f9f97221 */ /* 0x000fc40000010000 */
[----:B------:R-:W-:Y:S01]  /*a350*/  HMMA.16816.F32 R16, R100, R128, R16 ;  /* 0x000000806410723c */ /* 0x000fe20000001810 */
[----:B------:R-:W-:Y:S02]  /*a360*/  FADD.FTZ R243, R244, R243 ;  /* 0x000000f3f4f37221 */ /* 0x000fe40000010000 */
[----:B------:R-:W-:Y:S02]  /*a370*/  FADD.FTZ R249, R246, R249 ;  /* 0x000000f9f6f97221 */ /* 0x000fe40000010000 */
[----:B------:R-:W-:Y:S02]  /*a380*/  FADD.FTZ R245, R245, R243 ;  /* 0x000000f3f5f57221 */ /* 0x000fe40000010000 */
[----:B------:R-:W-:Y:S01]  /*a390*/  FADD.FTZ R247, R247, R249 ;  /* 0x000000f9f7f77221 */ /* 0x000fe20000010000 */
[----:B------:R-:W-:Y:S01]  /*a3a0*/  HMMA.16816.F32 R144, R104, R140, R40 ;  /* 0x0000008c6890723c */ /* 0x000fe20000001828 */
[----:B-1----:R-:W-:Y:S02]  /*a3b0*/  FADD.FTZ R245, R233, R245 ;  /* 0x000000f5e9f57221 */ /* 0x002fe40000010000 */
[----:B---3--:R-:W-:-:S02]  /*a3c0*/  FADD.FTZ R247, R228, R247 ;  /* 0x000000f7e4f77221 */ /* 0x008fc40000010000 */
[----:B------:R-:W-:Y:S02]  /*a3d0*/  FADD.FTZ R245, R232, R245 ;  /* 0x000000f5e8f57221 */ /* 0x000fe40000010000 */
[----:B----4-:R-:W-:Y:S01]  /*a3e0*/  FADD.FTZ R247, R230, R247 ;  /* 0x000000f7e6f77221 */ /* 0x010fe20000010000 */
[----:B------:R-:W-:Y:S01]  /*a3f0*/  HMMA.16816.F32 R140, R104, R142, R44 ;  /* 0x0000008e688c723c */ /* 0x000fe2000000182c */
[----:B------:R-:W1:Y:S01]  /*a400*/  LDSM.16.MT88.4 R44, [R184+0x11000] ;  /* 0x01100000b82c783b */ /* 0x000e620000004200 */
[----:B------:R-:W-:Y:S02]  /*a410*/  FADD.FTZ R245, R231, R245 ;  /* 0x000000f5e7f57221 */ /* 0x000fe40000010000 */
[----:B-----5:R-:W-:Y:S02]  /*a420*/  FADD.FTZ R247, R224, R247 ;  /* 0x000000f7e0f77221 */ /* 0x020fe40000010000 */
[----:B------:R-:W-:Y:S02]  /*a430*/  FADD.FTZ R207, R229, R245 ;  /* 0x000000f5e5cf7221 */ /* 0x000fe40000010000 */
[----:B------:R-:W-:Y:S01]  /*a440*/  HMMA.16816.F32 R20, R100, R130, R20 ;  /* 0x000000826414723c */ /* 0x000fe20000001814 */
[----:B------:R-:W-:-:S07]  /*a450*/  FADD.FTZ R206, R225, R247 ;  /* 0x000000f7e1ce7221 */ /* 0x000fce0000010000 */
[C---:B------:R-:W-:Y:S01]  /*a460*/  HMMA.16816.F32 R136, R104.reuse, R132, R48 ;  /* 0x000000846888723c */ /* 0x040fe20000001830 */
[----:B------:R-:W3:Y:S07]  /*a470*/  LDSM.16.MT88.4 R48, [R185+0x11000] ;  /* 0x01100000b930783b */ /* 0x000eee0000004200 */
[C---:B------:R-:W-:Y:S01]  /*a480*/  HMMA.16816.F32 R128, R104.reuse, R124, R8 ;  /* 0x0000007c6880723c */ /* 0x040fe20000001808 */
[----:B------:R-:W-:Y:S07]  /*a490*/  LDSM.16.MT88.4 R8, [R186+0x11000] ;  /* 0x01100000ba08783b */ /* 0x000fee0000004200 */
[----:B------:R-:W-:Y:S01]  /*a4a0*/  HMMA.16816.F32 R124, R104, R126, R12 ;  /* 0x0000007e687c723c */ /* 0x000fe2000000180c */
[----:B------:R-:W4:Y:S07]  /*a4b0*/  LDSM.16.MT88.4 R12, [R188+0x11000] ;  /* 0x01100000bc0c783b */ /* 0x000f2e0000004200 */
[----:B------:R-:W-:Y:S08]  /*a4c0*/  HMMA.16816.F32 R4, R100, R118, R4 ;  /* 0x000000766404723c */ /* 0x000ff00000001804 */
[C---:B------:R-:W-:Y:S08]  /*a4d0*/  HMMA.16816.F32 R160, R104.reuse, R156, R24 ;  /* 0x0000009c68a0723c */ /* 0x040ff00000001818 */
[C---:B------:R-:W-:Y:S08]  /*a4e0*/  HMMA.16816.F32 R152, R104.reuse, R148, R32 ;  /* 0x000000946898723c */ /* 0x040ff00000001820 */
[C---:B------:R-:W-:Y:S07]  /*a4f0*/  HMMA.16816.F32 R148, R104.reuse, R150, R36 ;  /* 0x000000966894723c */ /* 0x040fee0000001824 */
[----:B------:R-:W-:Y:S01]  /*a500*/  LOP3.LUT R36, R251, UR15, R122, 0x96, !PT ;  /* 0x0000000ffb247c12 */ /* 0x000fe2000f8e967a */
[----:B--2---:R-:W-:Y:S01]  /*a510*/  HMMA.16816.F32 R24, R104, R108, R64 ;  /* 0x0000006c6818723c */ /* 0x004fe20000001840 */
[----:B------:R-:W2:Y:S03]  /*a520*/  LDSM.16.MT88.4 R64, [R188+0xf800] ;  /* 0x00f80000bc40783b */ /* 0x000ea60000004200 */
[----:B------:R-:W-:-:S04]  /*a530*/  IMAD.WIDE.U32 R36, R36, -0x2daee0ad, RZ ;  /* 0xd2511f5324247825 */ /* 0x000fc800078e00ff */
[C---:B-1----:R-:W-:Y:S01]  /*a540*/  HMMA.16816.F32 R116, R104.reuse, R44, R96 ;  /* 0x0000002c6874723c */ /* 0x042fe20000001860 */
[----:B------:R-:W1:Y:S01]  /*a550*/  LDSM.16.MT88.4 R96, [R188+0x11800] ;  /* 0x01180000bc60783b */ /* 0x000e620000004200 */
[----:B------:R-:W-:Y:S02]  /*a560*/  LOP3.LUT R41, R36, 0xffff, RZ, 0xc0, !PT ;  /* 0x0000ffff24297812 */ /* 0x000fe400078ec0ff */
[----:B------:R-:W-:Y:S02]  /*a570*/  LOP3.LUT R40, R37, UR30, R120, 0x96, !PT ;  /* 0x0000001e25287c12 */ /* 0x000fe4000f8e9678 */
[----:B------:R-:W-:Y:S02]  /*a580*/  SHF.R.U32.HI R41, RZ, 0x8, R41 ;  /* 0x00000008ff297819 */ /* 0x000fe40000011629 */
[----:B------:R-:W-:Y:S01]  /*a590*/  HMMA.16816.F32 R156, R104, R158, R28 ;  /* 0x0000009e689c723c */ /* 0x000fe2000000181c */
[----:B------:R-:W-:Y:S02]  /*a5a0*/  SHF.R.U32.HI R42, RZ, 0x10, R36 ;  /* 0x00000010ff2a7819 */ /* 0x000fe40000011624 */
[----:B------:R-:W-:-:S02]  /*a5b0*/  LOP3.LUT R43, R40, 0xffff, RZ, 0xc0, !PT ;  /* 0x0000ffff282b7812 */ /* 0x000fc400078ec0ff */
[----:B------:R-:W-:Y:S02]  /*a5c0*/  LOP3.LUT R42, R42, 0xff, RZ, 0xc0, !PT ;  /* 0x000000ff2a2a7812 */ /* 0x000fe400078ec0ff */
[----:B------:R-:W-:Y:S01]  /*a5d0*/  SHF.R.U32.HI R43, RZ, 0x8, R43 ;  /* 0x00000008ff2b7819 */ /* 0x000fe2000001162b */
[----:B------:R-:W-:Y:S01]  /*a5e0*/  HMMA.16816.F32 R28, R104, R114, R60 ;  /* 0x00000072681c723c */ /* 0x000fe2000000183c */
[----:B------:R-:W-:-:S06]  /*a5f0*/  F2FP.PACK_AB R44, R229, R231 ;  /* 0x000000e7e52c723e */ /* 0x000fcc00000000ff */
[----:B------:R-:W-:Y:S01]  /*a600*/  LOP3.LUT R114, R36, 0xff, RZ, 0xc0, !PT ;  /* 0x000000ff24727812 */ /* 0x000fe200078ec0ff */
[C---:B---3--:R-:W-:Y:S01]  /*a610*/  HMMA.16816.F32 R120, R104.reuse, R48, R88 ;  /* 0x000000306878723c */ /* 0x048fe20000001858 */
[----:B------:R-:W-:Y:S01]  /*a620*/  SHF.R.U32.HI R115, RZ, 0x18, R36 ;  /* 0x00000018ff737819 */ /* 0x000fe20000011624 */
[----:B------:R-:W-:Y:S01]  /*a630*/  LDSM.16.MT88.4 R88, [R184+0xf800] ;  /* 0x00f80000b858783b */ /* 0x000fe20000004200 */
[----:B------:R-:W-:Y:S02]  /*a640*/  PRMT R114, R114, 0x5410, R41 ;  /* 0x0000541072727816 */ /* 0x000fe40000000029 */
[----:B------:R-:W-:Y:S01]  /*a650*/  PRMT R115, R42, 0x5410, R115 ;  /* 0x000054102a737816 */ /* 0x000fe20000000073 */
[----:B------:R-:W3:Y:S01]  /*a660*/  LDSM.16.MT88.4 R36, [R188+0xd800] ;  /* 0x00d80000bc24783b */ /* 0x000ee20000004200 */
[----:B------:R-:W-:Y:S01]  /*a670*/  SHF.R.U32.HI R48, RZ, 0x10, R40 ;  /* 0x00000010ff307819 */ /* 0x000fe20000011628 */
[----:B------:R-:W-:Y:S01]  /*a680*/  HMMA.16816.F32 R168, R104, R164, R16 ;  /* 0x000000a468a8723c */ /* 0x000fe20000001810 */
[----:B------:R-:W-:-:S02]  /*a690*/  HSET2.LE.AND R114, R114, R223, PT ;  /* 0x000000df72727233 */ /* 0x000fc40003803000 */
[----:B------:R-:W-:Y:S01]  /*a6a0*/  LOP3.LUT R48, R48, 0xff, RZ, 0xc0, !PT ;  /* 0x000000ff30307812 */ /* 0x000fe200078ec0ff */
[----:B------:R-:W-:Y:S02]  /*a6b0*/  HSET2.LE.AND R115, R115, R223, PT ;  /* 0x000000df73737233 */ /* 0x000fe40003803000 */
[----:B------:R-:W-:Y:S02]  /*a6c0*/  LOP3.LUT R114, R114, R44, RZ, 0xc0, !PT ;  /* 0x0000002c72727212 */ /* 0x000fe400078ec0ff */
[----:B----4-:R-:W-:Y:S01]  /*a6d0*/  HMMA.16816.F32 R16, R104, R12, R72 ;  /* 0x0000000c6810723c */ /* 0x010fe20000001848 */
[----:B------:R-:W-:Y:S01]  /*a6e0*/  F2FP.PACK_AB R44, R225, R224 ;  /* 0x000000e0e12c723e */ /* 0x000fe200000000ff */
[----:B------:R-:W-:Y:S03]  /*a6f0*/  LDSM.16.MT88.4 R72, [R186+0xf800] ;  /* 0x00f80000ba48783b */ /* 0x000fe60000004200 */
[----:B------:R-:W-:-:S03]  /*a700*/  LOP3.LUT R115, R115, R44, RZ, 0xc0, !PT ;  /* 0x0000002c73737212 */ /* 0x000fc600078ec0ff */
[C---:B------:R-:W-:Y:S08]  /*a710*/  HMMA.16816.F32 R12, R104.reuse, R14, R76 ;  /* 0x0000000e680c723c */ /* 0x040ff0000000184c */
[C---:B------:R-:W-:Y:S07]  /*a720*/  HMMA.16816.F32 R132, R104.reuse, R134, R52 ;  /* 0x000000866884723c */ /* 0x040fee0000001834 */
[----:B------:R-:W-:Y:S01]  /*a730*/  LOP3.LUT R53, R40, 0xff, RZ, 0xc0, !PT ;  /* 0x000000ff28357812 */ /* 0x000fe200078ec0ff */
[----:B------:R-:W-:Y:S01]  /*a740*/  HMMA.16816.F32 R32, R104, R112, R56 ;  /* 0x000000706820723c */ /* 0x000fe20000001838 */
[----:B------:R-:W-:Y:S01]  /*a750*/  SHF.R.U32.HI R52, RZ, 0x18, R40 ;  /* 0x00000018ff347819 */ /* 0x000fe20000011628 */
[----:B------:R-:W-:Y:S01]  /*a760*/  LDSM.16.MT88.4 R56, [R184+0xd800] ;  /* 0x00d80000b838783b */ /* 0x000fe20000004200 */
[----:B------:R-:W-:-:S02]  /*a770*/  PRMT R53, R53, 0x5410, R43 ;  /* 0x0000541035357816 */ /* 0x000fc4000000002b */
[----:B------:R-:W-:Y:S01]  /*a780*/  PRMT R52, R48, 0x5410, R52 ;  /* 0x0000541030347816 */ /* 0x000fe20000000034 */
[----:B------:R-:W4:Y:S01]  /*a790*/  LDSM.16.MT88.4 R40, [R186+0xd800] ;  /* 0x00d80000ba28783b */ /* 0x000f220000004200 */
[----:B------:R-:W-:Y:S01]  /*a7a0*/  F2FP.PACK_AB R112, R232, R233 ;  /* 0x000000e9e870723e */ /* 0x000fe200000000ff */
[--C-:B------:R-:W-:Y:S01]  /*a7b0*/  HSET2.LE.AND R53, R53, R223.reuse, PT ;  /* 0x000000df35357233 */ /* 0x100fe20003803000 */
[----:B------:R-:W-:Y:S01]  /*a7c0*/  F2FP.PACK_AB R113, R230, R228 ;  /* 0x000000e4e671723e */ /* 0x000fe200000000ff */
[----:B------:R-:W-:Y:S01]  /*a7d0*/  HSET2.LE.AND R52, R52, R223, PT ;  /* 0x000000df34347233 */ /* 0x000fe20003803000 */
[----:B------:R-:W-:Y:S02]  /*a7e0*/  HMMA.16816.F32 R164, R104, R166, R20 ;  /* 0x000000a668a4723c */ /* 0x000fe40000001814 */
[----:B------:R-:W-:Y:S02]  /*a7f0*/  LOP3.LUT R112, R53, R112, RZ, 0xc0, !PT ;  /* 0x0000007035707212 */ /* 0x000fe400078ec0ff */
[----:B------:R-:W-:-:S04]  /*a800*/  LOP3.LUT R113, R52, R113, RZ, 0xc0, !PT ;  /* 0x0000007134717212 */ /* 0x000fc800078ec0ff */
[C---:B------:R-:W-:Y:S08]  /*a810*/  HMMA.16816.F32 R20, R104.reuse, R110, R68 ;  /* 0x0000006e6814723c */ /* 0x040ff00000001844 */
[C---:B------:R-:W-:Y:S01]  /*a820*/  HMMA.16816.F32 R100, R104.reuse, R8, R80 ;  /* 0x000000086864723c */ /* 0x040fe20000001850 */
[----:B------:R-:W-:Y:S07]  /*a830*/  LDSM.16.MT88.4 R80, [R185+0xf800] ;  /* 0x00f80000b950783b */ /* 0x000fee0000004200 */
[C---:B------:R-:W-:Y:S01]  /*a840*/  HMMA.16816.F32 R108, R104.reuse, R50, R92 ;  /* 0x00000032686c723c */ /* 0x040fe2000000185c */
[----:B------:R-:W5:Y:S07]  /*a850*/  LDSM.16.MT88.4 R48, [R185+0xd800] ;  /* 0x00d80000b930783b */ /* 0x000f6e0000004200 */
[C---:B------:R-:W-:Y:S08]  /*a860*/  HMMA.16816.F32 R8, R104.reuse, R10, R84 ;  /* 0x0000000a6808723c */ /* 0x040ff00000001854 */
[----:B------:R-:W-:Y:S01]  /*a870*/  HMMA.16816.F32 R4, R104, R46, R4 ;  /* 0x0000002e6804723c */ /* 0x000fe20000001804 */
[----:B------:R-:W4:Y:S07]  /*a880*/  LDSM.16.MT88.4 R104, [R186+0x11800] ;  /* 0x01180000ba68783b */ /* 0x000f2e0000004200 */
[C---:B--2---:R-:W-:Y:S08]  /*a890*/  HMMA.16816.F32 R60, R112.reuse, R64, R144 ;  /* 0x00000040703c723c */ /* 0x044ff00000001890 */
[C---:B-1----:R-:W-:Y:S08]  /*a8a0*/  HMMA.16816.F32 R92, R112.reuse, R96, R16 ;  /* 0x00000060705c723c */ /* 0x042ff00000001810 */
[C---:B------:R-:W-:Y:S01]  /*a8b0*/  HMMA.16816.F32 R64, R112.reuse, R66, R140 ;  /* 0x000000427040723c */ /* 0x040fe2000000188c */
[----:B------:R-:W1:Y:S07]  /*a8c0*/  LDSM.16.MT88.4 R140, [R185+0x11800] ;  /* 0x01180000b98c783b */ /* 0x000e6e0000004200 */
[C---:B------:R-:W-:Y:S01]  /*a8d0*/  HMMA.16816.F32 R96, R112.reuse, R98, R12 ;  /* 0x000000627060723c */ /* 0x040fe2000000180c */
[----:B------:R-:W2:Y:S07]  /*a8e0*/  LDSM.16.MT88.4 R12, [R184+0x11800] ;  /* 0x01180000b80c783b */ /* 0x000eae0000004200 */
[C---:B---3--:R-:W-:Y:S08]  /*a8f0*/  HMMA.16816.F32 R128, R112.reuse, R36, R128 ;  /* 0x000000247080723c */ /* 0x048ff00000001880 */
[C---:B------:R-:W-:Y:S08]  /*a900*/  HMMA.16816.F32 R124, R112.reuse, R38, R124 ;  /* 0x00000026707c723c */ /* 0x040ff0000000187c */
[C---:B----4-:R-:W-:Y:S08]  /*a910*/  HMMA.16816.F32 R36, R112.reuse, R40, R168 ;  /* 0x000000287024723c */ /* 0x050ff000000018a8 */
[C---:B-----5:R-:W-:Y:S08]  /*a920*/  HMMA.16816.F32 R44, R112.reuse, R48, R160 ;  /* 0x00000030702c723c */ /* 0x060ff000000018a0 */
        /* <DEDUP_REMOVED lines=13> */
[C---:B------:R-:W-:Y:S08]  /*aa00*/  HMMA.16816.F32 R104, R112.reuse, R106, R8 ;  /* 0x0000006a7068723c */ /* 0x040ff00000001808 */
[C---:B-1----:R-:W-:Y:S08]  /*aa10*/  HMMA.16816.F32 R120, R112.reuse, R140, R120 ;  /* 0x0000008c7078723c */ /* 0x042ff00000001878 */
[C---:B------:R-:W-:Y:S08]  /*aa20*/  HMMA.16816.F32 R108, R112.reuse, R142, R108 ;  /* 0x0000008e706c723c */ /* 0x040ff0000000186c */
[C---:B--2---:R-:W-:Y:S08]  /*aa30*/  HMMA.16816.F32 R116, R112.reuse, R12, R116 ;  /* 0x0000000c7074723c */ /* 0x044ff00000001874 */
[----:B------:R-:W-:Y:S01]  /*aa40*/  HMMA.16816.F32 R112, R112, R14, R4 ;  /* 0x0000000e7070723c */ /* 0x000fe20000001804 */
[----:B------:R-:W-:Y:S11]  /*aa50*/  @P0 BRA `(.L_x_428) ;  /* 0x0000001000000947 */ /* 0x000ff60003800000 */
.L_x_424:
[----:B------:R-:W-:-:S12]  /*aa60*/  UIADD3 UR8, UR23, -0x1, URZ ;  /* 0xffffffff17087890 */ /* 0x000fd8000fffe03f */
.L_x_428:
        /* <DEDUP_REMOVED lines=16> */
.L_x_432:
        /* <DEDUP_REMOVED lines=104> */
.L_x_430:
        /* <DEDUP_REMOVED lines=259> */
.L_x_431:
[----:B-1----:R-:W-:Y:S01]  /*c220*/  MOV R138, UR8 ;  /* 0x00000008008a7c02 */ /* 0x002fe20008000f00 */
[----:B------:R-:W-:Y:S01]  /*c230*/  USHF.L.U32 UR30, UR8, 0x1, URZ ;  /* 0x00000001081e7899 */ /* 0x000fe2000800063f */
[----:B------:R-:W-:Y:S01]  /*c240*/  LDSM.16.MT88.4 R156, [R185+0xe800] ;  /* 0x00e80000b99c783b */ /* 0x000fe20000004200 */
[----:B------:R-:W-:Y:S01]  /*c250*/  UIADD3 UR6, UR21, -0x4498517b, URZ ;  /* 0xbb67ae8515067890 */ /* 0x000fe2000fffe03f */
[----:B------:R-:W-:Y:S01]  /*c260*/  LEA R138, R138, R195, 0x6 ;  /* 0x000000c38a8a7211 */ /* 0x000fe200078e30ff */
[----:B------:R-:W-:Y:S02]  /*c270*/  UIADD3 UR7, UR20, -0x61c88647, URZ ;  /* 0x9e3779b914077890 */ /* 0x000fe4000fffe03f */
[----:B------:R-:W-:Y:S01]  /*c280*/  UIADD3 UR23, UR20, -0x4ab325aa, URZ ;  /* 0xb54cda5614177890 */ /* 0x000fe2000fffe03f */
[C---:B------:R-:W-:Y:S01]  /*c290*/  IADD3 R143, R138.reuse, 0x1, RZ ;  /* 0x000000018a8f7810 */ /* 0x040fe20007ffe0ff */
[----:B------:R-:W-:Y:S01]  /*c2a0*/  I2F R144, R138 ;  /* 0x0000008a00907306 */ /* 0x000fe20000201400 */
[C---:B------:R-:W-:Y:S01]  /*c2b0*/  IADD3 R141, R138.reuse, 0x9, RZ ;  /* 0x000000098a8d7810 */ /* 0x040fe20007ffe0ff */
[----:B------:R-:W-:Y:S01]  /*c2c0*/  UIADD3 UR8, UR8, -0x1, URZ ;  /* 0xffffffff08087890 */ /* 0x000fe2000fffe03f */
[C---:B------:R-:W-:Y:S02]  /*c2d0*/  IADD3 R142, R138.reuse, 0x8, RZ ;  /* 0x000000088a8e7810 */ /* 0x040fe40007ffe0ff */
        /* <DEDUP_REMOVED lines=10> */
[----:B------:R-:W-:Y:S02]  /*c380*/  IADD3 R133, R138, 0x30, RZ ;  /* 0x000000308a857810 */ /* 0x000fe40007ffe0ff */
[----:B------:R-:W-:Y:S01]  /*c390*/  LOP3.LUT R220, R209, UR6, R212, 0x96, !PT ;  /* 0x00000006d1dc7c12 */ /* 0x000fe2000f8e96d4 */
[----:B------:R-:W-:Y:S04]  /*c3a0*/  UIADD3 UR6, UR21, 0x646e171e, URZ ;  /* 0x646e171e15067890 */ /* 0x000fe8000fffe03f */
[----:B------:R-:W-:Y:S02]  /*c3b0*/  IMAD.WIDE.U32 R220, R220, -0x326172a9, RZ ;  /* 0xcd9e8d57dcdc7825 */ /* 0x000fe400078e00ff */
        /* <DEDUP_REMOVED lines=10> */
[----:B-1----:R-:W-:Y:S02]  /*c460*/  FFMA.FTZ R30, R133, UR4, R30 ;  /* 0x00000004851e7c23 */ /* 0x002fe4000801001e */
[C---:B------:R-:W-:Y:S02]  /*c470*/  FFMA.FTZ R6, R144.reuse, UR4, R6 ;  /* 0x0000000490067c23 */ /* 0x040fe40008010006 */
[----:B------:R-:W-:Y:S02]  /*c480*/  FFMA.FTZ R4, R144, UR4, R4 ;  /* 0x0000000490047c23 */ /* 0x000fe40008010004 */
[C---:B------:R-:W-:Y:S01]  /*c490*/  FFMA.FTZ R7, R143.reuse, UR4, R7 ;  /* 0x000000048f077c23 */ /* 0x040fe20008010007 */
[----:B------:R-:W-:Y:S01]  /*c4a0*/  LDSM.16.MT88.4 R144, [R186+0xc000] ;  /* 0x00c00000ba90783b */ /* 0x000fe20000004200 */
[----:B------:R-:W-:Y:S01]  /*c4b0*/  FFMA.FTZ R5, R143, UR4, R5 ;  /* 0x000000048f057c23 */ /* 0x000fe20008010005 */
[----:B------:R-:W-:Y:S01]  /*c4c0*/  FMNMX.FTZ R143, R4, R2, !PT ;  /* 0x00000002048f7209 */ /* 0x000fe20007810000 */
[C---:B------:R-:W-:Y:S02]  /*c4d0*/  FFMA.FTZ R11, R141.reuse, UR4, R11 ;  /* 0x000000048d0b7c23 */ /* 0x040fe4000801000b */
[----:B------:R-:W-:Y:S01]  /*c4e0*/  FFMA.FTZ R9, R141, UR4, R9 ;  /* 0x000000048d097c23 */ /* 0x000fe20008010009 */
[----:B------:R-:W-:Y:S01]  /*c4f0*/  FMNMX.FTZ R141, R6, R0, !PT ;  /* 0x00000000068d7209 */ /* 0x000fe20007810000 */
[C---:B------:R-:W-:Y:S01]  /*c500*/  FFMA.FTZ R10, R142.reuse, UR4, R10 ;  /* 0x000000048e0a7c23 */ /* 0x040fe2000801000a */
[----:B------:R-:W-:Y:S01]  /*c510*/  FMNMX.FTZ R143, R5, R143, !PT ;  /* 0x0000008f058f7209 */ /* 0x000fe20007810000 */
[----:B------:R-:W-:Y:S01]  /*c520*/  FFMA.FTZ R8, R142, UR4, R8 ;  /* 0x000000048e087c23 */ /* 0x000fe20008010008 */
[----:B------:R-:W-:Y:S01]  /*c530*/  FMNMX.FTZ R141, R7, R141, !PT ;  /* 0x0000008d078d7209 */ /* 0x000fe20007810000 */
[----:B------:R-:W-:Y:S01]  /*c540*/  FFMA.FTZ R14, R136, UR4, R14 ;  /* 0x00000004880e7c23 */ /* 0x000fe2000801000e */
[----:B------:R-:W-:Y:S01]  /*c550*/  IADD3 R142, R138, 0x31, RZ ;  /* 0x000000318a8e7810 */ /* 0x000fe20007ffe0ff */
[----:B------:R-:W-:Y:S01]  /*c560*/  FFMA.FTZ R12, R136, UR4, R12 ;  /* 0x00000004880c7c23 */ /* 0x000fe2000801000c */
[----:B------:R-:W-:Y:S01]  /*c570*/  FMNMX.FTZ R141, R10, R141, !PT ;  /* 0x0000008d0a8d7209 */ /* 0x000fe20007810000 */
        /* <DEDUP_REMOVED lines=8> */
[----:B------:R-:W1:Y:S01]  /*c600*/  I2F R136, R142 ;  /* 0x0000008e00887306 */ /* 0x000e620000201400 */
[----:B------:R-:W-:Y:S01]  /*c610*/  FMNMX.FTZ R143, R12, R143, !PT ;  /* 0x0000008f0c8f7209 */ /* 0x000fe20007810000 */
[----:B------:R-:W-:Y:S01]  /*c620*/  FFMA.FTZ R19, R139, UR4, R19 ;  /* 0x000000048b137c23 */ /* 0x000fe20008010013 */
[----:B------:R-:W-:Y:S01]  /*c630*/  FMNMX.FTZ R141, R15, R141, !PT ;  /* 0x0000008d0f8d7209 */ /* 0x000fe20007810000 */
[----:B------:R-:W-:Y:S01]  /*c640*/  FFMA.FTZ R17, R139, UR4, R17 ;  /* 0x000000048b117c23 */ /* 0x000fe20008010011 */
[----:B------:R-:W-:Y:S01]  /*c650*/  FMNMX.FTZ R143, R13, R143, !PT ;  /* 0x0000008f0d8f7209 */ /* 0x000fe20007810000 */
[----:B------:R-:W-:Y:S01]  /*c660*/  FFMA.FTZ R22, R132, UR4, R22 ;  /* 0x0000000484167c23 */ /* 0x000fe20008010016 */
[----:B------:R-:W-:Y:S01]  /*c670*/  IADD3 R140, R138, 0x38, RZ ;  /* 0x000000388a8c7810 */ /* 0x000fe20007ffe0ff */
[----:B------:R-:W-:Y:S01]  /*c680*/  FFMA.FTZ R20, R132, UR4, R20 ;  /* 0x0000000484147c23 */ /* 0x000fe20008010014 */
[----:B------:R-:W-:Y:S01]  /*c690*/  FMNMX.FTZ R141, R18, R141, !PT ;  /* 0x0000008d128d7209 */ /* 0x000fe20007810000 */
[C---:B------:R-:W-:Y:S01]  /*c6a0*/  FFMA.FTZ R23, R135.reuse, UR4, R23 ;  /* 0x0000000487177c23 */ /* 0x040fe20008010017 */
[----:B------:R-:W-:Y:S01]  /*c6b0*/  FMNMX.FTZ R143, R16, R143, !PT ;  /* 0x0000008f108f7209 */ /* 0x000fe20007810000 */
[----:B------:R-:W2:Y:S01]  /*c6c0*/  I2F R137, R140 ;  /* 0x0000008c00897306 */ /* 0x000ea20000201400 */
[----:B------:R-:W-:Y:S01]  /*c6d0*/  IADD3 R138, R138, 0x39, RZ ;  /* 0x000000398a8a7810 */ /* 0x000fe20007ffe0ff */
[----:B------:R-:W-:Y:S01]  /*c6e0*/  FFMA.FTZ R21, R135, UR4, R21 ;  /* 0x0000000487157c23 */ /* 0x000fe20008010015 */
[----:B------:R-:W-:Y:S01]  /*c6f0*/  FMNMX.FTZ R141, R19, R141, !PT ;  /* 0x0000008d138d7209 */ /* 0x000fe20007810000 */
[C---:B------:R-:W-:Y:S01]  /*c700*/  FFMA.FTZ R26, R134.reuse, UR4, R26 ;  /* 0x00000004861a7c23 */ /* 0x040fe2000801001a */
[----:B------:R-:W-:Y:S01]  /*c710*/  FMNMX.FTZ R143, R17, R143, !PT ;  /* 0x0000008f118f7209 */ /* 0x000fe20007810000 */
[----:B------:R-:W-:Y:S01]  /*c720*/  FFMA.FTZ R24, R134, UR4, R24 ;  /* 0x0000000486187c23 */ /* 0x000fe20008010018 */
[----:B------:R-:W-:Y:S01]  /*c730*/  FMNMX.FTZ R141, R22, R141, !PT ;  /* 0x0000008d168d7209 */ /* 0x000fe20007810000 */
[----:B------:R-:W-:Y:S01]  /*c740*/  FFMA.FTZ R27, R3, UR4, R27 ;  /* 0x00000004031b7c23 */ /* 0x000fe2000801001b */
[----:B------:R-:W-:Y:S01]  /*c750*/  FMNMX.FTZ R143, R20, R143, !PT ;  /* 0x0000008f148f7209 */ /* 0x000fe20007810000 */
[----:B------:R-:W3:Y:S01]  /*c760*/  I2F R132, R138 ;  /* 0x0000008a00847306 */ /* 0x000ee20000201400 */
[----:B------:R-:W-:Y:S01]  /*c770*/  FMNMX.FTZ R141, R23, R141, !PT ;  /* 0x0000008d178d7209 */ /* 0x000fe20007810000 */
[----:B------:R-:W-:Y:S01]  /*c780*/  FFMA.FTZ R25, R3, UR4, R25 ;  /* 0x0000000403197c23 */ /* 0x000fe20008010019 */
[----:B------:R-:W-:Y:S01]  /*c790*/  FMNMX.FTZ R143, R21, R143, !PT ;  /* 0x0000008f158f7209 */ /* 0x000fe20007810000 */
[----:B------:R-:W-:Y:S01]  /*c7a0*/  FFMA.FTZ R28, R133, UR4, R28 ;  /* 0x00000004851c7c23 */ /* 0x000fe2000801001c */
[----:B------:R-:W-:Y:S01]  /*c7b0*/  FMNMX.FTZ R141, R26, R141, !PT ;  /* 0x0000008d1a8d7209 */ /* 0x000fe20007810000 */
[----:B-1----:R-:W-:Y:S01]  /*c7c0*/  FFMA.FTZ R29, R136, UR4, R29 ;  /* 0x00000004881d7c23 */ /* 0x002fe2000801001d */
[----:B------:R-:W-:Y:S01]  /*c7d0*/  FMNMX.FTZ R143, R24, R143, !PT ;  /* 0x0000008f188f7209 */ /* 0x000fe20007810000 */
[----:B------:R-:W-:Y:S01]  /*c7e0*/  FFMA.FTZ R31, R136, UR4, R31 ;  /* 0x00000004881f7c23 */ /* 0x000fe2000801001f */
[----:B------:R-:W-:Y:S02]  /*c7f0*/  FMNMX.FTZ R141, R27, R141, !PT ;  /* 0x0000008d1b8d7209 */ /* 0x000fe40007810000 */
[----:B------:R-:W-:Y:S02]  /*c800*/  FMNMX.FTZ R143, R25, R143, !PT ;  /* 0x0000008f198f7209 */ /* 0x000fe40007810000 */
[----:B------:R-:W-:Y:S01]  /*c810*/  FMNMX.FTZ R3, R30, R141, !PT ;  /* 0x0000008d1e037209 */ /* 0x000fe20007810000 */
[C---:B--2---:R-:W-:Y:S01]  /*c820*/  FFMA.FTZ R32, R137.reuse, UR4, R32 ;  /* 0x0000000489207c23 */ /* 0x044fe20008010020 */
[----:B------:R-:W-:Y:S01]  /*c830*/  FMNMX.FTZ R143, R28, R143, !PT ;  /* 0x0000008f1c8f7209 */ /* 0x000fe20007810000 */
[----:B------:R-:W-:Y:S01]  /*c840*/  FFMA.FTZ R34, R137, UR4, R34 ;  /* 0x0000000489227c23 */ /* 0x000fe20008010022 */
[----:B------:R-:W-:Y:S02]  /*c850*/  FMNMX.FTZ R3, R31, R3, !PT ;  /* 0x000000031f037209 */ /* 0x000fe40007810000 */
[----:B------:R-:W-:Y:S02]  /*c860*/  FMNMX.FTZ R143, R29, R143, !PT ;  /* 0x0000008f1d8f7209 */ /* 0x000fe40007810000 */
[----:B------:R-:W-:Y:S02]  /*c870*/  FMNMX.FTZ R3, R34, R3, !PT ;  /* 0x0000000322037209 */ /* 0x000fe40007810000 */
[----:B------:R-:W-:Y:S01]  /*c880*/  FMNMX.FTZ R133, R32, R143, !PT ;  /* 0x0000008f20857209 */ /* 0x000fe20007810000 */
[C---:B---3--:R-:W-:Y:S01]  /*c890*/  FFMA.FTZ R35, R132.reuse, UR4, R35 ;  /* 0x0000000484237c23 */ /* 0x048fe20008010023 */
[----:B------:R-:W-:Y:S01]  /*c8a0*/  LDSM.16.MT88.4 R140, [R188+0xc000] ;  /* 0x00c00000bc8c783b */ /* 0x000fe20000004200 */
[----:B------:R-:W-:Y:S03]  /*c8b0*/  FFMA.FTZ R33, R132, UR4, R33 ;  /* 0x0000000484217c23 */ /* 0x000fe60008010021 */
[----:B------:R-:W-:Y:S02]  /*c8c0*/  FMNMX.FTZ R3, R35, R3, !PT ;  /* 0x0000000323037209 */ /* 0x000fe40007810000 */
[----:B------:R-:W-:Y:S03]  /*c8d0*/  FMNMX.FTZ R133, R33, R133, !PT ;  /* 0x0000008521857209 */ /* 0x000fe60007810000 */
[----:B------:R-:W1:Y:S08]  /*c8e0*/  SHFL.BFLY PT, R132, R3, 0x2, 0x1f ;  /* 0x0c401f0003847f89 */ /* 0x000e7000000e0000 */
[----:B------:R-:W2:Y:S01]  /*c8f0*/  SHFL.BFLY PT, R134, R133, 0x2, 0x1f ;  /* 0x0c401f0085867f89 */ /* 0x000ea200000e0000 */
[----:B-1----:R-:W-:Y:S07]  /*c900*/  FMNMX.FTZ R132, R3, R132, !PT ;  /* 0x0000008403847209 */ /* 0x002fee0007810000 */
[----:B------:R-:W1:Y:S01]  /*c910*/  SHFL.BFLY PT, R3, R132, 0x1, 0x1f ;  /* 0x0c201f0084037f89 */ /* 0x000e6200000e0000 */
[----:B--2---:R-:W-:Y:S07]  /*c920*/  FMNMX.FTZ R134, R133, R134, !PT ;  /* 0x0000008685867209 */ /* 0x004fee0007810000 */
[----:B------:R-:W2:Y:S01]  /*c930*/  SHFL.BFLY PT, R133, R134, 0x1, 0x1f ;  /* 0x0c201f0086857f89 */ /* 0x000ea200000e0000 */
[----:B-1----:R-:W-:Y:S05]  /*c940*/  FMNMX.FTZ R3, R132, R3, !PT ;  /* 0x0000000384037209 */ /* 0x002fea0007810000 */
[C---:B------:R-:W-:Y:S02]  /*c950*/  FMUL.FTZ R166, R3.reuse, c[0x0][0x23c] ;  /* 0x00008f0003a67a20 */ /* 0x040fe40000410000 */
[----:B------:R-:W-:Y:S01]  /*c960*/  FADD.FTZ R0, -R3, R0 ;  /* 0x0000000003007221 */ /* 0x000fe20000010100 */
[----:B--2---:R-:W-:Y:S02]  /*c970*/  FMNMX.FTZ R132, R134, R133, !PT ;  /* 0x0000008586847209 */ /* 0x004fe40007810000 */
[----:B------:R-:W-:Y:S01]  /*c980*/  MOV R133, UR21 ;  /* 0x0000001500857c02 */ /* 0x000fe20008000f00 */
[----:B------:R-:W-:Y:S01]  /*c990*/  FMUL.FTZ R0, R0, c[0x0][0x23c] ;  /* 0x00008f0000007a20 */ /* 0x000fe20000410000 */
[C---:B------:R-:W-:Y:S01]  /*c9a0*/  FSETP.NEU.FTZ.AND P0, PT, R132.reuse, -INF , PT ;  /* 0xff8000008400780b */ /* 0x040fe20003f1d000 */
[C---:B------:R-:W-:Y:S02]  /*c9b0*/  FMUL.FTZ R167, R132.reuse, c[0x0][0x23c] ;  /* 0x00008f0084a77a20 */ /* 0x040fe40000410000 */
[----:B------:R-:W-:Y:S02]  /*c9c0*/  FADD.FTZ R2, -R132, R2 ;  /* 0x0000000284027221 */ /* 0x000fe40000010100 */
[----:B------:R-:W1:Y:S01]  /*c9d0*/  MUFU.EX2 R0, R0 ;  /* 0x0000000000007308 */ /* 0x000e620000000800 */
        /* <DEDUP_REMOVED lines=8> */
[----:B------:R-:W2:Y:S01]  /*ca60*/  MUFU.EX2 R2, R2 ;  /* 0x0000000200027308 */ /* 0x000ea20000000800 */
        /* <DEDUP_REMOVED lines=14> */
[----:B------:R-:W3:Y:S03]  /*cb50*/  MUFU.EX2 R162, R162 ;  /* 0x000000a200a27308 */ /* 0x000ee60000000800 */
        /* <DEDUP_REMOVED lines=12> */
[----:B------:R-:W-:Y:S04]  /*cc20*/  IMAD.WIDE.U32 R4, R4, -0x326172a9, RZ ;  /* 0xcd9e8d5704047825 */ /* 0x000fe800078e00ff */
[----:B------:R-:W-:Y:S01]  /*cc30*/  FMUL.FTZ R11, R0, R127 ;  /* 0x0000007f000b7220 */ /* 0x000fe20000410000 */
[----:B------:R-:W-:Y:S01]  /*cc40*/  LOP3.LUT R6, R4, 0xffff, RZ, 0xc0, !PT ;  /* 0x0000ffff04067812 */ /* 0x000fe200078ec0ff */
[C---:B--2---:R-:W-:Y:S01]  /*cc50*/  FMUL.FTZ R8, R2.reuse, R124 ;  /* 0x0000007c02087220 */ /* 0x044fe20000410000 */
        /* <DEDUP_REMOVED lines=10> */
[----:B------:R-:W2:Y:S01]  /*cd00*/  MUFU.EX2 R164, R164 ;  /* 0x000000a400a47308 */ /* 0x000ea20000000800 */
        /* <DEDUP_REMOVED lines=22> */
[----:B---3--:R-:W-:Y:S01]  /*ce70*/  F2FP.PACK_AB R7, R162, R163 ;  /* 0x000000a3a207723e */ /* 0x008fe200000000ff */
[--C-:B------:R-:W-:Y:S01]  /*ce80*/  HSET2.LE.AND R139, R139, R199.reuse, PT ;  /* 0x000000c78b8b7233 */ /* 0x100fe20003803000 */
[----:B-1----:R-:W-:Y:S01]  /*ce90*/  F2FP.PACK_AB R6, R134, R135 ;  /* 0x000000878606723e */ /* 0x002fe200000000ff */
[--C-:B------:R-:W-:Y:S01]  /*cea0*/  HSET2.LE.AND R136, R136, R199.reuse, PT ;  /* 0x000000c788887233 */ /* 0x100fe20003803000 */
[----:B--2---:R-:W-:Y:S01]  /*ceb0*/  F2FP.PACK_AB R5, R164, R165 ;  /* 0x000000a5a405723e */ /* 0x004fe200000000ff */
[--C-:B------:R-:W-:Y:S01]  /*cec0*/  HSET2.LE.AND R137, R137, R199.reuse, PT ;  /* 0x000000c789897233 */ /* 0x100fe20003803000 */
[----:B------:R-:W-:Y:S01]  /*ced0*/  LOP3.LUT R138, R138, R7, RZ, 0xc0, !PT ;  /* 0x000000078a8a7212 */ /* 0x000fe200078ec0ff */
[C---:B------:R-:W-:Y:S01]  /*cee0*/  FMUL.FTZ R7, R0.reuse, R131 ;  /* 0x0000008300077220 */ /* 0x040fe20000410000 */
[----:B------:R-:W-:Y:S01]  /*cef0*/  LOP3.LUT R139, R139, R6, RZ, 0xc0, !PT ;  /* 0x000000068b8b7212 */ /* 0x000fe200078ec0ff */
[----:B------:R-:W-:Y:S01]  /*cf00*/  FMUL.FTZ R6, R0, R130 ;  /* 0x0000008200067220 */ /* 0x000fe20000410000 */
[----:B------:R-:W-:Y:S01]  /*cf10*/  LOP3.LUT R136, R136, R5, RZ, 0xc0, !PT ;  /* 0x0000000588887212 */ /* 0x000fe200078ec0ff */
[C---:B------:R-:W-:Y:S01]  /*cf20*/  FMUL.FTZ R5, R2.reuse, R129 ;  /* 0x0000008102057220 */ /* 0x040fe20000410000 */
[----:B------:R-:W-:Y:S01]  /*cf30*/  LOP3.LUT R150, R151, UR15, R152, 0x96, !PT ;  /* 0x0000000f97967c12 */ /* 0x000fe2000f8e9698 */
[C---:B------:R-:W-:Y:S01]  /*cf40*/  FMUL.FTZ R44, R2.reuse, R44 ;  /* 0x0000002c022c7220 */ /* 0x040fe20000410000 */
[----:B------:R-:W-:Y:S01]  /*cf50*/  LDSM.16.MT88.4 R152, [R186+0xe800] ;  /* 0x00e80000ba98783b */ /* 0x000fe20000004200 */
[----:B------:R-:W-:Y:S02]  /*cf60*/  FMUL.FTZ R45, R2, R45 ;  /* 0x0000002d022d7220 */ /* 0x000fe40000410000 */
[C---:B------:R-:W-:Y:S02]  /*cf70*/  FMUL.FTZ R50, R0.reuse, R50 ;  /* 0x0000003200327220 */ /* 0x040fe40000410000 */
[----:B------:R-:W-:Y:S01]  /*cf80*/  FMUL.FTZ R51, R0, R51 ;  /* 0x0000003300337220 */ /* 0x000fe20000410000 */
[----:B----4-:R-:W-:Y:S01]  /*cf90*/  F2FP.PACK_AB R4, R160, R161 ;  /* 0x000000a1a004723e */ /* 0x010fe200000000ff */
[C---:B------:R-:W-:Y:S02]  /*cfa0*/  FMUL.FTZ R48, R2.reuse, R48 ;  /* 0x0000003002307220 */ /* 0x040fe40000410000 */
[C---:B------:R-:W-:Y:S01]  /*cfb0*/  FMUL.FTZ R49, R2.reuse, R49 ;  /* 0x0000003102317220 */ /* 0x040fe20000410000 */
[----:B------:R-:W-:Y:S01]  /*cfc0*/  LOP3.LUT R137, R137, R4, RZ, 0xc0, !PT ;  /* 0x0000000489897212 */ /* 0x000fe200078ec0ff */
[----:B------:R-:W-:Y:S02]  /*cfd0*/  FMUL.FTZ R4, R2, R128 ;  /* 0x0000008002047220 */ /* 0x000fe40000410000 */
[----:B------:R-:W1:Y:S01]  /*cfe0*/  LDSM.16.MT88.4 R128, [R185+0xc000] ;  /* 0x00c00000b980783b */ /* 0x000e620000004200 */
[C---:B------:R-:W-:Y:S02]  /*cff0*/  FMUL.FTZ R54, R0.reuse, R54 ;  /* 0x0000003600367220 */ /* 0x040fe40000410000 */
[----:B------:R-:W-:Y:S02]  /*d000*/  FMUL.FTZ R55, R0, R55 ;  /* 0x0000003700377220 */ /* 0x000fe40000410000 */
[C---:B------:R-:W-:Y:S05]  /*d010*/  HMMA.16816.F32 R4, R136.reuse, R140, R4 ;  /* 0x0000008c8804723c */ /* 0x040fea0000001804 */
[C---:B------:R-:W-:Y:S02]  /*d020*/  FMUL.FTZ R52, R2.reuse, R52 ;  /* 0x0000003402347220 */ /* 0x040fe40000410000 */
[----:B------:R-:W-:Y:S01]  /*d030*/  FMUL.FTZ R53, R2, R53 ;  /* 0x0000003502357220 */ /* 0x000fe20000410000 */
[C---:B------:R-:W-:Y:S01]  /*d040*/  HMMA.16816.F32 R8, R136.reuse, R142, R8 ;  /* 0x0000008e8808723c */ /* 0x040fe20000001808 */
[----:B------:R-:W2:Y:S03]  /*d050*/  LDSM.16.MT88.4 R140, [R188+0xe000] ;  /* 0x00e00000bc8c783b */ /* 0x000ea60000004200 */
[C---:B------:R-:W-:Y:S02]  /*d060*/  FMUL.FTZ R58, R0.reuse, R58 ;  /* 0x0000003a003a7220 */ /* 0x040fe40000410000 */
[----:B------:R-:W-:Y:S02]  /*d070*/  FMUL.FTZ R59, R0, R59 ;  /* 0x0000003b003b7220 */ /* 0x000fe40000410000 */
[C---:B------:R-:W-:Y:S04]  /*d080*/  HMMA.16816.F32 R36, R136.reuse, R144, R36 ;  /* 0x000000908824723c */ /* 0x040fe80000001824 */
[C---:B------:R-:W-:Y:S02]  /*d090*/  FMUL.FTZ R56, R2.reuse, R56 ;  /* 0x0000003802387220 */ /* 0x040fe40000410000 */
[----:B------:R-:W-:Y:S02]  /*d0a0*/  FMUL.FTZ R57, R2, R57 ;  /* 0x0000003902397220 */ /* 0x000fe40000410000 */
[C---:B------:R-:W-:Y:S04]  /*d0b0*/  HMMA.16816.F32 R40, R136.reuse, R146, R40 ;  /* 0x000000928828723c */ /* 0x040fe80000001828 */
[C---:B------:R-:W-:Y:S02]  /*d0c0*/  FMUL.FTZ R62, R0.reuse, R62 ;  /* 0x0000003e003e7220 */ /* 0x040fe40000410000 */
[----:B------:R-:W-:Y:S02]  /*d0d0*/  FMUL.FTZ R63, R0, R63 ;  /* 0x0000003f003f7220 */ /* 0x000fe40000410000 */
[C---:B------:R-:W-:Y:S01]  /*d0e0*/  FMUL.FTZ R60, R2.reuse, R60 ;  /* 0x0000003c023c7220 */ /* 0x040fe20000410000 */
[C---:B-1----:R-:W-:Y:S03]  /*d0f0*/  HMMA.16816.F32 R44, R136.reuse, R128, R44 ;  /* 0x00000080882c723c */ /* 0x042fe6000000182c */
[----:B------:R-:W-:Y:S02]  /*d100*/  FMUL.FTZ R61, R2, R61 ;  /* 0x0000003d023d7220 */ /* 0x000fe40000410000 */
[C---:B------:R-:W-:Y:S02]  /*d110*/  FMUL.FTZ R66, R0.reuse, R66 ;  /* 0x0000004200427220 */ /* 0x040fe40000410000 */
[----:B------:R-:W-:Y:S01]  /*d120*/  FMUL.FTZ R67, R0, R67 ;  /* 0x0000004300437220 */ /* 0x000fe20000410000 */
[C---:B------:R-:W-:Y:S01]  /*d130*/  HMMA.16816.F32 R48, R136.reuse, R130, R48 ;  /* 0x000000828830723c */ /* 0x040fe20000001830 */
[----:B------:R-:W1:Y:S03]  /*d140*/  LDSM.16.MT88.4 R128, [R186+0xe000] ;  /* 0x00e00000ba80783b */ /* 0x000e660000004200 */
[C---:B------:R-:W-:Y:S02]  /*d150*/  FMUL.FTZ R64, R2.reuse, R64 ;  /* 0x0000004002407220 */ /* 0x040fe40000410000 */
[----:B------:R-:W-:Y:S02]  /*d160*/  FMUL.FTZ R65, R2, R65 ;  /* 0x0000004102417220 */ /* 0x000fe40000410000 */
[C---:B------:R-:W-:Y:S04]  /*d170*/  HMMA.16816.F32 R52, R136.reuse, R124, R52 ;  /* 0x0000007c8834723c */ /* 0x040fe80000001834 */
[C---:B------:R-:W-:Y:S02]  /*d180*/  FMUL.FTZ R70, R0.reuse, R70 ;  /* 0x0000004600467220 */ /* 0x040fe40000410000 */
[----:B------:R-:W-:Y:S02]  /*d190*/  FMUL.FTZ R71, R0, R71 ;  /* 0x0000004700477220 */ /* 0x000fe40000410000 */
[C---:B------:R-:W-:Y:S01]  /*d1a0*/  HMMA.16816.F32 R56, R136.reuse, R126, R56 ;  /* 0x0000007e8838723c */ /* 0x040fe20000001838 */
[----:B------:R-:W3:Y:S03]  /*d1b0*/  LDSM.16.MT88.4 R124, [R185+0xe000] ;  /* 0x00e00000b97c783b */ /* 0x000ee60000004200 */
[C---:B------:R-:W-:Y:S02]  /*d1c0*/  FMUL.FTZ R68, R2.reuse, R68 ;  /* 0x0000004402447220 */ /* 0x040fe40000410000 */
[----:B------:R-:W-:Y:S02]  /*d1d0*/  FMUL.FTZ R69, R2, R69 ;  /* 0x0000004502457220 */ /* 0x000fe40000410000 */
[C---:B--2---:R-:W-:Y:S04]  /*d1e0*/  HMMA.16816.F32 R60, R136.reuse, R140, R60 ;  /* 0x0000008c883c723c */ /* 0x044fe8000000183c */
[C---:B------:R-:W-:Y:S02]  /*d1f0*/  FMUL.FTZ R74, R0.reuse, R74 ;  /* 0x0000004a004a7220 */ /* 0x040fe40000410000 */
[----:B------:R-:W-:Y:S02]  /*d200*/  FMUL.FTZ R75, R0, R75 ;  /* 0x0000004b004b7220 */ /* 0x000fe40000410000 */
[C---:B------:R-:W-:Y:S01]  /*d210*/  HMMA.16816.F32 R64, R136.reuse, R142, R64 ;  /* 0x0000008e8840723c */ /* 0x040fe20000001840 */
[----:B------:R-:W2:Y:S03]  /*d220*/  LDSM.16.MT88.4 R140, [R184+0xe000] ;  /* 0x00e00000b88c783b */ /* 0x000ea60000004200 */
        /* <DEDUP_REMOVED lines=11> */
[C---:B---3--:R-:W-:Y:S04]  /*d2e0*/  HMMA.16816.F32 R76, R136.reuse, R124, R76 ;  /* 0x0000007c884c723c */ /* 0x048fe8000000184c */
[C---:B------:R-:W-:Y:S02]  /*d2f0*/  FMUL.FTZ R80, R2.reuse, R80 ;  /* 0x0000005002507220 */ /* 0x040fe40000410000 */
[----:B------:R-:W-:Y:S02]  /*d300*/  FMUL.FTZ R81, R2, R81 ;  /* 0x0000005102517220 */ /* 0x000fe40000410000 */
[C---:B------:R-:W-:Y:S04]  /*d310*/  FMUL.FTZ R86, R0.reuse, R86 ;  /* 0x0000005600567220 */ /* 0x040fe80000410000 */
[----:B------:R-:W-:Y:S01]  /*d320*/  FMUL.FTZ R87, R0, R87 ;  /* 0x0000005700577220 */ /* 0x000fe20000410000 */
        /* <DEDUP_REMOVED lines=12> */
[----:B------:R-:W2:Y:S02]  /*d3f0*/  LDSM.16.MT88.4 R140, [R185+0x10000] ;  /* 0x01000000b98c783b */ /* 0x000ea40000004200 */
        /* <DEDUP_REMOVED lines=19> */
[--C-:B------:R-:W-:Y:S02]  /*d530*/  FFMA.FTZ R171, R18, c[0x0][0x23c], -R166.reuse ;  /* 0x00008f0012ab7a23 */ /* 0x100fe400000108a6 */
[C---:B------:R-:W-:Y:S02]  /*d540*/  FMUL.FTZ R18, R0.reuse, R122 ;  /* 0x0000007a00127220 */ /* 0x040fe40000410000 */
[----:B------:R-:W1:Y:S01]  /*d550*/  MUFU.EX2 R169, R169 ;  /* 0x000000a900a97308 */ /* 0x000e620000000800 */
[----:B------:R-:W-:Y:S02]  /*d560*/  FFMA.FTZ R170, R19, c[0x0][0x23c], -R166 ;  /* 0x00008f0013aa7a23 */ /* 0x000fe400000108a6 */
[----:B------:R-:W-:Y:S02]  /*d570*/  FMUL.FTZ R19, R0, R123 ;  /* 0x0000007b00137220 */ /* 0x000fe40000410000 */
[----:B------:R-:W3:Y:S01]  /*d580*/  LDSM.16.MT88.4 R120, [R184+0x10000] ;  /* 0x01000000b878783b */ /* 0x000ee20000004200 */
[----:B------:R-:W-:Y:S04]  /*d590*/  IMAD.WIDE.U32 R124, R150, -0x2daee0ad, RZ ;  /* 0xd2511f53967c7825 */ /* 0x000fe800078e00ff */
[----:B------:R-:W-:Y:S01]  /*d5a0*/  FFMA.FTZ R216, R12, c[0x0][0x23c], -R167 ;  /* 0x00008f000cd87a23 */ /* 0x000fe200000108a7 */
[----:B------:R-:W-:Y:S01]  /*d5b0*/  LOP3.LUT R12, R124, 0xffff, RZ, 0xc0, !PT ;  /* 0x0000ffff7c0c7812 */ /* 0x000fe200078ec0ff */
[C---:B------:R-:W-:Y:S01]  /*d5c0*/  FMUL.FTZ R106, R0.reuse, R106 ;  /* 0x0000006a006a7220 */ /* 0x040fe20000410000 */
[----:B------:R-:W-:Y:S01]  /*d5d0*/  LOP3.LUT R148, R125, UR6, R148, 0x96, !PT ;  /* 0x000000067d947c12 */ /* 0x000fe2000f8e9694 */
[----:B------:R-:W-:Y:S01]  /*d5e0*/  FMUL.FTZ R107, R0, R107 ;  /* 0x0000006b006b7220 */ /* 0x000fe20000410000 */
[--C-:B------:R-:W-:Y:S01]  /*d5f0*/  SHF.R.U32.HI R125, RZ, 0x10, R124.reuse ;  /* 0x00000010ff7d7819 */ /* 0x100fe2000001167c */
[C---:B------:R-:W-:Y:S01]  /*d600*/  FMUL.FTZ R104, R2.reuse, R104 ;  /* 0x0000006802687220 */ /* 0x040fe20000410000 */
[----:B------:R-:W-:Y:S01]  /*d610*/  SHF.R.U32.HI R223, RZ, 0x18, R124 ;  /* 0x00000018ffdf7819 */ /* 0x000fe2000001167c */
[----:B------:R-:W-:Y:S01]  /*d620*/  FMUL.FTZ R105, R2, R105 ;  /* 0x0000006902697220 */ /* 0x000fe20000410000 */
[----:B------:R-:W-:Y:S01]  /*d630*/  LOP3.LUT R125, R125, 0xff, RZ, 0xc0, !PT ;  /* 0x000000ff7d7d7812 */ /* 0x000fe200078ec0ff */
[--C-:B------:R-:W-:Y:S01]  /*d640*/  FFMA.FTZ R218, R14, c[0x0][0x23c], -R166.reuse ;  /* 0x00008f000eda7a23 */ /* 0x100fe200000108a6 */
[----:B------:R-:W-:Y:S01]  /*d650*/  LOP3.LUT R133, R124, 0xff, RZ, 0xc0, !PT ;  /* 0x000000ff7c857812 */ /* 0x000fe200078ec0ff */
[----:B------:R-:W-:Y:S01]  /*d660*/  FFMA.FTZ R219, R15, c[0x0][0x23c], -R166 ;  /* 0x00008f000fdb7a23 */ /* 0x000fe200000108a6 */
[----:B------:R-:W-:Y:S01]  /*d670*/  PRMT R223, R125, 0x5410, R223 ;  /* 0x000054107ddf7816 */ /* 0x000fe200000000df */
[----:B------:R-:W-:Y:S01]  /*d680*/  MUFU.EX2 R216, R216 ;  /* 0x000000d800d87308 */ /* 0x000fe20000000800 */
[C---:B------:R-:W-:Y:S01]  /*d690*/  HMMA.16816.F32 R104, R136.reuse, R126, R104 ;  /* 0x0000007e8868723c */ /* 0x040fe20000001868 */
[----:B------:R-:W4:Y:S02]  /*d6a0*/  LDSM.16.MT88.4 R124, [R188+0xc800] ;  /* 0x00c80000bc7c783b */ /* 0x000f240000004200 */
[----:B------:R-:W-:Y:S01]  /*d6b0*/  FFMA.FTZ R217, R13, c[0x0][0x23c], -R167 ;  /* 0x00008f000dd97a23 */ /* 0x000fe200000108a7 */
[----:B------:R-:W-:Y:S01]  /*d6c0*/  LOP3.LUT R13, R148, 0xffff, RZ, 0xc0, !PT ;  /* 0x0000ffff940d7812 */ /* 0x000fe200078ec0ff */
[----:B------:R-:W-:Y:S01]  /*d6d0*/  FMUL.FTZ R110, R0, R110 ;  /* 0x0000006e006e7220 */ /* 0x000fe20000410000 */
[----:B------:R-:W-:Y:S01]  /*d6e0*/  LOP3.LUT R222, R148, 0xff, RZ, 0xc0, !PT ;  /* 0x000000ff94de7812 */ /* 0x000fe200078ec0ff */
[----:B------:R-:W-:Y:S01]  /*d6f0*/  FMUL.FTZ R111, R0, R111 ;  /* 0x0000006f006f7220 */ /* 0x000fe20000410000 */
[C---:B--2---:R-:W-:Y:S01]  /*d700*/  HMMA.16816.F32 R16, R136.reuse, R140, R16 ;  /* 0x0000008c8810723c */ /* 0x044fe20000001810 */
[----:B------:R-:W2:Y:S03]  /*d710*/  MUFU.EX2 R217, R217 ;  /* 0x000000d900d97308 */ /* 0x000ea60000000800 */
[C---:B------:R-:W-:Y:S01]  /*d720*/  FMUL.FTZ R108, R2.reuse, R108 ;  /* 0x0000006c026c7220 */ /* 0x040fe20000410000 */
[----:B------:R-:W-:Y:S01]  /*d730*/  SHF.R.U32.HI R12, RZ, 0x8, R12 ;  /* 0x00000008ff0c7819 */ /* 0x000fe2000001160c */
[----:B------:R-:W-:Y:S01]  /*d740*/  FMUL.FTZ R109, R2, R109 ;  /* 0x0000006d026d7220 */ /* 0x000fe20000410000 */
[----:B------:R-:W-:Y:S01]  /*d750*/  SHF.R.U32.HI R13, RZ, 0x8, R13 ;  /* 0x00000008ff0d7819 */ /* 0x000fe2000001160d */
[C---:B------:R-:W-:Y:S01]  /*d760*/  FMUL.FTZ R14, R0.reuse, R118 ;  /* 0x00000076000e7220 */ /* 0x040fe20000410000 */
[--C-:B------:R-:W-:Y:S02]  /*d770*/  SHF.R.U32.HI R144, RZ, 0x10, R148.reuse ;  /* 0x00000010ff907819 */ /* 0x100fe40000011694 */
[----:B------:R-:W-:Y:S01]  /*d780*/  MUFU.EX2 R218, R218 ;  /* 0x000000da00da7308 */ /* 0x000fe20000000800 */
[----:B------:R-:W-:Y:S01]  /*d790*/  SHF.R.U32.HI R148, RZ, 0x18, R148 ;  /* 0x00000018ff947819 */ /* 0x000fe20000011694 */
[C---:B------:R-:W-:Y:S01]  /*d7a0*/  HMMA.16816.F32 R108, R136.reuse, R142, R108 ;  /* 0x0000008e886c723c */ /* 0x040fe2000000186c */
[----:B------:R-:W5:Y:S02]  /*d7b0*/  LDSM.16.MT88.4 R140, [R185+0xc800] ;  /* 0x00c80000b98c783b */ /* 0x000f640000004200 */
[----:B------:R-:W-:Y:S01]  /*d7c0*/  FMUL.FTZ R15, R0, R119 ;  /* 0x00000077000f7220 */ /* 0x000fe20000410000 */
[----:B------:R-:W-:Y:S01]  /*d7d0*/  PRMT R133, R133, 0x5410, R12 ;  /* 0x0000541085857816 */ /* 0x000fe2000000000c */
[----:B------:R-:W-:Y:S01]  /*d7e0*/  FMUL.FTZ R12, R2, R116 ;  /* 0x00000074020c7220 */ /* 0x000fe20000410000 */
[----:B------:R-:W-:Y:S01]  /*d7f0*/  PRMT R222, R222, 0x5410, R13 ;  /* 0x00005410dede7816 */ /* 0x000fe2000000000d */
[----:B------:R-:W-:Y:S01]  /*d800*/  FMUL.FTZ R13, R2, R117 ;  /* 0x00000075020d7220 */ /* 0x000fe20000410000 */
[----:B------:R-:W4:Y:S01]  /*d810*/  MUFU.EX2 R219, R219 ;  /* 0x000000db00db7308 */ /* 0x000f220000000800 */
[----:B------:R-:W-:Y:S03]  /*d820*/  LOP3.LUT R144, R144, 0xff, RZ, 0xc0, !PT ;  /* 0x000000ff90907812 */ /* 0x000fe600078ec0ff */
[--C-:B------:R-:W-:Y:S01]  /*d830*/  HSET2.LE.AND R133, R133, R199.reuse, PT ;  /* 0x000000c785857233 */ /* 0x100fe20003803000 */
[----:B------:R-:W-:Y:S01]  /*d840*/  PRMT R117, R144, 0x5410, R148 ;  /* 0x0000541090757816 */ /* 0x000fe20000000094 */
[C---:B---3--:R-:W-:Y:S01]  /*d850*/  HMMA.16816.F32 R12, R136.reuse, R120, R12 ;  /* 0x00000078880c723c */ /* 0x048fe2000000180c */
[----:B------:R-:W3:Y:S02]  /*d860*/  LDSM.16.MT88.4 R144, [R184+0xc800] ;  /* 0x00c80000b890783b */ /* 0x000ee40000004200 */
[----:B-1----:R-:W-:Y:S01]  /*d870*/  F2FP.PACK_AB R118, R169, R168 ;  /* 0x000000a8a976723e */ /* 0x002fe200000000ff */
[----:B------:R-:W-:Y:S01]  /*d880*/  MUFU.EX2 R171, R171 ;  /* 0x000000ab00ab7308 */ /* 0x000fe20000000800 */
[C---:B------:R-:W-:Y:S01]  /*d890*/  FMUL.FTZ R114, R0.reuse, R114 ;  /* 0x0000007200727220 */ /* 0x040fe20000410000 */
[--C-:B------:R-:W-:Y:S01]  /*d8a0*/  HSET2.LE.AND R119, R223, R199.reuse, PT ;  /* 0x000000c7df777233 */ /* 0x100fe20003803000 */
[----:B------:R-:W-:Y:S01]  /*d8b0*/  FMUL.FTZ R115, R0, R115 ;  /* 0x0000007300737220 */ /* 0x000fe20000410000 */
[--C-:B------:R-:W-:Y:S01]  /*d8c0*/  HSET2.LE.AND R116, R222, R199.reuse, PT ;  /* 0x000000c7de747233 */ /* 0x100fe20003803000 */
[C---:B------:R-:W-:Y:S01]  /*d8d0*/  FMUL.FTZ R112, R2.reuse, R112 ;  /* 0x0000007002707220 */ /* 0x040fe20000410000 */
[----:B------:R-:W1:Y:S02]  /*d8e0*/  LDSM.16.MT88.4 R148, [R188+0xe800] ;  /* 0x00e80000bc94783b */ /* 0x000e640000004200 */
[----:B------:R-:W-:Y:S01]  /*d8f0*/  FMUL.FTZ R113, R2, R113 ;  /* 0x0000007102717220 */ /* 0x000fe20000410000 */
[--C-:B------:R-:W-:Y:S01]  /*d900*/  HSET2.LE.AND R117, R117, R199.reuse, PT ;  /* 0x000000c775757233 */ /* 0x100fe20003803000 */
[----:B------:R-:W5:Y:S01]  /*d910*/  MUFU.EX2 R170, R170 ;  /* 0x000000aa00aa7308 */ /* 0x000f620000000800 */
[----:B------:R-:W-:Y:S01]  /*d920*/  LOP3.LUT R118, R133, R118, RZ, 0xc0, !PT ;  /* 0x0000007685767212 */ /* 0x000fe200078ec0ff */
[--C-:B------:R-:W-:Y:S01]  /*d930*/  FFMA.FTZ R222, R22, c[0x0][0x23c], -R166.reuse ;  /* 0x00008f0016de7a23 */ /* 0x100fe200000108a6 */
[----:B--2---:R-:W-:Y:S01]  /*d940*/  F2FP.PACK_AB R121, R217, R216 ;  /* 0x000000d8d979723e */ /* 0x004fe200000000ff */
[----:B------:R-:W-:Y:S01]  /*d950*/  FFMA.FTZ R223, R23, c[0x0][0x23c], -R166 ;  /* 0x00008f0017df7a23 */ /* 0x000fe200000108a6 */
[----:B------:R-:W-:Y:S01]  /*d960*/  HMMA.16816.F32 R112, R136, R122, R112 ;  /* 0x0000007a8870723c */ /* 0x000fe20000001870 */
[----:B------:R-:W-:Y:S02]  /*d970*/  LDSM.16.MT88.4 R136, [R185+0xd000] ;  /* 0x00d00000b988783b */ /* 0x000fe40000004200 */
[----:B----4-:R-:W-:Y:S01]  /*d980*/  F2FP.PACK_AB R120, R219, R218 ;  /* 0x000000dadb78723e */ /* 0x010fe200000000ff */
[----:B------:R-:W-:Y:S01]  /*d990*/  FFMA.FTZ R161, R0, R206, R161 ;  /* 0x000000ce00a17223 */ /* 0x000fe200000100a1 */
[----:B------:R-:W-:Y:S01]  /*d9a0*/  LOP3.LUT R116, R116, R121, RZ, 0xc0, !PT ;  /* 0x0000007974747212 */ /* 0x000fe200078ec0ff */
[----:B------:R-:W2:Y:S01]  /*d9b0*/  MUFU.EX2 R222, R222 ;  /* 0x000000de00de7308 */ /* 0x000ea20000000800 */
[----:B------:R-:W-:Y:S01]  /*d9c0*/  LOP3.LUT R117, R117, R120, RZ, 0xc0, !PT ;  /* 0x0000007875757212 */ /* 0x000fe200078ec0ff */
[----:B------:R-:W-:Y:S01]  /*d9d0*/  FFMA.FTZ R165, R2, R207, R165 ;  /* 0x000000cf02a57223 */ /* 0x000fe200000100a5 */
[----:B------:R-:W4:Y:S03]  /*d9e0*/  LDSM.16.MT88.4 R120, [R184+0xe800] ;  /* 0x00e80000b878783b */ /* 0x000f260000004200 */
[----:B------:R-:W-:Y:S01]  /*d9f0*/  MOV R0, R3 ;  /* 0x0000000300007202 */ /* 0x000fe20000000f00 */
[----:B------:R-:W-:Y:S01]  /*da00*/  FADD.FTZ R161, R160, R161 ;  /* 0x000000a1a0a17221 */ /* 0x000fe20000010000 */
[----:B------:R-:W-:Y:S01]  /*da10*/  MOV R2, R132 ;  /* 0x0000008400027202 */ /* 0x000fe20000000f00 */
[----:B------:R-:W-:Y:S01]  /*da20*/  FADD.FTZ R165, R164, R165 ;  /* 0x000000a5a4a57221 */ /* 0x000fe20000010000 */
[----:B------:R-:W-:Y:S01]  /*da30*/  MUFU.EX2 R223, R223 ;  /* 0x000000df00df7308 */ /* 0x000fe20000000800 */
[----:B------:R-:W-:Y:S01]  /*da40*/  FADD.FTZ R161, R135, R161 ;  /* 0x000000a187a17221 */ /* 0x000fe20000010000 */
[----:B-----5:R-:W-:Y:S01]  /*da50*/  F2FP.PACK_AB R133, R170, R171 ;  /* 0x000000abaa85723e */ /* 0x020fe200000000ff */
[----:B------:R-:W-:Y:S02]  /*da60*/  FADD.FTZ R165, R163, R165 ;  /* 0x000000a5a3a57221 */ /* 0x000fe40000010000 */
[----:B------:R-:W-:Y:S01]  /*da70*/  FADD.FTZ R134, R134, R161 ;  /* 0x000000a186867221 */ /* 0x000fe20000010000 */
[----:B------:R-:W-:Y:S01]  /*da80*/  LOP3.LUT R119, R119, R133, RZ, 0xc0, !PT ;  /* 0x0000008577777212 */ /* 0x000fe200078ec0ff */
[----:B------:R-:W-:Y:S02]  /*da90*/  FADD.FTZ R162, R162, R165 ;  /* 0x000000a5a2a27221 */ /* 0x000fe40000010000 */
[----:B------:R-:W-:Y:S02]  /*daa0*/  FADD.FTZ R134, R218, R134 ;  /* 0x00000086da867221 */ /* 0x000fe40000010000 */
[----:B------:R-:W-:Y:S02]  /*dab0*/  FADD.FTZ R162, R216, R162 ;  /* 0x000000a2d8a27221 */ /* 0x000fe40000010000 */
[C---:B------:R-:W-:Y:S05]  /*dac0*/  HMMA.16816.F32 R4, R116.reuse, R124, R4 ;  /* 0x0000007c7404723c */ /* 0x040fea0000001804 */
[----:B------:R-:W-:Y:S02]  /*dad0*/  FADD.FTZ R219, R219, R134 ;  /* 0x00000086dbdb7221 */ /* 0x000fe40000010000 */
[----:B------:R-:W-:Y:S01]  /*dae0*/  FADD.FTZ R217, R217, R162 ;  /* 0x000000a2d9d97221 */ /* 0x000fe20000010000 */
[C---:B------:R-:W-:Y:S01]  /*daf0*/  HMMA.16816.F32 R8, R116.reuse, R126, R8 ;  /* 0x0000007e7408723c */ /* 0x040fe20000001808 */
[----:B------:R-:W5:Y:S03]  /*db00*/  LDSM.16.MT88.4 R124, [R188+0x10800] ;  /* 0x01080000bc7c783b */ /* 0x000f660000004200 */
[----:B------:R-:W-:Y:S02]  /*db10*/  FADD.FTZ R219, R171, R219 ;  /* 0x000000dbabdb7221 */ /* 0x000fe40000010000 */
[----:B------:R-:W-:Y:S02]  /*db20*/  FADD.FTZ R217, R168, R217 ;  /* 0x000000d9a8d97221 */ /* 0x000fe40000010000 */
[C---:B------:R-:W-:Y:S04]  /*db30*/  HMMA.16816.F32 R36, R116.reuse, R128, R36 ;  /* 0x000000807424723c */ /* 0x040fe80000001824 */
[----:B------:R-:W-:Y:S02]  /*db40*/  FADD.FTZ R170, R170, R219 ;  /* 0x000000dbaaaa7221 */ /* 0x000fe40000010000 */
[----:B------:R-:W-:Y:S01]  /*db50*/  FADD.FTZ R169, R169, R217 ;  /* 0x000000d9a9a97221 */ /* 0x000fe20000010000 */
[----:B------:R-:W-:Y:S01]  /*db60*/  MOV R128, UR30 ;  /* 0x0000001e00807c02 */ /* 0x000fe20008000f00 */
[C---:B------:R-:W-:Y:S04]  /*db70*/  HMMA.16816.F32 R40, R116.reuse, R130, R40 ;  /* 0x000000827428723c */ /* 0x040fe80000001828 */
[----:B--2---:R-:W-:Y:S04]  /*db80*/  FADD.FTZ R170, R222, R170 ;  /* 0x000000aadeaa7221 */ /* 0x004fe80000010000 */
[C---:B------:R-:W-:Y:S08]  /*db90*/  HMMA.16816.F32 R44, R116.reuse, R140, R44 ;  /* 0x0000008c742c723c */ /* 0x040ff0000000182c */
[C---:B------:R-:W-:Y:S08]  /*dba0*/  HMMA.16816.F32 R48, R116.reuse, R142, R48 ;  /* 0x0000008e7430723c */ /* 0x040ff00000001830 */
[C---:B---3--:R-:W-:Y:S08]  /*dbb0*/  HMMA.16816.F32 R52, R116.reuse, R144, R52 ;  /* 0x000000907434723c */ /* 0x048ff00000001834 */
[C---:B------:R-:W-:Y:S01]  /*dbc0*/  HMMA.16816.F32 R56, R116.reuse, R146, R56 ;  /* 0x000000927438723c */ /* 0x040fe20000001838 */
[----:B------:R-:W-:Y:S07]  /*dbd0*/  LDSM.16.MT88.4 R144, [R186+0xf000] ;  /* 0x00f00000ba90783b */ /* 0x000fee0000004200 */
[C---:B-1----:R-:W-:Y:S08]  /*dbe0*/  HMMA.16816.F32 R60, R116.reuse, R148, R60 ;  /* 0x00000094743c723c */ /* 0x042ff0000000183c */
        /* <DEDUP_REMOVED lines=11> */
[C---:B----4-:R-:W-:Y:S01]  /*dca0*/  HMMA.16816.F32 R84, R116.reuse, R120, R84 ;  /* 0x000000787454723c */ /* 0x050fe20000001854 */
        /* <DEDUP_REMOVED lines=9> */
[C---:B-----5:R-:W-:Y:S04]  /*dd40*/  HMMA.16816.F32 R92, R116.reuse, R124, R92 ;  /* 0x0000007c745c723c */ /* 0x060fe8000000185c */
[----:B------:R-:W-:Y:S01]  /*dd50*/  IMAD.WIDE.U32 R228, R228, -0x2daee0ad, RZ ;  /* 0xd2511f53e4e47825 */ /* 0x000fe200078e00ff */
[----:B------:R-:W-:Y:S03]  /*dd60*/  MUFU.EX2 R158, R158 ;  /* 0x0000009e009e7308 */ /* 0x000fe60000000800 */
[C---:B------:R-:W-:Y:S04]  /*dd70*/  HMMA.16816.F32 R96, R116.reuse, R126, R96 ;  /* 0x0000007e7460723c */ /* 0x040fe80000001860 */
[----:B------:R-:W-:Y:S03]  /*dd80*/  IMAD.WIDE.U32 R226, R24, -0x2daee0ad, RZ ;  /* 0xd2511f5318e27825 */ /* 0x000fe600078e00ff */
[----:B------:R-:W-:Y:S02]  /*dd90*/  MUFU.EX2 R159, R159 ;  /* 0x0000009f009f7308 */ /* 0x000fe40000000800 */
[----:B------:R-:W-:Y:S03]  /*dda0*/  LOP3.LUT R24, R227, UR26, R208, 0x96, !PT ;  /* 0x0000001ae3187c12 */ /* 0x000fe6000f8e96d0 */
[----:B------:R-:W-:Y:S01]  /*ddb0*/  LOP3.LUT R226, R229, UR22, R226, 0x96, !PT ;  /* 0x00000016e5e27c12 */ /* 0x000fe2000f8e96e2 */
[C---:B-1----:R-:W-:Y:S03]  /*ddc0*/  HMMA.16816.F32 R100, R116.reuse, R128, R100 ;  /* 0x000000807464723c */ /* 0x042fe60000001864 */
[----:B------:R-:W-:Y:S01]  /*ddd0*/  IMAD.WIDE.U32 R24, R24, -0x326172a9, RZ ;  /* 0xcd9e8d5718187825 */ /* 0x000fe200078e00ff */
[----:B------:R-:W-:Y:S03]  /*dde0*/  MUFU.EX2 R221, R221 ;  /* 0x000000dd00dd7308 */ /* 0x000fe60000000800 */
[----:B------:R-:W-:Y:S01]  /*ddf0*/  IMAD.WIDE.U32 R226, R226, -0x326172a9, RZ ;  /* 0xcd9e8d57e2e27825 */ /* 0x000fe200078e00ff */
[C---:B------:R-:W-:Y:S01]  /*de00*/  HMMA.16816.F32 R104, R116.reuse, R130, R104 ;  /* 0x000000827468723c */ /* 0x040fe20000001868 */
[----:B------:R-:W-:Y:S03]  /*de10*/  LDSM.16.MT88.4 R128, [R186+0xd000] ;  /* 0x00d00000ba80783b */ /* 0x000fe60000004200 */
[----:B------:R-:W-:Y:S02]  /*de20*/  LOP3.LUT R220, R25, UR25, R220, 0x96, !PT ;  /* 0x0000001919dc7c12 */ /* 0x000fe4000f8e96dc */
[----:B------:R-:W-:Y:S02]  /*de30*/  LOP3.LUT R224, R227, UR17, R24, 0x96, !PT ;  /* 0x00000011e3e07c12 */ /* 0x000fe4000f8e9618 */
[C---:B--2---:R-:W-:Y:S04]  /*de40*/  HMMA.16816.F32 R16, R116.reuse, R120, R16 ;  /* 0x000000787410723c */ /* 0x044fe80000001810 */
[----:B------:R-:W-:Y:S04]  /*de50*/  IMAD.WIDE.U32 R24, R220, -0x2daee0ad, RZ ;  /* 0xd2511f53dc187825 */ /* 0x000fe800078e00ff */
[C---:B------:R-:W-:Y:S04]  /*de60*/  HMMA.16816.F32 R108, R116.reuse, R122, R108 ;  /* 0x0000007a746c723c */ /* 0x040fe8000000186c */
[----:B------:R-:W-:Y:S01]  /*de70*/  IMAD.WIDE.U32 R224, R224, -0x2daee0ad, RZ ;  /* 0xd2511f53e0e07825 */ /* 0x000fe200078e00ff */
[----:B------:R-:W-:Y:S03]  /*de80*/  LOP3.LUT R228, R25, UR16, R228, 0x96, !PT ;  /* 0x0000001019e47c12 */ /* 0x000fe6000f8e96e4 */
[----:B------:R-:W-:Y:S01]  /*de90*/  FFMA.FTZ R220, R20, c[0x0][0x23c], -R167 ;  /* 0x00008f0014dc7a23 */ /* 0x000fe200000108a7 */
[----:B------:R-:W-:Y:S02]  /*dea0*/  LOP3.LUT R20, R225, UR13, R24, 0x96, !PT ;  /* 0x0000000de1147c12 */ /* 0x000fe4000f8e9618 */
[----:B------:R-:W1:Y:S01]  /*deb0*/  LDSM.16.MT88.4 R24, [R184+0x10800] ;  /* 0x01080000b818783b */ /* 0x000e620000004200 */
[----:B------:R-:W-:Y:S02]  /*dec0*/  IMAD.WIDE.U32 R228, R228, -0x326172a9, RZ ;  /* 0xcd9e8d57e4e47825 */ /* 0x000fe400078e00ff */
[----:B------:R-:W2:Y:S02]  /*ded0*/  MUFU.EX2 R220, R220 ;  /* 0x000000dc00dc7308 */ /* 0x000ea40000000800 */
[----:B------:R-:W-:Y:S01]  /*dee0*/  IMAD.WIDE.U32 R124, R20, -0x326172a9, RZ ;  /* 0xcd9e8d57147c7825 */ /* 0x000fe200078e00ff */
[----:B------:R-:W-:Y:S04]  /*def0*/  LOP3.LUT R226, R229, UR15, R226, 0x96, !PT ;  /* 0x0000000fe5e27c12 */ /* 0x000fe8000f8e96e2 */
[----:B------:R-:W-:Y:S01]  /*df00*/  LOP3.LUT R133, R124, 0xffff, RZ, 0xc0, !PT ;  /* 0x0000ffff7c857812 */ /* 0x000fe200078ec0ff */
[----:B------:R-:W-:Y:S01]  /*df10*/  IMAD.WIDE.U32 R226, R226, -0x2daee0ad, RZ ;  /* 0xd2511f53e2e27825 */ /* 0x000fe200078e00ff */
[----:B------:R-:W-:Y:S02]  /*df20*/  LOP3.LUT R20, R125, UR23, R228, 0x96, !PT ;  /* 0x000000177d147c12 */ /* 0x000fe4000f8e96e4 */
        /* <DEDUP_REMOVED lines=8> */
[----:B--2---:R-:W-:Y:S01]  /*dfb0*/  FADD.FTZ R169, R220, R169 ;  /* 0x000000a9dca97221 */ /* 0x004fe20000010000 */
[----:B------:R-:W-:Y:S01]  /*dfc0*/  LOP3.LUT R120, R20, 0xff, RZ, 0xc0, !PT ;  /* 0x000000ff14787812 */ /* 0x000fe200078ec0ff */
[----:B------:R-:W-:Y:S01]  /*dfd0*/  LDSM.16.MT88.4 R140, [R188+0xf000] ;  /* 0x00f00000bc8c783b */ /* 0x000fe20000004200 */
[----:B------:R-:W-:Y:S02]  /*dfe0*/  SHF.R.U32.HI R121, RZ, 0x8, R121 ;  /* 0x00000008ff797819 */ /* 0x000fe40000011679 */
[----:B------:R-:W-:Y:S02]  /*dff0*/  LOP3.LUT R152, R152, 0xff, RZ, 0xc0, !PT ;  /* 0x000000ff98987812 */ /* 0x000fe400078ec0ff */
[----:B------:R-:W-:Y:S02]  /*e000*/  PRMT R22, R22, 0x5410, R133 ;  /* 0x0000541016167816 */ /* 0x000fe40000000085 */
[----:B------:R-:W-:Y:S02]  /*e010*/  SHF.R.U32.HI R133, RZ, 0x18, R20 ;  /* 0x00000018ff857819 */ /* 0x000fe40000011614 */
[----:B------:R-:W-:Y:S01]  /*e020*/  PRMT R23, R23, 0x5410, R21 ;  /* 0x0000541017177816 */ /* 0x000fe20000000015 */
[C---:B-1----:R-:W-:Y:S03]  /*e030*/  HMMA.16816.F32 R12, R116.reuse, R24, R12 ;  /* 0x00000018740c723c */ /* 0x042fe6000000180c */
[----:B------:R-:W-:Y:S01]  /*e040*/  PRMT R21, R120, 0x5410, R121 ;  /* 0x0000541078157816 */ /* 0x000fe20000000079 */
[--C-:B------:R-:W-:Y:S01]  /*e050*/  HSET2.LE.AND R22, R22, R199.reuse, PT ;  /* 0x000000c716167233 */ /* 0x100fe20003803000 */
[----:B------:R-:W-:Y:S01]  /*e060*/  PRMT R152, R152, 0x5410, R133 ;  /* 0x0000541098987816 */ /* 0x000fe20000000085 */
[--C-:B------:R-:W-:Y:S01]  /*e070*/  HSET2.LE.AND R23, R23, R199.reuse, PT ;  /* 0x000000c717177233 */ /* 0x100fe20003803000 */
[----:B------:R-:W-:Y:S01]  /*e080*/  F2FP.PACK_AB R20, R157, R156 ;  /* 0x0000009c9d14723e */ /* 0x000fe200000000ff */
[----:B------:R-:W-:Y:S01]  /*e090*/  HMMA.16816.F32 R112, R116, R26, R112 ;  /* 0x0000001a7470723c */ /* 0x000fe20000001870 */
[----:B------:R-:W1:Y:S03]  /*e0a0*/  LDSM.16.MT88.4 R120, [R184+0xd000] ;  /* 0x00d00000b878783b */ /* 0x000e660000004200 */
[--C-:B------:R-:W-:Y:S01]  /*e0b0*/  HSET2.LE.AND R25, R21, R199.reuse, PT ;  /* 0x000000c715197233 */ /* 0x100fe20003803000 */
[----:B------:R-:W-:Y:S01]  /*e0c0*/  LOP3.LUT R22, R22, R20, RZ, 0xc0, !PT ;  /* 0x0000001416167212 */ /* 0x000fe200078ec0ff */
[--C-:B------:R-:W-:Y:S01]  /*e0d0*/  HSET2.LE.AND R21, R152, R199.reuse, PT ;  /* 0x000000c798157233 */ /* 0x100fe20003803000 */
        /* <DEDUP_REMOVED lines=11> */
[----:B------:R-:W-:Y:S01]  /*e190*/  LDSM.16.MT88.4 R116, [R186+0x11000] ;  /* 0x01100000ba74783b */ /* 0x000fe20000004200 */
[----:B------:R-:W-:Y:S01]  /*e1a0*/  LOP3.LUT R28, R226, 0xffff, RZ, 0xc0, !PT ;  /* 0x0000ffffe21c7812 */ /* 0x000fe200078ec0ff */
[----:B------:R-:W-:Y:S01]  /*e1b0*/  FADD.FTZ R221, R156, R221 ;  /* 0x000000dd9cdd7221 */ /* 0x000fe20000010000 */
[----:B------:R-:W-:Y:S01]  /*e1c0*/  LOP3.LUT R225, R227, UR6, R224, 0x96, !PT ;  /* 0x00000006e3e17c12 */ /* 0x000fe2000f8e96e0 */
[----:B------:R-:W-:Y:S01]  /*e1d0*/  FFMA.FTZ R224, R34, c[0x0][0x23c], -R166 ;  /* 0x00008f0022e07a23 */ /* 0x000fe200000108a6 */
[----:B------:R-:W4:Y:S01]  /*e1e0*/  MUFU.EX2 R133, R133 ;  /* 0x0000008500857308 */ /* 0x000f220000000800 */
[C---:B---3--:R-:W-:Y:S02]  /*e1f0*/  HMMA.16816.F32 R4, R20.reuse, R124, R4 ;  /* 0x0000007c1404723c */ /* 0x048fe40000001804 */
[----:B------:R-:W3:Y:S03]  /*e200*/  LDSM.16.MT88.4 R24, [R188+0x11000] ;  /* 0x01100000bc18783b */ /* 0x000ee60000004200 */
[----:B------:R-:W-:Y:S01]  /*e210*/  LOP3.LUT R34, R225, 0xffff, RZ, 0xc0, !PT ;  /* 0x0000ffffe1227812 */ /* 0x000fe200078ec0ff */
[----:B------:R-:W-:Y:S02]  /*e220*/  FADD.FTZ R159, R159, R223 ;  /* 0x000000df9f9f7221 */ /* 0x000fe40000010000 */
[C---:B------:R-:W-:Y:S01]  /*e230*/  HMMA.16816.F32 R8, R20.reuse, R126, R8 ;  /* 0x0000007e1408723c */ /* 0x040fe20000001808 */
[----:B------:R-:W-:Y:S01]  /*e240*/  MUFU.EX2 R224, R224 ;  /* 0x000000e000e07308 */ /* 0x000fe20000000800 */
[----:B------:R-:W-:Y:S02]  /*e250*/  LDSM.16.MT88.4 R124, [R188+0xd800] ;  /* 0x00d80000bc7c783b */ /* 0x000fe40000004200 */
[----:B------:R-:W-:Y:S01]  /*e260*/  SHF.R.U32.HI R34, RZ, 0x8, R34 ;  /* 0x00000008ff227819 */ /* 0x000fe20000011622 */
[----:B------:R-:W-:Y:S03]  /*e270*/  FADD.FTZ R157, R157, R221 ;  /* 0x000000dd9d9d7221 */ /* 0x000fe60000010000 */
[C---:B------:R-:W-:Y:S04]  /*e280*/  HMMA.16816.F32 R36, R20.reuse, R128, R36 ;  /* 0x000000801424723c */ /* 0x040fe80000001824 */
[----:B----4-:R-:W-:Y:S04]  /*e290*/  FADD.FTZ R157, R133, R157 ;  /* 0x0000009d859d7221 */ /* 0x010fe80000010000 */
[C---:B------:R-:W-:Y:S07]  /*e2a0*/  HMMA.16816.F32 R40, R20.reuse, R130, R40 ;  /* 0x000000821428723c */ /* 0x040fee0000001828 */
        /* <DEDUP_REMOVED lines=102> */
.L_x_429:
        /* <DEDUP_REMOVED lines=341> */
.L_x_434:
[----:B--234-:R-:W-:Y:S05]  /*fe60*/  BSYNC B0 ;  /* 0x0000000000007941 */ /* 0x01cfea0003800000 */
.L_x_433:
        /* <DEDUP_REMOVED lines=34> */
.L_x_436:
[----:B------:R-:W-:Y:S05]  /*10090*/  BSYNC B0 ;  /* 0x0000000000007941 */ /* 0x000fea0003800000 */
.L_x_435:
        /* <DEDUP_REMOVED lines=20> */
.L_x_438:
[----:B------:R-:W-:Y:S05]  /*101e0*/  BSYNC B0 ;  /* 0x0000000000007941 */ /* 0x000fea0003800000 */
.L_x_437:
        /* <DEDUP_REMOVED lines=20> */
.L_x_440:
[----:B------:R-:W-:Y:S05]  /*10330*/  BSYNC B0 ;  /* 0x0000000000007941 */ /* 0x000fea0003800000 */
.L_x_439:
        /* <DEDUP_REMOVED lines=21> */
.L_x_394:
        /* <DEDUP_REMOVED lines=78> */
.L_x_442:
[----:B------:R-:W-:Y:S05]  /*10970*/  BSYNC B0 ;  /* 0x0000000000007941 */ /* 0x000fea0003800000 */
.L_x_441:
        /* <DEDUP_REMOVED lines=20> */
.L_x_444:
[----:B------:R-:W-:Y:S05]  /*10ac0*/  BSYNC B0 ;  /* 0x0000000000007941 */ /* 0x000fea0003800000 */
.L_x_443:
        /* <DEDUP_REMOVED lines=20> */
.L_x_446:
[----:B------:R-:W-:Y:S05]  /*10c10*/  BSYNC B0 ;  /* 0x0000000000007941 */ /* 0x000fea0003800000 */
.L_x_445:
        /* <DEDUP_REMOVED lines=19> */
.L_x_448:
[----:B------:R-:W-:Y:S05]  /*10d50*/  BSYNC B0 ;  /* 0x0000000000007941 */ /* 0x000fea0003800000 */
.L_x_447:
        /* <DEDUP_REMOVED lines=35> */
.L_x_449:
        /* <DEDUP_REMOVED lines=15> */
.L_x_691:


//--------------------- .text._ZN5flash16flash_fwd_kernelI23Flash_fwd_kernel_traitsILi192ELi64ELi64ELi4ELb0ELb0EN7cutlass6half_tE19Flash_kernel_traitsILi192ELi64ELi64ELi4ES3_EELb1ELb1ELb0ELb0ELb0ELb0ELb0ELb1EEEvNS_16Flash_fwd_paramsE --------------------------
	.section	.text._ZN5flash16flash_fwd_kernelI23Flash_fwd_kernel_traitsILi192ELi64ELi64ELi4ELb0ELb0EN7cutlass6half_tE19Flash_kernel_traitsILi192ELi64ELi64ELi4ES3_EELb1ELb1ELb0ELb0ELb0ELb0ELb0ELb1EEEvNS_16Flash_fwd_paramsE,"ax",@progbits
	.sectioninfo	@"SHI_REGISTERS=255"
	.align	128
        .global         _ZN5flash16flash_fwd_kernelI23Flash_fwd_kernel_traitsILi192ELi64ELi64ELi4ELb0ELb0EN7cutlass6half_tE19Flash_kernel_traitsILi192ELi64ELi64ELi4ES3_EELb1ELb1ELb0ELb0ELb0ELb0ELb0ELb1EEEvNS_16Flash_fwd_paramsE
        .type           _ZN5flash16flash_fwd_kernelI23Flash_fwd_kernel_traitsILi192ELi64ELi64ELi4ELb0ELb0EN7cutlass6half_tE19Flash_kernel_traitsILi192ELi64ELi64ELi4ES3_EELb1ELb1ELb0ELb0ELb0ELb0ELb0ELb1EEEvNS_16Flash_fwd_paramsE,@function
        .size           _ZN5flash16flash_fwd_kernelI23Flash_fwd_kernel_traitsILi192ELi64ELi64ELi4ELb0ELb0EN7cutlass6half_tE19Flash_kernel_traitsILi192ELi64ELi64ELi4ES3_EELb1ELb1ELb0ELb0ELb0ELb0ELb0ELb1EEEvNS_16Flash_fwd_paramsE,(.L_x_692 - _ZN5flash16flash_fwd_kernelI23Flash_fwd_kernel_traitsILi192ELi64ELi64ELi4ELb0ELb0EN7cutlass6half_tE19Flash_kernel_traitsILi192ELi64ELi64ELi4ES3_EELb1ELb1ELb0ELb0ELb0ELb0ELb0ELb1EEEvNS_16Flash_fwd_paramsE)
        .other          _ZN5flash16flash_fwd_kernelI23Flash_fwd_kernel_traitsILi192ELi64ELi64ELi4ELb0ELb0EN7cutlass6half_tE19Flash_kernel_traitsILi192ELi64ELi64ELi4ES3_EELb1ELb1ELb0ELb0ELb0ELb0ELb0ELb1EEEvNS_16Flash_fwd_paramsE,@"STO_CUDA_ENTRY STV_DEFAULT"
_ZN5flash16flash_fwd_kernelI23Flash_fwd_kernel_traitsILi192ELi64ELi64ELi4ELb0ELb0EN7cutlass6half_tE19Flash_kernel_traitsILi192ELi64ELi64ELi4ES3_EELb1ELb1ELb0ELb0ELb0ELb0ELb0ELb1EEEvNS_16Flash_fwd_paramsE:
.text._ZN5flash16flash_fwd_kernelI23Flash_fwd_kernel_traitsILi192ELi64ELi64ELi4ELb0ELb0EN7cutlass6half_tE19Flash_kernel_traitsILi192ELi64ELi64ELi4ES3_EELb1ELb1ELb0ELb0ELb0ELb0ELb0ELb1EEEvNS_16Flash_fwd_paramsE:
[----:B------:R-:W-:-:S03]  /*0000*/  MOV R1, c[0x0][0x28] ;  /* 0x00000a0000017a02 */ /* 0x000fc60000000f00 */
[----:B------:R-:W-:Y:S01]  /*0010*/  ULDC.U8 UR4, c[0x0][0x304] ;  /* 0x0000c10000047ab9 */ /* 0x000fe20000000000 */
[----:B------:R-:W-:Y:S01]  /*0020*/  IADD3 R1, R1, -0xe8, RZ ;  /* 0xffffff1801017810 */ /* 0x000fe20007ffe0ff */
[----:B------:R-:W-:Y:S01]  /*0030*/  ULDC.64 UR22, c[0x0][0x2f0] ;  /* 0x0000bc0000167ab9 */ /* 0x000fe20000000a00 */
[----:B------:R-:W-:Y:S01]  /*0040*/  ISETP.NE.AND P2, PT, RZ, UR4, PT ;  /* 0x00000004ff007c0c */ /* 0x000fe2000bf45270 */
[----:B------:R-:W-:Y:S01]  /*0050*/  IMAD.U32 R2, RZ, RZ, UR22 ;  /* 0x00000016ff027e24 */ /* 0x000fe2000f8e00ff */
[----:B------:R-:W-:Y:S01]  /*0060*/  ULDC.64 UR18, c[0x0][0x118] ;  /* 0x0000460000127ab9 */ /* 0x000fe20000000a00 */
[----:B------:R-:W-:Y:S01]  /*0070*/  IMAD.U32 R3, RZ, RZ, UR23 ;  /* 0x00000017ff037e24 */ /* 0x000fe2000f8e00ff */
[----:B------:R-:W-:Y:S01]  /*0080*/  MOV R8, c[0x0][0x2fc] ;  /* 0x0000bf0000087a02 */ /* 0x000fe20000000f00 */
[----:B------:R-:W-:Y:S01]  /*0090*/  IMAD.MOV.U32 R7, RZ, RZ, c[0x0][0x2f8] ;  /* 0x0000be00ff077624 */ /* 0x000fe200078e00ff */
[----:B------:R-:W1:Y:S01]  /*00a0*/  S2UR UR13, SR_CTAID.X ;  /* 0x00000000000d79c3 */ /* 0x000e620000002500 */
[----:B------:R-:W2:Y:S01]  /*00b0*/  S2R R26, SR_TID.X ;  /* 0x00000000001a7919 */ /* 0x000ea20000002100 */
[----:B------:R-:W-:-:S05]  /*00c0*/  ULDC.64 UR4, c[0x0][0x240] ;  /* 0x0000900000047ab9 */ /* 0x000fca0000000a00 */
[----:B------:R3:W4:Y:S02]  /*00d0*/  @P2 LDG.E.64 R4, [R2.64] ;  /* 0x0000001202042981 */ /* 0x000724000c1e1b00 */
[----:B---3--:R-:W-:Y:S02]  /*00e0*/  @P2 IMAD.MOV.U32 R2, RZ, RZ, R7 ;  /* 0x000000ffff022224 */ /* 0x008fe400078e0007 */
[----:B------:R-:W-:-:S06]  /*00f0*/  @P2 IMAD.MOV.U32 R3, RZ, RZ, R8 ;  /* 0x000000ffff032224 */ /* 0x000fcc00078e0008 */
[----:B------:R-:W3:Y:S01]  /*0100*/  @P2 LDG.E.64 R2, [R2.64] ;  /* 0x0000001202022981 */ /* 0x000ee2000c1e1b00 */
[----:B------:R-:W5:Y:S01]  /*0110*/  S2UR UR12, SR_CTAID.Y ;  /* 0x00000000000c79c3 */ /* 0x000f620000002600 */
[----:B------:R-:W-:Y:S02]  /*0120*/  UISETP.NE.U32.AND UP2, UPT, URZ, UR4, UPT ;  /* 0x000000043f00728c */ /* 0x000fe4000bf45070 */
[----:B------:R-:W-:Y:S02]  /*0130*/  UMOV UR9, 0x4 ;  /* 0x0000000400097882 */ /* 0x000fe40000000000 */
[----:B------:R-:W-:Y:S02]  /*0140*/  UISETP.NE.AND.EX UP2, UPT, URZ, UR5, UPT, UP2 ;  /* 0x000000053f00728c */ /* 0x000fe4000bf45320 */
[----:B------:R-:W-:Y:S01]  /*0150*/  ULDC.64 UR14, c[0x0][0x240] ;  /* 0x00009000000e7ab9 */ /* 0x000fe20000000a00 */
[----:B------:R-:W1:Y:S01]  /*0160*/  S2UR UR11, SR_CTAID.Z ;  /* 0x00000000000b79c3 */ /* 0x000e620000002700 */
[----:B------:R-:W-:-:S02]  /*0170*/  ULDC.64 UR4, c[0x0][0x250] ;  /* 0x0000940000047ab9 */ /* 0x000fc40000000a00 */
[----:B------:R-:W-:Y:S01]  /*0180*/  PLOP3.LUT P0, PT, PT, PT, UP2, 0x80, 0x0 ;  /* 0x000000000000781c */ /* 0x000fe20003f0f028 */
[----:B------:R-:W-:Y:S02]  /*0190*/  UISETP.NE.U32.AND UP0, UPT, URZ, UR4, UPT ;  /* 0x000000043f00728c */ /* 0x000fe4000bf05070 */
[----:B------:R-:W-:Y:S02]  /*01a0*/  ULDC.U8 UR8, c[0x0][0x312] ;  /* 0x0000c48000087ab9 */ /* 0x000fe40000000000 */
[----:B------:R-:W-:Y:S02]  /*01b0*/  UISETP.NE.AND UP3, UPT, UR8, URZ, UPT ;  /* 0x0000003f0800728c */ /* 0x000fe4000bf65270 */
[----:B------:R-:W-:-:S03]  /*01c0*/  UISETP.NE.AND.EX UP0, UPT, URZ, UR5, UPT, UP0 ;  /* 0x000000053f00728c */ /* 0x000fc6000bf05300 */
[----:B------:R-:W-:Y:S02]  /*01d0*/  ULDC.64 UR4, c[0x0][0x250] ;  /* 0x0000940000047ab9 */ /* 0x000fe40000000a00 */
[----:B-----5:R-:W-:Y:S02]  /*01e0*/  UIMAD.WIDE UR14, UR12, UR9, UR14 ;  /* 0x000000090c0e72a5 */ /* 0x020fe4000f8e020e */
[----:B-1----:R-:W-:-:S06]  /*01f0*/  ULOP3.LUT UR6, UR11, UR13, UR12, 0xfe, !UPT ;  /* 0x0000000d0b067292 */ /* 0x002fcc000f8efe0c */
[----:B--2---:R-:W-:Y:S01]  /*0200*/  LOP3.LUT P3, RZ, R26, UR6, RZ, 0xfc, !PT ;  /* 0x000000061aff7c12 */ /* 0x004fe2000f86fcff */
[----:B------:R-:W-:Y:S02]  /*0210*/  ULDC.64 UR6, c[0x0][0x248] ;  /* 0x0000920000067ab9 */ /* 0x000fe40000000a00 */
[----:B------:R-:W-:-:S04]  /*0220*/  UISETP.EQ.U32.AND UP1, UPT, URZ, UR6, UPT ;  /* 0x000000063f00728c */ /* 0x000fc8000bf22070 */
[----:B------:R-:W-:Y:S02]  /*0230*/  UISETP.EQ.OR.EX UP1, UPT, URZ, UR7, !UP3, UP1 ;  /* 0x000000073f00728c */ /* 0x000fe4000df22710 */
[----:B------:R-:W-:Y:S02]  /*0240*/  @UP0 UIMAD.WIDE UR4, UR12, UR9, UR4 ;  /* 0x000000090c0402a5 */ /* 0x000fe4000f8e0204 */
[----:B------:R-:W-:Y:S02]  /*0250*/  ULDC.64 UR6, c[0x0][0x248] ;  /* 0x0000920000067ab9 */ /* 0x000fe40000000a00 */
[----:B------:R-:W-:Y:S01]  /*0260*/  @!P3 IMAD.MOV.U32 R10, RZ, RZ, c[0x0][0x308] ;  /* 0x0000c200ff0ab624 */ /* 0x000fe200078e00ff */
[----:B------:R-:W-:Y:S01]  /*0270*/  @!P3 MOV R11, c[0x0][0x30c] ;  /* 0x0000c300000bba02 */ /* 0x000fe20000000f00 */
[----:B------:R-:W-:Y:S01]  /*0280*/  UIMAD.WIDE UR6, UR12, UR9, UR6 ;  /* 0x000000090c0672a5 */ /* 0x000fe2000f8e0206 */
[----:B----4-:R-:W1:Y:S08]  /*0290*/  @P2 R2UR UR22, R4 ;  /* 0x00000000041623c2 */ /* 0x010e7000000e0000 */
[----:B------:R-:W2:Y:S01]  /*02a0*/  @P2 R2UR UR23, R5 ;  /* 0x00000000051723c2 */ /* 0x000ea200000e0000 */
[----:B-1----:R-:W-:-:S02]  /*02b0*/  IMAD.U32 R4, RZ, RZ, UR22 ;  /* 0x00000016ff047e24 */ /* 0x002fc4000f8e00ff */
[----:B--2---:R-:W-:Y:S01]  /*02c0*/  IMAD.U32 R5, RZ, RZ, UR23 ;  /* 0x00000017ff057e24 */ /* 0x004fe2000f8e00ff */
[----:B---3--:R-:W-:Y:S02]  /*02d0*/  @P2 IADD3 R7, P1, R2, c[0x0][0x300], RZ ;  /* 0x0000c00002072a10 */ /* 0x008fe40007f3e0ff */
[----:B------:R-:W-:Y:S02]  /*02e0*/  MOV R2, UR14 ;  /* 0x0000000e00027c02 */ /* 0x000fe40008000f00 */
[----:B------:R1:W-:Y:S01]  /*02f0*/  @!P3 STG.E.64 [R10.64], R4 ;  /* 0x000000040a00b986 */ /* 0x0003e2000c101b12 */
[----:B------:R-:W-:Y:S02]  /*0300*/  @P2 IMAD.X R8, RZ, RZ, R3, P1 ;  /* 0x000000ffff082224 */ /* 0x000fe400008e0603 */
[----:B------:R-:W-:Y:S01]  /*0310*/  IMAD.U32 R3, RZ, RZ, UR15 ;  /* 0x0000000fff037e24 */ /* 0x000fe2000f8e00ff */
[----:B------:R-:W-:Y:S01]  /*0320*/  PLOP3.LUT P1, PT, PT, PT, UP0, 0x80, 0x0 ;  /* 0x000000000000781c */ /* 0x000fe20003f2f008 */
[----:B-1----:R-:W-:Y:S01]  /*0330*/  @!P3 IMAD.MOV.U32 R4, RZ, RZ, R7 ;  /* 0x000000ffff04b224 */ /* 0x002fe200078e0007 */
[----:B------:R-:W-:-:S05]  /*0340*/  @!P3 MOV R5, R8 ;  /* 0x000000080005b202 */ /* 0x000fca0000000f00 */
[----:B------:R1:W-:Y:S04]  /*0350*/  @!P3 STG.E.64 [R10.64+0x8], R4 ;  /* 0x000008040a00b986 */ /* 0x0003e8000c101b12 */
[----:B------:R2:W3:Y:S04]  /*0360*/  @P0 LDG.E R9, [R2.64] ;  /* 0x0000001202090981 */ /* 0x0004e8000c1e1900 */
[----:B------:R2:W4:Y:S01]  /*0370*/  @P0 LDG.E R6, [R2.64+0x4] ;  /* 0x0000041202060981 */ /* 0x000522000c1e1900 */
[----:B------:R-:W-:Y:S01]  /*0380*/  PLOP3.LUT P2, PT, PT, PT, UP1, 0x80, 0x0 ;  /* 0x000000000000781c */ /* 0x000fe20003f4f018 */
[----:B-1----:R-:W-:-:S02]  /*0390*/  IMAD.U32 R4, RZ, RZ, UR4 ;  /* 0x00000004ff047e24 */ /* 0x002fc4000f8e00ff */
[----:B------:R-:W-:Y:S01]  /*03a0*/  IMAD.U32 R5, RZ, RZ, UR5 ;  /* 0x00000005ff057e24 */ /* 0x000fe2000f8e00ff */
[----:B--2---:R-:W-:Y:S01]  /*03b0*/  MOV R2, UR6 ;  /* 0x0000000600027c02 */ /* 0x004fe20008000f00 */
[----:B------:R-:W-:-:S03]  /*03c0*/  IMAD.U32 R3, RZ, RZ, UR7 ;  /* 0x00000007ff037e24 */ /* 0x000fc6000f8e00ff */
[----:B------:R-:W2:Y:S05]  /*03d0*/  @P1 LDG.E R4, [R4.64] ;  /* 0x0000001204041981 */ /* 0x000eaa000c1e1900 */
[----:B------:R-:W5:Y:S01]  /*03e0*/  @!P2 LDG.E R0, [R2.64] ;  /* 0x000000120200a981 */ /* 0x000f62000c1e1900 */
[----:B------:R-:W-:Y:S01]  /*03f0*/  UMOV UR10, 0xffffffff ;  /* 0xffffffff000a7882 */ /* 0x000fe20000000000 */
[----:B------:R-:W1:Y:S01]  /*0400*/  LDC.U8 R251, c[0x0][0x2d8] ;  /* 0x0000b600fffb7b82 */ /* 0x000e620000000000 */
[----:B------:R-:W-:Y:S01]  /*0410*/  UMOV UR20, URZ ;  /* 0x0000003f00147c82 */ /* 0x000fe20008000000 */
[----:B------:R-:W-:Y:S01]  /*0420*/  SHF.R.S32.HI R14, RZ, 0x1f, R26 ;  /* 0x0000001fff0e7819 */ /* 0x000fe2000001141a */
[----:B------:R-:W-:-:S03]  /*0430*/  UMOV UR21, 0xffffffff ;  /* 0xffffffff00157882 */ /* 0x000fc60000000000 */
[----:B------:R-:W-:Y:S02]  /*0440*/  LEA.HI R16, R14, R26, RZ, 0x5 ;  /* 0x0000001a0e107211 */ /* 0x000fe400078f28ff */
[----:B---3--:R-:W3:Y:S08]  /*0450*/  @P0 R2UR UR10, R9 ;  /* 0x00000000090a03c2 */ /* 0x008ef000000e0000 */
[----:B----4-:R-:W3:Y:S01]  /*0460*/  @P0 R2UR UR16, R6 ;  /* 0x00000000061003c2 */ /* 0x010ee200000e0000 */
[----:B------:R-:W-:-:S04]  /*0470*/  ISETP.NE.U32.AND P0, PT, RZ, c[0x0][0x248], PT ;  /* 0x00009200ff007a0c */ /* 0x000fc80003f05070 */
[----:B------:R-:W-:Y:S01]  /*0480*/  ISETP.NE.AND.EX P0, PT, RZ, c[0x0][0x24c], PT, P0 ;  /* 0x00009300ff007a0c */ /* 0x000fe20003f05300 */
[----:B---3--:R-:W-:Y:S02]  /*0490*/  @UP2 UIADD3 UR16, UR16, -UR10, URZ ;  /* 0x8000000a10102290 */ /* 0x008fe4000fffe03f */
[----:B--2---:R2:W3:Y:S05]  /*04a0*/  @P1 R2UR UR20, R4 ;  /* 0x00000000041413c2 */ /* 0x0044ea00000e0000 */
[----:B------:R-:W-:-:S03]  /*04b0*/  @!UP2 ULDC UR16, c[0x0][0x214] ;  /* 0x000085000010aab9 */ /* 0x000fc60000000800 */
[----:B-----5:R2:W4:Y:S02]  /*04c0*/  @!P2 R2UR UR21, R0 ;  /* 0x000000000015a3c2 */ /* 0x02052400000e0000 */
[----:B--234-:R-:W-:Y:S05]  /*04d0*/  @!P0 BRA `(.L_x_450) ;  /* 0x0000007000008947 */ /* 0x01cfea0003800000 */
[----:B-1----:R-:W-:-:S13]  /*04e0*/  PLOP3.LUT P0, PT, PT, PT, UP3, 0x80, 0x0 ;  /* 0x000000000000781c */ /* 0x002fda0003f0f038 */
[----:B------:R-:W2:Y:S04]  /*04f0*/  @P0 LDG.E R0, [R2.64+0x4] ;  /* 0x0000041202000981 */ /* 0x000ea8000c1e1900 */
[----:B------:R-:W3:Y:S01]  /*0500*/  @!P0 LDG.E R2, [R2.64] ;  /* 0x0000001202028981 */ /* 0x000ee2000c1e1900 */
[----:B--2---:R-:W1:Y:S02]  /*0510*/  @P0 R2UR UR6, R0 ;  /* 0x00000000000603c2 */ /* 0x004e6400000e0000 */
[----:B-1----:R-:W-:-:S11]  /*0520*/  @UP3 UIADD3 UR6, UR6, -UR21, URZ ;  /* 0x8000001506063290 */ /* 0x002fd6000fffe03f */
[----:B---3--:R1:W2:Y:S02]  /*0530*/  @!P0 R2UR UR6, R2 ;  /* 0x00000000020683c2 */ /* 0x0082a400000e0000 */
[----:B-12---:R-:W-:Y:S05]  /*0540*/  BRA `(.L_x_451) ;  /* 0x0000001000007947 */ /* 0x006fea0003800000 */
.L_x_450:
[----:B-1----:R-:W-:Y:S02]  /*0550*/  ULDC UR6, c[0x0][0x218] ;  /* 0x0000860000067ab9 */ /* 0x002fe40000000800 */
.L_x_451:
        /* <DEDUP_REMOVED lines=37> */
[----:B------:R-:W-:Y:S01]  /*07b0*/  LOP3.LUT R0, R16, 0xffffffe0, RZ, 0xc0, !PT ;  /* 0xffffffe010007812 */ /* 0x000fe200078ec0ff */
[----:B------:R-:W-:Y:S02]  /*07c0*/  UISETP.NE.AND UP0, UPT, UR21, -0x1, UPT ;  /* 0xffffffff1500788c */ /* 0x000fe4000bf05270 */
[----:B------:R-:W-:Y:S02]  /*07d0*/  ULDC.64 UR4, c[0x0][0x190] ;  /* 0x0000640000047ab9 */ /* 0x000fe40000000a00 */
[----:B------:R-:W-:Y:S01]  /*07e0*/  ULDC.64 UR6, c[0x0][0x178] ;  /* 0x00005e0000067ab9 */ /* 0x000fe20000000a00 */
[----:B------:R-:W-:Y:S01]  /*07f0*/  IMAD.IADD R20, R26, 0x1, -R0 ;  /* 0x000000011a147824 */ /* 0x000fe200078e0a00 */
[----:B------:R-:W-:-:S03]  /*0800*/  PLOP3.LUT P0, PT, PT, PT, UP0, 0x80, 0x0 ;  /* 0x000000000000781c */ /* 0x000fc60003f0f008 */
[----:B------:R-:W-:Y:S01]  /*0810*/  @UP1 UIMAD.WIDE.U32 UR26, UR10, UR4, URZ ;  /* 0x000000040a1a12a5 */ /* 0x000fe2000f8e003f */
[----:B------:R-:W-:Y:S01]  /*0820*/  SHF.R.S32.HI R0, RZ, 0x1f, R20 ;  /* 0x0000001fff007819 */ /* 0x000fe20000011414 */
[----:B------:R-:W-:Y:S02]  /*0830*/  @!UP1 USHF.R.S32.HI UR24, URZ, 0x1f, UR12 ;  /* 0x0000001f3f189899 */ /* 0x000fe4000801140c */
[----:B------:R-:W-:Y:S02]  /*0840*/  @UP0 UIADD3 UR25, UR20, UR21, URZ ;  /* 0x0000001514190290 */ /* 0x000fe4000fffe03f */
[----:B------:R-:W-:Y:S02]  /*0850*/  @UP1 UIMAD UR17, UR10, UR5, UR27 ;  /* 0x000000050a1112a4 */ /* 0x000fe4000f8e021b */
[----:B------:R-:W-:Y:S02]  /*0860*/  @!UP1 UIMAD UR24, UR24, UR6, URZ ;  /* 0x00000006181892a4 */ /* 0x000fe4000f8e023f */
[----:B------:R-:W-:-:S02]  /*0870*/  ULDC.64 UR4, c[0x0][0x198] ;  /* 0x0000660000047ab9 */ /* 0x000fc40000000a00 */
[----:B------:R-:W-:Y:S02]  /*0880*/  @UP0 UIMAD.WIDE.U32 UR28, UR25, UR4, URZ ;  /* 0x00000004191c02a5 */ /* 0x000fe4000f8e003f */
[----:B------:R-:W-:Y:S02]  /*0890*/  @!UP1 UIMAD UR24, UR12, UR7, UR24 ;  /* 0x000000070c1892a4 */ /* 0x000fe4000f8e0218 */
[----:B------:R-:W-:Y:S02]  /*08a0*/  @UP0 UIMAD UR7, UR25, UR5, UR29 ;  /* 0x00000005190702a4 */ /* 0x000fe4000f8e021d */
[----:B------:R-:W-:Y:S02]  /*08b0*/  ULDC UR4, c[0x0][0x224] ;  /* 0x0000890000047ab9 */ /* 0x000fe40000000800 */
[----:B------:R-:W-:Y:S02]  /*08c0*/  ULDC UR5, c[0x0][0x1c0] ;  /* 0x0000700000057ab9 */ /* 0x000fe40000000800 */
[----:B------:R-:W-:-:S02]  /*08d0*/  UIMAD UR5, UR12, UR5, UR11 ;  /* 0x000000050c0572a4 */ /* 0x000fc4000f8e020b */
[----:B------:R-:W-:Y:S02]  /*08e0*/  @!UP1 UIMAD.WIDE.U32 UR30, UR12, UR6, URZ ;  /* 0x000000060c1e92a5 */ /* 0x000fe4000f8e003f */
[----:B------:R-:W-:Y:S02]  /*08f0*/  UIMAD UR4, UR5, UR4, UR14 ;  /* 0x00000004050472a4 */ /* 0x000fe4000f8e020e */
[----:B------:R-:W-:Y:S02]  /*0900*/  USHF.L.U32 UR5, UR5, 0x5, URZ ;  /* 0x0000000505057899 */ /* 0x000fe4000800063f */
[----:B------:R-:W-:Y:S02]  /*0910*/  ULDC UR6, c[0x0][0x228] ;  /* 0x00008a0000067ab9 */ /* 0x000fe40000000800 */
[----:B------:R-:W-:Y:S02]  /*0920*/  UIMAD UR6, UR4, UR6, URZ ;  /* 0x00000006040672a4 */ /* 0x000fe4000f8e023f */
[----:B------:R-:W-:Y:S01]  /*0930*/  IADD3 R96, P2, P1, R7, UR5, R20 ;  /* 0x0000000507607c10 */ /* 0x000fe2000f95e014 */
[----:B------:R-:W-:-:S02]  /*0940*/  USHF.R.S32.HI UR4, URZ, 0x1f, UR5 ;  /* 0x0000001f3f047899 */ /* 0x000fc40008011405 */
[----:B------:R-:W-:Y:S02]  /*0950*/  @!UP1 UIADD3 UR17, UR31, UR24, URZ ;  /* 0x000000181f119290 */ /* 0x000fe4000fffe03f */
[----:B------:R1:W-:Y:S01]  /*0960*/  STL [R1+0xc8], R96 ;  /* 0x0000c86001007387 */ /* 0x0003e20000100800 */
[----:B------:R-:W-:Y:S01]  /*0970*/  @UP1 UMOV UR24, UR26 ;  /* 0x0000001a00181c82 */ /* 0x000fe20008000000 */
[----:B------:R-:W-:Y:S01]  /*0980*/  IADD3.X R93, R8, UR4, R0, P2, P1 ;  /* 0x00000004085d7c10 */ /* 0x000fe200097e2400 */
[----:B------:R-:W-:Y:S01]  /*0990*/  @!UP1 UMOV UR24, UR30 ;  /* 0x0000001e00189c82 */ /* 0x000fe20008000000 */
[----:B------:R-:W-:Y:S05]  /*09a0*/  @P0 BRA `(.L_x_453) ;  /* 0x000000c000000947 */ /* 0x000fea0003800000 */
[----:B------:R-:W-:Y:S02]  /*09b0*/  USHF.R.S32.HI UR25, URZ, 0x1f, UR20 ;  /* 0x0000001f3f197899 */ /* 0x000fe40008011414 */
[----:B------:R-:W-:Y:S02]  /*09c0*/  ULDC.64 UR4, c[0x0][0x198] ;  /* 0x0000660000047ab9 */ /* 0x000fe40000000a00 */
[----:B------:R-:W-:-:S02]  /*09d0*/  UIMAD UR25, UR25, UR4, URZ ;  /* 0x00000004191972a4 */ /* 0x000fc4000f8e023f */
[----:B------:R-:W-:Y:S02]  /*09e0*/  UIMAD.WIDE.U32 UR26, UR20, UR4, URZ ;  /* 0x00000004141a72a5 */ /* 0x000fe4000f8e003f */
[----:B------:R-:W-:Y:S02]  /*09f0*/  UIMAD UR25, UR20, UR5, UR25 ;  /* 0x00000005141972a4 */ /* 0x000fe4000f8e0219 */
[----:B------:R-:W-:Y:S02]  /*0a00*/  USHF.R.S32.HI UR7, URZ, 0x1f, UR12 ;  /* 0x0000001f3f077899 */ /* 0x000fe4000801140c */
[----:B------:R-:W-:Y:S02]  /*0a10*/  ULDC.64 UR4, c[0x0][0x180] ;  /* 0x0000600000047ab9 */ /* 0x000fe40000000a00 */
[----:B------:R-:W-:Y:S02]  /*0a20*/  UIADD3 UR27, UR27, UR25, URZ ;  /* 0x000000191b1b7290 */ /* 0x000fe4000fffe03f */
[----:B------:R-:W-:-:S02]  /*0a30*/  UIMAD UR7, UR7, UR4, URZ ;  /* 0x00000004070772a4 */ /* 0x000fc4000f8e023f */
[----:B------:R-:W-:Y:S02]  /*0a40*/  UIMAD.WIDE.U32 UR28, UR12, UR4, UR26 ;  /* 0x000000040c1c72a5 */ /* 0x000fe4000f8e001a */
[----:B------:R-:W-:-:S04]  /*0a50*/  UIMAD UR7, UR12, UR5, UR7 ;  /* 0x000000050c0772a4 */ /* 0x000fc8000f8e0207 */
[----:B------:R-:W-:Y:S02]  /*0a60*/  UIADD3 UR7, UR29, UR7, URZ ;  /* 0x000000071d077290 */ /* 0x000fe4000fffe03f */
.L_x_453:
[----:B------:R-:W-:Y:S01]  /*0a70*/  IABS R4, c[0x0][0x1c8] ;  /* 0x0000720000047a13 */ /* 0x000fe20000000000 */
[----:B------:R-:W2:Y:S01]  /*0a80*/  S2R R5, SR_CTAID.Z ;  /* 0x0000000000057919 */ /* 0x000ea20000002700 */
[----:B------:R-:W-:Y:S02]  /*0a90*/  ULDC UR4, c[0x0][0x1c8] ;  /* 0x0000720000047ab9 */ /* 0x000fe40000000800 */
[----:B------:R-:W3:Y:S01]  /*0aa0*/  I2F.RP R2, R4 ;  /* 0x0000000400027306 */ /* 0x000ee20000209400 */
[----:B------:R-:W-:Y:S02]  /*0ab0*/  ULOP3.LUT UR4, UR11, UR4, URZ, 0x3c, !UPT ;  /* 0x000000040b047292 */ /* 0x000fe4000f8e3c3f */
[----:B------:R-:W-:-:S04]  /*0ac0*/  @UP0 UIADD3 UR21, UR20, UR21, URZ ;  /* 0x0000001514150290 */ /* 0x000fc8000fffe03f */
[----:B------:R-:W-:Y:S01]  /*0ad0*/  ISETP.LE.AND P1, PT, RZ, UR4, PT ;  /* 0x00000004ff007c0c */ /* 0x000fe2000bf23270 */
[----:B------:R-:W-:Y:S02]  /*0ae0*/  ULDC.64 UR4, c[0x0][0x1a0] ;  /* 0x0000680000047ab9 */ /* 0x000fe40000000a00 */
[----:B------:R-:W-:-:S04]  /*0af0*/  @UP0 UIMAD.WIDE.U32 UR26, UR21, UR4, URZ ;  /* 0x00000004151a02a5 */ /* 0x000fc8000f8e003f */
[----:B------:R-:W-:Y:S01]  /*0b00*/  @UP0 UIMAD UR5, UR21, UR5, UR27 ;  /* 0x00000005150502a4 */ /* 0x000fe2000f8e021b */
[----:B---3--:R-:W3:Y:S01]  /*0b10*/  MUFU.RCP R2, R2 ;  /* 0x0000000200027308 */ /* 0x008ee20000001000 */
[----:B------:R-:W-:Y:S01]  /*0b20*/  USHF.R.S32.HI UR21, URZ, 0x1f, UR11 ;  /* 0x0000001f3f157899 */ /* 0x000fe2000801140b */
[----:B--2---:R-:W-:Y:S02]  /*0b30*/  IABS R5, R5 ;  /* 0x0000000500057213 */ /* 0x004fe40000000000 */
[----:B---3--:R-:W-:-:S04]  /*0b40*/  IADD3 R2, R2, 0xffffffe, RZ ;  /* 0x0ffffffe02027810 */ /* 0x008fc80007ffe0ff */
[----:B------:R-:W2:Y:S02]  /*0b50*/  F2I.FTZ.U32.TRUNC.NTZ R3, R2 ;  /* 0x0000000200037305 */ /* 0x000ea4000021f000 */
[----:B--2---:R-:W-:Y:S02]  /*0b60*/  IMAD.MOV R0, RZ, RZ, -R3 ;  /* 0x000000ffff007224 */ /* 0x004fe400078e0a03 */
        /* <DEDUP_REMOVED lines=28> */
.L_x_454:
[CC--:B------:R-:W-:Y:S01]  /*0d30*/  LEA.HI R6, R14.reuse, R26.reuse, RZ, 0x3 ;  /* 0x0000001a0e067211 */ /* 0x0c0fe200078f18ff */
[----:B------:R-:W2:Y:S01]  /*0d40*/  S2R R18, SR_CTAID.Z ;  /* 0x0000000000127919 */ /* 0x000ea20000002700 */
[-C--:B------:R-:W-:Y:S01]  /*0d50*/  LEA.HI R5, R14, R26.reuse, RZ, 0x4 ;  /* 0x0000001a0e057211 */ /* 0x080fe200078f20ff */
[----:B------:R-:W-:Y:S01]  /*0d60*/  UIADD3 UR12, -UR14, UR16, URZ ;  /* 0x000000100e0c7290 */ /* 0x000fe2000fffe13f */
[----:B------:R-:W-:Y:S01]  /*0d70*/  LOP3.LUT R3, R6, 0xfffffff8, RZ, 0xc0, !PT ;  /* 0xfffffff806037812 */ /* 0x000fe200078ec0ff */
[----:B------:R-:W-:Y:S01]  /*0d80*/  IMAD.MOV.U32 R27, RZ, RZ, 0x20 ;  /* 0x00000020ff1b7424 */ /* 0x000fe200078e00ff */
[----:B------:R-:W-:Y:S01]  /*0d90*/  SHF.R.S32.HI R7, RZ, 0x4, R5 ;  /* 0x00000004ff077819 */ /* 0x000fe20000011405 */
[----:B------:R-:W-:Y:S01]  /*0da0*/  IMAD.U32 R10, RZ, RZ, UR13 ;  /* 0x0000000dff0a7e24 */ /* 0x000fe2000f8e00ff */
[----:B------:R-:W-:Y:S01]  /*0db0*/  SHF.R.S32.HI R6, RZ, 0x3, R6 ;  /* 0x00000003ff067819 */ /* 0x000fe20000011406 */
[----:B------:R-:W-:Y:S01]  /*0dc0*/  IMAD.IADD R23, R26, 0x1, -R3 ;  /* 0x000000011a177824 */ /* 0x000fe200078e0a03 */
[C---:B------:R-:W-:Y:S01]  /*0dd0*/  LEA.HI R2, R5.reuse, R7, RZ, 0x1 ;  /* 0x0000000705027211 */ /* 0x040fe200078f08ff */
[----:B------:R-:W-:Y:S01]  /*0de0*/  BSSY B0, `(.L_x_455) ;  /* 0x0000070000007945 */ /* 0x000fe20003800000 */
[----:B------:R-:W-:Y:S01]  /*0df0*/  LOP3.LUT R3, R5, 0xfffffff0, RZ, 0xc0, !PT ;  /* 0xfffffff005037812 */ /* 0x000fe200078ec0ff */
[----:B------:R-:W-:Y:S01]  /*0e00*/  IMAD.SHL.U32 R4, R6, 0x40, RZ ;  /* 0x0000004006047824 */ /* 0x000fe200078e00ff */
[----:B------:R-:W-:Y:S01]  /*0e10*/  LOP3.LUT R2, R2, 0xfffffffe, RZ, 0xc0, !PT ;  /* 0xfffffffe02027812 */ /* 0x000fe200078ec0ff */
[----:B------:R-:W-:Y:S01]  /*0e20*/  IMAD.SHL.U32 R102, R23, 0x8, RZ ;  /* 0x0000000817667824 */ /* 0x000fe200078e00ff */
[----:B------:R-:W-:Y:S01]  /*0e30*/  LEA.HI R14, R14, R26, RZ, 0x6 ;  /* 0x0000001a0e0e7211 */ /* 0x000fe200078f30ff */
[----:B------:R-:W-:Y:S01]  /*0e40*/  IMAD.IADD R8, R26, 0x1, -R3 ;  /* 0x000000011a087824 */ /* 0x000fe200078e0a03 */
[----:B------:R-:W-:Y:S01]  /*0e50*/  SHF.R.S32.HI R22, RZ, 0x5, R16 ;  /* 0x00000005ff167819 */ /* 0x000fe20000011410 */
[----:B------:R-:W-:Y:S01]  /*0e60*/  IMAD.IADD R25, R7, 0x1, -R2 ;  /* 0x0000000107197824 */ /* 0x000fe200078e0a02 */
[----:B------:R-:W-:Y:S01]  /*0e70*/  LOP3.LUT R2, R4, 0x1c0, RZ, 0xc0, !PT ;  /* 0x000001c004027812 */ /* 0x000fe200078ec0ff */
[----:B------:R-:W-:Y:S01]  /*0e80*/  IMAD.SHL.U32 R14, R14, 0x8, RZ ;  /* 0x000000080e0e7824 */ /* 0x000fe200078e00ff */
[----:B------:R-:W-:-:S02]  /*0e90*/  SHF.R.S32.HI R4, RZ, 0x1f, R8 ;  /* 0x0000001fff047819 */ /* 0x000fc40000011408 */
[----:B------:R-:W-:Y:S02]  /*0ea0*/  LOP3.LUT R3, R2, 0x38, R102, 0xf8, !PT ;  /* 0x0000003802037812 */ /* 0x000fe400078ef866 */
[----:B------:R-:W-:Y:S02]  /*0eb0*/  LEA.HI R15, R4, R8, RZ, 0x3 ;  /* 0x00000008040f7211 */ /* 0x000fe400078f18ff */
[----:B------:R-:W-:Y:S02]  /*0ec0*/  SHF.R.S32.HI R7, RZ, 0x1f, R6 ;  /* 0x0000001fff077819 */ /* 0x000fe40000011406 */
[----:B------:R-:W-:Y:S02]  /*0ed0*/  SHF.R.U32.HI R2, RZ, 0x3, R2 ;  /* 0x00000003ff027819 */ /* 0x000fe40000011602 */
[----:B------:R-:W-:Y:S01]  /*0ee0*/  SHF.R.S32.HI R103, RZ, 0x1f, R102 ;  /* 0x0000001fff677819 */ /* 0x000fe20000011466 */
[----:B------:R-:W-:Y:S01]  /*0ef0*/  IMAD R12, R7, c[0x0][0x198], RZ ;  /* 0x00006600070c7a24 */ /* 0x000fe200078e02ff */
[----:B------:R-:W-:Y:S01]  /*0f00*/  LOP3.LUT R9, R15, 0xfffffff8, RZ, 0xc0, !PT ;  /* 0xfffffff80f097812 */ /* 0x000fe200078ec0ff */
[----:B------:R-:W-:Y:S01]  /*0f10*/  IMAD.WIDE R10, R10, 0x40, R6 ;  /* 0x000000400a0a7825 */ /* 0x000fe200078e0206 */
[----:B------:R-:W-:Y:S01]  /*0f20*/  LOP3.LUT R13, R3, R2, RZ, 0x3c, !PT ;  /* 0x00000002030d7212 */ /* 0x000fe200078e3cff */
[----:B------:R3:W-:Y:S01]  /*0f30*/  STL.64 [R1+0x38], R102 ;  /* 0x0000386601007387 */ /* 0x0007e20000100a00 */
[----:B------:R-:W-:Y:S01]  /*0f40*/  IADD3 R2, P0, R102, UR24, RZ ;  /* 0x0000001866027c10 */ /* 0x000fe2000ff1e0ff */
[----:B------:R-:W-:Y:S01]  /*0f50*/  IMAD.WIDE.U32 R4, R6, c[0x0][0x198], R102 ;  /* 0x0000660006047a25 */ /* 0x000fe200078e0066 */
[----:B------:R-:W-:-:S02]  /*0f60*/  LOP3.LUT R199, R13, 0xfffffe00, R14, 0xf8, !PT ;  /* 0xfffffe000dc77812 */ /* 0x000fc400078ef80e */
[----:B------:R-:W-:Y:S01]  /*0f70*/  IADD3.X R3, R103, UR17, RZ, P0, !PT ;  /* 0x0000001167037c10 */ /* 0x000fe200087fe4ff */
[----:B------:R-:W-:Y:S01]  /*0f80*/  IMAD.IADD R8, R8, 0x1, -R9 ;  /* 0x0000000108087824 */ /* 0x000fe200078e0a09 */
[----:B------:R-:W-:Y:S01]  /*0f90*/  IADD3 R4, P0, R4, UR28, RZ ;  /* 0x0000001c04047c10 */ /* 0x000fe2000ff1e0ff */
[----:B------:R-:W-:Y:S01]  /*0fa0*/  IMAD R9, R6, c[0x0][0x19c], R12 ;  /* 0x0000670006097a24 */ /* 0x000fe200078e020c */
[----:B------:R-:W-:Y:S01]  /*0fb0*/  IADD3 R101, R102, 0x40, RZ ;  /* 0x0000004066657810 */ /* 0x000fe20007ffe0ff */
[----:B--2---:R-:W-:Y:S01]  /*0fc0*/  IMAD.WIDE.U32 R18, R18, c[0x0][0x1a8], R2 ;  /* 0x00006a0012127a25 */ /* 0x004fe200078e0002 */
[C---:B------:R-:W-:Y:S02]  /*0fd0*/  LOP3.LUT P2, RZ, R8.reuse, 0x4, RZ, 0xc0, !PT ;  /* 0x0000000408ff7812 */ /* 0x040fe4000784c0ff */
[----:B------:R-:W-:Y:S01]  /*0fe0*/  IADD3.X R5, R5, UR7, R9, P0, !PT ;  /* 0x0000000705057c10 */ /* 0x000fe200087fe409 */
[C---:B------:R-:W-:Y:S01]  /*0ff0*/  IMAD.SHL.U32 R9, R8.reuse, 0x40, RZ ;  /* 0x0000004008097824 */ /* 0x040fe200078e00ff */
[----:B------:R-:W-:Y:S01]  /*1000*/  LOP3.LUT P1, RZ, R8, 0x2, RZ, 0xc0, !PT ;  /* 0x0000000208ff7812 */ /* 0x000fe2000782c0ff */
[----:B------:R-:W-:Y:S01]  /*1010*/  IMAD R12, R7, c[0x0][0x1a0], RZ ;  /* 0x00006800070c7a24 */ /* 0x000fe200078e02ff */
[----:B------:R-:W-:Y:S01]  /*1020*/  SHF.R.S32.HI R8, RZ, 0x1f, R0 ;  /* 0x0000001fff087819 */ /* 0x000fe20000011400 */
[----:B------:R-:W-:Y:S01]  /*1030*/  IMAD.WIDE.U32 R2, R6, c[0x0][0x1a0], R102 ;  /* 0x0000680006027a25 */ /* 0x000fe200078e0066 */
[----:B------:R-:W-:-:S02]  /*1040*/  LOP3.LUT R9, R9, 0x1c0, RZ, 0xc0, !PT ;  /* 0x000001c009097812 */ /* 0x000fc400078ec0ff */
[----:B------:R-:W-:Y:S01]  /*1050*/  IADD3 R100, R102, 0x80, RZ ;  /* 0x0000008066647810 */ /* 0x000fe20007ffe0ff */
[----:B------:R-:W-:Y:S01]  /*1060*/  IMAD.SHL.U32 R13, R25, 0x8, RZ ;  /* 0x00000008190d7824 */ /* 0x000fe200078e00ff */
[----:B------:R-:W-:Y:S01]  /*1070*/  IADD3 R2, P0, R2, UR26, RZ ;  /* 0x0000001a02027c10 */ /* 0x000fe2000ff1e0ff */
[----:B------:R-:W-:Y:S01]  /*1080*/  IMAD R14, R6, c[0x0][0x1a4], R12 ;  /* 0x00006900060e7a24 */ /* 0x000fe200078e020c */
[----:B------:R-:W-:Y:S01]  /*1090*/  SHF.R.U32.HI R12, RZ, 0x3, R9 ;  /* 0x00000003ff0c7819 */ /* 0x000fe20000011609 */
[----:B------:R-:W-:Y:S01]  /*10a0*/  IMAD.WIDE.U32 R32, R0, c[0x0][0x1b0], R4 ;  /* 0x00006c0000207a25 */ /* 0x000fe200078e0004 */
[----:B------:R-:W-:Y:S02]  /*10b0*/  LOP3.LUT R13, R9, 0x8, R13, 0xf8, !PT ;  /* 0x00000008090d7812 */ /* 0x000fe400078ef80d */
[----:B------:R-:W-:Y:S01]  /*10c0*/  IADD3.X R3, R3, UR5, R14, P0, !PT ;  /* 0x0000000503037c10 */ /* 0x000fe200087fe40e */
[C---:B------:R-:W-:Y:S01]  /*10d0*/  IMAD R9, R8.reuse, c[0x0][0x1b0], RZ ;  /* 0x00006c0008097a24 */ /* 0x040fe200078e02ff */
[----:B------:R3:W-:Y:S01]  /*10e0*/  STL.64 [R1+0x58], R32 ;  /* 0x0000582001007387 */ /* 0x0007e20000100a00 */
[----:B------:R-:W-:Y:S01]  /*10f0*/  IMAD R8, R8, c[0x0][0x1b8], RZ ;  /* 0x00006e0008087a24 */ /* 0x000fe200078e02ff */
[----:B------:R-:W-:Y:S01]  /*1100*/  ULDC.64 UR4, c[0x0][0x1a8] ;  /* 0x00006a0000047ab9 */ /* 0x000fe20000000a00 */
[----:B------:R-:W-:Y:S01]  /*1110*/  IMAD R9, R0, c[0x0][0x1b4], R9 ;  /* 0x00006d0000097a24 */ /* 0x000fe200078e0209 */
[----:B------:R-:W-:Y:S01]  /*1120*/  ISETP.GE.AND P0, PT, R6, UR12, PT ;  /* 0x0000000c06007c0c */ /* 0x000fe2000bf06270 */
[C---:B------:R-:W-:Y:S01]  /*1130*/  IMAD R8, R0.reuse, c[0x0][0x1bc], R8 ;  /* 0x00006f0000087a24 */ /* 0x040fe200078e0208 */
[----:B------:R-:W-:Y:S01]  /*1140*/  UIMAD UR4, UR21, UR4, URZ ;  /* 0x00000004150472a4 */ /* 0x000fe2000f8e023f */
[----:B------:R-:W-:Y:S01]  /*1150*/  IMAD.WIDE.U32 R28, R0, c[0x0][0x1b8], R2 ;  /* 0x00006e00001c7a25 */ /* 0x000fe200078e0002 */
[----:B------:R-:W-:-:S02]  /*1160*/  SHF.R.S32.HI R0, RZ, 0x1f, R16 ;  /* 0x0000001fff007819 */ /* 0x000fc40000011410 */
[----:B------:R-:W-:Y:S01]  /*1170*/  SHF.R.S32.HI R3, RZ, 0x1f, R20 ;  /* 0x0000001fff037819 */ /* 0x000fe20000011414 */
[----:B------:R-:W-:Y:S01]  /*1180*/  IMAD.IADD R31, R29, 0x1, R8 ;  /* 0x000000011d1f7824 */ /* 0x000fe200078e0208 */
[----:B------:R-:W-:Y:S01]  /*1190*/  LEA.HI R0, R0, R22, RZ, 0x2 ;  /* 0x0000001600007211 */ /* 0x000fe200078f10ff */
[----:B------:R3:W-:Y:S01]  /*11a0*/  STL.64 [R1+0xc0], R28 ;  /* 0x0000c01c01007387 */ /* 0x0007e20000100a00 */
[----:B------:R-:W-:Y:S01]  /*11b0*/  LEA.HI R3, R3, R20, RZ, 0x2 ;  /* 0x0000001403037211 */ /* 0x000fe200078f10ff */
[----:B------:R-:W-:Y:S01]  /*11c0*/  IMAD.IADD R35, R33, 0x1, R9 ;  /* 0x0000000121237824 */ /* 0x000fe200078e0209 */
[----:B------:R-:W-:Y:S01]  /*11d0*/  LOP3.LUT R0, R0, 0xffffffc, RZ, 0xc0, !PT ;  /* 0x0ffffffc00007812 */ /* 0x000fe200078ec0ff */
[----:B------:R-:W-:Y:S01]  /*11e0*/  UIMAD UR4, UR11, UR5, UR4 ;  /* 0x000000050b0472a4 */ /* 0x000fe2000f8e0204 */
[----:B------:R-:W-:Y:S01]  /*11f0*/  SHF.R.S32.HI R24, RZ, 0x2, R3 ;  /* 0x00000002ff187819 */ /* 0x000fe20000011403 */
[----:B------:R-:W-:Y:S01]  /*1200*/  IMAD.SHL.U32 R5, R15, 0x40, RZ ;  /* 0x000000400f057824 */ /* 0x000fe200078e00ff */
[----:B------:R-:W-:Y:S01]  /*1210*/  LOP3.LUT R12, R13, R12, RZ, 0x3c, !PT ;  /* 0x0000000c0d0c7212 */ /* 0x000fe200078e3cff */
[----:B------:R-:W-:Y:S01]  /*1220*/  IMAD.IADD R0, R22, 0x1, -R0 ;  /* 0x0000000116007824 */ /* 0x000fe200078e0a00 */
[----:B------:R-:W-:Y:S01]  /*1230*/  SEL R2, R27, 0xffffffe0, !P2 ;  /* 0xffffffe01b027807 */ /* 0x000fe20005000000 */
[----:B------:R-:W-:Y:S01]  /*1240*/  IMAD.MOV.U32 R4, RZ, RZ, 0x10 ;  /* 0x00000010ff047424 */ /* 0x000fe200078e00ff */
[----:B------:R-:W-:Y:S01]  /*1250*/  IADD3 R13, R19, UR4, RZ ;  /* 0x00000004130d7c10 */ /* 0x000fe2000fffe0ff */
[----:B------:R-:W-:Y:S01]  /*1260*/  IMAD R36, R0, 0x10, R24 ;  /* 0x0000001000247824 */ /* 0x000fe200078e0218 */
[----:B------:R-:W-:Y:S01]  /*1270*/  LOP3.LUT R5, R12, 0xfffffe00, R5, 0xf8, !PT ;  /* 0xfffffe000c057812 */ /* 0x000fe200078ef805 */
[----:B------:R-:W-:Y:S01]  /*1280*/  IMAD.SHL.U32 R199, R199, 0x2, RZ ;  /* 0x00000002c7c77824 */ /* 0x000fe200078e00ff */
[----:B------:R-:W-:-:S02]  /*1290*/  SEL R4, R4, 0xfffffff0, !P1 ;  /* 0xfffffff004047807 */ /* 0x000fc40004800000 */
[----:B------:R3:W-:Y:S04]  /*12a0*/  STL [R1+0xcc], R36 ;  /* 0x0000cc2401007387 */ /* 0x0007e80000100800 */
[----:B------:R3:W-:Y:S04]  /*12b0*/  STL [R1+0x44], R101 ;  /* 0x0000446501007387 */ /* 0x0007e80000100800 */
[----:B------:R3:W-:Y:S04]  /*12c0*/  STL [R1+0x50], R100 ;  /* 0x0000506401007387 */ /* 0x0007e80000100800 */
[----:B------:R3:W-:Y:S04]  /*12d0*/  STL [R1+0xb4], R31 ;  /* 0x0000b41f01007387 */ /* 0x0007e80000100800 */
[----:B------:R3:W-:Y:S01]  /*12e0*/  STL [R1+0x4c], R35 ;  /* 0x00004c2301007387 */ /* 0x0007e20000100800 */
        /* <DEDUP_REMOVED lines=31> */
.L_x_456:
[----:B------:R-:W-:Y:S05]  /*14e0*/  BSYNC B0 ;  /* 0x0000000000007941 */ /* 0x000fea0003800000 */
.L_x_455:
[----:B------:R-:W-:Y:S01]  /*14f0*/  LOP3.LUT R0, R3, 0x7ffffffc, RZ, 0xc0, !PT ;  /* 0x7ffffffc03007812 */ /* 0x000fe200078ec0ff */
[----:B------:R-:W-:Y:S01]  /*1500*/  ULEA UR4, UR8, UR6, 0x6 ;  /* 0x0000000608047291 */ /* 0x000fe2000f8e303f */
[----:B------:R-:W-:Y:S01]  /*1510*/  IADD3 R21, R6, 0x10, RZ ;  /* 0x0000001006157810 */ /* 0x000fe20007ffe0ff */
[----:B------:R-:W-:Y:S02]  /*1520*/  BSSY B0, `(.L_x_457) ;  /* 0x000002c000007945 */ /* 0x000fe40003800000 */
[----:B------:R-:W-:Y:S01]  /*1530*/  IMAD.IADD R0, R20, 0x1, -R0 ;  /* 0x0000000114007824 */ /* 0x000fe200078e0a00 */
[----:B------:R-:W-:Y:S01]  /*1540*/  ISETP.GE.AND P1, PT, R21, UR12, PT ;  /* 0x0000000c15007c0c */ /* 0x000fe2000bf26270 */
[----:B------:R-:W-:Y:S02]  /*1550*/  UIADD3 UR4, UR4, -0x40, URZ ;  /* 0xffffffc004047890 */ /* 0x000fe4000fffe03f */
[----:B------:R-:W-:-:S04]  /*1560*/  IMAD.SHL.U32 R0, R0, 0x2, RZ ;  /* 0x0000000200007824 */ /* 0x000fc800078e00ff */
[----:B------:R-:W-:Y:S02]  /*1570*/  IMAD R0, R36, c[0x0][0x228], R0 ;  /* 0x00008a0024007a24 */ /* 0x000fe400078e0200 */
[----:B------:R-:W-:-:S03]  /*1580*/  IMAD.U32 R3, RZ, RZ, UR4 ;  /* 0x00000004ff037e24 */ /* 0x000fc6000f8e00ff */
[----:B------:R-:W-:Y:S02]  /*1590*/  IADD3 R212, P0, R0, UR4, RZ ;  /* 0x0000000400d47c10 */ /* 0x000fe4000ff1e0ff */
[----:B------:R-:W-:-:S04]  /*15a0*/  SHF.R.S32.HI R0, RZ, 0x1f, R0 ;  /* 0x0000001fff007819 */ /* 0x000fc80000011400 */
[----:B------:R-:W-:Y:S01]  /*15b0*/  LEA.HI.X.SX32 R211, R3, R0, 0x1, P0 ;  /* 0x0000000003d37211 */ /* 0x000fe200000f0eff */
[----:B------:R-:W-:Y:S05]  /*15c0*/  @P1 BRA `(.L_x_458) ;  /* 0x0000021000001947 */ /* 0x000fea0003800000 */
[----:B------:R-:W-:Y:S01]  /*15d0*/  IADD3 R0, P0, R10, 0x10, RZ ;  /* 0x000000100a007810 */ /* 0x000fe20007f1e0ff */
[----:B--2---:R-:W-:Y:S01]  /*15e0*/  IMAD.MOV.U32 R8, RZ, RZ, R18 ;  /* 0x000000ffff087224 */ /* 0x004fe200078e0012 */
        /* <DEDUP_REMOVED lines=31> */
.L_x_458:
[----:B------:R-:W-:Y:S05]  /*17e0*/  BSYNC B0 ;  /* 0x0000000000007941 */ /* 0x000fea0003800000 */
.L_x_457:
[----:B------:R-:W-:Y:S01]  /*17f0*/  IADD3 R20, R6, 0x20, RZ ;  /* 0x0000002006147810 */ /* 0x000fe20007ffe0ff */
[----:B------:R-:W-:Y:S03]  /*1800*/  BSSY B0, `(.L_x_459) ;  /* 0x0000024000007945 */ /* 0x000fe60003800000 */
[----:B------:R-:W-:-:S13]  /*1810*/  ISETP.GE.AND P0, PT, R20, UR12, PT ;  /* 0x0000000c14007c0c */ /* 0x000fda000bf06270 */
        /* <DEDUP_REMOVED lines=34> */
.L_x_460:
[----:B------:R-:W-:Y:S05]  /*1a40*/  BSYNC B0 ;  /* 0x0000000000007941 */ /* 0x000fea0003800000 */
.L_x_459:
[----:B--2---:R-:W-:Y:S01]  /*1a50*/  IADD3 R16, R6, 0x30, RZ ;  /* 0x0000003006107810 */ /* 0x004fe20007ffe0ff */
        /* <DEDUP_REMOVED lines=39> */
.L_x_462:
[----:B------:R-:W-:Y:S05]  /*1cd0*/  BSYNC B0 ;  /* 0x0000000000007941 */ /* 0x000fea0003800000 */
.L_x_461:
[----:B------:R-:W-:Y:S01]  /*1ce0*/  IMAD.MOV.U32 R98, RZ, RZ, R34 ;  /* 0x000000ffff627224 */ /* 0x000fe200078e0022 */
[----:B------:R-:W-:Y:S01]  /*1cf0*/  UIADD3 UR20, UR8, -0x1, URZ ;  /* 0xffffffff08147890 */ /* 0x000fe2000fffe03f */
[----:B------:R-:W-:Y:S01]  /*1d00*/  IMAD.MOV.U32 R99, RZ, RZ, R35 ;  /* 0x000000ffff637224 */ /* 0x000fe200078e0023 */
[----:B------:R-:W-:Y:S01]  /*1d10*/  MOV R98, R32 ;  /* 0x0000002000627202 */ /* 0x000fe20000000f00 */
[----:B------:R-:W-:Y:S01]  /*1d20*/  BSSY B0, `(.L_x_463) ;  /* 0x0000024000007945 */ /* 0x000fe20003800000 */
[----:B------:R-:W-:Y:S01]  /*1d30*/  UIMAD UR17, UR20, -0x40, UR15 ;  /* 0xffffffc0141178a4 */ /* 0x000fe2000f8e020f */
[----:B------:R-:W-:Y:S01]  /*1d40*/  MOV R94, UR24 ;  /* 0x00000018005e7c02 */ /* 0x000fe20008000f00 */
[----:B------:R-:W-:Y:S01]  /*1d50*/  USHF.R.S32.HI UR25, URZ, 0x1f, UR20 ;  /* 0x0000001f3f197899 */ /* 0x000fe20008011414 */
[----:B------:R4:W-:Y:S01]  /*1d60*/  STL.64 [R1+0x48], R98 ;  /* 0x0000486201007387 */ /* 0x0009e20000100a00 */
[----:B------:R-:W-:Y:S02]  /*1d70*/  UIMAD UR4, UR21, UR20, URZ ;  /* 0x00000014150472a4 */ /* 0x000fe4000f8e023f */
[----:B------:R-:W-:Y:S01]  /*1d80*/  ISETP.GE.AND P0, PT, R6, UR17, PT ;  /* 0x0000001106007c0c */ /* 0x000fe2000bf06270 */
[----:B--2---:R-:W-:Y:S01]  /*1d90*/  IMAD.WIDE.U32 R8, R94, UR20, R98 ;  /* 0x000000145e087c25 */ /* 0x004fe2000f8e0062 */
        /* <DEDUP_REMOVED lines=28> */
.L_x_464:
[----:B------:R-:W-:Y:S05]  /*1f60*/  BSYNC B0 ;  /* 0x0000000000007941 */ /* 0x000fea0003800000 */
.L_x_463:
        /* <DEDUP_REMOVED lines=33> */
.L_x_466:
[----:B------:R-:W-:Y:S05]  /*2180*/  BSYNC B0 ;  /* 0x0000000000007941 */ /* 0x000fea0003800000 */
.L_x_465:
        /* <DEDUP_REMOVED lines=32> */
.L_x_468:
[----:B------:R-:W-:Y:S05]  /*2390*/  BSYNC B0 ;  /* 0x0000000000007941 */ /* 0x000fea0003800000 */
.L_x_467:
[----:B------:R-:W-:Y:S01]  /*23a0*/  ISETP.GE.AND P0, PT, R16, UR17, PT ;  /* 0x0000001110007c0c */ /* 0x000fe2000bf06270 */
[----:B------:R-:W-:Y:S01]  /*23b0*/  ULDC.64 UR4, c[0x0][0x1a0] ;  /* 0x0000680000047ab9 */ /* 0x000fe20000000a00 */
[----:B------:R-:W-:Y:S01]  /*23c0*/  BSSY B0, `(.L_x_469) ;  /* 0x0000023000007945 */ /* 0x000fe20003800000 */
[----:B------:R-:W-:Y:S02]  /*23d0*/  USHF.L.U64.HI UR11, UR4, UR11, UR5 ;  /* 0x0000000b040b7299 */ /* 0x000fe40008010205 */
[----:B------:R-:W-:-:S08]  /*23e0*/  USHF.L.U32 UR12, UR4, 0x6, URZ ;  /* 0x00000006040c7899 */ /* 0x000fd0000800063f */
        /* <DEDUP_REMOVED lines=32> */
.L_x_470:
[----:B------:R-:W-:Y:S05]  /*25f0*/  BSYNC B0 ;  /* 0x0000000000007941 */ /* 0x000fea0003800000 */
.L_x_469:
[----:B------:R-:W0:Y:S01]  /*2600*/  LDGDEPBAR ;  /* 0x00000000000079af */ /* 0x000e220000000000 */
[----:B------:R-:W-:Y:S01]  /*2610*/  IMAD.SHL.U32 R0, R23, 0x40, RZ ;  /* 0x0000004017007824 */ /* 0x000fe200078e00ff */
[C---:B------:R-:W-:Y:S01]  /*2620*/  ISETP.GE.AND P0, PT, R6.reuse, UR17, PT ;  /* 0x0000001106007c0c */ /* 0x040fe2000bf06270 */
[----:B------:R-:W-:Y:S01]  /*2630*/  IMAD.SHL.U32 R3, R6, 0x8, RZ ;  /* 0x0000000806037824 */ /* 0x000fe200078e00ff */
[----:B------:R-:W-:Y:S01]  /*2640*/  LEA R6, R22, UR14, 0x4 ;  /* 0x0000000e16067c11 */ /* 0x000fe2000f8e20ff */
[----:B--2---:R-:W-:Y:S01]  /*2650*/  IMAD.MOV.U32 R10, RZ, RZ, R30 ;  /* 0x000000ffff0a7224 */ /* 0x004fe200078e001e */
[----:B------:R-:W-:Y:S01]  /*2660*/  LOP3.LUT R0, R0, 0x1c0, RZ, 0xc0, !PT ;  /* 0x000001c000007812 */ /* 0x000fe200078ec0ff */
[----:B------:R-:W-:Y:S01]  /*2670*/  IMAD.MOV.U32 R11, RZ, RZ, R31 ;  /* 0x000000ffff0b7224 */ /* 0x000fe200078e001f */
[----:B------:R-:W-:Y:S01]  /*2680*/  MOV R10, R28 ;  /* 0x0000001c000a7202 */ /* 0x000fe20000000f00 */
[----:B------:R-:W-:Y:S01]  /*2690*/  IMAD.U32 R8, RZ, RZ, UR20 ;  /* 0x00000014ff087e24 */ /* 0x000fe2000f8e00ff */
[----:B------:R-:W-:Y:S01]  /*26a0*/  LOP3.LUT R3, R0, 0x8, R3, 0xf8, !PT ;  /* 0x0000000800037812 */ /* 0x000fe200078ef803 */
[----:B------:R-:W-:Y:S01]  /*26b0*/  UIMAD UR5, UR11, UR20, URZ ;  /* 0x000000140b0572a4 */ /* 0x000fe2000f8e023f */
[----:B------:R-:W-:Y:S01]  /*26c0*/  SHF.R.U32.HI R0, RZ, 0x3, R0 ;  /* 0x00000003ff007819 */ /* 0x000fe20000011600 */
[----:B------:R2:W-:Y:S01]  /*26d0*/  STL.64 [R1+0xb0], R10 ;  /* 0x0000b00a01007387 */ /* 0x0005e20000100a00 */
[----:B------:R-:W-:Y:S01]  /*26e0*/  IADD3 R6, R6, 0x1, R24 ;  /* 0x0000000106067810 */ /* 0x000fe20007ffe018 */
[----:B------:R-:W-:Y:S01]  /*26f0*/  IMAD.WIDE.U32 R8, R8, UR12, R10 ;  /* 0x0000000c08087c25 */ /* 0x000fe2000f8e000a */
[----:B------:R-:W-:Y:S01]  /*2700*/  LOP3.LUT R3, R3, R0, RZ, 0x3c, !PT ;  /* 0x0000000003037212 */ /* 0x000fe200078e3cff */
[----:B------:R-:W-:Y:S01]  /*2710*/  UIMAD UR25, UR25, UR12, UR5 ;  /* 0x0000000c191972a4 */ /* 0x000fe2000f8e0205 */
[----:B------:R-:W-:Y:S01]  /*2720*/  LOP3.LUT P1, RZ, R23, 0x4, RZ, 0xc0, !PT ;  /* 0x0000000417ff7812 */ /* 0x000fe2000782c0ff */
[----:B------:R-:W-:Y:S01]  /*2730*/  IMAD.U32 R0, RZ, RZ, UR15 ;  /* 0x0000000fff007e24 */ /* 0x000fe2000f8e00ff */
[----:B------:R-:W-:Y:S01]  /*2740*/  UIADD3 UR5, UR23, 0x646e171e, URZ ;  /* 0x646e171e17057890 */ /* 0x000fe2000fffe03f */
[----:B------:R-:W-:Y:S01]  /*2750*/  IMAD.SHL.U32 R26, R26, 0x2, RZ ;  /* 0x000000021a1a7824 */ /* 0x000fe200078e00ff */
[----:B------:R-:W-:Y:S01]  /*2760*/  BSSY B0, `(.L_x_471) ;  /* 0x000002b000007945 */ /* 0x000fe20003800000 */
[----:B------:R-:W-:Y:S01]  /*2770*/  IADD3 R7, R9, UR25, RZ ;  /* 0x0000001909077c10 */ /* 0x000fe2000fffe0ff */
[----:B------:R-:W-:-:S04]  /*2780*/  DEPBAR.LE SB0, 0x0 ;  /* 0x000080000000791a */ /* 0x000fc80000000000 */
[----:B------:R-:W-:Y:S01]  /*2790*/  BAR.SYNC.DEFER_BLOCKING 0x0 ;  /* 0x0000000000007b1d */ /* 0x000fe20000010000 */
[----:B------:R-:W-:Y:S01]  /*27a0*/  IMAD R3, R25, 0x200, R3 ;  /* 0x0000020019037824 */ /* 0x000fe200078e0203 */
[----:B------:R-:W-:Y:S02]  /*27b0*/  LOP3.LUT R95, R26, 0x6, RZ, 0xc0, !PT ;  /* 0x000000061a5f7812 */ /* 0x000fe400078ec0ff */
[----:B--2---:R-:W-:Y:S01]  /*27c0*/  IADD3 R10, R0, -UR16, R6 ;  /* 0x80000010000a7c10 */ /* 0x004fe2000fffe006 */
[----:B------:R-:W-:Y:S02]  /*27d0*/  IMAD.U32 R0, RZ, RZ, UR13 ;  /* 0x0000000dff007e24 */ /* 0x000fe4000f8e00ff */
[----:B------:R-:W-:Y:S01]  /*27e0*/  IMAD R6, R22, 0x400, R5 ;  /* 0x0000040016067824 */ /* 0x000fe200078e0205 */
[----:B------:R-:W-:Y:S02]  /*27f0*/  IADD3 R92, R10, c[0x0][0x2e8], RZ ;  /* 0x0000ba000a5c7a10 */ /* 0x000fe40007ffe0ff */
[----:B------:R-:W-:Y:S01]  /*2800*/  LEA R97, R0, R22, 0x2 ;  /* 0x0000001600617211 */ /* 0x000fe200078e10ff */
[----:B------:R-:W-:Y:S01]  /*2810*/  IMAD.SHL.U32 R183, R6, 0x2, RZ ;  /* 0x0000000206b77824 */ /* 0x000fe200078e00ff */
[----:B------:R-:W-:-:S03]  /*2820*/  SEL R0, R27, 0xffffffe0, !P1 ;  /* 0xffffffe01b007807 */ /* 0x000fc60004800000 */
[----:B------:R2:W-:Y:S04]  /*2830*/  STL [R1+0xac], R97 ;  /* 0x0000ac6101007387 */ /* 0x0005e80000100800 */
        /* <DEDUP_REMOVED lines=29> */
.L_x_472:
[----:B------:R-:W-:Y:S05]  /*2a10*/  BSYNC B0 ;  /* 0x0000000000007941 */ /* 0x000fea0003800000 */
.L_x_471:
[----:B------:R-:W-:Y:S01]  /*2a20*/  ISETP.GE.AND P0, PT, R21, UR17, PT ;  /* 0x0000001115007c0c */ /* 0x000fe2000bf06270 */
        /* <DEDUP_REMOVED lines=10> */
[----:B-1----:R-:W-:Y:S02]  /*2ad0*/  IADD3 R10, P1, R8, UR14, RZ ;  /* 0x0000000e080a7c10 */ /* 0x002fe4000ff3e0ff */
        /* <DEDUP_REMOVED lines=24> */
.L_x_474:
[----:B------:R-:W-:Y:S05]  /*2c60*/  BSYNC B0 ;  /* 0x0000000000007941 */ /* 0x000fea0003800000 */
.L_x_473:
[----:B------:R-:W-:Y:S01]  /*2c70*/  ISETP.GE.AND P0, PT, R20, UR17, PT ;  /* 0x0000001114007c0c */ /* 0x000fe2000bf06270 */
[----:B------:R-:W-:-:S12]  /*2c80*/  BSSY B0, `(.L_x_475) ;  /* 0x0000022000007945 */ /* 0x000fd80003800000 */
[----:B------:R1:W-:Y:S04]  /*2c90*/  @P0 STS.128 [R199+0xd000], RZ ;  /* 0x00d000ffc7000388 */ /* 0x0003e80000000c00 */
[----:B------:R1:W-:Y:S04]  /*2ca0*/  @P0 STS.128 [R199+0xf000], RZ ;  /* 0x00f000ffc7000388 */ /* 0x0003e80000000c00 */
[----:B------:R1:W-:Y:S01]  /*2cb0*/  @P0 STS.128 [R199+0x11000], RZ ;  /* 0x011000ffc7000388 */ /* 0x0003e20000000c00 */
[----:B------:R-:W-:Y:S05]  /*2cc0*/  @P0 BRA `(.L_x_476) ;  /* 0x000001d000000947 */ /* 0x000fea0003800000 */
[----:B------:R-:W-:Y:S01]  /*2cd0*/  ISETP.GE.AND P3, PT, R102, c[0x0][0x220], PT ;  /* 0x0000880066007a0c */ /* 0x000fe20003f66270 */
[----:B-1----:R-:W-:Y:S01]  /*2ce0*/  IMAD.MOV.U32 R11, RZ, RZ, c[0x0][0x1a0] ;  /* 0x00006800ff0b7624 */ /* 0x002fe200078e00ff */
[----:B------:R-:W-:Y:S01]  /*2cf0*/  ISETP.GE.AND P2, PT, R101, c[0x0][0x220], PT ;  /* 0x0000880065007a0c */ /* 0x000fe20003f46270 */
[----:B------:R-:W-:-:S03]  /*2d00*/  IMAD.MOV.U32 R12, RZ, RZ, c[0x0][0x1a4] ;  /* 0x00006900ff0c7624 */ /* 0x000fc600078e00ff */
        /* <DEDUP_REMOVED lines=25> */
.L_x_476:
[----:B------:R-:W-:Y:S05]  /*2ea0*/  BSYNC B0 ;  /* 0x0000000000007941 */ /* 0x000fea0003800000 */
.L_x_475:
        /* <DEDUP_REMOVED lines=37> */
.L_x_478:
[----:B------:R-:W-:Y:S05]  /*3100*/  BSYNC B0 ;  /* 0x0000000000007941 */ /* 0x000fea0003800000 */
.L_x_477:
[----:B------:R-:W-:Y:S01]  /*3110*/  IMAD.SHL.U32 R176, R3, 0x2, RZ ;  /* 0x0000000203b07824 */ /* 0x000fe200078e00ff */
[----:B-1----:R-:W-:Y:S01]  /*3120*/  LDSM.16.M88.4 R8, [R183] ;  /* 0x00000000b708783b */ /* 0x002fe20000000200 */
[----:B------:R-:W-:Y:S01]  /*3130*/  LOP3.LUT P0, RZ, R23, 0x2, RZ, 0xc0, !PT ;  /* 0x0000000217ff7812 */ /* 0x000fe2000780c0ff */
[--C-:B------:R-:W-:Y:S01]  /*3140*/  IMAD R184, R4, 0x2, R183.reuse ;  /* 0x0000000204b87824 */ /* 0x100fe200078e02b7 */
[----:B------:R-:W-:Y:S01]  /*3150*/  UISETP.GE.AND UP0, UPT, UR8, 0x2, UPT ;  /* 0x000000020800788c */ /* 0x000fe2000bf06270 */
[----:B------:R-:W1:Y:S01]  /*3160*/  LDSM.16.M88.4 R24, [R176+0x6000] ;  /* 0x00600000b018783b */ /* 0x000e620000000200 */
[----:B------:R-:W-:Y:S01]  /*3170*/  IADD3 R3, R176, 0x6000, RZ ;  /* 0x00006000b0037810 */ /* 0x000fe20007ffe0ff */
[----:B------:R-:W-:Y:S01]  /*3180*/  IMAD R186, R2, 0x2, R183 ;  /* 0x0000000202ba7824 */ /* 0x000fe200078e02b7 */
[----:B------:R-:W-:Y:S01]  /*3190*/  IADD3 R187, R176, 0x6020, RZ ;  /* 0x00006020b0bb7810 */ /* 0x000fe20007ffe0ff */
[----:B------:R-:W5:Y:S01]  /*31a0*/  LDSM.16.M88.4 R20, [R176+0x6800] ;  /* 0x00680000b014783b */ /* 0x000f620000000200 */
[----:B------:R-:W-:-:S02]  /*31b0*/  IMAD R182, R0, 0x2, R176 ;  /* 0x0000000200b67824 */ /* 0x000fc400078e02b0 */
[----:B------:R-:W-:Y:S01]  /*31c0*/  IMAD R185, R2, 0x2, R184 ;  /* 0x0000000202b97824 */ /* 0x000fe200078e02b8 */
[----:B------:R-:W2:Y:S02]  /*31d0*/  LDSM.16.M88.4 R12, [R176+0x7000] ;  /* 0x00700000b00c783b */ /* 0x000ea40000000200 */
[----:B------:R-:W-:Y:S02]  /*31e0*/  @P0 IADD3 R187, R3, -0x20, RZ ;  /* 0xffffffe003bb0810 */ /* 0x000fe40007ffe0ff */
[----:B------:R-:W3:Y:S01]  /*31f0*/  LDSM.16.M88.4 R44, [R176+0x7800] ;  /* 0x00780000b02c783b */ /* 0x000ee20000000200 */
[----:B------:R-:W-:Y:S02]  /*3200*/  IADD3 R3, R92, 0x8, RZ ;  /* 0x000000085c037810 */ /* 0x000fe40007ffe0ff */
[----:B------:R-:W-:Y:S01]  /*3210*/  IMAD R181, R0, 0x2, R187 ;  /* 0x0000000200b57824 */ /* 0x000fe200078e02bb */
[----:B------:R-:W-:Y:S01]  /*3220*/  LDSM.16.M88.4 R16, [R184] ;  /* 0x00000000b810783b */ /* 0x000fe20000000200 */
[----:B------:R-:W-:Y:S01]  /*3230*/  IMAD.U32 R0, RZ, RZ, UR20 ;  /* 0x00000014ff007e24 */ /* 0x000fe2000f8e00ff */
[----:B------:R-:W-:-:S02]  /*3240*/  IADD3 R198, R187, 0x800, RZ ;  /* 0x00000800bbc67810 */ /* 0x000fc40007ffe0ff */
[----:B------:R-:W4:Y:S01]  /*3250*/  LDSM.16.M88.4 R40, [R187] ;  /* 0x00000000bb28783b */ /* 0x000f220000000200 */
[----:B------:R-:W-:Y:S01]  /*3260*/  IMAD R0, R0, 0x40, R95 ;  /* 0x0000004000007824 */ /* 0x000fe200078e025f */
[C---:B------:R-:W-:Y:S02]  /*3270*/  IADD3 R197, R187.reuse, 0x1000, RZ ;  /* 0x00001000bbc57810 */ /* 0x040fe40007ffe0ff */
[----:B------:R-:W2:Y:S01]  /*3280*/  LDSM.16.M88.4 R48, [R187+0x800] ;  /* 0x00080000bb30783b */ /* 0x000ea20000000200 */
[C---:B------:R-:W-:Y:S02]  /*3290*/  IADD3 R196, R187.reuse, 0x1800, RZ ;  /* 0x00001800bbc47810 */ /* 0x040fe40007ffe0ff */
[----:B------:R-:W-:Y:S01]  /*32a0*/  IADD3 R6, R0, 0x1, RZ ;  /* 0x0000000100067810 */ /* 0x000fe20007ffe0ff */
[----:B------:R-:W2:Y:S01]  /*32b0*/  LDSM.16.M88.4 R56, [R187+0x1000] ;  /* 0x00100000bb38783b */ /* 0x000ea20000000200 */
[C---:B------:R-:W-:Y:S02]  /*32c0*/  IADD3 R195, R187.reuse, 0x2000, RZ ;  /* 0x00002000bbc37810 */ /* 0x040fe40007ffe0ff */
[C---:B------:R-:W-:Y:S01]  /*32d0*/  IADD3 R194, R187.reuse, 0x2800, RZ ;  /* 0x00002800bbc27810 */ /* 0x040fe20007ffe0ff */
[----:B------:R-:W2:Y:S01]  /*32e0*/  LDSM.16.M88.4 R84, [R187+0x1800] ;  /* 0x00180000bb54783b */ /* 0x000ea20000000200 */
[----:B------:R-:W-:-:S02]  /*32f0*/  IADD3 R193, R187, 0x3000, RZ ;  /* 0x00003000bbc17810 */ /* 0x000fc40007ffe0ff */
[C---:B------:R-:W-:Y:S01]  /*3300*/  IADD3 R192, R187.reuse, 0x3800, RZ ;  /* 0x00003800bbc07810 */ /* 0x040fe20007ffe0ff */
[----:B------:R-:W-:Y:S01]  /*3310*/  LDSM.16.M88.4 R52, [R182+0x6800] ;  /* 0x00680000b634783b */ /* 0x000fe20000000200 */
[C---:B------:R-:W-:Y:S02]  /*3320*/  IADD3 R191, R187.reuse, 0x4000, RZ ;  /* 0x00004000bbbf7810 */ /* 0x040fe40007ffe0ff */
[C---:B------:R-:W-:Y:S01]  /*3330*/  IADD3 R190, R187.reuse, 0x4800, RZ ;  /* 0x00004800bbbe7810 */ /* 0x040fe20007ffe0ff */
[C---:B-1-3--:R-:W-:Y:S01]  /*3340*/  HMMA.16816.F32 R36, R8.reuse, R24, RZ ;  /* 0x000000180824723c */ /* 0x04afe200000018ff */
[----:B------:R-:W-:Y:S01]  /*3350*/  LDSM.16.M88.4 R72, [R181] ;  /* 0x00000000b548783b */ /* 0x000fe20000000200 */
[C---:B------:R-:W-:Y:S02]  /*3360*/  IADD3 R189, R187.reuse, 0x5000, RZ ;  /* 0x00005000bbbd7810 */ /* 0x040fe40007ffe0ff */
[----:B------:R-:W-:Y:S01]  /*3370*/  IADD3 R188, R187, 0x5800, RZ ;  /* 0x00005800bbbc7810 */ /* 0x000fe20007ffe0ff */
[----:B------:R-:W-:Y:S03]  /*3380*/  LDSM.16.M88.4 R88, [R176+0xb800] ;  /* 0x00b80000b058783b */ /* 0x000fe60000000200 */
[C---:B------:R-:W-:Y:S01]  /*3390*/  HMMA.16816.F32 R28, R8.reuse, R26, RZ ;  /* 0x0000001a081c723c */ /* 0x040fe200000018ff */
[----:B------:R-:W0:Y:S07]  /*33a0*/  LDGDEPBAR ;  /* 0x00000000000079af */ /* 0x000e2e0000000000 */
[C---:B-----5:R-:W-:Y:S08]  /*33b0*/  HMMA.16816.F32 R24, R8.reuse, R20, RZ ;  /* 0x000000140818723c */ /* 0x060ff000000018ff */
[C---:B------:R-:W-:Y:S08]  /*33c0*/  HMMA.16816.F32 R32, R8.reuse, R22, RZ ;  /* 0x000000160820723c */ /* 0x040ff000000018ff */
[C---:B--2---:R-:W-:Y:S08]  /*33d0*/  HMMA.16816.F32 R20, R8.reuse, R12, RZ ;  /* 0x0000000c0814723c */ /* 0x044ff000000018ff */
[C---:B------:R-:W-:Y:S08]  /*33e0*/  HMMA.16816.F32 R12, R8.reuse, R14, RZ ;  /* 0x0000000e080c723c */ /* 0x040ff000000018ff */
[C---:B------:R-:W-:Y:S08]  /*33f0*/  HMMA.16816.F32 R60, R8.reuse, R44, RZ ;  /* 0x0000002c083c723c */ /* 0x040ff000000018ff */
[----:B------:R-:W-:Y:S01]  /*3400*/  HMMA.16816.F32 R80, R8, R46, RZ ;  /* 0x0000002e0850723c */ /* 0x000fe200000018ff */
[----:B------:R-:W-:Y:S07]  /*3410*/  LDSM.16.M88.4 R8, [R186] ;  /* 0x00000000ba08783b */ /* 0x000fee0000000200 */
[C---:B----4-:R-:W-:Y:S01]  /*3420*/  HMMA.16816.F32 R76, R16.reuse, R40, R36 ;  /* 0x00000028104c723c */ /* 0x050fe20000001824 */
[----:B------:R-:W-:Y:S07]  /*3430*/  LDSM.16.M88.4 R36, [R182+0x7000] ;  /* 0x00700000b624783b */ /* 0x000fee0000000200 */
[C---:B------:R-:W-:Y:S01]  /*3440*/  HMMA.16816.F32 R68, R16.reuse, R42, R28 ;  /* 0x0000002a1044723c */ /* 0x040fe2000000181c */
[----:B------:R-:W1:Y:S07]  /*3450*/  LDSM.16.M88.4 R40, [R182+0x6000] ;  /* 0x00600000b628783b */ /* 0x000e6e0000000200 */
[C---:B------:R-:W-:Y:S01]  /*3460*/  HMMA.16816.F32 R64, R16.reuse, R48, R24 ;  /* 0x000000301040723c */ /* 0x040fe20000001818 */
[----:B------:R-:W2:Y:S07]  /*3470*/  LDSM.16.M88.4 R24, [R182+0x7800] ;  /* 0x00780000b618783b */ /* 0x000eae0000000200 */
[C---:B------:R-:W-:Y:S08]  /*3480*/  HMMA.16816.F32 R48, R16.reuse, R50, R32 ;  /* 0x000000321030723c */ /* 0x040ff00000001820 */
[C---:B------:R-:W-:Y:S01]  /*3490*/  HMMA.16816.F32 R32, R16.reuse, R58, R12 ;  /* 0x0000003a1020723c */ /* 0x040fe2000000180c */
[----:B------:R-:W3:Y:S07]  /*34a0*/  LDSM.16.M88.4 R12, [R185] ;  /* 0x00000000b90c783b */ /* 0x000eee0000000200 */
[C---:B------:R-:W-:Y:S08]  /*34b0*/  HMMA.16816.F32 R44, R16.reuse, R56, R20 ;  /* 0x00000038102c723c */ /* 0x040ff00000001814 */
[C---:B------:R-:W-:Y:S08]  /*34c0*/  HMMA.16816.F32 R28, R16.reuse, R84, R60 ;  /* 0x00000054101c723c */ /* 0x040ff0000000183c */
[----:B------:R-:W-:Y:S01]  /*34d0*/  HMMA.16816.F32 R20, R16, R86, R80 ;  /* 0x000000561014723c */ /* 0x000fe20000001850 */
[----:B------:R-:W4:Y:S04]  /*34e0*/  LDSM.16.M88.4 R80, [R181+0x800] ;  /* 0x00080000b550783b */ /* 0x000f280000000200 */
[----:B------:R-:W-:Y:S03]  /*34f0*/  LDSM.16.M88.4 R84, [R187+0x2000] ;  /* 0x00200000bb54783b */ /* 0x000fe60000000200 */
[C---:B-1----:R-:W-:Y:S01]  /*3500*/  HMMA.16816.F32 R16, R8.reuse, R40, R76 ;  /* 0x000000280810723c */ /* 0x042fe2000000184c */
[----:B------:R-:W-:Y:S07]  /*3510*/  LDSM.16.M88.4 R76, [R181+0x1800] ;  /* 0x00180000b54c783b */ /* 0x000fee0000000200 */
[C---:B------:R-:W-:Y:S01]  /*3520*/  HMMA.16816.F32 R40, R8.reuse, R42, R68 ;  /* 0x0000002a0828723c */ /* 0x040fe20000001844 */
[----:B------:R-:W1:Y:S07]  /*3530*/  LDSM.16.M88.4 R68, [R181+0x1000] ;  /* 0x00100000b544783b */ /* 0x000e6e0000000200 */
[C---:B------:R-:W-:Y:S01]  /*3540*/  HMMA.16816.F32 R60, R8.reuse, R52, R64 ;  /* 0x00000034083c723c */ /* 0x040fe20000001840 */
[----:B------:R-:W-:Y:S07]  /*3550*/  LDSM.16.M88.4 R64, [R176+0x9000] ;  /* 0x00900000b040783b */ /* 0x000fee0000000200 */
[C---:B------:R-:W-:Y:S08]  /*3560*/  HMMA.16816.F32 R48, R8.reuse, R54, R48 ;  /* 0x000000360830723c */ /* 0x040ff00000001830 */
[C---:B------:R-:W-:Y:S08]  /*3570*/  HMMA.16816.F32 R56, R8.reuse, R36, R44 ;  /* 0x000000240838723c */ /* 0x040ff0000000182c */
[C---:B------:R-:W-:Y:S08]  /*3580*/  HMMA.16816.F32 R52, R8.reuse, R38, R32 ;  /* 0x000000260834723c */ /* 0x040ff00000001820 */
[C---:B--2---:R-:W-:Y:S01]  /*3590*/  HMMA.16816.F32 R44, R8.reuse, R24, R28 ;  /* 0x00000018082c723c */ /* 0x044fe2000000181c */
[----:B------:R-:W-:Y:S07]  /*35a0*/  LDSM.16.M88.4 R28, [R176+0x8000] ;  /* 0x00800000b01c783b */ /* 0x000fee0000000200 */
[----:B------:R-:W-:Y:S01]  /*35b0*/  HMMA.16816.F32 R32, R8, R26, R20 ;  /* 0x0000001a0820723c */ /* 0x000fe20000001814 */
[----:B------:R-:W2:Y:S07]  /*35c0*/  LDSM.16.M88.4 R8, [R183+0x2000] ;  /* 0x00200000b708783b */ /* 0x000eae0000000200 */
[C---:B---3--:R-:W-:Y:S01]  /*35d0*/  HMMA.16816.F32 R20, R12.reuse, R74, R40 ;  /* 0x0000004a0c14723c */ /* 0x048fe20000001828 */
[----:B------:R-:W3:Y:S07]  /*35e0*/  LDSM.16.M88.4 R40, [R176+0x8800] ;  /* 0x00880000b028783b */ /* 0x000eee0000000200 */
[C---:B------:R-:W-:Y:S01]  /*35f0*/  HMMA.16816.F32 R24, R12.reuse, R72, R16 ;  /* 0x000000480c18723c */ /* 0x040fe20000001810 */
[----:B------:R-:W-:Y:S07]  /*3600*/  LDSM.16.M88.4 R16, [R184+0x2000] ;  /* 0x00200000b810783b */ /* 0x000fee0000000200 */
        /* <DEDUP_REMOVED lines=8> */
[----:B------:R-:W-:Y:S07]  /*3690*/  LDSM.16.M88.4 R76, [R182+0x8000] ;  /* 0x00800000b64c783b */ /* 0x000fee0000000200 */
[C---:B--2---:R-:W-:Y:S08]  /*36a0*/  HMMA.16816.F32 R12, R8.reuse, R28, R24 ;  /* 0x0000001c080c723c */ /* 0x044ff00000001818 */
[C---:B------:R-:W-:Y:S08]  /*36b0*/  HMMA.16816.F32 R32, R8.reuse, R30, R20 ;  /* 0x0000001e0820723c */ /* 0x040ff00000001814 */
[C---:B---3--:R-:W-:Y:S01]  /*36c0*/  HMMA.16816.F32 R28, R8.reuse, R40, R36 ;  /* 0x00000028081c723c */ /* 0x048fe20000001824 */
[----:B------:R-:W2:Y:S07]  /*36d0*/  LDSM.16.M88.4 R36, [R187+0x2800] ;  /* 0x00280000bb24783b */ /* 0x000eae0000000200 */
[C---:B------:R-:W-:Y:S01]  /*36e0*/  HMMA.16816.F32 R24, R8.reuse, R42, R48 ;  /* 0x0000002a0818723c */ /* 0x040fe20000001830 */
[----:B------:R-:W3:Y:S07]  /*36f0*/  LDSM.16.M88.4 R40, [R187+0x3000] ;  /* 0x00300000bb28783b */ /* 0x000eee0000000200 */
[C---:B------:R-:W-:Y:S01]  /*3700*/  HMMA.16816.F32 R20, R8.reuse, R64, R56 ;  /* 0x000000400814723c */ /* 0x040fe20000001838 */
[----:B------:R-:W-:Y:S07]  /*3710*/  LDSM.16.M88.4 R56, [R182+0x8800] ;  /* 0x00880000b638783b */ /* 0x000fee0000000200 */
[C---:B------:R-:W-:Y:S08]  /*3720*/  HMMA.16816.F32 R48, R8.reuse, R66, R60 ;  /* 0x000000420830723c */ /* 0x040ff0000000183c */
[C---:B-1----:R-:W-:Y:S08]  /*3730*/  HMMA.16816.F32 R72, R8.reuse, R68, R52 ;  /* 0x000000440848723c */ /* 0x042ff00000001834 */
[----:B------:R-:W-:Y:S01]  /*3740*/  HMMA.16816.F32 R68, R8, R70, R44 ;  /* 0x000000460844723c */ /* 0x000fe2000000182c */
[----:B------:R-:W-:Y:S07]  /*3750*/  LDSM.16.M88.4 R8, [R185+0x2000] ;  /* 0x00200000b908783b */ /* 0x000fee0000000200 */
[C---:B------:R-:W-:Y:S01]  /*3760*/  HMMA.16816.F32 R64, R16.reuse, R84, R12 ;  /* 0x000000541040723c */ /* 0x040fe2000000180c */
[----:B------:R-:W1:Y:S07]  /*3770*/  LDSM.16.M88.4 R12, [R186+0x2000] ;  /* 0x00200000ba0c783b */ /* 0x000e6e0000000200 */
[C---:B--2---:R-:W-:Y:S08]  /*3780*/  HMMA.16816.F32 R52, R16.reuse, R36, R28 ;  /* 0x000000241034723c */ /* 0x044ff0000000181c */
[C---:B------:R-:W-:Y:S01]  /*3790*/  HMMA.16816.F32 R44, R16.reuse, R38, R24 ;  /* 0x00000026102c723c */ /* 0x040fe20000001818 */
[----:B------:R-:W2:Y:S07]  /*37a0*/  LDSM.16.M88.4 R36, [R182+0x9000] ;  /* 0x00900000b624783b */ /* 0x000eae0000000200 */
[C---:B------:R-:W-:Y:S01]  /*37b0*/  HMMA.16816.F32 R60, R16.reuse, R86, R32 ;  /* 0x00000056103c723c */ /* 0x040fe20000001820 */
[----:B------:R-:W4:Y:S04]  /*37c0*/  LDSM.16.M88.4 R32, [R182+0x9800] ;  /* 0x00980000b620783b */ /* 0x000f280000000200 */
[----:B------:R-:W5:Y:S03]  /*37d0*/  LDSM.16.M88.4 R84, [R181+0x2000] ;  /* 0x00200000b554783b */ /* 0x000f660000000200 */
[C---:B---3--:R-:W-:Y:S08]  /*37e0*/  HMMA.16816.F32 R28, R16.reuse, R40, R20 ;  /* 0x00000028101c723c */ /* 0x048ff00000001814 */
[C---:B------:R-:W-:Y:S08]  /*37f0*/  HMMA.16816.F32 R24, R16.reuse, R42, R48 ;  /* 0x0000002a1018723c */ /* 0x040ff00000001830 */
[C---:B------:R-:W-:Y:S01]  /*3800*/  HMMA.16816.F32 R20, R16.reuse, R80, R72 ;  /* 0x000000501014723c */ /* 0x040fe20000001848 */
[----:B------:R-:W3:Y:S07]  /*3810*/  LDSM.16.M88.4 R72, [R181+0x2800] ;  /* 0x00280000b548783b */ /* 0x000eee0000000200 */
[----:B------:R-:W-:Y:S01]  /*3820*/  HMMA.16816.F32 R16, R16, R82, R68 ;  /* 0x000000521010723c */ /* 0x000fe20000001844 */
[----:B------:R-:W-:Y:S07]  /*3830*/  LDSM.16.M88.4 R80, [R181+0x3000] ;  /* 0x00300000b550783b */ /* 0x000fee0000000200 */
[C---:B-1----:R-:W-:Y:S08]  /*3840*/  HMMA.16816.F32 R60, R12.reuse, R78, R60 ;  /* 0x0000004e0c3c723c */ /* 0x042ff0000000183c */
[C---:B------:R-:W-:Y:S08]  /*3850*/  HMMA.16816.F32 R48, R12.reuse, R58, R44 ;  /* 0x0000003a0c30723c */ /* 0x040ff0000000182c */
[C---:B--2---:R-:W-:Y:S08]  /*3860*/  HMMA.16816.F32 R44, R12.reuse, R36, R28 ;  /* 0x000000240c2c723c */ /* 0x044ff0000000181c */
[C---:B------:R-:W-:Y:S01]  /*3870*/  HMMA.16816.F32 R40, R12.reuse, R38, R24 ;  /* 0x000000260c28723c */ /* 0x040fe20000001818 */
[----:B------:R-:W-:Y:S07]  /*3880*/  LDSM.16.M88.4 R24, [R176+0xa000] ;  /* 0x00a00000b018783b */ /* 0x000fee0000000200 */
[C---:B----4-:R-:W-:Y:S08]  /*3890*/  HMMA.16816.F32 R36, R12.reuse, R32, R20 ;  /* 0x000000200c24723c */ /* 0x050ff00000001814 */
[C---:B------:R-:W-:Y:S01]  /*38a0*/  HMMA.16816.F32 R28, R12.reuse, R34, R16 ;  /* 0x000000220c1c723c */ /* 0x040fe20000001810 */
[----:B------:R-:W1:Y:S04]  /*38b0*/  LDSM.16.M88.4 R32, [R181+0x3800] ;  /* 0x00380000b520783b */ /* 0x000e680000000200 */
[----:B------:R-:W2:Y:S03]  /*38c0*/  LDSM.16.M88.4 R16, [R183+0x4000] ;  /* 0x00400000b710783b */ /* 0x000ea60000000200 */
[C---:B------:R-:W-:Y:S01]  /*38d0*/  HMMA.16816.F32 R64, R12.reuse, R76, R64 ;  /* 0x0000004c0c40723c */ /* 0x040fe20000001840 */
[----:B------:R-:W4:Y:S07]  /*38e0*/  LDSM.16.M88.4 R76, [R176+0xa800] ;  /* 0x00a80000b04c783b */ /* 0x000f2e0000000200 */
[----:B------:R-:W-:Y:S08]  /*38f0*/  HMMA.16816.F32 R52, R12, R56, R52 ;  /* 0x000000380c34723c */ /* 0x000ff00000001834 */
[C---:B-----5:R-:W-:Y:S08]  /*3900*/  HMMA.16816.F32 R12, R8.reuse, R86, R60 ;  /* 0x00000056080c723c */ /* 0x060ff0000000183c */
[C---:B------:R-:W-:Y:S01]  /*3910*/  HMMA.16816.F32 R20, R8.reuse, R84, R64 ;  /* 0x000000540814723c */ /* 0x040fe20000001840 */
[----:B------:R-:W5:Y:S07]  /*3920*/  LDSM.16.M88.4 R84, [R176+0xb000] ;  /* 0x00b00000b054783b */ /* 0x000f6e0000000200 */
[C---:B---3--:R-:W-:Y:S08]  /*3930*/  HMMA.16816.F32 R56, R8.reuse, R72, R52 ;  /* 0x000000480838723c */ /* 0x048ff00000001834 */
[C---:B------:R-:W-:Y:S08]  /*3940*/  HMMA.16816.F32 R72, R8.reuse, R74, R48 ;  /* 0x0000004a0848723c */ /* 0x040ff00000001830 */
[C---:B-1----:R-:W-:Y:S01]  /*3950*/  HMMA.16816.F32 R64, R8.reuse, R32, R36 ;  /* 0x000000200840723c */ /* 0x042fe20000001824 */
[----:B------:R-:W-:Y:S07]  /*3960*/  LDSM.16.M88.4 R36, [R187+0x4800] ;  /* 0x00480000bb24783b */ /* 0x000fee0000000200 */
[C---:B------:R-:W-:Y:S08]  /*3970*/  HMMA.16816.F32 R52, R8.reuse, R34, R28 ;  /* 0x000000220834723c */ /* 0x040ff0000000181c */
[C---:B------:R-:W-:Y:S01]  /*3980*/  HMMA.16816.F32 R68, R8.reuse, R80, R44 ;  /* 0x000000500844723c */ /* 0x040fe2000000182c */
[----:B------:R-:W-:Y:S07]  /*3990*/  LDSM.16.M88.4 R44, [R187+0x5000] ;  /* 0x00500000bb2c783b */ /* 0x000fee0000000200 */
[----:B------:R-:W-:Y:S01]  /*39a0*/  HMMA.16816.F32 R60, R8, R82, R40 ;  /* 0x00000052083c723c */ /* 0x000fe20000001828 */
[----:B------:R-:W-:Y:S04]  /*39b0*/  LDSM.16.M88.4 R40, [R187+0x4000] ;  /* 0x00400000bb28783b */ /* 0x000fe80000000200 */
[----:B------:R-:W-:Y:S03]  /*39c0*/  LDSM.16.M88.4 R8, [R186+0x4000] ;  /* 0x00400000ba08783b */ /* 0x000fe60000000200 */
[C---:B--2---:R-:W-:Y:S01]  /*39d0*/  HMMA.16816.F32 R32, R16.reuse, R26, R12 ;  /* 0x0000001a1020723c */ /* 0x044fe2000000180c */
[----:B------:R-:W1:Y:S04]  /*39e0*/  LDSM.16.M88.4 R12, [R184+0x4000] ;  /* 0x00400000b80c783b */ /* 0x000e680000000200 */
[----:B------:R-:W-:Y:S03]  /*39f0*/  LDSM.16.M88.4 R80, [R182+0xa800] ;  /* 0x00a80000b650783b */ /* 0x000fe60000000200 */
[C---:B------:R-:W-:Y:S08]  /*3a00*/  HMMA.16816.F32 R48, R16.reuse, R24, R20 ;  /* 0x000000181030723c */ /* 0x040ff00000001814 */
[C---:B----4-:R-:W-:Y:S08]  /*3a10*/  HMMA.16816.F32 R28, R16.reuse, R76, R56 ;  /* 0x0000004c101c723c */ /* 0x050ff00000001838 */
[C---:B------:R-:W-:Y:S01]  /*3a20*/  HMMA.16816.F32 R24, R16.reuse, R78, R72 ;  /* 0x0000004e1018723c */ /* 0x040fe20000001848 */
[----:B------:R-:W2:Y:S07]  /*3a30*/  LDSM.16.M88.4 R76, [R187+0x5800] ;  /* 0x00580000bb4c783b */ /* 0x000eae0000000200 */
[C---:B-----5:R-:W-:Y:S08]  /*3a40*/  HMMA.16816.F32 R20, R16.reuse, R84, R68 ;  /* 0x000000541014723c */ /* 0x060ff00000001844 */
[C---:B------:R-:W-:Y:S01]  /*3a50*/  HMMA.16816.F32 R60, R16.reuse, R86, R60 ;  /* 0x00000056103c723c */ /* 0x040fe2000000183c */
[----:B------:R-:W3:Y:S07]  /*3a60*/  LDSM.16.M88.4 R84, [R182+0xa000] ;  /* 0x00a00000b654783b */ /* 0x000eee0000000200 */
[C---:B------:R-:W-:Y:S08]  /*3a70*/  HMMA.16816.F32 R68, R16.reuse, R88, R64 ;  /* 0x000000581044723c */ /* 0x040ff00000001840 */
[----:B------:R-:W-:Y:S01]  /*3a80*/  HMMA.16816.F32 R64, R16, R90, R52 ;  /* 0x0000005a1040723c */ /* 0x000fe20000001834 */
[----:B------:R-:W-:Y:S04]  /*3a90*/  LDSM.16.M88.4 R16, [R185+0x4000] ;  /* 0x00400000b910783b */ /* 0x000fe80000000200 */
[----:B------:R-:W-:Y:S03]  /*3aa0*/  LDSM.16.M88.4 R88, [R181+0x4000] ;  /* 0x00400000b558783b */ /* 0x000fe60000000200 */
[C---:B-1----:R-:W-:Y:S08]  /*3ab0*/  HMMA.16816.F32 R72, R12.reuse, R40, R48 ;  /* 0x000000280c48723c */ /* 0x042ff00000001830 */
[C---:B------:R-:W-:Y:S01]  /*3ac0*/  HMMA.16816.F32 R56, R12.reuse, R42, R32 ;  /* 0x0000002a0c38723c */ /* 0x040fe20000001820 */
[----:B------:R-:W1:Y:S07]  /*3ad0*/  LDSM.16.M88.4 R40, [R182+0xb000] ;  /* 0x00b00000b628783b */ /* 0x000e6e0000000200 */
[C---:B------:R-:W-:Y:S08]  /*3ae0*/  HMMA.16816.F32 R52, R12.reuse, R36, R28 ;  /* 0x000000240c34723c */ /* 0x040ff0000000181c */
[C---:B------:R-:W-:Y:S01]  /*3af0*/  HMMA.16816.F32 R48, R12.reuse, R38, R24 ;  /* 0x000000260c30723c */ /* 0x040fe20000001818 */
[----:B------:R-:W4:Y:S07]  /*3b00*/  LDSM.16.M88.4 R36, [R182+0xb800] ;  /* 0x00b80000b624783b */ /* 0x000f2e0000000200 */
[C---:B------:R-:W-:Y:S01]  /*3b10*/  HMMA.16816.F32 R28, R12.reuse, R46, R60 ;  /* 0x0000002e0c1c723c */ /* 0x040fe2000000183c */
[----:B------:R-:W5:Y:S07]  /*3b20*/  LDSM.16.M88.4 R60, [R181+0x4800] ;  /* 0x00480000b53c783b */ /* 0x000f6e0000000200 */
[C---:B------:R-:W-:Y:S08]  /*3b30*/  HMMA.16816.F32 R32, R12.reuse, R44, R20 ;  /* 0x0000002c0c20723c */ /* 0x040ff00000001814 */
[C---:B--2---:R-:W-:Y:S08]  /*3b40*/  HMMA.16816.F32 R24, R12.reuse, R76, R68 ;  /* 0x0000004c0c18723c */ /* 0x044ff00000001844 */
[----:B------:R-:W-:Y:S08]  /*3b50*/  HMMA.16816.F32 R20, R12, R78, R64 ;  /* 0x0000004e0c14723c */ /* 0x000ff00000001840 */
[C---:B---3--:R-:W-:Y:S01]  /*3b60*/  HMMA.16816.F32 R12, R8.reuse, R86, R56 ;  /* 0x00000056080c723c */ /* 0x048fe20000001838 */
[----:B------:R-:W2:Y:S07]  /*3b70*/  LDSM.16.M88.4 R56, [R181+0x5000] ;  /* 0x00500000b538783b */ /* 0x000eae0000000200 */
[C---:B------:R-:W-:Y:S08]  /*3b80*/  HMMA.16816.F32 R44, R8.reuse, R80, R52 ;  /* 0x00000050082c723c */ /* 0x040ff00000001834 */
[C---:B------:R-:W-:Y:S08]  /*3b90*/  HMMA.16816.F32 R48, R8.reuse, R82, R48 ;  /* 0x000000520830723c */ /* 0x040ff00000001830 */
[C---:B-1----:R-:W-:Y:S08]  /*3ba0*/  HMMA.16816.F32 R32, R8.reuse, R40, R32 ;  /* 0x000000280820723c */ /* 0x042ff00000001820 */
[C---:B------:R-:W-:Y:S08]  /*3bb0*/  HMMA.16816.F32 R28, R8.reuse, R42, R28 ;  /* 0x0000002a081c723c */ /* 0x040ff0000000181c */
[C---:B----4-:R-:W-:Y:S08]  /*3bc0*/  HMMA.16816.F32 R52, R8.reuse, R36, R24 ;  /* 0x000000240834723c */ /* 0x050ff00000001818 */
[----:B------:R-:W-:Y:S01]  /*3bd0*/  HMMA.16816.F32 R40, R8, R38, R20 ;  /* 0x000000260828723c */ /* 0x000fe20000001814 */
[----:B------:R-:W1:Y:S01]  /*3be0*/  LDSM.16.M88.4 R36, [R181+0x5800] ;  /* 0x00580000b524783b */ /* 0x000e620000000200 */
[----:B------:R-:W-:-:S05]  /*3bf0*/  DEPBAR.LE SB0, 0x0 ;  /* 0x000080000000791a */ /* 0x000fca0000000000 */
[----:B------:R-:W-:Y:S01]  /*3c00*/  IMNMX R21, R92, UR15, PT ;  /* 0x0000000f5c157c17 */ /* 0x000fe2000b800200 */
[----:B------:R-:W-:Y:S01]  /*3c10*/  HMMA.16816.F32 R12, R16, R90, R12 ;  /* 0x0000005a100c723c */ /* 0x000fe2000000180c */
[----:B------:R-:W-:Y:S02]  /*3c20*/  IMNMX R20, R3, UR15, PT ;  /* 0x0000000f03147c17 */ /* 0x000fe4000b800200 */
[----:B------:R-:W-:Y:S02]  /*3c30*/  IADD3 R3, R0, 0x8, RZ ;  /* 0x0000000800037810 */ /* 0x000fe40007ffe0ff */
[C---:B------:R-:W-:Y:S01]  /*3c40*/  ISETP.GE.AND P5, PT, R6.reuse, R21, PT ;  /* 0x000000150600720c */ /* 0x040fe20003fa6270 */
[----:B------:R-:W-:Y:S01]  /*3c50*/  BAR.SYNC.DEFER_BLOCKING 0x0 ;  /* 0x0000000000007b1d */ /* 0x000fe20000010000 */
[----:B------:R-:W-:Y:S01]  /*3c60*/  ISETP.GE.AND P3, PT, R6, R20, PT ;  /* 0x000000140600720c */ /* 0x000fe20003f66270 */
[----:B------:R-:W-:Y:S01]  /*3c70*/  HMMA.16816.F32 R72, R8, R84, R72 ;  /* 0x000000540848723c */ /* 0x000fe20000001848 */
[----:B------:R-:W-:-:S02]  /*3c80*/  IADD3 R6, R0, 0x9, RZ ;  /* 0x0000000900067810 */ /* 0x000fc40007ffe0ff */
[CC--:B------:R-:W-:Y:S02]  /*3c90*/  ISETP.GE.AND P1, PT, R3.reuse, R21.reuse, PT ;  /* 0x000000150300720c */ /* 0x0c0fe40003f26270 */
[-C--:B------:R-:W-:Y:S02]  /*3ca0*/  ISETP.GE.AND P4, PT, R3, R20.reuse, PT ;  /* 0x000000140300720c */ /* 0x080fe40003f86270 */
[----:B------:R-:W-:Y:S01]  /*3cb0*/  IADD3 R3, R0, 0x10, RZ ;  /* 0x0000001000037810 */ /* 0x000fe20007ffe0ff */
[----:B-----5:R-:W-:Y:S01]  /*3cc0*/  HMMA.16816.F32 R8, R16, R60, R44 ;  /* 0x0000003c1008723c */ /* 0x020fe2000000182c */
[CC--:B------:R-:W-:Y:S02]  /*3cd0*/  ISETP.GE.AND P6, PT, R6.reuse, R21.reuse, PT ;  /* 0x000000150600720c */ /* 0x0c0fe40003fc6270 */
[----:B------:R-:W-:Y:S02]  /*3ce0*/  ISETP.GE.AND P2, PT, R6, R20, PT ;  /* 0x000000140600720c */ /* 0x000fe40003f46270 */
[----:B------:R-:W-:-:S02]  /*3cf0*/  ISETP.GE.AND P0, PT, R3, R21, PT ;  /* 0x000000150300720c */ /* 0x000fc40003f06270 */
[----:B------:R-:W-:Y:S01]  /*3d00*/  IADD3 R6, R0, 0x11, RZ ;  /* 0x0000001100067810 */ /* 0x000fe20007ffe0ff */
[C---:B------:R-:W-:Y:S01]  /*3d10*/  HMMA.16816.F32 R24, R16.reuse, R62, R48 ;  /* 0x0000003e1018723c */ /* 0x040fe20000001830 */
[----:B------:R-:W-:Y:S02]  /*3d20*/  FSEL R60, R12, -INF , !P1 ;  /* 0xff8000000c3c7808 */ /* 0x000fe40004800000 */
[----:B------:R-:W-:Y:S02]  /*3d30*/  ISETP.GE.AND P1, PT, R3, R20, PT ;  /* 0x000000140300720c */ /* 0x000fe40003f26270 */
[----:B------:R-:W-:Y:S02]  /*3d40*/  FSEL R45, R14, -INF , !P4 ;  /* 0xff8000000e2d7808 */ /* 0x000fe40006000000 */
[----:B------:R-:W-:Y:S01]  /*3d50*/  FSEL R48, R13, -INF , !P6 ;  /* 0xff8000000d307808 */ /* 0x000fe20007000000 */
[----:B--2---:R-:W-:Y:S01]  /*3d60*/  HMMA.16816.F32 R32, R16, R56, R32 ;  /* 0x000000381020723c */ /* 0x004fe20000001820 */
[----:B------:R-:W-:-:S02]  /*3d70*/  FSEL R47, R15, -INF , !P2 ;  /* 0xff8000000f2f7808 */ /* 0x000fc40005000000 */
[----:B------:R-:W-:Y:S02]  /*3d80*/  IADD3 R3, R0, 0x18, RZ ;  /* 0x0000001800037810 */ /* 0x000fe40007ffe0ff */
[CC--:B------:R-:W-:Y:S02]  /*3d90*/  ISETP.GE.AND P4, PT, R6.reuse, R21.reuse, PT ;  /* 0x000000150600720c */ /* 0x0c0fe40003f86270 */
[-C--:B------:R-:W-:Y:S01]  /*3da0*/  ISETP.GE.AND P6, PT, R6, R20.reuse, PT ;  /* 0x000000140600720c */ /* 0x080fe20003fc6270 */
[----:B------:R-:W-:Y:S01]  /*3db0*/  HMMA.16816.F32 R28, R16, R58, R28 ;  /* 0x0000003a101c723c */ /* 0x000fe2000000181c */
[----:B------:R-:W-:Y:S02]  /*3dc0*/  FSEL R51, R8, -INF , !P0 ;  /* 0xff80000008337808 */ /* 0x000fe40004000000 */
[C---:B------:R-:W-:Y:S02]  /*3dd0*/  ISETP.GE.AND P2, PT, R3.reuse, R21, PT ;  /* 0x000000150300720c */ /* 0x040fe40003f46270 */
[----:B------:R-:W-:-:S02]  /*3de0*/  ISETP.GE.AND P0, PT, R3, R20, PT ;  /* 0x000000140300720c */ /* 0x000fc40003f06270 */
[C---:B------:R-:W-:Y:S01]  /*3df0*/  IADD3 R6, R0.reuse, 0x19, RZ ;  /* 0x0000001900067810 */ /* 0x040fe20007ffe0ff */
[C---:B------:R-:W-:Y:S01]  /*3e00*/  HMMA.16816.F32 R12, R16.reuse, R88, R72 ;  /* 0x00000058100c723c */ /* 0x040fe20000001848 */
[----:B------:R-:W-:Y:S02]  /*3e10*/  IADD3 R3, R0, 0x20, RZ ;  /* 0x0000002000037810 */ /* 0x000fe40007ffe0ff */
[----:B------:R-:W-:Y:S02]  /*3e20*/  FSEL R44, R10, -INF , !P1 ;  /* 0xff8000000a2c7808 */ /* 0x000fe40004800000 */
[----:B------:R-:W-:Y:S02]  /*3e30*/  FSEL R49, R9, -INF , !P4 ;  /* 0xff80000009317808 */ /* 0x000fe40006000000 */
[----:B------:R-:W-:Y:S02]  /*3e40*/  FSEL R46, R11, -INF , !P6 ;  /* 0xff8000000b2e7808 */ /* 0x000fe40007000000 */
[----:B------:R-:W-:Y:S01]  /*3e50*/  FSEL R56, R24, -INF , !P2 ;  /* 0xff80000018387808 */ /* 0x000fe20005000000 */
[----:B-1----:R-:W-:Y:S01]  /*3e60*/  HMMA.16816.F32 R8, R16, R36, R52 ;  /* 0x000000241008723c */ /* 0x002fe20000001834 */
[----:B------:R-:W-:-:S02]  /*3e70*/  ISETP.GE.AND P1, PT, R6, R21, PT ;  /* 0x000000150600720c */ /* 0x000fc40003f26270 */
[-C--:B------:R-:W-:Y:S02]  /*3e80*/  ISETP.GE.AND P4, PT, R6, R20.reuse, PT ;  /* 0x000000140600720c */ /* 0x080fe40003f86270 */
[C---:B------:R-:W-:Y:S02]  /*3e90*/  ISETP.GE.AND P6, PT, R3.reuse, R21, PT ;  /* 0x000000150300720c */ /* 0x040fe40003fc6270 */
[----:B------:R-:W-:Y:S01]  /*3ea0*/  ISETP.GE.AND P2, PT, R3, R20, PT ;  /* 0x000000140300720c */ /* 0x000fe20003f46270 */
[----:B------:R-:W-:Y:S01]  /*3eb0*/  HMMA.16816.F32 R16, R16, R38, R40 ;  /* 0x000000261010723c */ /* 0x000fe20000001828 */
[C---:B------:R-:W-:Y:S02]  /*3ec0*/  IADD3 R6, R0.reuse, 0x21, RZ ;  /* 0x0000002100067810 */ /* 0x040fe40007ffe0ff */
        /* <DEDUP_REMOVED lines=19> */
[----:B------:R-:W-:-:S02]  /*4000*/  FSEL R166, R31, -INF , !P0 ;  /* 0xff8000001fa67808 */ /* 0x000fc40004000000 */
[----:B------:R-:W-:Y:S02]  /*4010*/  FSEL R23, R15, -INF , !P3 ;  /* 0xff8000000f177808 */ /* 0x000fe40005800000 */
[C---:B------:R-:W-:Y:S02]  /*4020*/  IADD3 R6, R0.reuse, 0x30, RZ ;  /* 0x0000003000067810 */ /* 0x040fe40007ffe0ff */
[C---:B------:R-:W-:Y:S02]  /*4030*/  ISETP.GE.AND P0, PT, R0.reuse, R21, PT ;  /* 0x000000150000720c */ /* 0x040fe40003f06270 */
[C---:B------:R-:W-:Y:S02]  /*4040*/  IADD3 R3, R0.reuse, 0x38, RZ ;  /* 0x0000003800037810 */ /* 0x040fe40007ffe0ff */
[C---:B------:R-:W-:Y:S02]  /*4050*/  ISETP.GE.AND P3, PT, R0.reuse, R20, PT ;  /* 0x000000140000720c */ /* 0x040fe40003f66270 */
[----:B------:R-:W-:-:S02]  /*4060*/  IADD3 R0, R0, 0x39, RZ ;  /* 0x0000003900007810 */ /* 0x000fc40007ffe0ff */
[----:B------:R-:W-:Y:S02]  /*4070*/  FSEL R24, R12, -INF , !P0 ;  /* 0xff8000000c187808 */ /* 0x000fe40004000000 */
[----:B------:R-:W-:Y:S02]  /*4080*/  ISETP.GE.AND P0, PT, R0, R20, PT ;  /* 0x000000140000720c */ /* 0x000fe40003f06270 */
[----:B------:R-:W-:Y:S02]  /*4090*/  FSEL R169, R35, -INF , !P1 ;  /* 0xff80000023a97808 */ /* 0x000fe40004800000 */
[----:B------:R-:W-:Y:S02]  /*40a0*/  FSEL R170, R19, -INF , !P0 ;  /* 0xff80000013aa7808 */ /* 0x000fe40004000000 */
[----:B------:R-:W-:Y:S02]  /*40b0*/  PLOP3.LUT P0, PT, PT, PT, UP0, 0x80, 0x0 ;  /* 0x000000000000781c */ /* 0x000fe40003f0f008 */
[----:B------:R-:W-:-:S02]  /*40c0*/  FSEL R203, R28, -INF , !P4 ;  /* 0xff8000001ccb7808 */ /* 0x000fc40006000000 */
[CC--:B------:R-:W-:Y:S02]  /*40d0*/  ISETP.GE.AND P1, PT, R6.reuse, R21.reuse, PT ;  /* 0x000000150600720c */ /* 0x0c0fe40003f26270 */
[----:B------:R-:W-:Y:S02]  /*40e0*/  ISETP.GE.AND P4, PT, R6, R20, PT ;  /* 0x000000140600720c */ /* 0x000fe40003f86270 */
[----:B------:R-:W-:Y:S02]  /*40f0*/  FSEL R25, R13, -INF , !P5 ;  /* 0xff8000000d197808 */ /* 0x000fe40006800000 */
[----:B------:R-:W-:Y:S02]  /*4100*/  FSEL R201, R8, -INF , !P1 ;  /* 0xff80000008c97808 */ /* 0x000fe40004800000 */
[----:B------:R-:W-:Y:S02]  /*4110*/  FSEL R165, R10, -INF , !P4 ;  /* 0xff8000000aa57808 */ /* 0x000fe40006000000 */
[----:B------:R-:W-:-:S02]  /*4120*/  ISETP.GE.AND P5, PT, R3, R21, PT ;  /* 0x000000150300720c */ /* 0x000fc40003fa6270 */
[----:B------:R-:W-:Y:S02]  /*4130*/  ISETP.GE.AND P1, PT, R3, R20, PT ;  /* 0x000000140300720c */ /* 0x000fe40003f26270 */
        /* <DEDUP_REMOVED lines=51> */
[----:B------:R-:W-:Y:S02]  /*4470*/  @!P3 LEA.HI.X R9, R3, c[0x0][0x16c], R6, 0x1, P6 ;  /* 0x00005b000309ba11 */ /* 0x000fe400030f0c06 */
[----:B------:R-:W-:-:S03]  /*4480*/  @!P4 LEA R16, P6, R0, c[0x0][0x168], 0x1 ;  /* 0x00005a000010ca11 */ /* 0x000fc600078c08ff */
[----:B------:R-:W-:Y:S01]  /*4490*/  @!PT LDS RZ, [RZ] ;  /* 0x00000000fffff984 */ /* 0x000fe20000000800 */
[----:B------:R-:W-:Y:S01]  /*44a0*/  @!PT LDS RZ, [RZ] ;  /* 0x00000000fffff984 */ /* 0x000fe20000000800 */
[----:B------:R-:W-:Y:S01]  /*44b0*/  @!PT LDS RZ, [RZ] ;  /* 0x00000000fffff984 */ /* 0x000fe20000000800 */
[----:B------:R2:W-:Y:S04]  /*44c0*/  @!P3 LDGSTS.E.BYPASS.LTC128B.128 [R199+0x8800], [R8.64+0x80] ;  /* 0x0880008008c7bfae */ /* 0x0005e8000b901d52 */
[----:B------:R1:W-:Y:S01]  /*44d0*/  @P2 STS.128 [R199+0xa800], RZ ;  /* 0x00a800ffc7002388 */ /* 0x0003e20000000c00 */
[----:B----4-:R-:W-:-:S04]  /*44e0*/  @!P2 LEA R14, P1, R3, c[0x0][0x168], 0x1 ;  /* 0x00005a00030eaa11 */ /* 0x010fc800078208ff */
[----:B------:R-:W-:Y:S02]  /*44f0*/  @!P2 LEA.HI.X R15, R3, c[0x0][0x16c], R6, 0x1, P1 ;  /* 0x00005b00030faa11 */ /* 0x000fe400008f0c06 */
[----:B------:R-:W-:Y:S02]  /*4500*/  IADD3.X R6, R6, UR6, RZ, P5, !PT ;  /* 0x0000000606067c10 */ /* 0x000fe4000affe4ff */
[C---:B-----5:R-:W-:Y:S01]  /*4510*/  @!P3 LEA R12, P5, R0.reuse, c[0x0][0x168], 0x1 ;  /* 0x00005a00000cba11 */ /* 0x060fe200078a08ff */
[----:B------:R-:W-:Y:S01]  /*4520*/  @!PT LDS RZ, [RZ] ;  /* 0x00000000fffff984 */ /* 0x000fe20000000800 */
[----:B------:R-:W-:Y:S01]  /*4530*/  @!PT LDS RZ, [RZ] ;  /* 0x00000000fffff984 */ /* 0x000fe20000000800 */
[----:B------:R-:W-:Y:S01]  /*4540*/  @!PT LDS RZ, [RZ] ;  /* 0x00000000fffff984 */ /* 0x000fe20000000800 */
[----:B------:R4:W-:Y:S01]  /*4550*/  @!P2 LDGSTS.E.BYPASS.LTC128B.128 [R199+0xa800], [R14.64+0x100] ;  /* 0x0a8001000ec7afae */ /* 0x0009e2000b901d52 */
[C---:B---3--:R-:W-:Y:S02]  /*4560*/  @!P2 LEA R10, P1, R0.reuse, c[0x0][0x168], 0x1 ;  /* 0x00005a00000aaa11 */ /* 0x048fe400078208ff */
[C---:B------:R-:W-:Y:S01]  /*4570*/  @!P4 LEA.HI.X R17, R0.reuse, c[0x0][0x16c], R6, 0x1, P6 ;  /* 0x00005b000011ca11 */ /* 0x040fe200030f0c06 */
[----:B------:R1:W-:Y:S01]  /*4580*/  @P4 STS.128 [R199+0x7000], RZ ;  /* 0x007000ffc7004388 */ /* 0x0003e20000000c00 */
[----:B------:R-:W-:-:S02]  /*4590*/  IADD3 R3, P6, R0, UR7, RZ ;  /* 0x0000000700037c10 */ /* 0x000fc4000ffde0ff */
[C-C-:B------:R-:W-:Y:S01]  /*45a0*/  @!P3 LEA.HI.X R13, R0.reuse, c[0x0][0x16c], R6.reuse, 0x1, P5 ;  /* 0x00005b00000dba11 */ /* 0x140fe200028f0c06 */
[----:B------:R-:W-:Y:S01]  /*45b0*/  @!PT LDS RZ, [RZ] ;  /* 0x00000000fffff984 */ /* 0x000fe20000000800 */
[----:B------:R-:W-:Y:S01]  /*45c0*/  @!PT LDS RZ, [RZ] ;  /* 0x00000000fffff984 */ /* 0x000fe20000000800 */
[----:B------:R-:W-:Y:S01]  /*45d0*/  @!PT LDS RZ, [RZ] ;  /* 0x00000000fffff984 */ /* 0x000fe20000000800 */
[----:B------:R1:W-:Y:S01]  /*45e0*/  @!P4 LDGSTS.E.BYPASS.LTC128B.128 [R199+0x7000], [R16.64] ;  /* 0x0700000010c7cfae */ /* 0x0003e2000b901d52 */
[----:B------:R-:W-:Y:S02]  /*45f0*/  @!P2 LEA.HI.X R11, R0, c[0x0][0x16c], R6, 0x1, P1 ;  /* 0x00005b00000baa11 */ /* 0x000fe400008f0c06 */
[----:B------:R-:W-:Y:S01]  /*4600*/  IADD3.X R6, R6, UR6, RZ, P6, !PT ;  /* 0x0000000606067c10 */ /* 0x000fe2000b7fe4ff */
[----:B------:R1:W-:Y:S01]  /*4610*/  @P3 STS.128 [R199+0x9000], RZ ;  /* 0x009000ffc7003388 */ /* 0x0003e20000000c00 */
[----:B--2---:R-:W-:-:S03]  /*4620*/  @!P3 LEA R8, P1, R3, c[0x0][0x168], 0x1 ;  /* 0x00005a000308ba11 */ /* 0x004fc600078208ff */
        /* <DEDUP_REMOVED lines=9> */
[----:B------:R1:W-:Y:S01]  /*46c0*/  @!P2 LDGSTS.E.BYPASS.LTC128B.128 [R199+0xb000], [R10.64+0x100] ;  /* 0x0b0001000ac7afae */ /* 0x0003e2000b901d52 */
[----:B----4-:R-:W-:-:S03]  /*46d0*/  @!P4 LEA R14, P5, R3, c[0x0][0x168], 0x1 ;  /* 0x00005a00030eca11 */ /* 0x010fc600078a08ff */
[----:B------:R1:W-:Y:S01]  /*46e0*/  @P4 STS.128 [R199+0x7800], RZ ;  /* 0x007800ffc7004388 */ /* 0x0003e20000000c00 */
[----:B------:R-:W-:-:S05]  /*46f0*/  @!P4 LEA.HI.X R15, R3, c[0x0][0x16c], R6, 0x1, P5 ;  /* 0x00005b00030fca11 */ /* 0x000fca00028f0c06 */
        /* <DEDUP_REMOVED lines=17> */
.L_x_481:
[----:B------:R-:W-:Y:S05]  /*4810*/  BSYNC B0 ;  /* 0x0000000000007941 */ /* 0x000fea0003800000 */
.L_x_480:
[----:B------:R-:W0:Y:S02]  /*4820*/  LDGDEPBAR ;  /* 0x00000000000079af */ /* 0x000e240000000000 */
.L_x_479:
[----:B------:R-:W-:Y:S01]  /*4830*/  FMNMX.FTZ R3, R22, R23, !PT ;  /* 0x0000001716037209 */ /* 0x000fe20007810000 */
[----:B------:R-:W-:Y:S01]  /*4840*/  STL [R1+0xdc], R181 ;  /* 0x0000dcb501007387 */ /* 0x000fe20000100800 */
[----:B------:R-:W-:Y:S01]  /*4850*/  FMNMX.FTZ R0, R24, R25, !PT ;  /* 0x0000001918007209 */ /* 0x000fe20007810000 */
[----:B------:R-:W-:Y:S01]  /*4860*/  IMAD.WIDE.U32 R248, R97, -0x326172a9, RZ ;  /* 0xcd9e8d5761f87825 */ /* 0x000fe200078e00ff */
[----:B------:R-:W-:Y:S01]  /*4870*/  FMNMX.FTZ R3, R45, R3, !PT ;  /* 0x000000032d037209 */ /* 0x000fe20007810000 */
[----:B------:R-:W-:Y:S01]  /*4880*/  STL [R1+0xd8], R176 ;  /* 0x0000d8b001007387 */ /* 0x000fe20000100800 */
[----:B------:R-:W-:Y:S01]  /*4890*/  FMNMX.FTZ R0, R60, R0, !PT ;  /* 0x000000003c007209 */ /* 0x000fe20007810000 */
[----:B------:R-:W-:Y:S01]  /*48a0*/  USHF.L.U32 UR4, UR20, 0x1, URZ ;  /* 0x0000000114047899 */ /* 0x000fe2000800063f */
[----:B------:R-:W-:Y:S01]  /*48b0*/  FMNMX.FTZ R3, R47, R3, !PT ;  /* 0x000000032f037209 */ /* 0x000fe20007810000 */
[----:B------:R-:W-:Y:S01]  /*48c0*/  STL [R1+0xd4], R21 ;  /* 0x0000d41501007387 */ /* 0x000fe20000100800 */
[----:B------:R-:W-:Y:S01]  /*48d0*/  FMNMX.FTZ R0, R48, R0, !PT ;  /* 0x0000000030007209 */ /* 0x000fe20007810000 */
[----:B------:R-:W-:Y:S01]  /*48e0*/  UIADD3 UR15, UR23, -0x4498517b, URZ ;  /* 0xbb67ae85170f7890 */ /* 0x000fe2000fffe03f */
[----:B------:R-:W-:Y:S01]  /*48f0*/  FMNMX.FTZ R3, R44, R3, !PT ;  /* 0x000000032c037209 */ /* 0x000fe20007810000 */
[----:B------:R-:W-:Y:S01]  /*4900*/  STL [R1+0xd0], R20 ;  /* 0x0000d01401007387 */ /* 0x000fe20000100800 */
[----:B------:R-:W-:Y:S01]  /*4910*/  FMNMX.FTZ R0, R51, R0, !PT ;  /* 0x0000000033007209 */ /* 0x000fe20007810000 */
[----:B------:R-:W-:Y:S01]  /*4920*/  ULOP3.LUT UR17, UR4, UR23, URZ, 0x3c, !UPT ;  /* 0x0000001704117292 */ /* 0x000fe2000f8e3c3f */
        /* <DEDUP_REMOVED lines=25> */
[----:B------:R-:W-:Y:S01]  /*4ac0*/  LDSM.16.MT88.4 R40, [R177+0xc000] ;  /* 0x00c00000b128783b */ /* 0x000fe20000004200 */
[----:B------:R-:W-:Y:S01]  /*4ad0*/  LOP3.LUT R7, R93, UR22, RZ, 0x3c, !PT ;  /* 0x000000165d077c12 */ /* 0x000fe2000f8e3cff */
[----:B------:R-:W-:Y:S01]  /*4ae0*/  IMAD R178, R4, 0x2, R177 ;  /* 0x0000000204b27824 */ /* 0x000fe200078e02b1 */
[----:B------:R-:W-:Y:S01]  /*4af0*/  FMNMX.FTZ R3, R165, R3, !PT ;  /* 0x00000003a5037209 */ /* 0x000fe20007810000 */
[----:B------:R-:W-:Y:S01]  /*4b00*/  LDSM.16.MT88.4 R28, [R180+0xc000] ;  /* 0x00c00000b41c783b */ /* 0x000fe20000004200 */
[----:B------:R-:W-:Y:S01]  /*4b10*/  ULOP3.LUT UR4, UR4, UR23, URZ, 0x3c, !UPT ;  /* 0x0000001704047292 */ /* 0x000fe2000f8e3c3f */
[----:B------:R-:W-:Y:S01]  /*4b20*/  IMAD R179, R2, 0x2, R178 ;  /* 0x0000000202b37824 */ /* 0x000fe200078e02b2 */
[----:B------:R-:W-:Y:S01]  /*4b30*/  FMNMX.FTZ R3, R117, R3, !PT ;  /* 0x0000000375037209 */ /* 0x000fe20007810000 */
[----:B------:R2:W-:Y:S03]  /*4b40*/  STL [R1+0xb8], R7 ;  /* 0x0000b80701007387 */ /* 0x0005e60000100800 */
[----:B------:R-:W-:Y:S01]  /*4b50*/  FMNMX.FTZ R3, R164, R3, !PT ;  /* 0x00000003a4037209 */ /* 0x000fe20007810000 */
[----:B------:R-:W-:Y:S03]  /*4b60*/  LDSM.16.MT88.4 R88, [R177+0xc800] ;  /* 0x00c80000b158783b */ /* 0x000fe60000004200 */
[----:B------:R-:W-:Y:S01]  /*4b70*/  FMNMX.FTZ R3, R170, R3, !PT ;  /* 0x00000003aa037209 */ /* 0x000fe20007810000 */
[----:B------:R-:W-:Y:S04]  /*4b80*/  LDSM.16.MT88.4 R132, [R180+0xc800] ;  /* 0x00c80000b484783b */ /* 0x000fe80000004200 */
[----:B------:R-:W3:Y:S04]  /*4b90*/  SHFL.BFLY PT, R6, R3, 0x2, 0x1f ;  /* 0x0c401f0003067f89 */ /* 0x000ee800000e0000 */
[----:B------:R-:W-:Y:S04]  /*4ba0*/  LDSM.16.MT88.4 R32, [R178+0xc000] ;  /* 0x00c00000b220783b */ /* 0x000fe80000004200 */
[----:B------:R-:W-:Y:S04]  /*4bb0*/  LDSM.16.MT88.4 R36, [R179+0xc000] ;  /* 0x00c00000b324783b */ /* 0x000fe80000004200 */
[----:B------:R-:W-:Y:S01]  /*4bc0*/  LDSM.16.MT88.4 R52, [R177+0xe000] ;  /* 0x00e00000b134783b */ /* 0x000fe20000004200 */
[----:B--2---:R-:W-:-:S03]  /*4bd0*/  LOP3.LUT R7, R249, R7, RZ, 0x3c, !PT ;  /* 0x00000007f9077212 */ /* 0x004fc600078e3cff */
[----:B------:R-:W-:Y:S02]  /*4be0*/  LDSM.16.MT88.4 R76, [R179+0xe000] ;  /* 0x00e00000b34c783b */ /* 0x000fe40000004200 */
[----:B------:R-:W-:Y:S02]  /*4bf0*/  IMAD.WIDE.U32 R98, R7, -0x2daee0ad, RZ ;  /* 0xd2511f5307627825 */ /* 0x000fe400078e00ff */
[----:B------:R-:W-:Y:S01]  /*4c00*/  LDSM.16.MT88.4 R64, [R180+0xe000] ;  /* 0x00e00000b440783b */ /* 0x000fe20000004200 */
[----:B---3--:R-:W-:-:S03]  /*4c10*/  FMNMX.FTZ R3, R3, R6, !PT ;  /* 0x0000000603037209 */ /* 0x008fc60007810000 */
[----:B------:R-:W-:Y:S01]  /*4c20*/  LDSM.16.MT88.4 R100, [R177+0x10000] ;  /* 0x01000000b164783b */ /* 0x000fe20000004200 */
[----:B------:R-:W-:-:S03]  /*4c30*/  FMNMX.FTZ R6, R209, R0, !PT ;  /* 0x00000000d1067209 */ /* 0x000fc60007810000 */
[----:B------:R-:W2:Y:S01]  /*4c40*/  SHFL.BFLY PT, R0, R3, 0x1, 0x1f ;  /* 0x0c201f0003007f89 */ /* 0x000ea200000e0000 */
[----:B------:R-:W-:-:S03]  /*4c50*/  FMNMX.FTZ R6, R201, R6, !PT ;  /* 0x00000006c9067209 */ /* 0x000fc60007810000 */
[----:B------:R-:W-:Y:S01]  /*4c60*/  LDSM.16.MT88.4 R108, [R178+0x10000] ;  /* 0x01000000b26c783b */ /* 0x000fe20000004200 */
[----:B------:R-:W-:-:S03]  /*4c70*/  FMNMX.FTZ R6, R202, R6, !PT ;  /* 0x00000006ca067209 */ /* 0x000fc60007810000 */
[----:B------:R-:W-:Y:S01]  /*4c80*/  LDSM.16.MT88.4 R144, [R180+0x10000] ;  /* 0x01000000b490783b */ /* 0x000fe20000004200 */
[----:B------:R-:W-:-:S03]  /*4c90*/  FMNMX.FTZ R6, R200, R6, !PT ;  /* 0x00000006c8067209 */ /* 0x000fc60007810000 */
[----:B------:R-:W-:Y:S01]  /*4ca0*/  LDSM.16.MT88.4 R140, [R179+0x10000] ;  /* 0x01000000b38c783b */ /* 0x000fe20000004200 */
[----:B------:R-:W-:-:S03]  /*4cb0*/  FMNMX.FTZ R6, R171, R6, !PT ;  /* 0x00000006ab067209 */ /* 0x000fc60007810000 */
[----:B------:R-:W-:Y:S04]  /*4cc0*/  LDSM.16.MT88.4 R136, [R178+0xc800] ;  /* 0x00c80000b288783b */ /* 0x000fe80000004200 */
[----:B------:R-:W3:Y:S01]  /*4cd0*/  SHFL.BFLY PT, R116, R6, 0x2, 0x1f ;  /* 0x0c401f0006747f89 */ /* 0x000ee200000e0000 */
[----:B--2---:R-:W-:-:S03]  /*4ce0*/  FMNMX.FTZ R3, R3, R0, !PT ;  /* 0x0000000003037209 */ /* 0x004fc60007810000 */
[----:B------:R-:W-:Y:S01]  /*4cf0*/  LDSM.16.MT88.4 R128, [R179+0xc800] ;  /* 0x00c80000b380783b */ /* 0x000fe20000004200 */
[C---:B------:R-:W-:Y:S01]  /*4d00*/  FSETP.NEU.FTZ.AND P1, PT, R3.reuse, -INF , PT ;  /* 0xff8000000300780b */ /* 0x040fe20003f3d000 */
[----:B------:R-:W-:Y:S02]  /*4d10*/  FMUL.FTZ R0, R3, c[0x0][0x23c] ;  /* 0x00008f0003007a20 */ /* 0x000fe40000410000 */
[----:B------:R-:W-:Y:S03]  /*4d20*/  LDSM.16.MT88.4 R112, [R178+0xe800] ;  /* 0x00e80000b270783b */ /* 0x000fe60000004200 */
[----:B------:R-:W-:Y:S01]  /*4d30*/  FSEL R0, R0, RZ, P1 ;  /* 0x000000ff00007208 */ /* 0x000fe20000800000 */
[----:B------:R-:W-:Y:S04]  /*4d40*/  LDSM.16.MT88.4 R124, [R177+0xe800] ;  /* 0x00e80000b17c783b */ /* 0x000fe80000004200 */
[----:B-1----:R-:W-:-:S02]  /*4d50*/  FFMA.FTZ R8, R22, c[0x0][0x23c], -R0 ;  /* 0x00008f0016087a23 */ /* 0x002fc40000010800 */
[----:B------:R-:W-:Y:S02]  /*4d60*/  FFMA.FTZ R9, R23, c[0x0][0x23c], -R0 ;  /* 0x00008f0017097a23 */ /* 0x000fe40000010800 */
[----:B------:R1:W-:Y:S01]  /*4d70*/  MUFU.EX2 R240, R8 ;  /* 0x0000000800f07308 */ /* 0x0003e20000000800 */
[----:B---3--:R-:W-:Y:S02]  /*4d80*/  FMNMX.FTZ R116, R6, R116, !PT ;  /* 0x0000007406747209 */ /* 0x008fe40007810000 */
[----:B------:R-:W-:Y:S01]  /*4d90*/  LOP3.LUT R6, R119, UR17, RZ, 0x3c, !PT ;  /* 0x0000001177067c12 */ /* 0x000fe2000f8e3cff */
[----:B------:R-:W-:-:S04]  /*4da0*/  UIADD3 UR17, UR22, 0x1715609d, URZ ;  /* 0x1715609d16117890 */ /* 0x000fc8000fffe03f */
[----:B------:R2:W3:Y:S01]  /*4db0*/  MUFU.EX2 R226, R9 ;  /* 0x0000000900e27308 */ /* 0x0004e20000000800 */
[----:B------:R-:W-:-:S05]  /*4dc0*/  IMAD.WIDE.U32 R6, R6, -0x326172a9, RZ ;  /* 0xcd9e8d5706067825 */ /* 0x000fca00078e00ff */
[----:B------:R-:W-:Y:S02]  /*4dd0*/  LOP3.LUT R7, R7, UR29, R248, 0x96, !PT ;  /* 0x0000001d07077c12 */ /* 0x000fe4000f8e96f8 */
[----:B-1----:R-:W-:Y:S01]  /*4de0*/  LOP3.LUT R8, R99, UR15, R118, 0x96, !PT ;  /* 0x0000000f63087c12 */ /* 0x002fe2000f8e9676 */
[----:B------:R-:W-:-:S04]  /*4df0*/  UIADD3 UR15, UR23, -0x56f99767, URZ ;  /* 0xa9066899170f7890 */ /* 0x000fc8000fffe03f */
[----:B------:R-:W-:Y:S01]  /*4e00*/  IMAD.WIDE.U32 R22, R8, -0x326172a9, RZ ;  /* 0xcd9e8d5708167825 */ /* 0x000fe200078e00ff */
[----:B--2---:R-:W1:Y:S03]  /*4e10*/  SHFL.BFLY PT, R9, R116, 0x1, 0x1f ;  /* 0x0c201f0074097f89 */ /* 0x004e6600000e0000 */
[----:B------:R-:W-:Y:S01]  /*4e20*/  FFMA.FTZ R8, R45, c[0x0][0x23c], -R0 ;  /* 0x00008f002d087a23 */ /* 0x000fe20000010800 */
[----:B------:R-:W-:Y:S01]  /*4e30*/  LOP3.LUT R12, R23, UR28, R6, 0x96, !PT ;  /* 0x0000001c170c7c12 */ /* 0x000fe2000f8e9606 */
[----:B------:R-:W-:Y:S01]  /*4e40*/  IMAD.WIDE.U32 R6, R7, -0x2daee0ad, RZ ;  /* 0xd2511f5307067825 */ /* 0x000fe200078e00ff */
[----:B---3--:R-:W-:Y:S01]  /*4e50*/  F2FP.PACK_AB R5, R226, R240 ;  /* 0x000000f0e205723e */ /* 0x008fe200000000ff */
[----:B------:R2:W-:Y:S02]  /*4e60*/  MUFU.EX2 R225, R8 ;  /* 0x0000000800e17308 */ /* 0x0005e40000000800 */
[----:B------:R-:W-:Y:S01]  /*4e70*/  IMAD.WIDE.U32 R12, R12, -0x2daee0ad, RZ ;  /* 0xd2511f530c0c7825 */ /* 0x000fe200078e00ff */
[----:B------:R-:W-:-:S02]  /*4e80*/  LOP3.LUT R7, R7, UR27, R98, 0x96, !PT ;  /* 0x0000001b07077c12 */ /* 0x000fc4000f8e9662 */
[----:B------:R-:W-:Y:S02]  /*4e90*/  PRMT R153, R5, 0x7610, R153 ;  /* 0x0000761005997816 */ /* 0x000fe40000000099 */
[----:B------:R-:W-:Y:S01]  /*4ea0*/  LOP3.LUT R10, R13, UR25, R6, 0x96, !PT ;  /* 0x000000190d0a7c12 */ /* 0x000fe2000f8e9606 */
[----:B------:R-:W-:Y:S01]  /*4eb0*/  IMAD.WIDE.U32 R6, R7, -0x326172a9, RZ ;  /* 0xcd9e8d5707067825 */ /* 0x000fe200078e00ff */
[----:B------:R-:W-:-:S03]  /*4ec0*/  PRMT R151, R5, 0x7632, R151 ;  /* 0x0000763205977816 */ /* 0x000fc60000000097 */
[----:B------:R-:W-:-:S04]  /*4ed0*/  IMAD.WIDE.U32 R10, R10, -0x326172a9, RZ ;  /* 0xcd9e8d570a0a7825 */ /* 0x000fc800078e00ff */
[----:B--2---:R-:W-:Y:S01]  /*4ee0*/  FFMA.FTZ R8, R47, c[0x0][0x23c], -R0 ;  /* 0x00008f002f087a23 */ /* 0x004fe20000010800 */
[----:B------:R-:W-:Y:S01]  /*4ef0*/  LOP3.LUT R11, R11, UR24, R6, 0x96, !PT ;  /* 0x000000180b0b7c12 */ /* 0x000fe2000f8e9606 */
[----:B------:R-:W-:Y:S01]  /*4f00*/  FFMA.FTZ R6, R46, c[0x0][0x23c], -R0 ;  /* 0x00008f002e067a23 */ /* 0x000fe20000010800 */
[----:B-1----:R-:W-:Y:S01]  /*4f10*/  FMNMX.FTZ R116, R116, R9, !PT ;  /* 0x0000000974747209 */ /* 0x002fe20007810000 */
[----:B------:R1:W2:Y:S02]  /*4f20*/  MUFU.EX2 R215, R8 ;  /* 0x0000000800d77308 */ /* 0x0002a40000000800 */
[----:B------:R-:W-:Y:S01]  /*4f30*/  IMAD.WIDE.U32 R96, R11, -0x2daee0ad, RZ ;  /* 0xd2511f530b607825 */ /* 0x000fe200078e00ff */
[----:B------:R-:W-:-:S05]  /*4f40*/  FSETP.NEU.FTZ.AND P1, PT, R116, -INF , PT ;  /* 0xff8000007400780b */ /* 0x000fca0003f3d000 */
[----:B------:R-:W-:Y:S01]  /*4f50*/  MUFU.EX2 R224, R6 ;  /* 0x0000000600e07308 */ /* 0x000fe20000000800 */
[----:B-1----:R-:W-:Y:S01]  /*4f60*/  FFMA.FTZ R8, R44, c[0x0][0x23c], -R0 ;  /* 0x00008f002c087a23 */ /* 0x002fe20000010800 */
[----:B--2---:R-:W-:-:S06]  /*4f70*/  F2FP.PACK_AB R5, R215, R225 ;  /* 0x000000e1d705723e */ /* 0x004fcc00000000ff */
[----:B------:R1:W-:Y:S01]  /*4f80*/  MUFU.EX2 R220, R8 ;  /* 0x0000000800dc7308 */ /* 0x0003e20000000800 */
[C---:B------:R-:W-:Y:S02]  /*4f90*/  PRMT R157, R5.reuse, 0x7610, R157 ;  /* 0x00007610059d7816 */ /* 0x040fe4000000009d */
[----:B------:R-:W-:-:S04]  /*4fa0*/  PRMT R155, R5, 0x7632, R155 ;  /* 0x00007632059b7816 */ /* 0x000fc8000000009b */
[----:B------:R-:W-:Y:S02]  /*4fb0*/  PRMT R2, R157, 0x5410, R155 ;  /* 0x000054109d027816 */ /* 0x000fe4000000009b */
[----:B-1----:R-:W-:Y:S01]  /*4fc0*/  LOP3.LUT R8, R7, UR26, R22, 0x96, !PT ;  /* 0x0000001a07087c12 */ /* 0x002fe2000f8e9616 */
[----:B------:R-:W-:-:S04]  /*4fd0*/  FMUL.FTZ R7, R116, c[0x0][0x23c] ;  /* 0x00008f0074077a20 */ /* 0x000fc80000410000 */
[----:B------:R-:W-:Y:S01]  /*4fe0*/  IMAD.WIDE.U32 R8, R8, -0x2daee0ad, RZ ;  /* 0xd2511f5308087825 */ /* 0x000fe200078e00ff */
[----:B------:R-:W-:-:S03]  /*4ff0*/  FSEL R6, R7, RZ, P1 ;  /* 0x000000ff07067208 */ /* 0x000fc60000800000 */
[----:B------:R-:W-:Y:S01]  /*5000*/  FFMA.FTZ R7, R26, c[0x0][0x23c], -R0 ;  /* 0x00008f001a077a23 */ /* 0x000fe20000010800 */
[----:B------:R-:W-:Y:S01]  /*5010*/  LOP3.LUT R16, R97, UR15, R8, 0x96, !PT ;  /* 0x0000000f61107c12 */ /* 0x000fe2000f8e9608 */
[----:B------:R-:W-:Y:S01]  /*5020*/  IMAD R97, R251, 0x10000, R251 ;  /* 0x00010000fb617824 */ /* 0x000fe200078e02fb */
[----:B------:R-:W-:Y:S01]  /*5030*/  LOP3.LUT R8, R9, UR21, R12, 0x96, !PT ;  /* 0x0000001509087c12 */ /* 0x000fe2000f8e960c */
[----:B------:R1:W-:Y:S01]  /*5040*/  MUFU.EX2 R21, R7 ;  /* 0x0000000700157308 */ /* 0x0003e20000000800 */
[----:B------:R-:W-:Y:S02]  /*5050*/  FFMA.FTZ R9, R60, c[0x0][0x23c], -R6 ;  /* 0x00008f003c097a23 */ /* 0x000fe40000010806 */
[----:B------:R-:W-:-:S04]  /*5060*/  IMAD.WIDE.U32 R16, R16, -0x326172a9, RZ ;  /* 0xcd9e8d5710107825 */ /* 0x000fc800078e00ff */
[----:B------:R-:W-:Y:S01]  /*5070*/  IMAD.WIDE.U32 R70, R8, -0x326172a9, RZ ;  /* 0xcd9e8d5708467825 */ /* 0x000fe200078e00ff */
[----:B------:R-:W-:Y:S01]  /*5080*/  LOP3.LUT R8, R16, 0xffff, RZ, 0xc0, !PT ;  /* 0x0000ffff10087812 */ /* 0x000fe200078ec0ff */
[----:B------:R2:W-:Y:S01]  /*5090*/  MUFU.EX2 R221, R9 ;  /* 0x0000000900dd7308 */ /* 0x0005e20000000800 */
[----:B------:R-:W-:Y:S02]  /*50a0*/  SHF.R.U32.HI R18, RZ, 0x18, R16 ;  /* 0x00000018ff127819 */ /* 0x000fe40000011610 */
[----:B------:R-:W-:Y:S02]  /*50b0*/  SHF.R.U32.HI R8, RZ, 0x8, R8 ;  /* 0x00000008ff087819 */ /* 0x000fe40000011608 */
[----:B------:R-:W-:Y:S01]  /*50c0*/  LOP3.LUT R10, R71, UR17, R10, 0x96, !PT ;  /* 0x00000011470a7c12 */ /* 0x000fe2000f8e960a */
[----:B-1----:R-:W-:Y:S01]  /*50d0*/  FFMA.FTZ R7, R24, c[0x0][0x23c], -R6 ;  /* 0x00008f0018077a23 */ /* 0x002fe20000010806 */
[----:B------:R-:W-:-:S03]  /*50e0*/  LOP3.LUT R249, R16, 0xffff, RZ, 0xc0, !PT ;  /* 0x0000ffff10f97812 */ /* 0x000fc600078ec0ff */
[----:B------:R-:W-:Y:S01]  /*50f0*/  IMAD.WIDE.U32 R68, R10, -0x2daee0ad, RZ ;  /* 0xd2511f530a447825 */ /* 0x000fe200078e00ff */
[----:B------:R1:W-:Y:S04]  /*5100*/  MUFU.EX2 R222, R7 ;  /* 0x0000000700de7308 */ /* 0x0003e80000000800 */
[----:B------:R-:W-:Y:S02]  /*5110*/  LOP3.LUT R12, R68, 0xff, RZ, 0xc0, !PT ;  /* 0x000000ff440c7812 */ /* 0x000fe400078ec0ff */
[----:B--2---:R-:W-:-:S04]  /*5120*/  SHF.R.U32.HI R9, RZ, 0x10, R16 ;  /* 0x00000010ff097819 */ /* 0x004fc80000011610 */
[----:B------:R-:W-:-:S04]  /*5130*/  LOP3.LUT R13, R9, 0xff, RZ, 0xc0, !PT ;  /* 0x000000ff090d7812 */ /* 0x000fc800078ec0ff */
[----:B------:R-:W-:Y:S01]  /*5140*/  PRMT R18, R13, 0x5410, R18 ;  /* 0x000054100d127816 */ /* 0x000fe20000000012 */
[----:B-1----:R-:W-:-:S04]  /*5150*/  FFMA.FTZ R7, R25, c[0x0][0x23c], -R6 ;  /* 0x00008f0019077a23 */ /* 0x002fc80000010806 */
[----:B------:R-:W-:Y:S01]  /*5160*/  HSET2.LE.AND R4, R18, R97, PT ;  /* 0x0000006112047233 */ /* 0x000fe20003803000 */
[----:B------:R1:W-:Y:S02]  /*5170*/  MUFU.EX2 R227, R7 ;  /* 0x0000000700e37308 */ /* 0x0003e40000000800 */
[----:B-1----:R-:W-:-:S04]  /*5180*/  LOP3.LUT R7, R16, 0xff, RZ, 0xc0, !PT ;  /* 0x000000ff10077812 */ /* 0x002fc800078ec0ff */
[----:B------:R-:W-:Y:S01]  /*5190*/  PRMT R19, R7, 0x5410, R8 ;  /* 0x0000541007137816 */ /* 0x000fe20000000008 */
[----:B------:R-:W-:Y:S01]  /*51a0*/  FFMA.FTZ R8, R48, c[0x0][0x23c], -R6 ;  /* 0x00008f0030087a23 */ /* 0x000fe20000010806 */
[----:B------:R-:W-:-:S03]  /*51b0*/  LOP3.LUT R7, R17, UR30, R70, 0x96, !PT ;  /* 0x0000001e11077c12 */ /* 0x000fc6000f8e9646 */
[----:B------:R1:W-:Y:S01]  /*51c0*/  MUFU.EX2 R214, R8 ;  /* 0x0000000800d67308 */ /* 0x0003e20000000800 */
[C---:B------:R-:W-:Y:S02]  /*51d0*/  LOP3.LUT R10, R7.reuse, 0xffff, RZ, 0xc0, !PT ;  /* 0x0000ffff070a7812 */ /* 0x040fe400078ec0ff */
[----:B------:R-:W-:Y:S02]  /*51e0*/  LOP3.LUT R15, R7, 0xff, RZ, 0xc0, !PT ;  /* 0x000000ff070f7812 */ /* 0x000fe400078ec0ff */
[--C-:B------:R-:W-:Y:S02]  /*51f0*/  SHF.R.U32.HI R11, RZ, 0x10, R7.reuse ;  /* 0x00000010ff0b7819 */ /* 0x100fe40000011607 */
[----:B------:R-:W-:Y:S02]  /*5200*/  SHF.R.U32.HI R14, RZ, 0x18, R7 ;  /* 0x00000018ff0e7819 */ /* 0x000fe40000011607 */
[----:B------:R-:W-:Y:S02]  /*5210*/  LOP3.LUT R7, R68, 0xffff, RZ, 0xc0, !PT ;  /* 0x0000ffff44077812 */ /* 0x000fe400078ec0ff */
[----:B------:R-:W-:-:S02]  /*5220*/  LOP3.LUT R9, R11, 0xff, RZ, 0xc0, !PT ;  /* 0x000000ff0b097812 */ /* 0x000fc400078ec0ff */
[----:B------:R-:W-:Y:S02]  /*5230*/  SHF.R.U32.HI R7, RZ, 0x8, R7 ;  /* 0x00000008ff077819 */ /* 0x000fe40000011607 */
[----:B------:R-:W-:Y:S01]  /*5240*/  PRMT R14, R9, 0x5410, R14 ;  /* 0x00005410090e7816 */ /* 0x000fe2000000000e */
[--C-:B-1----:R-:W-:Y:S01]  /*5250*/  FFMA.FTZ R8, R51, c[0x0][0x23c], -R6.reuse ;  /* 0x00008f0033087a23 */ /* 0x102fe20000010806 */
[----:B------:R-:W-:Y:S01]  /*5260*/  PRMT R45, R12, 0x5410, R7 ;  /* 0x000054100c2d7816 */ /* 0x000fe20000000007 */
[----:B------:R-:W-:Y:S01]  /*5270*/  FFMA.FTZ R9, R56, c[0x0][0x23c], -R6 ;  /* 0x00008f0038097a23 */ /* 0x000fe20000010806 */
[----:B------:R-:W-:Y:S01]  /*5280*/  LOP3.LUT R7, R69, UR5, R96, 0x96, !PT ;  /* 0x0000000545077c12 */ /* 0x000fe2000f8e9660 */
[----:B------:R1:W-:Y:S01]  /*5290*/  MUFU.EX2 R20, R8 ;  /* 0x0000000800147308 */ /* 0x0003e20000000800 */
[----:B------:R-:W-:Y:S01]  /*52a0*/  SHF.R.U32.HI R12, RZ, 0x18, R68 ;  /* 0x00000018ff0c7819 */ /* 0x000fe20000011644 */
[----:B------:R-:W2:Y:S01]  /*52b0*/  LDSM.16.MT88.4 R56, [R178+0xe000] ;  /* 0x00e00000b238783b */ /* 0x000ea20000004200 */
[----:B------:R-:W-:-:S02]  /*52c0*/  SHF.R.U32.HI R10, RZ, 0x8, R10 ;  /* 0x00000008ff0a7819 */ /* 0x000fc4000001160a */
[----:B------:R-:W-:Y:S02]  /*52d0*/  LOP3.LUT R13, R7, 0xff, RZ, 0xc0, !PT ;  /* 0x000000ff070d7812 */ /* 0x000fe400078ec0ff */
[----:B------:R-:W-:Y:S01]  /*52e0*/  PRMT R15, R15, 0x5410, R10 ;  /* 0x000054100f0f7816 */ /* 0x000fe2000000000a */
[----:B------:R3:W-:Y:S01]  /*52f0*/  MUFU.EX2 R223, R9 ;  /* 0x0000000900df7308 */ /* 0x0007e20000000800 */
[----:B------:R-:W-:-:S03]  /*5300*/  LOP3.LUT R10, R7, 0xffff, RZ, 0xc0, !PT ;  /* 0x0000ffff070a7812 */ /* 0x000fc600078ec0ff */
[----:B------:R-:W-:Y:S01]  /*5310*/  HSET2.LE.AND R5, R15, R97, PT ;  /* 0x000000610f057233 */ /* 0x000fe20003803000 */
[----:B------:R-:W-:Y:S01]  /*5320*/  SHF.R.U32.HI R10, RZ, 0x8, R10 ;  /* 0x00000008ff0a7819 */ /* 0x000fe2000001160a */
[----:B-1----:R-:W-:-:S03]  /*5330*/  FFMA.FTZ R8, R49, c[0x0][0x23c], -R6 ;  /* 0x00008f0031087a23 */ /* 0x002fc60000010806 */
[----:B------:R-:W-:Y:S01]  /*5340*/  PRMT R13, R13, 0x5410, R10 ;  /* 0x000054100d0d7816 */ /* 0x000fe2000000000a */
[----:B------:R1:W4:Y:S01]  /*5350*/  MUFU.EX2 R176, R8 ;  /* 0x0000000800b07308 */ /* 0x0003220000000800 */
[----:B---3--:R-:W-:Y:S02]  /*5360*/  SHF.R.U32.HI R9, RZ, 0x18, R7 ;  /* 0x00000018ff097819 */ /* 0x008fe40000011607 */
[----:B-1----:R-:W-:-:S04]  /*5370*/  SHF.R.U32.HI R8, RZ, 0x10, R68 ;  /* 0x00000010ff087819 */ /* 0x002fc80000011644 */
[----:B------:R-:W-:Y:S02]  /*5380*/  LOP3.LUT R11, R8, 0xff, RZ, 0xc0, !PT ;  /* 0x000000ff080b7812 */ /* 0x000fe400078ec0ff */
[----:B------:R-:W-:Y:S01]  /*5390*/  SHF.R.U32.HI R8, RZ, 0x10, R7 ;  /* 0x00000010ff087819 */ /* 0x000fe20000011607 */
[----:B------:R-:W-:Y:S01]  /*53a0*/  FFMA.FTZ R7, R50, c[0x0][0x23c], -R6 ;  /* 0x00008f0032077a23 */ /* 0x000fe20000010806 */
[----:B------:R-:W-:Y:S02]  /*53b0*/  PRMT R44, R11, 0x5410, R12 ;  /* 0x000054100b2c7816 */ /* 0x000fe4000000000c */
[----:B------:R-:W-:Y:S01]  /*53c0*/  LOP3.LUT R8, R8, 0xff, RZ, 0xc0, !PT ;  /* 0x000000ff08087812 */ /* 0x000fe200078ec0ff */
[----:B------:R4:W-:Y:S01]  /*53d0*/  MUFU.EX2 R181, R7 ;  /* 0x0000000700b57308 */ /* 0x0009e20000000800 */
[----:B------:R-:W-:Y:S01]  /*53e0*/  LOP3.LUT R11, R4, R2, RZ, 0xc0, !PT ;  /* 0x00000002040b7212 */ /* 0x000fe200078ec0ff */
[----:B------:R-:W-:Y:S01]  /*53f0*/  HSET2.LE.AND R2, R13, R97, PT ;  /* 0x000000610d027233 */ /* 0x000fe20003803000 */
[----:B------:R-:W-:Y:S01]  /*5400*/  PRMT R12, R8, 0x5410, R9 ;  /* 0x00005410080c7816 */ /* 0x000fe20000000009 */
[----:B------:R-:W-:-:S04]  /*5410*/  FFMA.FTZ R8, R27, c[0x0][0x23c], -R0 ;  /* 0x00008f001b087a23 */ /* 0x000fc80000010800 */
[----:B------:R1:W3:Y:S01]  /*5420*/  MUFU.EX2 R213, R8 ;  /* 0x0000000800d57308 */ /* 0x0002e20000000800 */
[----:B------:R-:W-:Y:S01]  /*5430*/  HSET2.LE.AND R4, R12, R97, PT ;  /* 0x000000610c047233 */ /* 0x000fe20003803000 */
[----:B----4-:R-:W-:-:S04]  /*5440*/  F2FP.PACK_AB R7, R176, R20 ;  /* 0x00000014b007723e */ /* 0x010fc800000000ff */
[C---:B------:R-:W-:Y:S02]  /*5450*/  PRMT R163, R7.reuse, 0x7610, R163 ;  /* 0x0000761007a37816 */ /* 0x040fe400000000a3 */
[----:B------:R-:W-:Y:S02]  /*5460*/  PRMT R162, R7, 0x7632, R162 ;  /* 0x0000763207a27816 */ /* 0x000fe400000000a2 */
[----:B------:R-:W-:Y:S02]  /*5470*/  F2FP.PACK_AB R7, R224, R220 ;  /* 0x000000dce007723e */ /* 0x000fe400000000ff */
[----:B-1----:R-:W-:Y:S02]  /*5480*/  F2FP.PACK_AB R8, R227, R222 ;  /* 0x000000dee308723e */ /* 0x002fe400000000ff */
[C---:B------:R-:W-:Y:S02]  /*5490*/  PRMT R161, R7.reuse, 0x7610, R161 ;  /* 0x0000761007a17816 */ /* 0x040fe400000000a1 */
[----:B------:R-:W-:-:S02]  /*54a0*/  PRMT R160, R7, 0x7632, R160 ;  /* 0x0000763207a07816 */ /* 0x000fc400000000a0 */
[C---:B------:R-:W-:Y:S02]  /*54b0*/  PRMT R148, R8.reuse, 0x7610, R148 ;  /* 0x0000761008947816 */ /* 0x040fe40000000094 */
[----:B------:R-:W-:Y:S02]  /*54c0*/  PRMT R149, R8, 0x7632, R149 ;  /* 0x0000763208957816 */ /* 0x000fe40000000095 */
[----:B------:R-:W-:Y:S02]  /*54d0*/  F2FP.PACK_AB R7, R214, R221 ;  /* 0x000000ddd607723e */ /* 0x000fe400000000ff */
[----:B---3--:R-:W-:Y:S02]  /*54e0*/  F2FP.PACK_AB R8, R213, R21 ;  /* 0x00000015d508723e */ /* 0x008fe400000000ff */
[C---:B------:R-:W-:Y:S02]  /*54f0*/  PRMT R152, R7.reuse, 0x7610, R152 ;  /* 0x0000761007987816 */ /* 0x040fe40000000098 */
[----:B------:R-:W-:-:S02]  /*5500*/  PRMT R150, R7, 0x7632, R150 ;  /* 0x0000763207967816 */ /* 0x000fc40000000096 */
[----:B------:R-:W-:Y:S02]  /*5510*/  F2FP.PACK_AB R7, R181, R223 ;  /* 0x000000dfb507723e */ /* 0x000fe400000000ff */
[C---:B------:R-:W-:Y:S02]  /*5520*/  PRMT R156, R8.reuse, 0x7610, R156 ;  /* 0x00007610089c7816 */ /* 0x040fe4000000009c */
[----:B------:R-:W-:Y:S02]  /*5530*/  PRMT R154, R8, 0x7632, R154 ;  /* 0x00007632089a7816 */ /* 0x000fe4000000009a */
[----:B------:R-:W-:Y:S02]  /*5540*/  PRMT R8, R148, 0x5410, R149 ;  /* 0x0000541094087816 */ /* 0x000fe40000000095 */
[C---:B------:R-:W-:Y:S02]  /*5550*/  PRMT R159, R7.reuse, 0x7610, R159 ;  /* 0x00007610079f7816 */ /* 0x040fe4000000009f */
[----:B------:R-:W-:Y:S01]  /*5560*/  PRMT R158, R7, 0x7632, R158 ;  /* 0x00007632079e7816 */ /* 0x000fe2000000009e */
[----:B------:R-:W-:Y:S01]  /*5570*/  HSET2.LE.AND R7, R14, R97, PT ;  /* 0x000000610e077233 */ /* 0x000fe20003803000 */
[----:B------:R-:W-:-:S02]  /*5580*/  LOP3.LUT R8, R5, R8, RZ, 0xc0, !PT ;  /* 0x0000000805087212 */ /* 0x000fc400078ec0ff */
[----:B------:R-:W-:-:S04]  /*5590*/  PRMT R5, R153, 0x5410, R151 ;  /* 0x0000541099057816 */ /* 0x000fc80000000097 */
[----:B------:R-:W-:Y:S01]  /*55a0*/  LOP3.LUT R9, R7, R5, RZ, 0xc0, !PT ;  /* 0x0000000507097212 */ /* 0x000fe200078ec0ff */
[----:B------:R-:W-:Y:S01]  /*55b0*/  HSET2.LE.AND R5, R19, R97, PT ;  /* 0x0000006113057233 */ /* 0x000fe20003803000 */
[----:B------:R-:W-:-:S04]  /*55c0*/  PRMT R7, R152, 0x5410, R150 ;  /* 0x0000541098077816 */ /* 0x000fc80000000096 */
[----:B------:R-:W-:Y:S02]  /*55d0*/  LOP3.LUT R10, R5, R7, RZ, 0xc0, !PT ;  /* 0x00000007050a7212 */ /* 0x000fe400078ec0ff */
[----:B------:R-:W-:-:S04]  /*55e0*/  PRMT R5, R163, 0x5410, R162 ;  /* 0x00005410a3057816 */ /* 0x000fc800000000a2 */
[----:B------:R-:W-:Y:S01]  /*55f0*/  LOP3.LUT R12, R2, R5, RZ, 0xc0, !PT ;  /* 0x00000005020c7212 */ /* 0x000fe200078ec0ff */
[C---:B------:R-:W-:Y:S01]  /*5600*/  HMMA.16816.F32 R24, R8.reuse, R40, RZ ;  /* 0x000000280818723c */ /* 0x040fe200000018ff */
[----:B------:R-:W-:Y:S02]  /*5610*/  PRMT R2, R161, 0x5410, R160 ;  /* 0x00005410a1027816 */ /* 0x000fe400000000a0 */
[----:B------:R-:W-:Y:S02]  /*5620*/  PRMT R5, R159, 0x5410, R158 ;  /* 0x000054109f057816 */ /* 0x000fe4000000009e */
[----:B------:R-:W-:Y:S01]  /*5630*/  LOP3.LUT R13, R4, R2, RZ, 0xc0, !PT ;  /* 0x00000002040d7212 */ /* 0x000fe200078ec0ff */
[--C-:B------:R-:W-:Y:S02]  /*5640*/  HSET2.LE.AND R2, R45, R97.reuse, PT ;  /* 0x000000612d027233 */ /* 0x100fe40003803000 */
[----:B------:R-:W-:Y:S01]  /*5650*/  HMMA.16816.F32 R48, R8, R28, RZ ;  /* 0x0000001c0830723c */ /* 0x000fe200000018ff */
[----:B------:R-:W-:-:S02]  /*5660*/  HSET2.LE.AND R4, R44, R97, PT ;  /* 0x000000612c047233 */ /* 0x000fc40003803000 */
[----:B------:R-:W-:Y:S02]  /*5670*/  LOP3.LUT R14, R2, R5, RZ, 0xc0, !PT ;  /* 0x00000005020e7212 */ /* 0x000fe400078ec0ff */
[----:B------:R-:W-:-:S03]  /*5680*/  PRMT R2, R156, 0x5410, R154 ;  /* 0x000054109c027816 */ /* 0x000fc6000000009a */
[----:B------:R-:W-:Y:S01]  /*5690*/  HMMA.16816.F32 R92, R8, R42, RZ ;  /* 0x0000002a085c723c */ /* 0x000fe200000018ff */
[----:B------:R-:W-:-:S07]  /*56a0*/  LOP3.LUT R15, R4, R2, RZ, 0xc0, !PT ;  /* 0x00000002040f7212 */ /* 0x000fce00078ec0ff */
[C---:B------:R-:W-:Y:S08]  /*56b0*/  HMMA.16816.F32 R72, R12.reuse, R88, R24 ;  /* 0x000000580c48723c */ /* 0x040ff00000001818 */
[----:B------:R-:W-:Y:S08]  /*56c0*/  HMMA.16816.F32 R228, R12, R132, R48 ;  /* 0x000000840ce4723c */ /* 0x000ff00000001830 */
[C---:B------:R-:W-:Y:S08]  /*56d0*/  HMMA.16816.F32 R84, R8.reuse, R32, RZ ;  /* 0x000000200854723c */ /* 0x040ff000000018ff */
[----:B------:R-:W-:Y:S01]  /*56e0*/  HMMA.16816.F32 R80, R8, R34, RZ ;  /* 0x000000220850723c */ /* 0x000fe200000018ff */
[----:B------:R-:W-:-:S02]  /*56f0*/  IMAD.MOV.U32 R7, RZ, RZ, R74 ;  /* 0x000000ffff077224 */ /* 0x000fc400078e004a */
[----:B------:R-:W-:Y:S02]  /*5700*/  IMAD.MOV.U32 R5, RZ, RZ, R75 ;  /* 0x000000ffff057224 */ /* 0x000fe400078e004b */
[----:B------:R-:W-:Y:S02]  /*5710*/  IMAD.MOV.U32 R4, RZ, RZ, R72 ;  /* 0x000000ffff047224 */ /* 0x000fe400078e0048 */
[----:B------:R-:W-:Y:S01]  /*5720*/  IMAD.MOV.U32 R2, RZ, RZ, R73 ;  /* 0x000000ffff027224 */ /* 0x000fe200078e0049 */
[----:B------:R-:W-:Y:S01]  /*5730*/  HMMA.16816.F32 R40, R8, R36, RZ ;  /* 0x000000240828723c */ /* 0x000fe200000018ff */
[----:B------:R-:W-:Y:S02]  /*5740*/  IMAD.MOV.U32 R19, RZ, RZ, R228 ;  /* 0x000000ffff137224 */ /* 0x000fe400078e00e4 */
[----:B------:R-:W-:-:S05]  /*5750*/  IMAD.MOV.U32 R18, RZ, RZ, R229 ;  /* 0x000000ffff127224 */ /* 0x000fca00078e00e5 */
[C---:B------:R-:W-:Y:S08]  /*5760*/  HMMA.16816.F32 R36, R8.reuse, R38, RZ ;  /* 0x000000260824723c */ /* 0x040ff000000018ff */
[C---:B--2---:R-:W-:Y:S08]  /*5770*/  HMMA.16816.F32 R24, R8.reuse, R56, RZ ;  /* 0x000000380818723c */ /* 0x044ff000000018ff */
[C---:B------:R-:W-:Y:S08]  /*5780*/  HMMA.16816.F32 R44, R8.reuse, R30, RZ ;  /* 0x0000001e082c723c */ /* 0x040ff000000018ff */
        /* <DEDUP_REMOVED lines=14> */
[----:B------:R-:W-:Y:S07]  /*5870*/  HMMA.16816.F32 R172, R8, R142, RZ ;  /* 0x0000008e08ac723c */ /* 0x000fee00000018ff */
[----:B------:R-:W-:Y:S01]  /*5880*/  IMAD.MOV.U32 R9, RZ, RZ, R231 ;  /* 0x000000ffff097224 */ /* 0x000fe200078e00e7 */
[----:B------:R-:W-:Y:S01]  /*5890*/  HMMA.16816.F32 R216, R12, R136, R84 ;  /* 0x000000880cd8723c */ /* 0x000fe20000001854 */
[----:B------:R-:W-:Y:S01]  /*58a0*/  IMAD.MOV.U32 R8, RZ, RZ, R230 ;  /* 0x000000ffff087224 */ /* 0x000fe200078e00e6 */
[----:B------:R-:W-:-:S06]  /*58b0*/  LOP3.LUT R143, R16, 0xff, RZ, 0xc0, !PT ;  /* 0x000000ff108f7812 */ /* 0x000fcc00078ec0ff */
[C---:B------:R-:W-:Y:S08]  /*58c0*/  HMMA.16816.F32 R236, R12.reuse, R90, R92 ;  /* 0x0000005a0cec723c */ /* 0x040ff0000000185c */
[C---:B------:R-:W-:Y:S08]  /*58d0*/  HMMA.16816.F32 R84, R12.reuse, R138, R80 ;  /* 0x0000008a0c54723c */ /* 0x040ff00000001850 */
[C---:B------:R-:W-:Y:S07]  /*58e0*/  HMMA.16816.F32 R80, R12.reuse, R130, R36 ;  /* 0x000000820c50723c */ /* 0x040fee0000001824 */
[----:B------:R-:W-:Y:S01]  /*58f0*/  IMAD.MOV.U32 R36, RZ, RZ, R9 ;  /* 0x000000ffff247224 */ /* 0x000fe200078e0009 */
[----:B------:R-:W-:Y:S01]  /*5900*/  HMMA.16816.F32 R92, R12, R112, R24 ;  /* 0x000000700c5c723c */ /* 0x000fe20000001818 */
[----:B------:R-:W-:Y:S01]  /*5910*/  LDSM.16.MT88.4 R24, [R180+0xe800] ;  /* 0x00e80000b418783b */ /* 0x000fe20000004200 */
[----:B------:R-:W-:-:S02]  /*5920*/  IMAD.MOV.U32 R39, RZ, RZ, R212 ;  /* 0x000000ffff277224 */ /* 0x000fc400078e00d4 */
[----:B------:R-:W-:Y:S02]  /*5930*/  IMAD.MOV.U32 R38, RZ, RZ, R211 ;  /* 0x000000ffff267224 */ /* 0x000fe400078e00d3 */
[----:B------:R-:W-:Y:S02]  /*5940*/  IMAD.MOV.U32 R37, RZ, RZ, R21 ;  /* 0x000000ffff257224 */ /* 0x000fe400078e0015 */
[----:B------:R-:W-:Y:S01]  /*5950*/  IMAD.MOV.U32 R113, RZ, RZ, R8 ;  /* 0x000000ffff717224 */ /* 0x000fe200078e0008 */
[----:B------:R-:W-:Y:S01]  /*5960*/  HMMA.16816.F32 R228, R12, R126, R28 ;  /* 0x0000007e0ce4723c */ /* 0x000fe2000000181c */
[----:B------:R-:W1:Y:S01]  /*5970*/  LDSM.16.MT88.4 R8, [R179+0xe800] ;  /* 0x00e80000b308783b */ /* 0x000e620000004200 */
[----:B------:R-:W-:-:S03]  /*5980*/  IMAD.MOV.U32 R112, RZ, RZ, R18 ;  /* 0x000000ffff707224 */ /* 0x000fc600078e0012 */
[----:B------:R-:W2:Y:S03]  /*5990*/  LDSM.16.MT88.4 R28, [R177+0x10800] ;  /* 0x01080000b11c783b */ /* 0x000ea60000004200 */
[C---:B------:R-:W-:Y:S07]  /*59a0*/  HMMA.16816.F32 R88, R12.reuse, R128, R40 ;  /* 0x000000800c58723c */ /* 0x040fee0000001828 */
[----:B------:R-:W-:Y:S01]  /*59b0*/  IMAD.MOV.U32 R41, RZ, RZ, R2 ;  /* 0x000000ffff297224 */ /* 0x000fe200078e0002 */
[----:B------:R-:W-:Y:S01]  /*59c0*/  LOP3.LUT R2, R119, UR4, RZ, 0x3c, !PT ;  /* 0x0000000477027c12 */ /* 0x000fe2000f8e3cff */
[----:B------:R-:W-:Y:S01]  /*59d0*/  IMAD.MOV.U32 R43, RZ, RZ, R5 ;  /* 0x000000ffff2b7224 */ /* 0x000fe200078e0005 */
[----:B------:R-:W-:Y:S01]  /*59e0*/  HMMA.16816.F32 R232, R12, R134, R44 ;  /* 0x000000860ce8723c */ /* 0x000fe2000000182c */
[----:B------:R-:W-:-:S02]  /*59f0*/  IMAD.MOV.U32 R40, RZ, RZ, R4 ;  /* 0x000000ffff287224 */ /* 0x000fc400078e0004 */
[----:B------:R-:W-:-:S04]  /*5a00*/  IMAD.WIDE.U32 R4, R2, -0x326172a9, RZ ;  /* 0xcd9e8d5702047825 */ /* 0x000fc800078e00ff */
[----:B------:R-:W-:Y:S01]  /*5a10*/  IMAD.MOV.U32 R42, RZ, RZ, R7 ;  /* 0x000000ffff2a7224 */ /* 0x000fe200078e0007 */
[----:B------:R-:W-:Y:S01]  /*5a20*/  LOP3.LUT R5, R5, UR29, R248, 0x96, !PT ;  /* 0x0000001d05057c12 */ /* 0x000fe2000f8e96f8 */
[----:B------:R-:W-:Y:S01]  /*5a30*/  HMMA.16816.F32 R132, R12, R114, R52 ;  /* 0x000000720c84723c */ /* 0x000fe20000001834 */
[----:B------:R-:W-:Y:S01]  /*5a40*/  LOP3.LUT R2, R23, UR28, R4, 0x96, !PT ;  /* 0x0000001c17027c12 */ /* 0x000fe2000f8e9604 */
[----:B------:R-:W-:Y:S01]  /*5a50*/  IMAD.MOV.U32 R47, RZ, RZ, R215 ;  /* 0x000000ffff2f7224 */ /* 0x000fe200078e00d7 */
[----:B------:R-:W-:Y:S01]  /*5a60*/  SHF.R.U32.HI R248, RZ, 0x10, R16 ;  /* 0x00000010fff87819 */ /* 0x000fe20000011610 */
[----:B------:R-:W-:-:S04]  /*5a70*/  IMAD.WIDE.U32 R4, R5, -0x2daee0ad, RZ ;  /* 0xd2511f5305047825 */ /* 0x000fc800078e00ff */
[----:B------:R-:W-:Y:S01]  /*5a80*/  IMAD.MOV.U32 R55, RZ, RZ, R19 ;  /* 0x000000ffff377224 */ /* 0x000fe200078e0013 */
[----:B------:R-:W-:Y:S01]  /*5a90*/  LOP3.LUT R5, R5, UR27, R98, 0x96, !PT ;  /* 0x0000001b05057c12 */ /* 0x000fe2000f8e9662 */
[----:B------:R-:W-:Y:S01]  /*5aa0*/  IMAD.WIDE.U32 R18, R2, -0x2daee0ad, RZ ;  /* 0xd2511f5302127825 */ /* 0x000fe200078e00ff */
[----:B------:R-:W-:Y:S01]  /*5ab0*/  HMMA.16816.F32 R244, R12, R124, R32 ;  /* 0x0000007c0cf4723c */ /* 0x000fe20000001820 */
[----:B------:R-:W3:Y:S02]  /*5ac0*/  LDSM.16.MT88.4 R32, [R180+0x10800] ;  /* 0x01080000b420783b */ /* 0x000ee40000004200 */
[----:B------:R-:W-:Y:S01]  /*5ad0*/  IMAD.MOV.U32 R115, RZ, RZ, R240 ;  /* 0x000000ffff737224 */ /* 0x000fe200078e00f0 */
[----:B------:R-:W-:Y:S01]  /*5ae0*/  LOP3.LUT R2, R19, UR25, R4, 0x96, !PT ;  /* 0x0000001913027c12 */ /* 0x000fe2000f8e9604 */
[----:B------:R-:W-:-:S03]  /*5af0*/  IMAD.WIDE.U32 R4, R5, -0x326172a9, RZ ;  /* 0xcd9e8d5705047825 */ /* 0x000fc600078e00ff */
[C---:B-1----:R-:W-:Y:S01]  /*5b00*/  HMMA.16816.F32 R128, R12.reuse, R10, R56 ;  /* 0x0000000a0c80723c */ /* 0x042fe20000001838 */
[----:B------:R-:W-:Y:S02]  /*5b10*/  IMAD.MOV.U32 R52, RZ, RZ, R222 ;  /* 0x000000ffff347224 */ /* 0x000fe400078e00de */
[----:B------:R-:W-:Y:S02]  /*5b20*/  IMAD.MOV.U32 R53, RZ, RZ, R221 ;  /* 0x000000ffff357224 */ /* 0x000fe400078e00dd */
[----:B------:R-:W-:Y:S02]  /*5b30*/  IMAD.MOV.U32 R54, RZ, RZ, R220 ;  /* 0x000000ffff367224 */ /* 0x000fe400078e00dc */
[----:B------:R-:W-:Y:S01]  /*5b40*/  IMAD.WIDE.U32 R10, R2, -0x326172a9, RZ ;  /* 0xcd9e8d57020a7825 */ /* 0x000fe200078e00ff */
[C-C-:B------:R-:W-:Y:S01]  /*5b50*/  LOP3.LUT R2, R5.reuse, UR26, R22.reuse, 0x96, !PT ;  /* 0x0000001a05027c12 */ /* 0x140fe2000f8e9616 */
[----:B------:R-:W-:Y:S01]  /*5b60*/  HMMA.16816.F32 R240, R12, R24, R72 ;  /* 0x000000180cf0723c */ /* 0x000fe20000001848 */
[----:B------:R-:W-:Y:S01]  /*5b70*/  LOP3.LUT R5, R5, UR26, R22, 0x96, !PT ;  /* 0x0000001a05057c12 */ /* 0x000fe2000f8e9616 */
[----:B------:R-:W-:Y:S01]  /*5b80*/  IMAD.MOV.U32 R46, RZ, RZ, R214 ;  /* 0x000000ffff2e7224 */ /* 0x000fe200078e00d6 */
[C-C-:B------:R-:W-:Y:S01]  /*5b90*/  LOP3.LUT R7, R11.reuse, UR24, R4.reuse, 0x96, !PT ;  /* 0x000000180b077c12 */ /* 0x140fe2000f8e9604 */
[----:B------:R-:W-:Y:S01]  /*5ba0*/  IMAD.MOV.U32 R45, RZ, RZ, R213 ;  /* 0x000000ffff2d7224 */ /* 0x000fe200078e00d5 */
[----:B------:R-:W-:Y:S01]  /*5bb0*/  LOP3.LUT R4, R11, UR24, R4, 0x96, !PT ;  /* 0x000000180b047c12 */ /* 0x000fe2000f8e9604 */
[----:B------:R-:W-:-:S02]  /*5bc0*/  IMAD.MOV.U32 R114, RZ, RZ, R227 ;  /* 0x000000ffff727224 */ /* 0x000fc400078e00e3 */
[----:B------:R-:W-:Y:S01]  /*5bd0*/  IMAD.MOV.U32 R72, RZ, RZ, R223 ;  /* 0x000000ffff487224 */ /* 0x000fe200078e00df */
[C---:B------:R-:W-:Y:S01]  /*5be0*/  HMMA.16816.F32 R212, R12.reuse, R8, R60 ;  /* 0x000000080cd4723c */ /* 0x040fe2000000183c */
[----:B------:R-:W-:Y:S02]  /*5bf0*/  IMAD.MOV.U32 R73, RZ, RZ, R226 ;  /* 0x000000ffff497224 */ /* 0x000fe400078e00e2 */
[----:B------:R-:W-:Y:S02]  /*5c00*/  IMAD.MOV.U32 R74, RZ, RZ, R225 ;  /* 0x000000ffff4a7224 */ /* 0x000fe400078e00e1 */
[----:B------:R-:W-:Y:S02]  /*5c10*/  IMAD.MOV.U32 R75, RZ, RZ, R224 ;  /* 0x000000ffff4b7224 */ /* 0x000fe400078e00e0 */
[----:B------:R-:W-:Y:S01]  /*5c20*/  IMAD.WIDE.U32 R8, R2, -0x2daee0ad, RZ ;  /* 0xd2511f5302087825 */ /* 0x000fe200078e00ff */
[----:B--2---:R-:W-:Y:S03]  /*5c30*/  HMMA.16816.F32 R220, R12, R28, R76 ;  /* 0x0000001c0cdc723c */ /* 0x004fe6000000184c */
[----:B------:R-:W-:Y:S01]  /*5c40*/  IMAD.MOV.U32 R44, RZ, RZ, R181 ;  /* 0x000000ffff2c7224 */ /* 0x000fe200078e00b5 */
[----:B------:R-:W-:Y:S01]  /*5c50*/  LOP3.LUT R9, R9, UR21, R18, 0x96, !PT ;  /* 0x0000001509097c12 */ /* 0x000fe2000f8e9612 */
[----:B------:R-:W-:-:S02]  /*5c60*/  IMAD.WIDE.U32 R18, R4, -0x2daee0ad, RZ ;  /* 0xd2511f5304127825 */ /* 0x000fc400078e00ff */
[----:B------:R-:W-:Y:S01]  /*5c70*/  LOP3.LUT R76, R17, UR30, R70, 0x96, !PT ;  /* 0x0000001e114c7c12 */ /* 0x000fe2000f8e9646 */
[C---:B------:R-:W-:Y:S01]  /*5c80*/  HMMA.16816.F32 R224, R12.reuse, R26, R64 ;  /* 0x0000001a0ce0723c */ /* 0x040fe20000001840 */
[----:B------:R-:W-:Y:S01]  /*5c90*/  IMAD.WIDE.U32 R78, R7, -0x2daee0ad, RZ ;  /* 0xd2511f53074e7825 */ /* 0x000fe200078e00ff */
[----:B------:R-:W1:Y:S01]  /*5ca0*/  LDSM.16.MT88.4 R24, [R178+0x10800] ;  /* 0x01080000b218783b */ /* 0x000e620000004200 */
[----:B------:R-:W-:Y:S02]  /*5cb0*/  LOP3.LUT R70, R69, UR5, R96, 0x96, !PT ;  /* 0x0000000545467c12 */ /* 0x000fe4000f8e9660 */
[----:B------:R-:W-:Y:S01]  /*5cc0*/  IMAD R7, R5, -0x2daee0ad, RZ ;  /* 0xd2511f5305077824 */ /* 0x000fe200078e02ff */
[----:B------:R-:W-:Y:S01]  /*5cd0*/  LOP3.LUT R2, R79, UR15, R8, 0x96, !PT ;  /* 0x0000000f4f027c12 */ /* 0x000fe2000f8e9608 */
[----:B------:R-:W-:Y:S01]  /*5ce0*/  IMAD.WIDE.U32 R8, R9, -0x326172a9, RZ ;  /* 0xcd9e8d5709087825 */ /* 0x000fe200078e00ff */
[----:B------:R-:W-:Y:S01]  /*5cf0*/  SHF.R.U32.HI R79, RZ, 0x18, R16 ;  /* 0x00000018ff4f7819 */ /* 0x000fe20000011610 */
[----:B------:R-:W-:Y:S02]  /*5d00*/  HMMA.16816.F32 R124, R12, R30, R100 ;  /* 0x0000001e0c7c723c */ /* 0x000fe40000001864 */
[----:B------:R-:W-:Y:S01]  /*5d10*/  IMAD.WIDE.U32 R4, R2, -0x326172a9, RZ ;  /* 0xcd9e8d5702047825 */ /* 0x000fe200078e00ff */
[----:B------:R-:W-:-:S02]  /*5d20*/  LOP3.LUT R2, R19, UR15, R7, 0x96, !PT ;  /* 0x0000000f13027c12 */ /* 0x000fc4000f8e9607 */
[----:B------:R-:W-:Y:S01]  /*5d30*/  LOP3.LUT R77, R9, UR17, R10, 0x96, !PT ;  /* 0x00000011094d7c12 */ /* 0x000fe2000f8e960a */
[----:B------:R-:W-:Y:S01]  /*5d40*/  IMAD.MOV.U32 R60, RZ, RZ, R40 ;  /* 0x000000ffff3c7224 */ /* 0x000fe200078e0028 */
[C---:B------:R-:W-:Y:S01]  /*5d50*/  LOP3.LUT R17, R4.reuse, 0xff, RZ, 0xc0, !PT ;  /* 0x000000ff04117812 */ /* 0x040fe200078ec0ff */
[----:B------:R-:W-:Y:S01]  /*5d60*/  IMAD.MOV.U32 R61, RZ, RZ, R41 ;  /* 0x000000ffff3d7224 */ /* 0x000fe200078e0029 */
[----:B------:R-:W-:Y:S01]  /*5d70*/  LOP3.LUT R71, R4, 0xffff, RZ, 0xc0, !PT ;  /* 0x0000ffff04477812 */ /* 0x000fe200078ec0ff */
[----:B---3--:R-:W-:Y:S01]  /*5d80*/  HMMA.16816.F32 R48, R12, R32, R120 ;  /* 0x000000200c30723c */ /* 0x008fe20000001878 */
[----:B------:R-:W-:Y:S01]  /*5d90*/  SHF.R.U32.HI R211, RZ, 0x10, R4 ;  /* 0x00000010ffd37819 */ /* 0x000fe20000011604 */
[----:B------:R-:W-:Y:S01]  /*5da0*/  IMAD.MOV.U32 R102, RZ, RZ, R38 ;  /* 0x000000ffff667224 */ /* 0x000fe200078e0026 */
[----:B------:R-:W-:Y:S01]  /*5db0*/  SHF.R.U32.HI R16, RZ, 0x18, R4 ;  /* 0x00000018ff107819 */ /* 0x000fe20000011604 */
[----:B------:R-:W-:Y:S01]  /*5dc0*/  IMAD.MOV.U32 R99, RZ, RZ, R45 ;  /* 0x000000ffff637224 */ /* 0x000fe200078e002d */
[----:B------:R-:W-:Y:S01]  /*5dd0*/  LOP3.LUT R11, R5, UR30, R8, 0x96, !PT ;  /* 0x0000001e050b7c12 */ /* 0x000fe2000f8e9608 */
[----:B------:R-:W-:Y:S01]  /*5de0*/  IMAD.WIDE.U32 R4, R2, -0x326172a9, RZ ;  /* 0xcd9e8d5702047825 */ /* 0x000fe200078e00ff */
[----:B------:R-:W-:-:S02]  /*5df0*/  LOP3.LUT R10, R9, UR17, R10, 0x96, !PT ;  /* 0x00000011090a7c12 */ /* 0x000fc4000f8e960a */
[----:B------:R-:W-:Y:S01]  /*5e00*/  ISETP.GE.U32.AND P3, PT, R251, R17, PT ;  /* 0x00000011fb00720c */ /* 0x000fe20003f66070 */
[----:B------:R-:W-:Y:S01]  /*5e10*/  IMAD.MOV.U32 R100, RZ, RZ, R46 ;  /* 0x000000ffff647224 */ /* 0x000fe200078e002e */
[----:B------:R-:W-:Y:S01]  /*5e20*/  LOP3.LUT R7, R5, UR30, R8, 0x96, !PT ;  /* 0x0000001e05077c12 */ /* 0x000fe2000f8e9608 */
[----:B------:R-:W-:Y:S01]  /*5e30*/  IMAD.MOV.U32 R101, RZ, RZ, R47 ;  /* 0x000000ffff657224 */ /* 0x000fe200078e002f */
[C---:B------:R-:W-:Y:S02]  /*5e40*/  LOP3.LUT R2, R4.reuse, 0xffff, RZ, 0xc0, !PT ;  /* 0x0000ffff04027812 */ /* 0x040fe400078ec0ff */
[--C-:B------:R-:W-:Y:S02]  /*5e50*/  SHF.R.U32.HI R8, RZ, 0x10, R4.reuse ;  /* 0x00000010ff087819 */ /* 0x100fe40000011604 */
[----:B------:R-:W-:Y:S02]  /*5e60*/  LOP3.LUT R9, R4, 0xff, RZ, 0xc0, !PT ;  /* 0x000000ff04097812 */ /* 0x000fe400078ec0ff */
[----:B------:R-:W-:-:S02]  /*5e70*/  SHF.R.U32.HI R5, RZ, 0x18, R4 ;  /* 0x00000018ff057819 */ /* 0x000fc40000011604 */
[----:B------:R-:W-:Y:S02]  /*5e80*/  SHF.R.U32.HI R4, RZ, 0x8, R2 ;  /* 0x00000008ff047819 */ /* 0x000fe40000011602 */
[----:B------:R-:W-:Y:S01]  /*5e90*/  LOP3.LUT R2, R8, 0xff, RZ, 0xc0, !PT ;  /* 0x000000ff08027812 */ /* 0x000fe200078ec0ff */
[C---:B-1----:R-:W-:Y:S01]  /*5ea0*/  HMMA.16816.F32 R56, R12.reuse, R26, R108 ;  /* 0x0000001a0c38723c */ /* 0x042fe2000000186c */
[----:B------:R-:W-:Y:S02]  /*5eb0*/  PRMT R23, R9, 0x5410, R4 ;  /* 0x0000541009177816 */ /* 0x000fe40000000004 */
[----:B------:R-:W-:Y:S01]  /*5ec0*/  PRMT R22, R2, 0x5410, R5 ;  /* 0x0000541002167816 */ /* 0x000fe20000000005 */
[----:B------:R-:W-:Y:S01]  /*5ed0*/  IMAD.WIDE.U32 R4, R10, -0x2daee0ad, RZ ;  /* 0xd2511f530a047825 */ /* 0x000fe200078e00ff */
[----:B------:R-:W-:Y:S02]  /*5ee0*/  ISETP.GE.U32.AND P5, PT, R251, R16, PT ;  /* 0x00000010fb00720c */ /* 0x000fe40003fa6070 */
[----:B------:R-:W-:Y:S01]  /*5ef0*/  SHF.R.U32.HI R8, RZ, 0x10, R11 ;  /* 0x00000010ff087819 */ /* 0x000fe2000001160b */
[----:B------:R-:W-:Y:S01]  /*5f00*/  HMMA.16816.F32 R64, R12, R24, R104 ;  /* 0x000000180c40723c */ /* 0x000fe20000001868 */
[C---:B------:R-:W-:Y:S01]  /*5f10*/  LOP3.LUT R9, R4.reuse, 0xffff, RZ, 0xc0, !PT ;  /* 0x0000ffff04097812 */ /* 0x040fe200078ec0ff */
[----:B------:R-:W-:Y:S01]  /*5f20*/  IMAD.MOV.U32 R111, RZ, RZ, R72 ;  /* 0x000000ffff6f7224 */ /* 0x000fe200078e0048 */
[----:B------:R-:W-:Y:S01]  /*5f30*/  LOP3.LUT R16, R4, 0xff, RZ, 0xc0, !PT ;  /* 0x000000ff04107812 */ /* 0x000fe200078ec0ff */
[----:B------:R-:W-:Y:S01]  /*5f40*/  IMAD.MOV.U32 R72, RZ, RZ, R114 ;  /* 0x000000ffff487224 */ /* 0x000fe200078e0072 */
[--C-:B------:R-:W-:Y:S01]  /*5f50*/  SHF.R.U32.HI R10, RZ, 0x10, R4.reuse ;  /* 0x00000010ff0a7819 */ /* 0x100fe20000011604 */
[----:B------:R-:W-:Y:S01]  /*5f60*/  IMAD.MOV.U32 R110, RZ, RZ, R115 ;  /* 0x000000ffff6e7224 */ /* 0x000fe200078e0073 */
[----:B------:R-:W-:Y:S01]  /*5f70*/  SHF.R.U32.HI R17, RZ, 0x18, R4 ;  /* 0x00000018ff117819 */ /* 0x000fe20000011604 */
[----:B------:R-:W-:Y:S01]  /*5f80*/  IMAD.MOV.U32 R105, RZ, RZ, R37 ;  /* 0x000000ffff697224 */ /* 0x000fe200078e0025 */
[----:B------:R-:W-:Y:S01]  /*5f90*/  LOP3.LUT R4, R7, 0xffff, RZ, 0xc0, !PT ;  /* 0x0000ffff07047812 */ /* 0x000fe200078ec0ff */
[----:B------:R-:W-:Y:S01]  /*5fa0*/  IMAD.MOV.U32 R106, RZ, RZ, R39 ;  /* 0x000000ffff6a7224 */ /* 0x000fe200078e0027 */
[----:B------:R-:W-:Y:S01]  /*5fb0*/  LOP3.LUT R2, R5, UR5, R18, 0x96, !PT ;  /* 0x0000000505027c12 */ /* 0x000fe2000f8e9612 */
[----:B------:R-:W-:Y:S01]  /*5fc0*/  IMAD.MOV.U32 R107, RZ, RZ, R44 ;  /* 0x000000ffff6b7224 */ /* 0x000fe200078e002c */
[----:B------:R-:W-:-:S02]  /*5fd0*/  SHF.R.U32.HI R5, RZ, 0x8, R4 ;  /* 0x00000008ff057819 */ /* 0x000fc40000011604 */
[----:B------:R-:W-:Y:S02]  /*5fe0*/  LOP3.LUT R4, R7, 0xff, RZ, 0xc0, !PT ;  /* 0x000000ff07047812 */ /* 0x000fe400078ec0ff */
[----:B------:R-:W-:Y:S02]  /*5ff0*/  LOP3.LUT R8, R8, 0xff, RZ, 0xc0, !PT ;  /* 0x000000ff08087812 */ /* 0x000fe400078ec0ff */
[----:B------:R-:W-:Y:S01]  /*6000*/  PRMT R19, R4, 0x5410, R5 ;  /* 0x0000541004137816 */ /* 0x000fe20000000005 */
[----:B------:R-:W-:Y:S01]  /*6010*/  FFMA.FTZ R4, R168, c[0x0][0x23c], -R0 ;  /* 0x00008f00a8047a23 */ /* 0x000fe20000010800 */
[--C-:B------:R-:W-:Y:S01]  /*6020*/  SHF.R.U32.HI R5, RZ, 0x10, R7.reuse ;  /* 0x00000010ff057819 */ /* 0x100fe20000011607 */
[----:B------:R-:W-:Y:S01]  /*6030*/  IMAD.MOV.U32 R168, RZ, RZ, R52 ;  /* 0x000000ffffa87224 */ /* 0x000fe200078e0034 */
[----:B------:R-:W-:Y:S01]  /*6040*/  SHF.R.U32.HI R7, RZ, 0x18, R7 ;  /* 0x00000018ff077819 */ /* 0x000fe20000011607 */
[----:B------:R1:W2:Y:S01]  /*6050*/  MUFU.EX2 R62, R4 ;  /* 0x00000004003e7308 */ /* 0x0002a20000000800 */
[----:B------:R-:W-:Y:S01]  /*6060*/  ISETP.GE.U32.AND P6, PT, R251, R8, PT ;  /* 0x00000008fb00720c */ /* 0x000fe20003fc6070 */
[----:B------:R-:W-:Y:S01]  /*6070*/  HSET2.LE.AND R8, R22, R97, PT ;  /* 0x0000006116087233 */ /* 0x000fe20003803000 */
[----:B------:R-:W-:-:S02]  /*6080*/  IMAD.MOV.U32 R52, RZ, RZ, R55 ;  /* 0x000000ffff347224 */ /* 0x000fc400078e0037 */
[----:B------:R-:W-:Y:S01]  /*6090*/  IMAD.MOV.U32 R55, RZ, RZ, R36 ;  /* 0x000000ffff377224 */ /* 0x000fe200078e0024 */
[----:B-1----:R-:W-:Y:S01]  /*60a0*/  LOP3.LUT R4, R5, 0xff, RZ, 0xc0, !PT ;  /* 0x000000ff05047812 */ /* 0x002fe200078ec0ff */
[----:B------:R-:W-:-:S03]  /*60b0*/  FFMA.FTZ R5, R169, c[0x0][0x23c], -R0 ;  /* 0x00008f00a9057a23 */ /* 0x000fc60000010800 */
[----:B------:R-:W-:Y:S01]  /*60c0*/  PRMT R18, R4, 0x5410, R7 ;  /* 0x0000541004127816 */ /* 0x000fe20000000007 */
[----:B------:R1:W-:Y:S01]  /*60d0*/  MUFU.EX2 R21, R5 ;  /* 0x0000000500157308 */ /* 0x0003e20000000800 */
[----:B------:R-:W-:Y:S01]  /*60e0*/  LOP3.LUT R4, R11, 0xff, RZ, 0xc0, !PT ;  /* 0x000000ff0b047812 */ /* 0x000fe200078ec0ff */
[----:B------:R-:W-:-:S03]  /*60f0*/  FFMA.FTZ R7, R164, c[0x0][0x23c], -R0 ;  /* 0x00008f00a4077a23 */ /* 0x000fc60000010800 */
[C---:B------:R-:W-:Y:S02]  /*6100*/  ISETP.GE.U32.AND P1, PT, R251.reuse, R4, PT ;  /* 0x00000004fb00720c */ /* 0x040fe40003f26070 */
[----:B------:R-:W-:Y:S01]  /*6110*/  SHF.R.U32.HI R4, RZ, 0x18, R11 ;  /* 0x00000018ff047819 */ /* 0x000fe2000001160b */
[----:B------:R3:W-:Y:S03]  /*6120*/  MUFU.EX2 R109, R7 ;  /* 0x00000007006d7308 */ /* 0x0007e60000000800 */
[----:B------:R-:W-:Y:S02]  /*6130*/  ISETP.GE.U32.AND P2, PT, R251, R4, PT ;  /* 0x00000004fb00720c */ /* 0x000fe40003f46070 */
[----:B------:R-:W-:Y:S01]  /*6140*/  LOP3.LUT R4, R11, 0xffff, RZ, 0xc0, !PT ;  /* 0x0000ffff0b047812 */ /* 0x000fe200078ec0ff */
[----:B-1----:R-:W-:-:S03]  /*6150*/  FFMA.FTZ R5, R167, c[0x0][0x23c], -R0 ;  /* 0x00008f00a7057a23 */ /* 0x002fc60000010800 */
[----:B------:R-:W-:Y:S01]  /*6160*/  SHF.R.U32.HI R4, RZ, 0x8, R4 ;  /* 0x00000008ff047819 */ /* 0x000fe20000011604 */
[----:B------:R1:W-:Y:S03]  /*6170*/  MUFU.EX2 R63, R5 ;  /* 0x00000005003f7308 */ /* 0x0003e60000000800 */
[----:B------:R-:W-:Y:S01]  /*6180*/  LOP3.LUT R4, R4, 0xffff, RZ, 0xc0, !PT ;  /* 0x0000ffff04047812 */ /* 0x000fe200078ec0ff */
[----:B---3--:R-:W-:-:S03]  /*6190*/  FFMA.FTZ R7, R208, c[0x0][0x23c], -R6 ;  /* 0x00008f00d0077a23 */ /* 0x008fc60000010806 */
[----:B------:R-:W-:Y:S02]  /*61a0*/  ISETP.GE.U32.AND P4, PT, R251, R4, PT ;  /* 0x00000004fb00720c */ /* 0x000fe40003f86070 */
[----:B------:R-:W-:Y:S01]  /*61b0*/  LOP3.LUT R4, R10, 0xff, RZ, 0xc0, !PT ;  /* 0x000000ff0a047812 */ /* 0x000fe200078ec0ff */
[----:B------:R3:W-:Y:S03]  /*61c0*/  MUFU.EX2 R103, R7 ;  /* 0x0000000700677308 */ /* 0x0007e60000000800 */
[----:B------:R-:W-:Y:S02]  /*61d0*/  PRMT R11, R4, 0x5410, R17 ;  /* 0x00005410040b7816 */ /* 0x000fe40000000011 */
[----:B------:R-:W-:Y:S01]  /*61e0*/  LOP3.LUT R4, R2, 0xffff, RZ, 0xc0, !PT ;  /* 0x0000ffff02047812 */ /* 0x000fe200078ec0ff */
[----:B-1----:R-:W-:Y:S02]  /*61f0*/  FFMA.FTZ R5, R166, c[0x0][0x23c], -R0 ;  /* 0x00008f00a6057a23 */ /* 0x002fe40000010800 */
[--C-:B------:R-:W-:Y:S01]  /*6200*/  HSET2.LE.AND R17, R11, R97.reuse, PT ;  /* 0x000000610b117233 */ /* 0x100fe20003803000 */
[----:B------:R-:W-:Y:S01]  /*6210*/  IMAD.MOV.U32 R166, RZ, RZ, R54 ;  /* 0x000000ffffa67224 */ /* 0x000fe200078e0036 */
[----:B------:R1:W-:Y:S01]  /*6220*/  MUFU.EX2 R169, R5 ;  /* 0x0000000500a97308 */ /* 0x0003e20000000800 */
[----:B------:R-:W-:Y:S01]  /*6230*/  IMAD.MOV.U32 R54, RZ, RZ, R113 ;  /* 0x000000ffff367224 */ /* 0x000fe200078e0071 */
[----:B---3--:R-:W-:Y:S01]  /*6240*/  HSET2.LE.AND R7, R23, R97, PT ;  /* 0x0000006117077233 */ /* 0x008fe20003803000 */
[----:B-1----:R-:W-:-:S02]  /*6250*/  FFMA.FTZ R5, R165, c[0x0][0x23c], -R0 ;  /* 0x00008f00a5057a23 */ /* 0x002fc40000010800 */
[----:B------:R-:W-:-:S03]  /*6260*/  IMAD.MOV.U32 R165, RZ, RZ, R53 ;  /* 0x000000ffffa57224 */ /* 0x000fc600078e0035 */
[----:B------:R1:W-:Y:S01]  /*6270*/  MUFU.EX2 R167, R5 ;  /* 0x0000000500a77308 */ /* 0x0003e20000000800 */
[----:B------:R-:W-:Y:S02]  /*6280*/  IMAD.MOV.U32 R53, RZ, RZ, R112 ;  /* 0x000000ffff357224 */ /* 0x000fe400078e0070 */
[----:B-1----:R-:W-:-:S05]  /*6290*/  FFMA.FTZ R5, R117, c[0x0][0x23c], -R0 ;  /* 0x00008f0075057a23 */ /* 0x002fca0000010800 */
[----:B------:R1:W-:Y:S02]  /*62a0*/  MUFU.EX2 R181, R5 ;  /* 0x0000000500b57308 */ /* 0x0003e40000000800 */
[----:B-1----:R-:W-:-:S04]  /*62b0*/  SHF.R.U32.HI R5, RZ, 0x8, R9 ;  /* 0x00000008ff057819 */ /* 0x002fc80000011609 */
[----:B------:R-:W-:Y:S01]  /*62c0*/  PRMT R16, R16, 0x5410, R5 ;  /* 0x0000541010107816 */ /* 0x000fe20000000005 */
[----:B------:R-:W-:-:S04]  /*62d0*/  FFMA.FTZ R5, R210, c[0x0][0x23c], -R6 ;  /* 0x00008f00d2057a23 */ /* 0x000fc80000010806 */
[----:B------:R1:W-:Y:S01]  /*62e0*/  MUFU.EX2 R164, R5 ;  /* 0x0000000500a47308 */ /* 0x0003e20000000800 */
[----:B------:R-:W-:Y:S01]  /*62f0*/  HSET2.LE.AND R16, R16, R97, PT ;  /* 0x0000006110107233 */ /* 0x000fe20003803000 */
[----:B-1----:R-:W-:Y:S02]  /*6300*/  SHF.R.U32.HI R5, RZ, 0x8, R4 ;  /* 0x00000008ff057819 */ /* 0x002fe40000011604 */
[----:B------:R-:W-:-:S04]  /*6310*/  LOP3.LUT R4, R2, 0xff, RZ, 0xc0, !PT ;  /* 0x000000ff02047812 */ /* 0x000fc800078ec0ff */
[----:B------:R-:W-:Y:S01]  /*6320*/  PRMT R9, R4, 0x5410, R5 ;  /* 0x0000541004097816 */ /* 0x000fe20000000005 */
[----:B------:R-:W-:Y:S01]  /*6330*/  FFMA.FTZ R4, R203, c[0x0][0x23c], -R6 ;  /* 0x00008f00cb047a23 */ /* 0x000fe20000010806 */
[----:B------:R-:W-:Y:S01]  /*6340*/  SHF.R.U32.HI R5, RZ, 0x10, R2 ;  /* 0x00000010ff057819 */ /* 0x000fe20000011602 */
[----:B--2---:R-:W-:Y:S02]  /*6350*/  IMAD.MOV.U32 R203, RZ, RZ, R62 ;  /* 0x000000ffffcb7224 */ /* 0x004fe400078e003e */
[----:B------:R1:W2:Y:S01]  /*6360*/  MUFU.EX2 R24, R4 ;  /* 0x0000000400187308 */ /* 0x0002a20000000800 */
[----:B------:R-:W-:Y:S01]  /*6370*/  HSET2.LE.AND R9, R9, R97, PT ;  /* 0x0000006109097233 */ /* 0x000fe20003803000 */
[----:B------:R-:W-:Y:S01]  /*6380*/  IMAD.MOV.U32 R62, RZ, RZ, R42 ;  /* 0x000000ffff3e7224 */ /* 0x000fe200078e002a */
[----:B-1----:R-:W-:Y:S02]  /*6390*/  SHF.R.U32.HI R4, RZ, 0x18, R2 ;  /* 0x00000018ff047819 */ /* 0x002fe40000011602 */
[----:B------:R-:W-:Y:S01]  /*63a0*/  LOP3.LUT R2, R5, 0xff, RZ, 0xc0, !PT ;  /* 0x000000ff05027812 */ /* 0x000fe200078ec0ff */
[----:B------:R-:W-:-:S03]  /*63b0*/  FFMA.FTZ R5, R209, c[0x0][0x23c], -R6 ;  /* 0x00008f00d1057a23 */ /* 0x000fc60000010806 */
[----:B------:R-:W-:Y:S01]  /*63c0*/  PRMT R10, R2, 0x5410, R4 ;  /* 0x00005410020a7816 */ /* 0x000fe20000000004 */
[----:B------:R1:W3:Y:S01]  /*63d0*/  MUFU.EX2 R104, R5 ;  /* 0x0000000500687308 */ /* 0x0002e20000000800 */
[--C-:B------:R-:W-:Y:S01]  /*63e0*/  FFMA.FTZ R4, R201, c[0x0][0x23c], -R6.reuse ;  /* 0x00008f00c9047a23 */ /* 0x100fe20000010806 */
[--C-:B------:R-:W-:Y:S02]  /*63f0*/  HSET2.LE.AND R2, R19, R97.reuse, PT ;  /* 0x0000006113027233 */ /* 0x100fe40003803000 */
[--C-:B------:R-:W-:Y:S01]  /*6400*/  HSET2.LE.AND R11, R10, R97.reuse, PT ;  /* 0x000000610a0b7233 */ /* 0x100fe20003803000 */
[----:B------:R-:W-:Y:S02]  /*6410*/  FFMA.FTZ R10, R200, c[0x0][0x23c], -R6 ;  /* 0x00008f00c80a7a23 */ /* 0x000fe40000010806 */
[----:B------:R-:W-:Y:S01]  /*6420*/  IMAD.MOV.U32 R200, RZ, RZ, R73 ;  /* 0x000000ffffc87224 */ /* 0x000fe200078e0049 */
[----:B------:R4:W-:Y:S01]  /*6430*/  MUFU.EX2 R108, R4 ;  /* 0x00000004006c7308 */ /* 0x0009e20000000800 */
[----:B-1----:R-:W-:Y:S01]  /*6440*/  HSET2.LE.AND R5, R18, R97, PT ;  /* 0x0000006112057233 */ /* 0x002fe20003803000 */
[----:B------:R-:W-:-:S06]  /*6450*/  FFMA.FTZ R18, R170, c[0x0][0x23c], -R0 ;  /* 0x00008f00aa127a23 */ /* 0x000fcc0000010800 */
[----:B------:R-:W-:Y:S01]  /*6460*/  MUFU.EX2 R96, R10 ;  /* 0x0000000a00607308 */ /* 0x000fe20000000800 */
[----:B------:R-:W-:Y:S02]  /*6470*/  FFMA.FTZ R0, R202, c[0x0][0x23c], -R6 ;  /* 0x00008f00ca007a23 */ /* 0x000fe40000010806 */
[----:B--2---:R-:W-:Y:S02]  /*6480*/  IMAD.MOV.U32 R202, RZ, RZ, R24 ;  /* 0x000000ffffca7224 */ /* 0x004fe400078e0018 */
[----:B------:R-:W-:Y:S01]  /*6490*/  IMAD.MOV.U32 R170, RZ, RZ, R63 ;  /* 0x000000ffffaa7224 */ /* 0x000fe200078e003f */
[----:B----4-:R-:W-:Y:S01]  /*64a0*/  F2FP.PACK_AB R4, R103, R164 ;  /* 0x000000a46704723e */ /* 0x010fe200000000ff */
[----:B------:R-:W-:Y:S01]  /*64b0*/  FFMA.FTZ R6, R171, c[0x0][0x23c], -R6 ;  /* 0x00008f00ab067a23 */ /* 0x000fe20000010806 */
[----:B------:R1:W2:Y:S01]  /*64c0*/  MUFU.EX2 R98, R0 ;  /* 0x0000000000627308 */ /* 0x0002a20000000800 */
[----:B------:R-:W-:Y:S01]  /*64d0*/  IMAD.MOV.U32 R63, RZ, RZ, R43 ;  /* 0x000000ffff3f7224 */ /* 0x000fe200078e002b */
[C---:B------:R-:W-:Y:S01]  /*64e0*/  PRMT R142, R4.reuse, 0x7610, R142 ;  /* 0x00007610048e7816 */ /* 0x040fe2000000008e */
[----:B------:R-:W-:Y:S01]  /*64f0*/  HMMA.16816.F32 R40, R12, R34, R144 ;  /* 0x000000220c28723c */ /* 0x000fe20000001890 */
[----:B------:R-:W-:Y:S01]  /*6500*/  PRMT R141, R4, 0x7632, R141 ;  /* 0x00007632048d7816 */ /* 0x000fe2000000008d */
[----:B------:R-:W-:-:S03]  /*6510*/  IMAD.MOV.U32 R171, RZ, RZ, R72 ;  /* 0x000000ffffab7224 */ /* 0x000fc600078e0048 */
[----:B------:R-:W4:Y:S02]  /*6520*/  MUFU.EX2 R97, R6 ;  /* 0x0000000600617308 */ /* 0x000f240000000800 */
[----:B------:R-:W-:Y:S02]  /*6530*/  IMAD.MOV.U32 R146, RZ, RZ, R168 ;  /* 0x000000ffff927224 */ /* 0x000fe400078e00a8 */
[----:B------:R-:W-:Y:S02]  /*6540*/  IMAD.MOV.U32 R147, RZ, RZ, R110 ;  /* 0x000000ffff937224 */ /* 0x000fe400078e006e */
[----:B------:R-:W-:Y:S01]  /*6550*/  IMAD.MOV.U32 R168, RZ, RZ, R105 ;  /* 0x000000ffffa87224 */ /* 0x000fe200078e0069 */
[----:B-1----:R-:W-:Y:S01]  /*6560*/  F2FP.PACK_AB R0, R21, R203 ;  /* 0x000000cb1500723e */ /* 0x002fe200000000ff */
[----:B------:R-:W1:Y:S01]  /*6570*/  MUFU.EX2 R201, R18 ;  /* 0x0000001200c97308 */ /* 0x000e620000000800 */
[----:B------:R-:W-:Y:S02]  /*6580*/  IMAD.MOV.U32 R110, RZ, RZ, R107 ;  /* 0x000000ffff6e7224 */ /* 0x000fe400078e006b */
[----:B------:R-:W-:-:S02]  /*6590*/  PRMT R140, R0, 0x7632, R140 ;  /* 0x00007632008c7816 */ /* 0x000fc4000000008c */
[----:B------:R-:W-:Y:S02]  /*65a0*/  PRMT R139, R0, 0x7610, R139 ;  /* 0x00007610008b7816 */ /* 0x000fe4000000008b */
[----:B------:R-:W-:-:S04]  /*65b0*/  PRMT R0, R142, 0x5410, R141 ;  /* 0x000054108e007816 */ /* 0x000fc8000000008d */
[----:B------:R-:W-:Y:S02]  /*65c0*/  LOP3.LUT R4, R2, R0, RZ, 0xc0, !PT ;  /* 0x0000000002047212 */ /* 0x000fe400078ec0ff */
[----:B------:R-:W-:Y:S02]  /*65d0*/  PRMT R0, R139, 0x5410, R140 ;  /* 0x000054108b007816 */ /* 0x000fe4000000008c */
[----:B------:R-:W-:Y:S02]  /*65e0*/  F2FP.PACK_AB R2, R169, R170 ;  /* 0x000000aaa902723e */ /* 0x000fe400000000ff */
[----:B------:R-:W-:Y:S02]  /*65f0*/  LOP3.LUT R5, R5, R0, RZ, 0xc0, !PT ;  /* 0x0000000005057212 */ /* 0x000fe400078ec0ff */
[----:B---3--:R-:W-:Y:S02]  /*6600*/  F2FP.PACK_AB R0, R104, R202 ;  /* 0x000000ca6800723e */ /* 0x008fe400000000ff */
[----:B------:R-:W-:-:S02]  /*6610*/  PRMT R136, R2, 0x7632, R136 ;  /* 0x0000763202887816 */ /* 0x000fc40000000088 */
[C---:B------:R-:W-:Y:S02]  /*6620*/  PRMT R138, R0.reuse, 0x7610, R138 ;  /* 0x00007610008a7816 */ /* 0x040fe4000000008a */
[----:B------:R-:W-:Y:S02]  /*6630*/  PRMT R137, R0, 0x7632, R137 ;  /* 0x0000763200897816 */ /* 0x000fe40000000089 */
[----:B--2---:R-:W-:Y:S02]  /*6640*/  F2FP.PACK_AB R0, R98, R108 ;  /* 0x0000006c6200723e */ /* 0x004fe400000000ff */
[----:B------:R-:W-:Y:S02]  /*6650*/  PRMT R119, R2, 0x7610, R119 ;  /* 0x0000761002777816 */ /* 0x000fe40000000077 */
[C---:B------:R-:W-:Y:S02]  /*6660*/  PRMT R118, R0.reuse, 0x7610, R118 ;  /* 0x0000761000767816 */ /* 0x040fe40000000076 */
[----:B------:R-:W-:-:S02]  /*6670*/  PRMT R117, R0, 0x7632, R117 ;  /* 0x0000763200757816 */ /* 0x000fc40000000075 */
[----:B------:R-:W-:Y:S02]  /*6680*/  PRMT R0, R138, 0x5410, R137 ;  /* 0x000054108a007816 */ /* 0x000fe40000000089 */
[----:B----4-:R-:W-:Y:S02]  /*6690*/  F2FP.PACK_AB R2, R97, R96 ;  /* 0x000000606102723e */ /* 0x010fe400000000ff */
[----:B------:R-:W-:Y:S02]  /*66a0*/  LOP3.LUT R6, R7, R0, RZ, 0xc0, !PT ;  /* 0x0000000007067212 */ /* 0x000fe400078ec0ff */
[----:B------:R-:W-:Y:S02]  /*66b0*/  PRMT R0, R119, 0x5410, R136 ;  /* 0x0000541077007816 */ /* 0x000fe40000000088 */
[----:B------:R-:W-:Y:S02]  /*66c0*/  PRMT R33, R2, 0x7610, R33 ;  /* 0x0000761002217816 */ /* 0x000fe40000000021 */
[----:B------:R-:W-:-:S02]  /*66d0*/  LOP3.LUT R7, R8, R0, RZ, 0xc0, !PT ;  /* 0x0000000008077212 */ /* 0x000fc400078ec0ff */
[----:B------:R-:W-:Y:S02]  /*66e0*/  PRMT R0, R118, 0x5410, R117 ;  /* 0x0000541076007816 */ /* 0x000fe40000000075 */
[----:B------:R-:W-:Y:S02]  /*66f0*/  PRMT R32, R2, 0x7632, R32 ;  /* 0x0000763202207816 */ /* 0x000fe40000000020 */
[----:B------:R-:W-:Y:S01]  /*6700*/  LOP3.LUT R112, R9, R0, RZ, 0xc0, !PT ;  /* 0x0000000009707212 */ /* 0x000fe200078ec0ff */
[----:B------:R2:W3:Y:S01]  /*6710*/  LDL.LU.S16 R2, [R1+0x20] ;  /* 0x0000200001027983 */ /* 0x0004e20000300600 */
[----:B------:R-:W-:-:S04]  /*6720*/  F2FP.PACK_AB R0, R181, R167 ;  /* 0x000000a7b500723e */ /* 0x000fc800000000ff */
[C---:B------:R-:W-:Y:S02]  /*6730*/  PRMT R35, R0.reuse, 0x7632, R35 ;  /* 0x0000763200237816 */ /* 0x040fe40000000023 */
[----:B------:R-:W-:Y:S02]  /*6740*/  PRMT R34, R0, 0x7610, R34 ;  /* 0x0000761000227816 */ /* 0x000fe40000000022 */
[----:B-1----:R-:W-:-:S04]  /*6750*/  F2FP.PACK_AB R0, R201, R109 ;  /* 0x0000006dc900723e */ /* 0x002fc800000000ff */
[C---:B------:R-:W-:Y:S02]  /*6760*/  PRMT R23, R0.reuse, 0x7610, R23 ;  /* 0x0000761000177816 */ /* 0x040fe40000000017 */
[----:B------:R-:W-:Y:S02]  /*6770*/  PRMT R22, R0, 0x7632, R22 ;  /* 0x0000763200167816 */ /* 0x000fe40000000016 */
[----:B------:R-:W-:-:S04]  /*6780*/  PRMT R0, R34, 0x5410, R35 ;  /* 0x0000541022007816 */ /* 0x000fc80000000023 */
[----:B------:R-:W-:Y:S02]  /*6790*/  LOP3.LUT R113, R11, R0, RZ, 0xc0, !PT ;  /* 0x000000000b717212 */ /* 0x000fe400078ec0ff */
[----:B------:R-:W1:Y:S01]  /*67a0*/  LDSM.16.MT88.4 R8, [R179+0x10800] ;  /* 0x01080000b308783b */ /* 0x000e620000004200 */
[----:B------:R-:W-:-:S04]  /*67b0*/  PRMT R0, R33, 0x5410, R32 ;  /* 0x0000541021007816 */ /* 0x000fc80000000020 */
[----:B------:R-:W-:Y:S02]  /*67c0*/  LOP3.LUT R114, R16, R0, RZ, 0xc0, !PT ;  /* 0x0000000010727212 */ /* 0x000fe400078ec0ff */
[----:B------:R-:W-:-:S04]  /*67d0*/  PRMT R0, R23, 0x5410, R22 ;  /* 0x0000541017007816 */ /* 0x000fc80000000016 */
[----:B------:R-:W-:Y:S01]  /*67e0*/  LOP3.LUT R115, R17, R0, RZ, 0xc0, !PT ;  /* 0x0000000011737212 */ /* 0x000fe200078ec0ff */
[C---:B-1----:R-:W-:Y:S07]  /*67f0*/  HMMA.16816.F32 R24, R12.reuse, R8, R204 ;  /* 0x000000080c18723c */ /* 0x042fee00000018cc */
[----:B------:R-:W-:Y:S01]  /*6800*/  IMAD.MOV.U32 R207, RZ, RZ, R97 ;  /* 0x000000ffffcf7224 */ /* 0x000fe200078e0061 */
[----:B------:R-:W-:Y:S01]  /*6810*/  HMMA.16816.F32 R16, R12, R10, R172 ;  /* 0x0000000a0c10723c */ /* 0x000fe200000018ac */
[----:B------:R-:W1:Y:S01]  /*6820*/  LDSM.16.MT88.4 R12, [R177+0xd000] ;  /* 0x00d00000b10c783b */ /* 0x000e620000004200 */
[----:B------:R-:W-:-:S02]  /*6830*/  IMAD.MOV.U32 R205, RZ, RZ, R96 ;  /* 0x000000ffffcd7224 */ /* 0x000fc400078e0060 */
[----:B------:R-:W-:Y:S01]  /*6840*/  IMAD.MOV.U32 R204, RZ, RZ, R109 ;  /* 0x000000ffffcc7224 */ /* 0x000fe200078e006d */
[----:B------:R-:W4:Y:S01]  /*6850*/  LDSM.16.MT88.4 R8, [R178+0xd000] ;  /* 0x00d00000b208783b */ /* 0x000f220000004200 */
[----:B------:R-:W-:Y:S02]  /*6860*/  IMAD.MOV.U32 R206, RZ, RZ, R201 ;  /* 0x000000ffffce7224 */ /* 0x000fe400078e00c9 */
[C---:B-1----:R-:W-:Y:S08]  /*6870*/  HMMA.16816.F32 R120, R4.reuse, R12, R60 ;  /* 0x0000000c0478723c */ /* 0x042ff0000000183c */
[C---:B------:R-:W-:Y:S01]  /*6880*/  HMMA.16816.F32 R28, R4.reuse, R14, R236 ;  /* 0x0000000e041c723c */ /* 0x040fe200000018ec */
[----:B------:R-:W1:Y:S06]  /*6890*/  LDSM.16.MT88.4 R12, [R180+0xd000] ;  /* 0x00d00000b40c783b */ /* 0x000e6c0000004200 */
[----:B------:R-:W-:Y:S01]  /*68a0*/  IMAD.MOV.U32 R239, RZ, RZ, R98 ;  /* 0x000000ffffef7224 */ /* 0x000fe200078e0062 */
[----:B----4-:R-:W-:Y:S01]  /*68b0*/  HMMA.16816.F32 R36, R4, R8, R216 ;  /* 0x000000080424723c */ /* 0x010fe200000018d8 */
[----:B------:R-:W-:-:S02]  /*68c0*/  IMAD.MOV.U32 R237, RZ, RZ, R108 ;  /* 0x000000ffffed7224 */ /* 0x000fc400078e006c */
[----:B------:R-:W-:-:S04]  /*68d0*/  IMAD.MOV.U32 R236, RZ, RZ, R167 ;  /* 0x000000ffffec7224 */ /* 0x000fc800078e00a7 */
[----:B------:R-:W-:Y:S01]  /*68e0*/  IMAD.MOV.U32 R219, RZ, RZ, R104 ;  /* 0x000000ffffdb7224 */ /* 0x000fe200078e0068 */
[C---:B------:R-:W-:Y:S01]  /*68f0*/  HMMA.16816.F32 R44, R4.reuse, R10, R84 ;  /* 0x0000000a042c723c */ /* 0x040fe20000001854 */
[----:B------:R-:W4:Y:S01]  /*6900*/  LDSM.16.MT88.4 R8, [R179+0xd000] ;  /* 0x00d00000b308783b */ /* 0x000f220000004200 */
[----:B------:R-:W-:Y:S02]  /*6910*/  IMAD.MOV.U32 R216, RZ, RZ, R170 ;  /* 0x000000ffffd87224 */ /* 0x000fe400078e00aa */
[----:B------:R-:W-:Y:S02]  /*6920*/  IMAD.MOV.U32 R218, RZ, RZ, R169 ;  /* 0x000000ffffda7224 */ /* 0x000fe400078e00a9 */
[----:B------:R-:W-:Y:S02]  /*6930*/  IMAD.MOV.U32 R217, RZ, RZ, R202 ;  /* 0x000000ffffd97224 */ /* 0x000fe400078e00ca */
[C---:B-1----:R-:W-:Y:S08]  /*6940*/  HMMA.16816.F32 R52, R4.reuse, R12, R52 ;  /* 0x0000000c0434723c */ /* 0x042ff00000001834 */
[C---:B------:R-:W-:Y:S01]  /*6950*/  HMMA.16816.F32 R60, R4.reuse, R14, R232 ;  /* 0x0000000e043c723c */ /* 0x040fe200000018e8 */
[----:B------:R-:W1:Y:S06]  /*6960*/  LDSM.16.MT88.4 R12, [R177+0xf000] ;  /* 0x00f00000b10c783b */ /* 0x000e6c0000004200 */
[----:B------:R-:W-:Y:S01]  /*6970*/  IMAD.MOV.U32 R232, RZ, RZ, R203 ;  /* 0x000000ffffe87224 */ /* 0x000fe200078e00cb */
[----:B----4-:R-:W-:Y:S01]  /*6980*/  HMMA.16816.F32 R80, R4, R10, R80 ;  /* 0x0000000a0450723c */ /* 0x010fe20000001850 */
[----:B------:R-:W-:-:S02]  /*6990*/  IMAD.MOV.U32 R233, RZ, RZ, R164 ;  /* 0x000000ffffe97224 */ /* 0x000fc400078e00a4 */
[----:B------:R-:W-:Y:S02]  /*69a0*/  IMAD.MOV.U32 R164, RZ, RZ, R74 ;  /* 0x000000ffffa47224 */ /* 0x000fe400078e004a */
[----:B------:R-:W-:Y:S02]  /*69b0*/  IMAD.MOV.U32 R203, RZ, RZ, R75 ;  /* 0x000000ffffcb7224 */ /* 0x000fe400078e004b */
[----:B------:R-:W-:Y:S01]  /*69c0*/  IMAD.MOV.U32 R235, RZ, RZ, R103 ;  /* 0x000000ffffeb7224 */ /* 0x000fe200078e0067 */
[----:B------:R-:W-:Y:S01]  /*69d0*/  HMMA.16816.F32 R72, R4, R8, R88 ;  /* 0x000000080448723c */ /* 0x000fe20000001858 */
[----:B------:R-:W4:Y:S01]  /*69e0*/  LDSM.16.MT88.4 R8, [R178+0xf000] ;  /* 0x00f00000b208783b */ /* 0x000f220000004200 */
[----:B------:R-:W-:-:S06]  /*69f0*/  IMAD.MOV.U32 R234, RZ, RZ, R203 ;  /* 0x000000ffffea7224 */ /* 0x000fcc00078e00cb */
[C---:B-1----:R-:W-:Y:S07]  /*6a00*/  HMMA.16816.F32 R84, R4.reuse, R12, R244 ;  /* 0x0000000c0454723c */ /* 0x042fee00000018f4 */
[----:B------:R-:W-:Y:S01]  /*6a10*/  IMAD.MOV.U32 R244, RZ, RZ, R100 ;  /* 0x000000fffff47224 */ /* 0x000fe200078e0064 */
[----:B------:R-:W-:Y:S01]  /*6a20*/  HMMA.16816.F32 R88, R4, R14, R228 ;  /* 0x0000000e0458723c */ /* 0x000fe200000018e4 */
[----:B------:R-:W1:Y:S01]  /*6a30*/  LDSM.16.MT88.4 R12, [R180+0xf000] ;  /* 0x00f00000b40c783b */ /* 0x000e620000004200 */
[----:B------:R-:W-:-:S02]  /*6a40*/  IMAD.MOV.U32 R246, RZ, RZ, R111 ;  /* 0x000000fffff67224 */ /* 0x000fc400078e006f */
[----:B------:R-:W-:Y:S02]  /*6a50*/  IMAD.MOV.U32 R111, RZ, RZ, R99 ;  /* 0x000000ffff6f7224 */ /* 0x000fe400078e0063 */
[----:B------:R-:W-:Y:S02]  /*6a60*/  IMAD.MOV.U32 R247, RZ, RZ, R110 ;  /* 0x000000fffff77224 */ /* 0x000fe400078e006e */
[----:B------:R-:W-:Y:S01]  /*6a70*/  IMAD.MOV.U32 R228, RZ, RZ, R106 ;  /* 0x000000ffffe47224 */ /* 0x000fe200078e006a */
[----:B----4-:R-:W-:Y:S01]  /*6a80*/  HMMA.16816.F32 R92, R4, R8, R92 ;  /* 0x00000008045c723c */ /* 0x010fe2000000185c */
[----:B------:R-:W-:Y:S02]  /*6a90*/  IMAD.MOV.U32 R231, RZ, RZ, R101 ;  /* 0x000000ffffe77224 */ /* 0x000fe400078e0065 */
[----:B------:R-:W-:Y:S02]  /*6aa0*/  IMAD.MOV.U32 R230, RZ, RZ, R102 ;  /* 0x000000ffffe67224 */ /* 0x000fe400078e0066 */
[----:B------:R-:W-:-:S02]  /*6ab0*/  IMAD.MOV.U32 R238, RZ, RZ, R111 ;  /* 0x000000ffffee7224 */ /* 0x000fc400078e006f */
        /* <DEDUP_REMOVED lines=11> */
[----:B------:R-:W-:Y:S02]  /*6b70*/  IMAD.MOV.U32 R226, RZ, RZ, R146 ;  /* 0x000000ffffe27224 */ /* 0x000fe400078e0092 */
[----:B------:R-:W-:Y:S01]  /*6b80*/  IMAD.MOV.U32 R227, RZ, RZ, R147 ;  /* 0x000000ffffe37224 */ /* 0x000fe200078e0093 */
[C---:B----4-:R-:W-:Y:S08]  /*6b90*/  HMMA.16816.F32 R108, R4.reuse, R8, R212 ;  /* 0x00000008046c723c */ /* 0x050ff000000018d4 */
[C---:B------:R-:W-:Y:S01]  /*6ba0*/  HMMA.16816.F32 R128, R4.reuse, R10, R128 ;  /* 0x0000000a0480723c */ /* 0x040fe20000001880 */
[----:B------:R-:W4:Y:S07]  /*6bb0*/  LDSM.16.MT88.4 R8, [R178+0x11000] ;  /* 0x01100000b208783b */ /* 0x000f2e0000004200 */
[C---:B-1----:R-:W-:Y:S08]  /*6bc0*/  HMMA.16816.F32 R132, R4.reuse, R12, R220 ;  /* 0x0000000c0484723c */ /* 0x042ff000000018dc */
[----:B------:R-:W-:Y:S01]  /*6bd0*/  HMMA.16816.F32 R144, R4, R14, R124 ;  /* 0x0000000e0490723c */ /* 0x000fe2000000187c */
[----:B------:R-:W1:Y:S01]  /*6be0*/  LDSM.16.MT88.4 R12, [R180+0x11000] ;  /* 0x01100000b40c783b */ /* 0x000e620000004200 */
[----:B---3--:R-:W-:-:S02]  /*6bf0*/  @!P3 HADD2 R2, -R138.H0_H0, -RZ.H0_H0 ;  /* 0xa00000ff8a02b230 */ /* 0x008fc40000000900 */
[----:B------:R-:W-:Y:S01]  /*6c00*/  @!P6 HADD2 R209, -R139.H0_H0, -RZ.H0_H0 ;  /* 0xa00000ff8bd1e230 */ /* 0x000fe20000000900 */
[----:B------:R-:W-:Y:S01]  /*6c10*/  SHF.R.U32.HI R0, RZ, 0x8, R71 ;  /* 0x00000008ff007819 */ /* 0x000fe20000011647 */
[----:B------:R-:W-:Y:S01]  /*6c20*/  @!P1 HADD2 R250, -R142.H0_H0, -RZ.H0_H0 ;  /* 0xa00000ff8efa9230 */ /* 0x000fe20000000900 */
[----:B------:R-:W-:Y:S01]  /*6c30*/  LDSM.16.MT88.4 R124, [R177+0xd800] ;  /* 0x00d80000b17c783b */ /* 0x000fe20000004200 */
[C---:B----4-:R-:W-:Y:S03]  /*6c40*/  HMMA.16816.F32 R200, R4.reuse, R10, R56 ;  /* 0x0000000a04c8723c */ /* 0x050fe60000001838 */
[----:B------:R-:W-:Y:S05]  /*6c50*/  LDSM.16.MT88.4 R56, [R179+0xd800] ;  /* 0x00d80000b338783b */ /* 0x000fea0000004200 */
[C---:B-1----:R-:W-:Y:S01]  /*6c60*/  HMMA.16816.F32 R168, R4.reuse, R14, R40 ;  /* 0x0000000e04a8723c */ /* 0x042fe20000001828 */
[----:B------:R-:W1:Y:S07]  /*6c70*/  LDSM.16.MT88.4 R40, [R178+0xd800] ;  /* 0x00d80000b228783b */ /* 0x000e6e0000004200 */
[----:B------:R-:W-:Y:S01]  /*6c80*/  HMMA.16816.F32 R172, R4, R12, R48 ;  /* 0x0000000c04ac723c */ /* 0x000fe20000001830 */
[----:B------:R-:W3:Y:S07]  /*6c90*/  LDSM.16.MT88.4 R48, [R180+0xd800] ;  /* 0x00d80000b430783b */ /* 0x000eee0000004200 */
[C---:B-1----:R-:W-:Y:S08]  /*6ca0*/  HMMA.16816.F32 R36, R112.reuse, R40, R36 ;  /* 0x000000287024723c */ /* 0x042ff00000001824 */
[C---:B------:R-:W-:Y:S08]  /*6cb0*/  HMMA.16816.F32 R40, R112.reuse, R42, R44 ;  /* 0x0000002a7028723c */ /* 0x040ff0000000182c */
[C---:B---3--:R-:W-:Y:S08]  /*6cc0*/  HMMA.16816.F32 R44, R112.reuse, R48, R52 ;  /* 0x00000030702c723c */ /* 0x048ff00000001834 */
[----:B------:R-:W-:Y:S01]  /*6cd0*/  HMMA.16816.F32 R52, R112, R56, R72 ;  /* 0x000000387034723c */ /* 0x000fe20000001848 */
[----:B------:R2:W3:Y:S07]  /*6ce0*/  LDL.LU.S16 R73, [R1+0x24] ;  /* 0x0000240001497983 */ /* 0x0004ee0000300600 */
[----:B------:R-:W-:Y:S01]  /*6cf0*/  HMMA.16816.F32 R164, R4, R8, R64 ;  /* 0x0000000804a4723c */ /* 0x000fe20000001840 */
[----:B------:R-:W1:Y:S01]  /*6d00*/  LDSM.16.MT88.4 R8, [R179+0x11000] ;  /* 0x01100000b308783b */ /* 0x000e620000004200 */
[----:B------:R-:W-:-:S02]  /*6d10*/  @!P6 PRMT R139, R209, 0x5410, RZ ;  /* 0x00005410d18be816 */ /* 0x000fc400000000ff */
[----:B------:R-:W-:Y:S01]  /*6d20*/  LOP3.LUT R0, R0, 0xffff, RZ, 0xc0, !PT ;  /* 0x0000ffff00007812 */ /* 0x000fe200078ec0ff */
[----:B------:R-:W-:Y:S01]  /*6d30*/  @!P4 HADD2 R210, -R141.H0_H0, -RZ.H0_H0 ;  /* 0xa00000ff8dd2c230 */ /* 0x000fe20000000900 */
[----:B------:R-:W-:Y:S01]  /*6d40*/  @!P1 PRMT R142, R250, 0x5410, RZ ;  /* 0x00005410fa8e9816 */ /* 0x000fe200000000ff */
[----:B------:R-:W-:Y:S01]  /*6d50*/  IMAD.MOV.U32 R225, RZ, RZ, R227 ;  /* 0x000000ffffe17224 */ /* 0x000fe200078e00e3 */
[----:B------:R-:W-:Y:S01]  /*6d60*/  HMMA.16816.F32 R120, R112, R124, R120 ;  /* 0x0000007c7078723c */ /* 0x000fe20000001878 */
[----:B------:R-:W-:Y:S01]  /*6d70*/  @!P2 HADD2 R208, -R140.H0_H0, -RZ.H0_H0 ;  /* 0xa00000ff8cd0a230 */ /* 0x000fe20000000900 */
[----:B------:R-:W4:Y:S01]  /*6d80*/  LDSM.16.MT88.4 R64, [R177+0xf800] ;  /* 0x00f80000b140783b */ /* 0x000f220000004200 */
[----:B---3--:R-:W-:-:S05]  /*6d90*/  @!P5 HADD2 R73, -R136.H0_H0, -RZ.H0_H0 ;  /* 0xa00000ff8849d230 */ /* 0x008fca0000000900 */
[----:B------:R-:W-:-:S04]  /*6da0*/  PRMT R72, R73, 0x7610, R72 ;  /* 0x0000761049487816 */ /* 0x000fc80000000048 */
[----:B------:R-:W-:Y:S02]  /*6db0*/  @!P5 PRMT R136, R72, 0x5410, RZ ;  /* 0x000054104888d816 */ /* 0x000fe400000000ff */
[----:B------:R2:W3:Y:S01]  /*6dc0*/  LDL.LU.S16 R72, [R1+0x28] ;  /* 0x0000280001487983 */ /* 0x0004e20000300600 */
[C---:B-1----:R-:W-:Y:S08]  /*6dd0*/  HMMA.16816.F32 R24, R4.reuse, R8, R24 ;  /* 0x000000080418723c */ /* 0x042ff00000001818 */
[----:B------:R-:W-:Y:S07]  /*6de0*/  HMMA.16816.F32 R16, R4, R10, R16 ;  /* 0x0000000a0410723c */ /* 0x000fee0000001810 */
[----:B------:R-:W-:-:S02]  /*6df0*/  PRMT R6, R2, 0x7610, R6 ;  /* 0x0000761002067816 */ /* 0x000fc40000000006 */
[----:B------:R-:W-:-:S04]  /*6e00*/  LOP3.LUT R2, R211, 0xff, RZ, 0xc0, !PT ;  /* 0x000000ffd3027812 */ /* 0x000fc800078ec0ff */
[----:B------:R-:W-:Y:S11]  /*6e10*/  ISETP.GE.U32.AND P6, PT, R251, R2, PT ;  /* 0x00000002fb00720c */ /* 0x000ff60003fc6070 */
[----:B------:R-:W-:Y:S02]  /*6e20*/  @!UPT UIADD3 URZ, URZ, URZ, URZ ;  /* 0x0000003f3f3ff290 */ /* 0x000fe4000fffe03f */
[----:B---3--:R-:W-:-:S05]  /*6e30*/  @!P6 HADD2 R72, -R119.H0_H0, -RZ.H0_H0 ;  /* 0xa00000ff7748e230 */ /* 0x008fca0000000900 */
[----:B------:R-:W-:Y:S02]  /*6e40*/  PRMT R71, R72, 0x7610, R71 ;  /* 0x0000761048477816 */ /* 0x000fe40000000047 */
[----:B------:R-:W-:Y:S01]  /*6e50*/  ISETP.GE.U32.AND P1, PT, R251, R0, PT ;  /* 0x00000000fb00720c */ /* 0x000fe20003f26070 */
[----:B------:R-:W-:Y:S01]  /*6e60*/  IMAD.WIDE.U32 R4, R77, -0x2daee0ad, RZ ;  /* 0xd2511f534d047825 */ /* 0x000fe200078e00ff */
[----:B------:R-:W-:Y:S01]  /*6e70*/  @!P6 PRMT R119, R71, 0x5410, RZ ;  /* 0x000054104777e816 */ /* 0x000fe200000000ff */
[----:B------:R-:W-:Y:S01]  /*6e80*/  HMMA.16816.F32 R124, R112, R126, R28 ;  /* 0x0000007e707c723c */ /* 0x000fe2000000181c */
[----:B------:R2:W3:Y:S02]  /*6e90*/  LDL.LU.S16 R71, [R1+0x2c] ;  /* 0x00002c0001477983 */ /* 0x0004e40000300600 */
[----:B------:R-:W-:Y:S02]  /*6ea0*/  LOP3.LUT R0, R5, UR5, R78, 0x96, !PT ;  /* 0x0000000505007c12 */ /* 0x000fe4000f8e964e */
[----:B------:R-:W-:-:S02]  /*6eb0*/  @!P3 PRMT R138, R6, 0x5410, RZ ;  /* 0x00005410068ab816 */ /* 0x000fc400000000ff */
[----:B------:R-:W-:Y:S01]  /*6ec0*/  @!P4 PRMT R141, R210, 0x5410, RZ ;  /* 0x00005410d28dc816 */ /* 0x000fe200000000ff */
[----:B------:R-:W-:Y:S01]  /*6ed0*/  IMAD.MOV.U32 R227, RZ, RZ, R240 ;  /* 0x000000ffffe37224 */ /* 0x000fe200078e00f0 */
[----:B------:R-:W-:Y:S01]  /*6ee0*/  LOP3.LUT R9, R68, 0xffff, RZ, 0xc0, !PT ;  /* 0x0000ffff44097812 */ /* 0x000fe200078ec0ff */
[----:B------:R-:W-:Y:S01]  /*6ef0*/  @!P1 HADD2 R252, -R137.H0_H0, -RZ.H0_H0 ;  /* 0xa00000ff89fc9230 */ /* 0x000fe20000000900 */
[C---:B------:R-:W-:Y:S01]  /*6f00*/  LOP3.LUT R6, R0.reuse, 0xff, RZ, 0xc0, !PT ;  /* 0x000000ff00067812 */ /* 0x040fe200078ec0ff */
[----:B------:R-:W-:Y:S01]  /*6f10*/  IMAD.MOV.U32 R224, RZ, RZ, R225 ;  /* 0x000000ffffe07224 */ /* 0x000fe200078e00e1 */
[----:B------:R-:W-:Y:S01]  /*6f20*/  LOP3.LUT R2, R0, 0xffff, RZ, 0xc0, !PT ;  /* 0x0000ffff00027812 */ /* 0x000fe200078ec0ff */
[----:B------:R-:W-:Y:S01]  /*6f30*/  HMMA.16816.F32 R56, R112, R58, R80 ;  /* 0x0000003a7038723c */ /* 0x000fe20000001850 */
[----:B------:R-:W-:Y:S01]  /*6f40*/  @!P1 PRMT R137, R252, 0x5410, RZ ;  /* 0x00005410fc899816 */ /* 0x000fe200000000ff */
[----:B------:R-:W1:Y:S01]  /*6f50*/  LDSM.16.MT88.4 R72, [R178+0xf800] ;  /* 0x00f80000b248783b */ /* 0x000e620000004200 */
[----:B------:R-:W-:-:S02]  /*6f60*/  ISETP.GE.U32.AND P1, PT, R251, R6, PT ;  /* 0x00000006fb00720c */ /* 0x000fc40003f26070 */
[----:B------:R-:W-:Y:S02]  /*6f70*/  SHF.R.U32.HI R6, RZ, 0x18, R0 ;  /* 0x00000018ff067819 */ /* 0x000fe40000011600 */
[----:B------:R-:W-:Y:S02]  /*6f80*/  LOP3.LUT R8, R68, 0xff, RZ, 0xc0, !PT ;  /* 0x000000ff44087812 */ /* 0x000fe400078ec0ff */
[--C-:B------:R-:W-:Y:S02]  /*6f90*/  SHF.R.U32.HI R10, RZ, 0x10, R68.reuse ;  /* 0x00000010ff0a7819 */ /* 0x100fe40000011644 */
[----:B------:R-:W-:Y:S02]  /*6fa0*/  SHF.R.U32.HI R7, RZ, 0x18, R68 ;  /* 0x00000018ff077819 */ /* 0x000fe40000011644 */
[----:B------:R-:W-:Y:S01]  /*6fb0*/  ISETP.GE.U32.AND P4, PT, R251, R143, PT ;  /* 0x0000008ffb00720c */ /* 0x000fe20003f86070 */
[----:B------:R-:W-:Y:S01]  /*6fc0*/  IMAD.MOV.U32 R240, RZ, RZ, R241 ;  /* 0x000000fffff07224 */ /* 0x000fe200078e00f1 */
[----:B------:R-:W-:-:S02]  /*6fd0*/  SHF.R.U32.HI R0, RZ, 0x10, R0 ;  /* 0x00000010ff007819 */ /* 0x000fc40000011600 */
[----:B------:R-:W-:Y:S01]  /*6fe0*/  @!P2 PRMT R140, R208, 0x5410, RZ ;  /* 0x00005410d08ca816 */ /* 0x000fe200000000ff */
[----:B------:R-:W-:Y:S01]  /*6ff0*/  IMAD.MOV.U32 R215, RZ, RZ, R227 ;  /* 0x000000ffffd77224 */ /* 0x000fe200078e00e3 */
[----:B------:R-:W-:Y:S01]  /*7000*/  LOP3.LUT R0, R0, 0xff, RZ, 0xc0, !PT ;  /* 0x000000ff00007812 */ /* 0x000fe200078ec0ff */
[----:B------:R-:W1:Y:S03]  /*7010*/  LDSM.16.MT88.4 R80, [R180+0xf800] ;  /* 0x00f80000b450783b */ /* 0x000e660000004200 */
[----:B------:R-:W-:Y:S02]  /*7020*/  ISETP.GE.U32.AND P6, PT, R251, R0, PT ;  /* 0x00000000fb00720c */ /* 0x000fe40003fc6070 */
[----:B------:R-:W-:-:S04]  /*7030*/  LOP3.LUT R0, R70, 0xffff, RZ, 0xc0, !PT ;  /* 0x0000ffff46007812 */ /* 0x000fc800078ec0ff */
[----:B------:R-:W-:-:S04]  /*7040*/  SHF.R.U32.HI R0, RZ, 0x8, R0 ;  /* 0x00000008ff007819 */ /* 0x000fc80000011600 */
[----:B------:R-:W-:Y:S01]  /*7050*/  LOP3.LUT R0, R0, 0xffff, RZ, 0xc0, !PT ;  /* 0x0000ffff00007812 */ /* 0x000fe200078ec0ff */
[----:B---3--:R-:W-:-:S05]  /*7060*/  @!P1 HADD2 R71, -R118.H0_H0, -RZ.H0_H0 ;  /* 0xa00000ff76479230 */ /* 0x008fca0000000900 */
[----:B------:R-:W-:Y:S02]  /*7070*/  PRMT R69, R71, 0x7610, R69 ;  /* 0x0000761047457816 */ /* 0x000fe40000000045 */
[----:B------:R2:W3:Y:S02]  /*7080*/  LDL.LU.S16 R71, [R1+0x34] ;  /* 0x0000340001477983 */ /* 0x0004e40000300600 */
[----:B------:R-:W-:Y:S02]  /*7090*/  @!P1 PRMT R118, R69, 0x5410, RZ ;  /* 0x0000541045769816 */ /* 0x000fe400000000ff */
[C---:B------:R-:W-:Y:S02]  /*70a0*/  ISETP.GE.U32.AND P1, PT, R251.reuse, R0, PT ;  /* 0x00000000fb00720c */ /* 0x040fe40003f26070 */
[----:B------:R2:W2:Y:S01]  /*70b0*/  LDL.LU.S16 R0, [R1+0x30] ;  /* 0x0000300001007983 */ /* 0x0004a20000300600 */
[----:B------:R-:W-:Y:S11]  /*70c0*/  ISETP.GE.U32.AND P3, PT, R251, R6, PT ;  /* 0x00000006fb00720c */ /* 0x000ff60003f66070 */
[----:B------:R-:W-:Y:S02]  /*70d0*/  @!UPT UIADD3 URZ, URZ, URZ, URZ ;  /* 0x0000003f3f3ff290 */ /* 0x000fe4000fffe03f */
[----:B--2---:R-:W-:-:S05]  /*70e0*/  @!P3 HADD2 R0, -R35.H0_H0, -RZ.H0_H0 ;  /* 0xa00000ff2300b230 */ /* 0x004fca0000000900 */
[----:B------:R-:W-:-:S04]  /*70f0*/  PRMT R31, R0, 0x7610, R31 ;  /* 0x00007610001f7816 */ /* 0x000fc8000000001f */
[----:B------:R-:W-:Y:S02]  /*7100*/  @!P3 PRMT R35, R31, 0x5410, RZ ;  /* 0x000054101f23b816 */ /* 0x000fe400000000ff */
[----:B------:R2:W2:Y:S01]  /*7110*/  LDL.LU.S16 R31, [R1+0x40] ;  /* 0x00004000011f7983 */ /* 0x0004a20000300600 */
[----:B------:R-:W-:-:S04]  /*7120*/  SHF.R.U32.HI R2, RZ, 0x8, R2 ;  /* 0x00000008ff027819 */ /* 0x000fc80000011602 */
[----:B------:R-:W-:-:S04]  /*7130*/  LOP3.LUT R2, R2, 0xffff, RZ, 0xc0, !PT ;  /* 0x0000ffff02027812 */ /* 0x000fc800078ec0ff */
[----:B------:R-:W-:Y:S01]  /*7140*/  ISETP.GE.U32.AND P5, PT, R251, R2, PT ;  /* 0x00000002fb00720c */ /* 0x000fe20003fa6070 */
[----:B--2---:R-:W-:-:S05]  /*7150*/  @!P6 HADD2 R31, -R34.H0_H0, -RZ.H0_H0 ;  /* 0xa00000ff221fe230 */ /* 0x004fca0000000900 */
[----:B------:R-:W-:-:S04]  /*7160*/  PRMT R30, R31, 0x7610, R30 ;  /* 0x000076101f1e7816 */ /* 0x000fc8000000001e */
[----:B------:R-:W-:Y:S02]  /*7170*/  @!P6 PRMT R34, R30, 0x5410, RZ ;  /* 0x000054101e22e816 */ /* 0x000fe400000000ff */
[----:B------:R2:W2:Y:S01]  /*7180*/  LDL.LU.S16 R30, [R1+0x60] ;  /* 0x00006000011e7983 */ /* 0x0004a20000300600 */
[----:B---3--:R-:W-:Y:S01]  /*7190*/  @!P5 HADD2 R71, -R117.H0_H0, -RZ.H0_H0 ;  /* 0xa00000ff7547d230 */ /* 0x008fe20000000900 */
[----:B------:R-:W-:-:S04]  /*71a0*/  LOP3.LUT R0, R70, 0xff, RZ, 0xc0, !PT ;  /* 0x000000ff46007812 */ /* 0x000fc800078ec0ff */
[----:B------:R-:W-:-:S04]  /*71b0*/  PRMT R68, R71, 0x7610, R68 ;  /* 0x0000761047447816 */ /* 0x000fc80000000044 */
[----:B------:R-:W-:Y:S02]  /*71c0*/  @!P5 PRMT R117, R68, 0x5410, RZ ;  /* 0x000054104475d816 */ /* 0x000fe400000000ff */
[----:B------:R-:W-:Y:S02]  /*71d0*/  ISETP.GE.U32.AND P5, PT, R251, R0, PT ;  /* 0x00000000fb00720c */ /* 0x000fe40003fa6070 */
[----:B------:R-:W-:-:S04]  /*71e0*/  SHF.R.U32.HI R0, RZ, 0x18, R70 ;  /* 0x00000018ff007819 */ /* 0x000fc80000011646 */
[----:B------:R-:W-:Y:S02]  /*71f0*/  ISETP.GE.U32.AND P3, PT, R251, R0, PT ;  /* 0x00000000fb00720c */ /* 0x000fe40003f66070 */
[----:B------:R-:W-:-:S04]  /*7200*/  SHF.R.U32.HI R0, RZ, 0x10, R70 ;  /* 0x00000010ff007819 */ /* 0x000fc80000011646 */
[----:B------:R-:W-:-:S04]  /*7210*/  LOP3.LUT R0, R0, 0xff, RZ, 0xc0, !PT ;  /* 0x000000ff00007812 */ /* 0x000fc800078ec0ff */
[----:B------:R-:W-:Y:S02]  /*7220*/  ISETP.GE.U32.AND P6, PT, R251, R0, PT ;  /* 0x00000000fb00720c */ /* 0x000fe40003fc6070 */
[----:B------:R3:W3:Y:S01]  /*7230*/  LDL.LU.S16 R0, [R1+0x54] ;  /* 0x0000540001007983 */ /* 0x0006e20000300600 */
[----:B--2---:R-:W-:-:S05]  /*7240*/  @!P5 HADD2 R30, -R163.H0_H0, -RZ.H0_H0 ;  /* 0xa00000ffa31ed230 */ /* 0x004fca0000000900 */
[----:B------:R-:W-:-:S04]  /*7250*/  PRMT R29, R30, 0x7610, R29 ;  /* 0x000076101e1d7816 */ /* 0x000fc8000000001d */
[----:B------:R-:W-:Y:S02]  /*7260*/  @!P5 PRMT R163, R29, 0x5410, RZ ;  /* 0x000054101da3d816 */ /* 0x000fe400000000ff */
[----:B------:R2:W2:Y:S02]  /*7270*/  LDL.LU.S16 R29, [R1+0x64] ;  /* 0x00006400011d7983 */ /* 0x0004a40000300600 */
[----:B--2---:R-:W-:-:S05]  /*7280*/  @!P6 HADD2 R29, -R161.H0_H0, -RZ.H0_H0 ;  /* 0xa00000ffa11de230 */ /* 0x004fca0000000900 */
[----:B------:R-:W-:-:S04]  /*7290*/  PRMT R28, R29, 0x7610, R28 ;  /* 0x000076101d1c7816 */ /* 0x000fc8000000001c */
[----:B------:R-:W-:Y:S02]  /*72a0*/  @!P6 PRMT R161, R28, 0x5410, RZ ;  /* 0x000054101ca1e816 */ /* 0x000fe400000000ff */
[----:B------:R2:W2:Y:S01]  /*72b0*/  LDL.LU.S16 R28, [R1+0x68] ;  /* 0x00006800011c7983 */ /* 0x0004a20000300600 */
[----:B---3--:R-:W-:-:S05]  /*72c0*/  @!P1 HADD2 R0, -R162.H0_H0, -RZ.H0_H0 ;  /* 0xa00000ffa2009230 */ /* 0x008fca0000000900 */
[----:B------:R-:W-:Y:S02]  /*72d0*/  PRMT R2, R0, 0x7610, R2 ;  /* 0x0000761000027816 */ /* 0x000fe40000000002 */
[----:B------:R-:W-:-:S04]  /*72e0*/  LOP3.LUT R0, R76, 0xffff, RZ, 0xc0, !PT ;  /* 0x0000ffff4c007812 */ /* 0x000fc800078ec0ff */
[----:B------:R-:W-:-:S04]  /*72f0*/  SHF.R.U32.HI R0, RZ, 0x8, R0 ;  /* 0x00000008ff007819 */ /* 0x000fc80000011600 */
[----:B------:R-:W-:Y:S02]  /*7300*/  LOP3.LUT R0, R0, 0xffff, RZ, 0xc0, !PT ;  /* 0x0000ffff00007812 */ /* 0x000fe400078ec0ff */
[----:B------:R-:W-:Y:S02]  /*7310*/  @!P1 PRMT R162, R2, 0x5410, RZ ;  /* 0x0000541002a29816 */ /* 0x000fe400000000ff */
[C---:B------:R-:W-:Y:S02]  /*7320*/  ISETP.GE.U32.AND P1, PT, R251.reuse, R0, PT ;  /* 0x00000000fb00720c */ /* 0x040fe40003f26070 */
[----:B------:R-:W-:Y:S02]  /*7330*/  SHF.R.U32.HI R0, RZ, 0x18, R76 ;  /* 0x00000018ff007819 */ /* 0x000fe4000001164c */
[----:B------:R-:W-:Y:S02]  /*7340*/  LOP3.LUT R2, R76, 0xff, RZ, 0xc0, !PT ;  /* 0x000000ff4c027812 */ /* 0x000fe400078ec0ff */
[----:B------:R-:W-:-:S02]  /*7350*/  ISETP.GE.U32.AND P6, PT, R251, R0, PT ;  /* 0x00000000fb00720c */ /* 0x000fc40003fc6070 */
[----:B------:R-:W-:Y:S02]  /*7360*/  SHF.R.U32.HI R0, RZ, 0x10, R76 ;  /* 0x00000010ff007819 */ /* 0x000fe4000001164c */
[----:B------:R-:W-:Y:S02]  /*7370*/  ISETP.GE.U32.AND P5, PT, R251, R2, PT ;  /* 0x00000002fb00720c */ /* 0x000fe40003fa6070 */
[----:B------:R-:W-:Y:S01]  /*7380*/  LOP3.LUT R0, R0, 0xff, RZ, 0xc0, !PT ;  /* 0x000000ff00007812 */ /* 0x000fe200078ec0ff */
[----:B--2---:R-:W-:-:S05]  /*7390*/  @!P3 HADD2 R28, -R160.H0_H0, -RZ.H0_H0 ;  /* 0xa00000ffa01cb230 */ /* 0x004fca0000000900 */
[----:B------:R-:W-:-:S04]  /*73a0*/  PRMT R2, R28, 0x7610, R2 ;  /* 0x000076101c027816 */ /* 0x000fc80000000002 */
[----:B------:R-:W-:Y:S02]  /*73b0*/  @!P3 PRMT R160, R2, 0x5410, RZ ;  /* 0x0000541002a0b816 */ /* 0x000fe400000000ff */
[----:B------:R2:W3:Y:S01]  /*73c0*/  LDL.LU.S16 R2, [R1+0x6c] ;  /* 0x00006c0001027983 */ /* 0x0004e20000300600 */
[----:B------:R-:W-:-:S03]  /*73d0*/  ISETP.GE.U32.AND P3, PT, R251, R0, PT ;  /* 0x00000000fb00720c */ /* 0x000fc60003f66070 */
[----:B------:R2:W2:Y:S01]  /*73e0*/  LDL.LU.S16 R0, [R1+0x70] ;  /* 0x0000700001007983 */ /* 0x0004a20000300600 */
[----:B---3--:R-:W-:Y:S02]  /*73f0*/  @!P5 HADD2 R2, -R148.H0_H0, -RZ.H0_H0 ;  /* 0xa00000ff9402d230 */ /* 0x008fe40000000900 */
[----:B--2---:R-:W-:-:S03]  /*7400*/  @!P1 HADD2 R0, -R149.H0_H0, -RZ.H0_H0 ;  /* 0xa00000ff95009230 */ /* 0x004fc60000000900 */
[----:B------:R-:W-:Y:S02]  /*7410*/  PRMT R15, R2, 0x7610, R15 ;  /* 0x00007610020f7816 */ /* 0x000fe4000000000f */
[----:B------:R-:W-:Y:S02]  /*7420*/  PRMT R14, R0, 0x7610, R14 ;  /* 0x00007610000e7816 */ /* 0x000fe4000000000e */
[----:B------:R-:W-:Y:S02]  /*7430*/  @!P5 PRMT R148, R15, 0x5410, RZ ;  /* 0x000054100f94d816 */ /* 0x000fe400000000ff */
[----:B------:R2:W3:Y:S01]  /*7440*/  LDL.LU.S16 R15, [R1+0x74] ;  /* 0x00007400010f7983 */ /* 0x0004e20000300600 */
[----:B------:R-:W-:-:S03]  /*7450*/  @!P1 PRMT R149, R14, 0x5410, RZ ;  /* 0x000054100e959816 */ /* 0x000fc600000000ff */
[----:B------:R2:W2:Y:S01]  /*7460*/  LDL.LU.S16 R14, [R1+0x78] ;  /* 0x00007800010e7983 */ /* 0x0004a20000300600 */
[----:B------:R-:W-:-:S04]  /*7470*/  LOP3.LUT R0, R248, 0xff, RZ, 0xc0, !PT ;  /* 0x000000fff8007812 */ /* 0x000fc800078ec0ff */
[----:B------:R-:W-:Y:S01]  /*7480*/  ISETP.GE.U32.AND P5, PT, R251, R0, PT ;  /* 0x00000000fb00720c */ /* 0x000fe20003fa6070 */
[----:B--2---:R-:W-:-:S05]  /*7490*/  @!P6 HADD2 R14, -R151.H0_H0, -RZ.H0_H0 ;  /* 0xa00000ff970ee230 */ /* 0x004fca0000000900 */
[----:B------:R-:W-:-:S04]  /*74a0*/  PRMT R0, R14, 0x7610, R0 ;  /* 0x000076100e007816 */ /* 0x000fc80000000000 */
[----:B------:R-:W-:Y:S02]  /*74b0*/  @!P6 PRMT R151, R0, 0x5410, RZ ;  /* 0x000054100097e816 */ /* 0x000fe400000000ff */
[----:B------:R2:W2:Y:S01]  /*74c0*/  LDL.LU.S16 R0, [R1+0x7c] ;  /* 0x00007c0001007983 */ /* 0x0004a20000300600 */
[----:B------:R-:W-:Y:S02]  /*74d0*/  IMAD.MOV.U32 R241, RZ, RZ, R242 ;  /* 0x000000fffff17224 */ /* 0x000fe400078e00f2 */
[----:B------:R-:W-:Y:S02]  /*74e0*/  IMAD.MOV.U32 R242, RZ, RZ, R243 ;  /* 0x000000fffff27224 */ /* 0x000fe400078e00f3 */
[----:B------:R-:W-:Y:S02]  /*74f0*/  IMAD.MOV.U32 R243, RZ, RZ, R230 ;  /* 0x000000fffff37224 */ /* 0x000fe400078e00e6 */
[----:B------:R-:W-:Y:S02]  /*7500*/  IMAD.MOV.U32 R230, RZ, RZ, R231 ;  /* 0x000000ffffe67224 */ /* 0x000fe400078e00e7 */
[----:B------:R-:W-:-:S02]  /*7510*/  IMAD.MOV.U32 R231, RZ, RZ, R244 ;  /* 0x000000ffffe77224 */ /* 0x000fc400078e00f4 */
[----:B------:R-:W-:Y:S02]  /*7520*/  IMAD.MOV.U32 R244, RZ, RZ, R245 ;  /* 0x000000fffff47224 */ /* 0x000fe400078e00f5 */
[----:B------:R-:W-:Y:S02]  /*7530*/  IMAD.MOV.U32 R245, RZ, RZ, R246 ;  /* 0x000000fffff57224 */ /* 0x000fe400078e00f6 */
[----:B------:R-:W-:Y:S02]  /*7540*/  IMAD.MOV.U32 R246, RZ, RZ, R238 ;  /* 0x000000fffff67224 */ /* 0x000fe400078e00ee */
[----:B------:R-:W-:Y:S02]  /*7550*/  IMAD.MOV.U32 R238, RZ, RZ, R181 ;  /* 0x000000ffffee7224 */ /* 0x000fe400078e00b5 */
[----:B------:R1:W5:Y:S01]  /*7560*/  LDL.LU R181, [R1+0xdc] ;  /* 0x0000dc0001b57983 */ /* 0x0003620000300800 */
[----:B--2---:R-:W-:-:S05]  /*7570*/  @!P4 HADD2 R0, -R152.H0_H0, -RZ.H0_H0 ;  /* 0xa00000ff9800c230 */ /* 0x004fca0000000900 */
[----:B------:R-:W-:-:S04]  /*7580*/  PRMT R13, R0, 0x7610, R13 ;  /* 0x00007610000d7816 */ /* 0x000fc8000000000d */
[----:B------:R-:W-:Y:S02]  /*7590*/  @!P4 PRMT R152, R13, 0x5410, RZ ;  /* 0x000054100d98c816 */ /* 0x000fe400000000ff */
[----:B------:R2:W2:Y:S01]  /*75a0*/  LDL.LU.S16 R13, [R1+0x80] ;  /* 0x00008000010d7983 */ /* 0x0004a20000300600 */
[----:B------:R-:W-:-:S04]  /*75b0*/  SHF.R.U32.HI R2, RZ, 0x8, R249 ;  /* 0x00000008ff027819 */ /* 0x000fc800000116f9 */
[----:B------:R-:W-:-:S04]  /*75c0*/  LOP3.LUT R2, R2, 0xffff, RZ, 0xc0, !PT ;  /* 0x0000ffff02027812 */ /* 0x000fc800078ec0ff */
[----:B------:R-:W-:Y:S11]  /*75d0*/  ISETP.GE.U32.AND P1, PT, R251, R2, PT ;  /* 0x00000002fb00720c */ /* 0x000ff60003f26070 */
[----:B------:R-:W-:Y:S02]  /*75e0*/  @!UPT UIADD3 URZ, URZ, URZ, URZ ;  /* 0x0000003f3f3ff290 */ /* 0x000fe4000fffe03f */
[----:B--2---:R-:W-:-:S05]  /*75f0*/  @!P1 HADD2 R13, -R150.H0_H0, -RZ.H0_H0 ;  /* 0xa00000ff960d9230 */ /* 0x004fca0000000900 */
[----:B------:R-:W-:Y:S02]  /*7600*/  PRMT R12, R13, 0x7610, R12 ;  /* 0x000076100d0c7816 */ /* 0x000fe4000000000c */
[----:B------:R2:W2:Y:S02]  /*7610*/  LDL.LU.S16 R13, [R1+0x8c] ;  /* 0x00008c00010d7983 */ /* 0x0004a40000300600 */
[----:B------:R-:W-:Y:S02]  /*7620*/  @!P1 PRMT R150, R12, 0x5410, RZ ;  /* 0x000054100c969816 */ /* 0x000fe400000000ff */
[----:B------:R1:W2:Y:S01]  /*7630*/  LDL.LU.S16 R12, [R1+0x88] ;  /* 0x00008800010c7983 */ /* 0x0002a20000300600 */
[C---:B------:R-:W-:Y:S01]  /*7640*/  ISETP.GE.U32.AND P2, PT, R251.reuse, R79, PT ;  /* 0x0000004ffb00720c */ /* 0x040fe20003f46070 */
[----:B---3--:R-:W-:Y:S01]  /*7650*/  @!P3 HADD2 R15, -R153.H0_H0, -RZ.H0_H0 ;  /* 0xa00000ff990fb230 */ /* 0x008fe20000000900 */
[----:B------:R-:W-:-:S04]  /*7660*/  ISETP.GE.U32.AND P6, PT, R251, R7, PT ;  /* 0x00000007fb00720c */ /* 0x000fc80003fc6070 */
[----:B------:R-:W-:Y:S02]  /*7670*/  PRMT R6, R15, 0x7610, R6 ;  /* 0x000076100f067816 */ /* 0x000fe40000000006 */
[----:B------:R-:W-:Y:S02]  /*7680*/  LOP3.LUT R7, R4, 0xffff, RZ, 0xc0, !PT ;  /* 0x0000ffff04077812 */ /* 0x000fe400078ec0ff */
[----:B------:R-:W-:Y:S02]  /*7690*/  @!P3 PRMT R153, R6, 0x5410, RZ ;  /* 0x000054100699b816 */ /* 0x000fe400000000ff */
[----:B------:R-:W-:Y:S02]  /*76a0*/  LOP3.LUT R6, R4, 0xff, RZ, 0xc0, !PT ;  /* 0x000000ff04067812 */ /* 0x000fe400078ec0ff */
[--C-:B------:R-:W-:Y:S02]  /*76b0*/  SHF.R.U32.HI R5, RZ, 0x10, R4.reuse ;  /* 0x00000010ff057819 */ /* 0x100fe40000011604 */
[----:B------:R-:W-:Y:S01]  /*76c0*/  SHF.R.U32.HI R2, RZ, 0x18, R4 ;  /* 0x00000018ff027819 */ /* 0x000fe20000011604 */
[----:B--2---:R-:W-:-:S05]  /*76d0*/  @!P2 HADD2 R12, -R155.H0_H0, -RZ.H0_H0 ;  /* 0xa00000ff9b0ca230 */ /* 0x004fca0000000900 */
[----:B------:R-:W-:Y:S02]  /*76e0*/  PRMT R4, R12, 0x7610, R4 ;  /* 0x000076100c047816 */ /* 0x000fe40000000004 */
[----:B------:R2:W3:Y:S01]  /*76f0*/  LDL.LU.S16 R12, [R1+0x84] ;  /* 0x00008400010c7983 */ /* 0x0004e20000300600 */
[----:B------:R-:W-:Y:S02]  /*7700*/  ISETP.GE.U32.AND P3, PT, R251, R8, PT ;  /* 0x00000008fb00720c */ /* 0x000fe40003f66070 */
[----:B------:R-:W-:-:S04]  /*7710*/  SHF.R.U32.HI R0, RZ, 0x8, R9 ;  /* 0x00000008ff007819 */ /* 0x000fc80000011609 */
[----:B------:R-:W-:-:S04]  /*7720*/  LOP3.LUT R0, R0, 0xffff, RZ, 0xc0, !PT ;  /* 0x0000ffff00007812 */ /* 0x000fc800078ec0ff */
[----:B------:R-:W-:Y:S02]  /*7730*/  ISETP.GE.U32.AND P4, PT, R251, R0, PT ;  /* 0x00000000fb00720c */ /* 0x000fe40003f86070 */
[----:B------:R-:W-:-:S04]  /*7740*/  LOP3.LUT R0, R10, 0xff, RZ, 0xc0, !PT ;  /* 0x000000ff0a007812 */ /* 0x000fc800078ec0ff */
[----:B------:R-:W-:Y:S01]  /*7750*/  ISETP.GE.U32.AND P1, PT, R251, R0, PT ;  /* 0x00000000fb00720c */ /* 0x000fe20003f26070 */
[----:B------:R-:W-:Y:S01]  /*7760*/  @!P5 HADD2 R13, -R157.H0_H0, -RZ.H0_H0 ;  /* 0xa00000ff9d0dd230 */ /* 0x000fe20000000900 */
[----:B------:R-:W-:Y:S02]  /*7770*/  IMAD.MOV.U32 R225, RZ, RZ, R240 ;  /* 0x000000ffffe17224 */ /* 0x000fe400078e00f0 */
[----:B------:R-:W-:Y:S02]  /*7780*/  IMAD.MOV.U32 R227, RZ, RZ, R241 ;  /* 0x000000ffffe37224 */ /* 0x000fe400078e00f1 */
[----:B------:R-:W-:Y:S01]  /*7790*/  PRMT R11, R13, 0x7610, R11 ;  /* 0x000076100d0b7816 */ /* 0x000fe2000000000b */
[----:B------:R-:W-:Y:S02]  /*77a0*/  IMAD.MOV.U32 R240, RZ, RZ, R242 ;  /* 0x000000fffff07224 */ /* 0x000fe400078e00f2 */
[----:B------:R-:W-:Y:S02]  /*77b0*/  IMAD.MOV.U32 R241, RZ, RZ, R230 ;  /* 0x000000fffff17224 */ /* 0x000fe400078e00e6 */
[----:B------:R-:W-:-:S02]  /*77c0*/  IMAD.MOV.U32 R242, RZ, RZ, R231 ;  /* 0x000000fffff27224 */ /* 0x000fc400078e00e7 */
[----:B------:R-:W-:Y:S02]  /*77d0*/  IMAD.MOV.U32 R230, RZ, RZ, R234 ;  /* 0x000000ffffe67224 */ /* 0x000fe400078e00ea */
[----:B------:R-:W-:Y:S01]  /*77e0*/  IMAD.MOV.U32 R231, RZ, RZ, R176 ;  /* 0x000000ffffe77224 */ /* 0x000fe200078e00b0 */
[----:B------:R-:W-:Y:S01]  /*77f0*/  @!P5 PRMT R157, R11, 0x5410, RZ ;  /* 0x000054100b9dd816 */ /* 0x000fe200000000ff */
[----:B------:R-:W-:Y:S01]  /*7800*/  IMAD.MOV.U32 R234, RZ, RZ, R21 ;  /* 0x000000ffffea7224 */ /* 0x000fe200078e0015 */
[----:B---3--:R-:W-:-:S05]  /*7810*/  @!P3 HADD2 R12, -R159.H0_H0, -RZ.H0_H0 ;  /* 0xa00000ff9f0cb230 */ /* 0x008fca0000000900 */
[----:B------:R-:W-:Y:S02]  /*7820*/  PRMT R0, R12, 0x7610, R0 ;  /* 0x000076100c007816 */ /* 0x000fe40000000000 */
[----:B------:R-:W-:Y:S01]  /*7830*/  @!P2 PRMT R155, R4, 0x5410, RZ ;  /* 0x00005410049ba816 */ /* 0x000fe200000000ff */
[----:B------:R-:W-:Y:S01]  /*7840*/  HMMA.16816.F32 R48, R112, R50, R60 ;  /* 0x000000327030723c */ /* 0x000fe2000000183c */
[----:B------:R-:W-:Y:S01]  /*7850*/  @!P3 PRMT R159, R0, 0x5410, RZ ;  /* 0x00005410009fb816 */ /* 0x000fe200000000ff */
[----:B------:R-:W-:Y:S04]  /*7860*/  LDSM.16.MT88.4 R12, [R179+0x11800] ;  /* 0x01180000b30c783b */ /* 0x000fe80000004200 */
[----:B------:R2:W3:Y:S04]  /*7870*/  LDL.LU.S16 R0, [R1+0x90] ;  /* 0x0000900001007983 */ /* 0x0004e80000300600 */
[----:B------:R2:W5:Y:S04]  /*7880*/  LDL.LU R176, [R1+0xd8] ;  /* 0x0000d80001b07983 */ /* 0x0005680000300800 */
[----:B------:R2:W5:Y:S04]  /*7890*/  LDL.LU R21, [R1+0xd4] ;  /* 0x0000d40001157983 */ /* 0x0005680000300800 */
[----:B------:R2:W2:Y:S01]  /*78a0*/  LDL.LU.S16 R11, [R1+0x94] ;  /* 0x00009400010b7983 */ /* 0x0004a20000300600 */
[----:B------:R-:W-:-:S02]  /*78b0*/  ISETP.GE.U32.AND P2, PT, R251, R2, PT ;  /* 0x00000002fb00720c */ /* 0x000fc40003f46070 */
[----:B------:R-:W-:Y:S01]  /*78c0*/  SHF.R.U32.HI R2, RZ, 0x8, R7 ;  /* 0x00000008ff027819 */ /* 0x000fe20000011607 */
[----:B------:R-:W-:Y:S01]  /*78d0*/  FADD.FTZ R4, R226, R225 ;  /* 0x000000e1e2047221 */ /* 0x000fe20000010000 */
[----:B------:R1:W4:Y:S02]  /*78e0*/  LDL.LU.S16 R31, [R1+0xa8] ;  /* 0x0000a800011f7983 */ /* 0x0003240000300600 */
[----:B------:R-:W-:Y:S02]  /*78f0*/  LOP3.LUT R2, R2, 0xffff, RZ, 0xc0, !PT ;  /* 0x0000ffff02027812 */ /* 0x000fe400078ec0ff */
[----:B------:R1:W4:Y:S04]  /*7900*/  LDL.LU.S16 R30, [R1+0xa4] ;  /* 0x0000a400011e7983 */ /* 0x0003280000300600 */
[----:B------:R1:W4:Y:S01]  /*7910*/  LDL.LU.S16 R29, [R1+0xa0] ;  /* 0x0000a000011d7983 */ /* 0x0003220000300600 */
[----:B---3--:R-:W-:-:S05]  /*7920*/  @!P4 HADD2 R0, -R158.H0_H0, -RZ.H0_H0 ;  /* 0xa00000ff9e00c230 */ /* 0x008fca0000000900 */
[----:B------:R-:W-:-:S04]  /*7930*/  PRMT R9, R0, 0x7610, R9 ;  /* 0x0000761000097816 */ /* 0x000fc80000000009 */
[----:B------:R-:W-:Y:S02]  /*7940*/  @!P4 PRMT R158, R9, 0x5410, RZ ;  /* 0x00005410099ec816 */ /* 0x000fe400000000ff */
[----:B------:R-:W-:Y:S01]  /*7950*/  ISETP.GE.U32.AND P4, PT, R251, R2, PT ;  /* 0x00000002fb00720c */ /* 0x000fe20003f86070 */
[----:B------:R-:W-:Y:S01]  /*7960*/  FADD.FTZ R2, R240, R4 ;  /* 0x00000004f0027221 */ /* 0x000fe20000010000 */
[----:B--2---:R-:W-:-:S03]  /*7970*/  @!P1 HADD2 R11, -R156.H0_H0, -RZ.H0_H0 ;  /* 0xa00000ff9c0b9230 */ /* 0x004fc60000000900 */
[----:B------:R-:W-:Y:S02]  /*7980*/  FADD.FTZ R2, R242, R2 ;  /* 0x00000002f2027221 */ /* 0x000fe40000010000 */
[----:B------:R-:W-:Y:S02]  /*7990*/  PRMT R8, R11, 0x7610, R8 ;  /* 0x000076100b087816 */ /* 0x000fe40000000008 */
[----:B------:R-:W-:Y:S02]  /*79a0*/  FADD.FTZ R2, R20, R2 ;  /* 0x0000000214027221 */ /* 0x000fe40000010000 */
[----:B------:R2:W5:Y:S04]  /*79b0*/  LDL.LU R20, [R1+0xd0] ;  /* 0x0000d00001147983 */ /* 0x0005680000300800 */
[----:B------:R2:W3:Y:S04]  /*79c0*/  LDL.LU.S16 R28, [R1+0x9c] ;  /* 0x00009c00011c7983 */ /* 0x0004e80000300600 */
[----:B------:R2:W2:Y:S01]  /*79d0*/  LDL.LU.S16 R11, [R1+0x98] ;  /* 0x00009800010b7983 */ /* 0x0004a20000300600 */
[----:B------:R-:W-:-:S04]  /*79e0*/  LOP3.LUT R0, R5, 0xff, RZ, 0xc0, !PT ;  /* 0x000000ff05007812 */ /* 0x000fc800078ec0ff */
[----:B------:R-:W-:Y:S01]  /*79f0*/  ISETP.GE.U32.AND P3, PT, R251, R0, PT ;  /* 0x00000000fb00720c */ /* 0x000fe20003f66070 */
[----:B------:R-:W-:-:S04]  /*7a00*/  FADD.FTZ R0, R224, R215 ;  /* 0x000000d7e0007221 */ /* 0x000fc80000010000 */
[----:B------:R-:W-:-:S04]  /*7a10*/  FADD.FTZ R0, R227, R0 ;  /* 0x00000000e3007221 */ /* 0x000fc80000010000 */
[----:B------:R-:W-:-:S04]  /*7a20*/  FADD.FTZ R0, R241, R0 ;  /* 0x00000000f1007221 */ /* 0x000fc80000010000 */
[----:B------:R-:W-:Y:S02]  /*7a30*/  FADD.FTZ R0, R229, R0 ;  /* 0x00000000e5007221 */ /* 0x000fe40000010000 */
[----:B------:R-:W-:Y:S02]  /*7a40*/  FADD.FTZ R2, R231, R2 ;  /* 0x00000002e7027221 */ /* 0x000fe40000010000 */
[----:B------:R-:W-:Y:S02]  /*7a50*/  FADD.FTZ R0, R230, R0 ;  /* 0x00000000e6007221 */ /* 0x000fe40000010000 */
[----:B------:R-:W-:Y:S02]  /*7a60*/  FADD.FTZ R2, R245, R2 ;  /* 0x00000002f5027221 */ /* 0x000fe40000010000 */
[----:B------:R-:W-:Y:S01]  /*7a70*/  FADD.FTZ R0, R244, R0 ;  /* 0x00000000f4007221 */ /* 0x000fe20000010000 */
[----:B----4-:R-:W-:Y:S01]  /*7a80*/  @!P4 HADD2 R29, -R32.H0_H0, -RZ.H0_H0 ;  /* 0xa00000ff201dc230 */ /* 0x010fe20000000900 */
[----:B------:R-:W-:-:S02]  /*7a90*/  FADD.FTZ R2, R247, R2 ;  /* 0x00000002f7027221 */ /* 0x000fc40000010000 */
[----:B------:R-:W-:Y:S02]  /*7aa0*/  FADD.FTZ R0, R246, R0 ;  /* 0x00000000f6007221 */ /* 0x000fe40000010000 */
[----:B------:R-:W-:Y:S01]  /*7ab0*/  FADD.FTZ R2, R233, R2 ;  /* 0x00000002e9027221 */ /* 0x000fe20000010000 */
[----:B------:R-:W-:Y:S01]  /*7ac0*/  PRMT R4, R29, 0x7610, R4 ;  /* 0x000076101d047816 */ /* 0x000fe20000000004 */
[----:B------:R-:W-:Y:S01]  /*7ad0*/  FADD.FTZ R0, R232, R0 ;  /* 0x00000000e8007221 */ /* 0x000fe20000010000 */
[----:B------:R-:W-:Y:S01]  /*7ae0*/  HMMA.16816.F32 R60, R112, R64, R84 ;  /* 0x00000040703c723c */ /* 0x000fe20000001854 */
[----:B------:R-:W-:Y:S01]  /*7af0*/  FADD.FTZ R2, R235, R2 ;  /* 0x00000002eb027221 */ /* 0x000fe20000010000 */
[----:B------:R-:W-:Y:S01]  /*7b00*/  @!P1 PRMT R156, R8, 0x5410, RZ ;  /* 0x00005410089c9816 */ /* 0x000fe200000000ff */
[----:B------:R-:W-:Y:S01]  /*7b10*/  FADD.FTZ R0, R234, R0 ;  /* 0x00000000ea007221 */ /* 0x000fe20000010000 */
[----:B------:R-:W-:Y:S02]  /*7b20*/  ISETP.GE.U32.AND P5, PT, R251, R6, PT ;  /* 0x00000006fb00720c */ /* 0x000fe40003fa6070 */
[----:B------:R-:W-:-:S02]  /*7b30*/  LEA R8, P1, R228, c[0x0][0x1f8], 0x1 ;  /* 0x00007e00e4087a11 */ /* 0x000fc400078208ff */
[----:B------:R-:W-:Y:S01]  /*7b40*/  HMMA.16816.F32 R64, R112, R66, R88 ;  /* 0x000000427040723c */ /* 0x000fe20000001858 */
[----:B------:R-:W-:Y:S01]  /*7b50*/  @!P4 PRMT R32, R4, 0x5410, RZ ;  /* 0x000054100420c816 */ /* 0x000fe200000000ff */
[----:B------:R-:W4:Y:S01]  /*7b60*/  LDSM.16.MT88.4 R88, [R179+0xf800] ;  /* 0x00f80000b358783b */ /* 0x000f220000004200 */
[----:B------:R-:W-:Y:S02]  /*7b70*/  IMAD.MOV.U32 R4, RZ, RZ, c[0x0][0x228] ;  /* 0x00008a00ff047624 */ /* 0x000fe400078e00ff */
[----:B------:R-:W-:-:S03]  /*7b80*/  FADD.FTZ R2, R217, R2 ;  /* 0x00000002d9027221 */ /* 0x000fc60000010000 */
[----:B-1----:R-:W-:Y:S01]  /*7b90*/  HMMA.16816.F32 R68, R112, R72, R92 ;  /* 0x000000487044723c */ /* 0x002fe2000000185c */
[----:B------:R-:W-:Y:S01]  /*7ba0*/  FADD.FTZ R0, R216, R0 ;  /* 0x00000000d8007221 */ /* 0x000fe20000010000 */
[----:B------:R-:W-:Y:S01]  /*7bb0*/  LEA.HI.X R9, R228, c[0x0][0x1fc], R243, 0x1, P1 ;  /* 0x00007f00e4097a11 */ /* 0x000fe200008f0cf3 */
[----:B------:R-:W-:-:S05]  /*7bc0*/  IMAD.SHL.U32 R4, R4, 0x8, RZ ;  /* 0x0000000804047824 */ /* 0x000fca00078e00ff */
[----:B------:R-:W-:Y:S01]  /*7bd0*/  HMMA.16816.F32 R72, R112, R74, R96 ;  /* 0x0000004a7048723c */ /* 0x000fe20000001860 */
[----:B------:R-:W1:Y:S01]  /*7be0*/  LDSM.16.MT88.4 R96, [R177+0x11800] ;  /* 0x01180000b160783b */ /* 0x000e620000004200 */
[----:B------:R-:W-:Y:S01]  /*7bf0*/  @!P6 HADD2 R31, -R154.H0_H0, -RZ.H0_H0 ;  /* 0xa00000ff9a1fe230 */ /* 0x000fe20000000900 */
[----:B------:R-:W-:-:S05]  /*7c00*/  FADD.FTZ R2, R219, R2 ;  /* 0x00000002db027221 */ /* 0x000fca0000010000 */
[----:B------:R-:W-:Y:S01]  /*7c10*/  HMMA.16816.F32 R76, R112, R80, R100 ;  /* 0x00000050704c723c */ /* 0x000fe20000001864 */
[----:B------:R-:W1:Y:S01]  /*7c20*/  LDSM.16.MT88.4 R100, [R178+0x11800] ;  /* 0x01180000b264783b */ /* 0x000e620000004200 */
[----:B------:R-:W-:-:S06]  /*7c30*/  FADD.FTZ R0, R218, R0 ;  /* 0x00000000da007221 */ /* 0x000fcc0000010000 */
[----:B------:R-:W-:Y:S01]  /*7c40*/  HMMA.16816.F32 R80, R112, R82, R104 ;  /* 0x000000527050723c */ /* 0x000fe20000001868 */
[----:B------:R-:W1:Y:S01]  /*7c50*/  LDSM.16.MT88.4 R104, [R180+0x11800] ;  /* 0x01180000b468783b */ /* 0x000e620000004200 */
[----:B------:R-:W-:Y:S01]  /*7c60*/  FADD.FTZ R2, R237, R2 ;  /* 0x00000002ed027221 */ /* 0x000fe20000010000 */
[----:B------:R-:W-:Y:S01]  /*7c70*/  PRMT R10, R31, 0x7610, R10 ;  /* 0x000076101f0a7816 */ /* 0x000fe2000000000a */
[----:B------:R-:W-:Y:S01]  /*7c80*/  FADD.FTZ R0, R236, R0 ;  /* 0x00000000ec007221 */ /* 0x000fe20000010000 */
[----:B------:R-:W-:Y:S01]  /*7c90*/  @!P5 HADD2 R30, -R33.H0_H0, -RZ.H0_H0 ;  /* 0xa00000ff211ed230 */ /* 0x000fe20000000900 */
[----:B------:R-:W-:Y:S01]  /*7ca0*/  STG.E.U16 [R8.64], R148 ;  /* 0x0000009408007986 */ /* 0x000fe2000c101512 */
[----:B------:R-:W-:Y:S01]  /*7cb0*/  FADD.FTZ R2, R239, R2 ;  /* 0x00000002ef027221 */ /* 0x000fe20000010000 */
[----:B------:R-:W-:Y:S02]  /*7cc0*/  @!P6 PRMT R154, R10, 0x5410, RZ ;  /* 0x000054100a9ae816 */ /* 0x000fe400000000ff */
[----:B------:R-:W-:Y:S01]  /*7cd0*/  STG.E.U16 [R8.64+0x2], R149 ;  /* 0x0000029508007986 */ /* 0x000fe2000c101512 */
[----:B------:R-:W-:Y:S01]  /*7ce0*/  FADD.FTZ R0, R238, R0 ;  /* 0x00000000ee007221 */ /* 0x000fe20000010000 */
[----:B------:R-:W-:Y:S01]  /*7cf0*/  PRMT R7, R30, 0x7610, R7 ;  /* 0x000076101e077816 */ /* 0x000fe20000000007 */
[----:B------:R-:W-:-:S02]  /*7d00*/  FADD.FTZ R2, R205, R2 ;  /* 0x00000002cd027221 */ /* 0x000fc40000010000 */
[----:B------:R-:W-:Y:S01]  /*7d10*/  FADD.FTZ R0, R204, R0 ;  /* 0x00000000cc007221 */ /* 0x000fe20000010000 */
[----:B------:R-:W-:Y:S01]  /*7d20*/  @!P5 PRMT R33, R7, 0x5410, RZ ;  /* 0x000054100721d816 */ /* 0x000fe200000000ff */
[----:B------:R-:W-:Y:S02]  /*7d30*/  FADD.FTZ R236, R207, R2 ;  /* 0x00000002cfec7221 */ /* 0x000fe40000010000 */
[----:B------:R-:W-:-:S03]  /*7d40*/  FADD.FTZ R246, R206, R0 ;  /* 0x00000000cef67221 */ /* 0x000fc60000010000 */
[----:B------:R-:W-:Y:S04]  /*7d50*/  STL [R1+0x28], R236 ;  /* 0x000028ec01007387 */ /* 0x000fe80000100800 */
[----:B------:R-:W-:Y:S01]  /*7d60*/  STL [R1+0x2c], R246 ;  /* 0x00002cf601007387 */ /* 0x000fe20000100800 */
[C---:B----4-:R-:W-:Y:S08]  /*7d70*/  HMMA.16816.F32 R84, R112.reuse, R88, R108 ;  /* 0x000000587054723c */ /* 0x050ff0000000186c */
[C---:B------:R-:W-:Y:S08]  /*7d80*/  HMMA.16816.F32 R88, R112.reuse, R90, R128 ;  /* 0x0000005a7058723c */ /* 0x040ff00000001880 */
[C---:B-1----:R-:W-:Y:S08]  /*7d90*/  HMMA.16816.F32 R92, R112.reuse, R96, R132 ;  /* 0x00000060705c723c */ /* 0x042ff00000001884 */
[C---:B------:R-:W-:Y:S08]  /*7da0*/  HMMA.16816.F32 R128, R112.reuse, R100, R164 ;  /* 0x000000647080723c */ /* 0x040ff000000018a4 */
[C---:B------:R-:W-:Y:S08]  /*7db0*/  HMMA.16816.F32 R132, R112.reuse, R104, R172 ;  /* 0x000000687084723c */ /* 0x040ff000000018ac */
[C---:B------:R-:W-:Y:S08]  /*7dc0*/  HMMA.16816.F32 R96, R112.reuse, R98, R144 ;  /* 0x000000627060723c */ /* 0x040ff00000001890 */
[C---:B------:R-:W-:Y:S08]  /*7dd0*/  HMMA.16816.F32 R100, R112.reuse, R102, R200 ;  /* 0x000000667064723c */ /* 0x040ff000000018c8 */
[C---:B------:R-:W-:Y:S08]  /*7de0*/  HMMA.16816.F32 R104, R112.reuse, R106, R168 ;  /* 0x0000006a7068723c */ /* 0x040ff000000018a8 */
[C---:B------:R-:W-:Y:S08]  /*7df0*/  HMMA.16816.F32 R108, R112.reuse, R12, R24 ;  /* 0x0000000c706c723c */ /* 0x040ff00000001818 */
[----:B------:R-:W-:Y:S01]  /*7e00*/  HMMA.16816.F32 R112, R112, R14, R16 ;  /* 0x0000000e7070723c */ /* 0x000fe20000001810 */
[----:B--2---:R-:W-:-:S05]  /*7e10*/  @!P2 HADD2 R11, -R22.H0_H0, -RZ.H0_H0 ;  /* 0xa00000ff160ba230 */ /* 0x004fca0000000900 */
[----:B------:R-:W-:-:S04]  /*7e20*/  PRMT R5, R11, 0x7610, R5 ;  /* 0x000076100b057816 */ /* 0x000fc80000000005 */
[----:B------:R-:W-:Y:S01]  /*7e30*/  @!P2 PRMT R22, R5, 0x5410, RZ ;  /* 0x000054100516a816 */ /* 0x000fe200000000ff */
[----:B------:R-:W-:Y:S01]  /*7e40*/  IMAD.WIDE R4, R4, 0x2, R8 ;  /* 0x0000000204047825 */ /* 0x000fe200078e0208 */
[----:B---3--:R-:W-:-:S04]  /*7e50*/  @!P3 HADD2 R28, -R23.H0_H0, -RZ.H0_H0 ;  /* 0xa00000ff171cb230 */ /* 0x008fc80000000900 */
[----:B------:R-:W-:Y:S04]  /*7e60*/  STG.E.U16 [R4.64], R153 ;  /* 0x0000009904007986 */ /* 0x000fe8000c101512 */
[----:B------:R-:W-:Y:S04]  /*7e70*/  STG.E.U16 [R4.64+0x2], R151 ;  /* 0x0000029704007986 */ /* 0x000fe8000c101512 */
[----:B------:R-:W-:Y:S04]  /*7e80*/  STG.E.U16 [R8.64+0x10], R152 ;  /* 0x0000109808007986 */ /* 0x000fe8000c101512 */
[----:B------:R-:W-:Y:S01]  /*7e90*/  STG.E.U16 [R8.64+0x12], R150 ;  /* 0x0000129608007986 */ /* 0x000fe2000c101512 */
[----:B------:R-:W-:-:S03]  /*7ea0*/  PRMT R6, R28, 0x7610, R6 ;  /* 0x000076101c067816 */ /* 0x000fc60000000006 */
[----:B------:R-:W-:Y:S04]  /*7eb0*/  STG.E.U16 [R4.64+0x10], R157 ;  /* 0x0000109d04007986 */ /* 0x000fe8000c101512 */
[----:B------:R-:W-:Y:S04]  /*7ec0*/  STG.E.U16 [R4.64+0x12], R155 ;  /* 0x0000129b04007986 */ /* 0x000fe8000c101512 */
[----:B------:R-:W-:Y:S04]  /*7ed0*/  STG.E.U16 [R8.64+0x20], R163 ;  /* 0x000020a308007986 */ /* 0x000fe8000c101512 */
[----:B------:R-:W-:Y:S04]  /*7ee0*/  STG.E.U16 [R8.64+0x22], R162 ;  /* 0x000022a208007986 */ /* 0x000fe8000c101512 */
[----:B------:R-:W-:Y:S04]  /*7ef0*/  STG.E.U16 [R4.64+0x20], R161 ;  /* 0x000020a104007986 */ /* 0x000fe8000c101512 */
[----:B------:R-:W-:Y:S04]  /*7f00*/  STG.E.U16 [R4.64+0x22], R160 ;  /* 0x000022a004007986 */ /* 0x000fe8000c101512 */
[----:B------:R-:W-:Y:S04]  /*7f10*/  STG.E.U16 [R8.64+0x30], R159 ;  /* 0x0000309f08007986 */ /* 0x000fe8000c101512 */
[----:B------:R-:W-:Y:S01]  /*7f20*/  STG.E.U16 [R8.64+0x32], R158 ;  /* 0x0000329e08007986 */ /* 0x000fe2000c101512 */
[----:B------:R-:W-:-:S03]  /*7f30*/  @!P3 PRMT R23, R6, 0x5410, RZ ;  /* 0x000054100617b816 */ /* 0x000fc600000000ff */
[----:B------:R-:W-:Y:S04]  /*7f40*/  STG.E.U16 [R4.64+0x30], R156 ;  /* 0x0000309c04007986 */ /* 0x000fe8000c101512 */
[----:B------:R-:W-:Y:S04]  /*7f50*/  STG.E.U16 [R4.64+0x32], R154 ;  /* 0x0000329a04007986 */ /* 0x000fe8000c101512 */
[----:B------:R-:W-:Y:S04]  /*7f60*/  STG.E.U16 [R8.64+0x40], R142 ;  /* 0x0000408e08007986 */ /* 0x000fe8000c101512 */
[----:B------:R-:W-:Y:S04]  /*7f70*/  STG.E.U16 [R8.64+0x42], R141 ;  /* 0x0000428d08007986 */ /* 0x000fe8000c101512 */
[----:B------:R-:W-:Y:S04]  /*7f80*/  STG.E.U16 [R4.64+0x40], R139 ;  /* 0x0000408b04007986 */ /* 0x000fe8000c101512 */
[----:B------:R-:W-:Y:S04]  /*7f90*/  STG.E.U16 [R4.64+0x42], R140 ;  /* 0x0000428c04007986 */ /* 0x000fe8000c101512 */
[----:B------:R-:W-:Y:S04]  /*7fa0*/  STG.E.U16 [R8.64+0x50], R138 ;  /* 0x0000508a08007986 */ /* 0x000fe8000c101512 */
[----:B------:R-:W-:Y:S04]  /*7fb0*/  STG.E.U16 [R8.64+0x52], R137 ;  /* 0x0000528908007986 */ /* 0x000fe8000c101512 */
[----:B------:R1:W-:Y:S04]  /*7fc0*/  STG.E.U16 [R4.64+0x50], R119 ;  /* 0x0000507704007986 */ /* 0x0003e8000c101512 */
[----:B------:R-:W-:Y:S04]  /*7fd0*/  STG.E.U16 [R4.64+0x52], R136 ;  /* 0x0000528804007986 */ /* 0x000fe8000c101512 */
[----:B------:R2:W-:Y:S04]  /*7fe0*/  STG.E.U16 [R8.64+0x60], R118 ;  /* 0x0000607608007986 */ /* 0x0005e8000c101512 */
[----:B------:R3:W-:Y:S04]  /*7ff0*/  STG.E.U16 [R8.64+0x62], R117 ;  /* 0x0000627508007986 */ /* 0x0007e8000c101512 */
[----:B------:R3:W-:Y:S04]  /*8000*/  STG.E.U16 [R4.64+0x60], R34 ;  /* 0x0000602204007986 */ /* 0x0007e8000c101512 */
[----:B------:R3:W-:Y:S04]  /*8010*/  STG.E.U16 [R4.64+0x62], R35 ;  /* 0x0000622304007986 */ /* 0x0007e8000c101512 */
[----:B------:R3:W-:Y:S04]  /*8020*/  STG.E.U16 [R8.64+0x70], R33 ;  /* 0x0000702108007986 */ /* 0x0007e8000c101512 */
[----:B------:R3:W-:Y:S04]  /*8030*/  STG.E.U16 [R8.64+0x72], R32 ;  /* 0x0000722008007986 */ /* 0x0007e8000c101512 */
[----:B------:R3:W-:Y:S04]  /*8040*/  STG.E.U16 [R4.64+0x70], R23 ;  /* 0x0000701704007986 */ /* 0x0007e8000c101512 */
[----:B------:R3:W-:Y:S01]  /*8050*/  STG.E.U16 [R4.64+0x72], R22 ;  /* 0x0000721604007986 */ /* 0x0007e2000c101512 */
[----:B-1----:R-:W-:-:S04]  /*8060*/  IADD3 R119, P1, R8, -0x80, RZ ;  /* 0xffffff8008777810 */ /* 0x002fc80007f3e0ff */
[----:B--2---:R-:W-:Y:S01]  /*8070*/  IADD3.X R118, R9, -0x1, RZ, P1, !PT ;  /* 0xffffffff09767810 */ /* 0x004fe20000ffe4ff */
[----:B------:R-:W-:Y:S05]  /*8080*/  @!P0 BRA `(.L_x_482) ;  /* 0x0000672000008947 */ /* 0x000fea0003800000 */
[----:B------:R-:W2:Y:S01]  /*8090*/  LDL.64 R218, [R1+0x38] ;  /* 0x0000380001da7983 */ /* 0x000ea20000100a00 */
[----:B------:R-:W-:-:S04]  /*80a0*/  DEPBAR.LE SB0, 0x0 ;  /* 0x000080000000791a */ /* 0x000fc80000000000 */
[----:B------:R-:W4:Y:S04]  /*80b0*/  LDL R238, [R1+0x44] ;  /* 0x0000440001ee7983 */ /* 0x000f280000100800 */
[----:B---3--:R-:W3:Y:S04]  /*80c0*/  LDL R239, [R1+0x50] ;  /* 0x0000500001ef7983 */ /* 0x008ee80000100800 */
[----:B------:R-:W3:Y:S04]  /*80d0*/  LDL.64 R204, [R1+0xb0] ;  /* 0x0000b00001cc7983 */ /* 0x000ee80000100a00 */
[----:B------:R-:W3:Y:S01]  /*80e0*/  LDL.64 R206, [R1+0xc0] ;  /* 0x0000c00001ce7983 */ /* 0x000ee20000100a00 */
[----:B------:R-:W-:-:S02]  /*80f0*/  UIADD3 UR20, UR8, -0x2, URZ ;  /* 0xfffffffe08147890 */ /* 0x000fc4000fffe03f */
[----:B------:R-:W-:Y:S02]  /*8100*/  UISETP.GE.AND UP0, UPT, UR8, 0x3, UPT ;  /* 0x000000030800788c */ /* 0x000fe4000bf06270 */
[----:B------:R-:W-:Y:S02]  /*8110*/  USHF.R.S32.HI UR5, URZ, 0x1f, UR20 ;  /* 0x0000001f3f057899 */ /* 0x000fe40008011414 */
[----:B------:R-:W-:Y:S01]  /*8120*/  UIMAD UR4, UR11, UR20, URZ ;  /* 0x000000140b0472a4 */ /* 0x000fe2000f8e023f */
[----:B------:R-:W-:-:S03]  /*8130*/  IMAD.U32 R0, RZ, RZ, UR20 ;  /* 0x00000014ff007e24 */ /* 0x000fc6000f8e00ff */
[----:B------:R-:W-:Y:S01]  /*8140*/  UIMAD UR4, UR5, UR12, UR4 ;  /* 0x0000000c050472a4 */ /* 0x000fe2000f8e0204 */
[----:B------:R-:W-:Y:S01]  /*8150*/  BAR.SYNC.DEFER_BLOCKING 0x0 ;  /* 0x0000000000007b1d */ /* 0x000fe20000010000 */
[----:B--2---:R-:W-:Y:S02]  /*8160*/  ISETP.GE.AND P5, PT, R218, c[0x0][0x220], PT ;  /* 0x00008800da007a0c */ /* 0x004fe40003fa6270 */
[----:B----4-:R-:W-:Y:S02]  /*8170*/  ISETP.GE.AND P4, PT, R238, c[0x0][0x220], PT ;  /* 0x00008800ee007a0c */ /* 0x010fe40003f86270 */
[----:B---3--:R-:W-:Y:S01]  /*8180*/  ISETP.GE.AND P3, PT, R239, c[0x0][0x220], PT ;  /* 0x00008800ef007a0c */ /* 0x008fe20003f66270 */
[----:B------:R-:W-:-:S08]  /*8190*/  IMAD.MOV.U32 R5, RZ, RZ, R205 ;  /* 0x000000ffff057224 */ /* 0x000fd000078e00cd */
[----:B------:R-:W-:Y:S01]  /*81a0*/  @P5 STS.128 [R199+0xc000], RZ ;  /* 0x00c000ffc7005388 */ /* 0x000fe20000000c00 */
[----:B------:R-:W-:-:S04]  /*81b0*/  IMAD.MOV.U32 R4, RZ, RZ, R206 ;  /* 0x000000ffff047224 */ /* 0x000fc800078e00ce */
[----:B------:R-:W-:-:S05]  /*81c0*/  IMAD.WIDE.U32 R4, R0, UR12, R4 ;  /* 0x0000000c00047c25 */ /* 0x000fca000f8e0004 */
[----:B------:R-:W-:Y:S02]  /*81d0*/  IADD3 R0, R5, UR4, RZ ;  /* 0x0000000405007c10 */ /* 0x000fe4000fffe0ff */
[C---:B------:R-:W-:Y:S02]  /*81e0*/  @!P5 LEA R32, P6, R4.reuse, c[0x0][0x170], 0x1 ;  /* 0x00005c000420da11 */ /* 0x040fe400078c08ff */
[C---:B------:R-:W-:Y:S02]  /*81f0*/  @!P4 LEA R30, P1, R4.reuse, c[0x0][0x170], 0x1 ;  /* 0x00005c00041eca11 */ /* 0x040fe400078208ff */
[C---:B------:R-:W-:Y:S02]  /*8200*/  @!P3 LEA R28, P0, R4.reuse, c[0x0][0x170], 0x1 ;  /* 0x00005c00041cba11 */ /* 0x040fe400078008ff */
        /* <DEDUP_REMOVED lines=44> */
[----:B------:R-:W-:Y:S01]  /*84d0*/  IADD3.X R4, R4, UR9, RZ, P2, !PT ;  /* 0x0000000904047c10 */ /* 0x000fe200097fe4ff */
[----:B------:R-:W-:Y:S01]  /*84e0*/  IMAD.U32 R0, RZ, RZ, UR20 ;  /* 0x00000014ff007e24 */ /* 0x000fe2000f8e00ff */
[C---:B------:R-:W-:Y:S01]  /*84f0*/  @!P5 LEA R12, P2, R2.reuse, c[0x0][0x170], 0x1 ;  /* 0x00005c00020cda11 */ /* 0x040fe200078408ff */
[----:B------:R-:W-:Y:S01]  /*8500*/  @P3 STS.128 [R199+0x10800], RZ ;  /* 0x010800ffc7003388 */ /* 0x000fe20000000c00 */
[----:B------:R-:W-:-:S02]  /*8510*/  @!P4 LEA R10, P1, R2, c[0x0][0x170], 0x1 ;  /* 0x00005c00020aca11 */ /* 0x000fc400078208ff */
        /* <DEDUP_REMOVED lines=8> */
[----:B------:R-:W-:-:S03]  /*85a0*/  @!P3 LEA.HI.X R7, R2, c[0x0][0x174], R4, 0x1, P0 ;  /* 0x00005d000207ba11 */ /* 0x000fc600000f0c04 */
        /* <DEDUP_REMOVED lines=29> */
[----:B--2--5:R-:W-:Y:S04]  /*8780*/  LDSM.16.M88.4 R28, [R176+0x6000] ;  /* 0x00600000b01c783b */ /* 0x024fe80000000200 */
[----:B-1----:R-:W-:Y:S04]  /*8790*/  LDSM.16.M88.4 R16, [R176+0x6800] ;  /* 0x00680000b010783b */ /* 0x002fe80000000200 */
[----:B------:R-:W-:Y:S04]  /*87a0*/  LDSM.16.M88.4 R136, [R176+0x7000] ;  /* 0x00700000b088783b */ /* 0x000fe80000000200 */
[----:B------:R-:W-:Y:S04]  /*87b0*/  LDSM.16.M88.4 R32, [R176+0x7800] ;  /* 0x00780000b020783b */ /* 0x000fe80000000200 */
[----:B---3--:R-:W-:Y:S04]  /*87c0*/  LDSM.16.M88.4 R12, [R184] ;  /* 0x00000000b80c783b */ /* 0x008fe80000000200 */
[----:B------:R-:W-:Y:S04]  /*87d0*/  LDSM.16.M88.4 R148, [R187] ;  /* 0x00000000bb94783b */ /* 0x000fe80000000200 */
[----:B----4-:R-:W1:Y:S04]  /*87e0*/  LDSM.16.M88.4 R4, [R183] ;  /* 0x00000000b704783b */ /* 0x010e680000000200 */
[----:B------:R-:W2:Y:S04]  /*87f0*/  LDSM.16.M88.4 R160, [R198] ;  /* 0x00000000c6a0783b */ /* 0x000ea80000000200 */
[----:B------:R-:W3:Y:S04]  /*8800*/  LDSM.16.M88.4 R172, [R197] ;  /* 0x00000000c5ac783b */ /* 0x000ee80000000200 */
[----:B------:R-:W4:Y:S04]  /*8810*/  LDSM.16.M88.4 R200, [R196] ;  /* 0x00000000c4c8783b */ /* 0x000f280000000200 */
[----:B------:R-:W-:Y:S04]  /*8820*/  LDSM.16.M88.4 R24, [R186] ;  /* 0x00000000ba18783b */ /* 0x000fe80000000200 */
[----:B------:R-:W2:Y:S04]  /*8830*/  LDSM.16.M88.4 R212, [R182+0x6000] ;  /* 0x00600000b6d4783b */ /* 0x000ea80000000200 */
[----:B------:R-:W2:Y:S04]  /*8840*/  LDSM.16.M88.4 R216, [R182+0x6800] ;  /* 0x00680000b6d8783b */ /* 0x000ea80000000200 */
[----:B------:R-:W2:Y:S04]  /*8850*/  LDSM.16.M88.4 R204, [R182+0x7000] ;  /* 0x00700000b6cc783b */ /* 0x000ea80000000200 */
[----:B------:R-:W2:Y:S04]  /*8860*/  LDSM.16.M88.4 R208, [R182+0x7800] ;  /* 0x00780000b6d0783b */ /* 0x000ea80000000200 */
[----:B------:R-:W-:Y:S01]  /*8870*/  LDSM.16.M88.4 R228, [R181] ;  /* 0x00000000b5e4783b */ /* 0x000fe20000000200 */
[C---:B-1----:R-:W-:Y:S03]  /*8880*/  HMMA.16816.F32 R140, R4.reuse, R30, RZ ;  /* 0x0000001e048c723c */ /* 0x042fe600000018ff */
[----:B------:R-:W-:Y:S04]  /*8890*/  LDSM.16.M88.4 R224, [R181+0x800] ;  /* 0x00080000b5e0783b */ /* 0x000fe80000000200 */
[----:B------:R-:W-:Y:S01]  /*88a0*/  LDSM.16.M88.4 R220, [R176+0x8000] ;  /* 0x00800000b0dc783b */ /* 0x000fe20000000200 */
[C---:B------:R-:W-:Y:S03]  /*88b0*/  HMMA.16816.F32 R144, R4.reuse, R16, RZ ;  /* 0x000000100490723c */ /* 0x040fe600000018ff */
[----:B------:R-:W1:Y:S04]  /*88c0*/  S2R R2, SR_TID.X ;  /* 0x0000000000027919 */ /* 0x000e680000002100 */
[----:B------:R-:W0:Y:S01]  /*88d0*/  LDGDEPBAR ;  /* 0x00000000000079af */ /* 0x000e220000000000 */
[C---:B------:R-:W-:Y:S08]  /*88e0*/  HMMA.16816.F32 R28, R4.reuse, R28, RZ ;  /* 0x0000001c041c723c */ /* 0x040ff000000018ff */
[C---:B------:R-:W-:Y:S08]  /*88f0*/  HMMA.16816.F32 R152, R4.reuse, R18, RZ ;  /* 0x000000120498723c */ /* 0x040ff000000018ff */
[----:B------:R-:W-:Y:S01]  /*8900*/  HMMA.16816.F32 R156, R4, R136, RZ ;  /* 0x00000088049c723c */ /* 0x000fe200000018ff */
[----:B-1----:R-:W-:-:S05]  /*8910*/  IMAD.SHL.U32 R2, R2, 0x2, RZ ;  /* 0x0000000202027824 */ /* 0x002fca00078e00ff */
[----:B------:R-:W-:Y:S02]  /*8920*/  LOP3.LUT R2, R2, 0x6, RZ, 0xc0, !PT ;  /* 0x0000000602027812 */ /* 0x000fe400078ec0ff */
[----:B------:R-:W-:Y:S03]  /*8930*/  HMMA.16816.F32 R164, R4, R138, RZ ;  /* 0x0000008a04a4723c */ /* 0x000fe600000018ff */
[----:B------:R-:W-:-:S05]  /*8940*/  IMAD R0, R0, 0x40, R2 ;  /* 0x0000004000007824 */ /* 0x000fca00078e0202 */
[C---:B------:R-:W-:Y:S01]  /*8950*/  HMMA.16816.F32 R168, R4.reuse, R32, RZ ;  /* 0x0000002004a8723c */ /* 0x040fe200000018ff */
[C---:B------:R-:W-:Y:S02]  /*8960*/  IADD3 R2, R0.reuse, 0x8, RZ ;  /* 0x0000000800027810 */ /* 0x040fe40007ffe0ff */
[----:B------:R-:W-:Y:S02]  /*8970*/  IADD3 R10, R0, 0x9, RZ ;  /* 0x00000009000a7810 */ /* 0x000fe40007ffe0ff */
[CC--:B------:R-:W-:Y:S02]  /*8980*/  ISETP.GE.AND P2, PT, R2.reuse, R21.reuse, PT ;  /* 0x000000150200720c */ /* 0x0c0fe40003f46270 */
[----:B------:R-:W-:Y:S01]  /*8990*/  ISETP.GE.AND P1, PT, R2, R20, PT ;  /* 0x000000140200720c */ /* 0x000fe20003f26270 */
[----:B------:R-:W-:Y:S01]  /*89a0*/  HMMA.16816.F32 R16, R4, R34, RZ ;  /* 0x000000220410723c */ /* 0x000fe200000018ff */
[----:B------:R-:W1:Y:S01]  /*89b0*/  LDSM.16.M88.4 R4, [R185] ;  /* 0x00000000b904783b */ /* 0x000e620000000200 */
[----:B------:R-:W-:-:S02]  /*89c0*/  ISETP.GE.AND P6, PT, R10, R21, PT ;  /* 0x000000150a00720c */ /* 0x000fc40003fc6270 */
[----:B------:R-:W-:Y:S02]  /*89d0*/  ISETP.GE.AND P0, PT, R10, R20, PT ;  /* 0x000000140a00720c */ /* 0x000fe40003f06270 */
[C---:B------:R-:W-:Y:S02]  /*89e0*/  IADD3 R2, R0.reuse, 0x10, RZ ;  /* 0x0000001000027810 */ /* 0x040fe40007ffe0ff */
[----:B------:R-:W-:Y:S01]  /*89f0*/  HMMA.16816.F32 R32, R12, R150, R140 ;  /* 0x000000960c20723c */ /* 0x000fe2000000188c */
[----:B------:R-:W-:-:S07]  /*8a00*/  IADD3 R10, R0, 0x11, RZ ;  /* 0x00000011000a7810 */ /* 0x000fce0007ffe0ff */
[C---:B--2---:R-:W-:Y:S08]  /*8a10*/  HMMA.16816.F32 R136, R12.reuse, R160, R144 ;  /* 0x000000a00c88723c */ /* 0x044ff00000001890 */
[C---:B------:R-:W-:Y:S01]  /*8a20*/  HMMA.16816.F32 R140, R12.reuse, R148, R28 ;  /* 0x000000940c8c723c */ /* 0x040fe2000000181c */
[----:B------:R-:W2:Y:S07]  /*8a30*/  LDSM.16.M88.4 R28, [R181+0x1000] ;  /* 0x00100000b51c783b */ /* 0x000eae0000000200 */
[C---:B------:R-:W-:Y:S01]  /*8a40*/  HMMA.16816.F32 R144, R12.reuse, R162, R152 ;  /* 0x000000a20c90723c */ /* 0x040fe20000001898 */
[----:B------:R-:W-:Y:S07]  /*8a50*/  LDSM.16.M88.4 R160, [R176+0x9000] ;  /* 0x00900000b0a0783b */ /* 0x000fee0000000200 */
[C---:B---3--:R-:W-:Y:S08]  /*8a60*/  HMMA.16816.F32 R148, R12.reuse, R172, R156 ;  /* 0x000000ac0c94723c */ /* 0x048ff0000000189c */
[C---:B------:R-:W-:Y:S01]  /*8a70*/  HMMA.16816.F32 R152, R12.reuse, R174, R164 ;  /* 0x000000ae0c98723c */ /* 0x040fe200000018a4 */
[----:B------:R-:W3:Y:S04]  /*8a80*/  LDSM.16.M88.4 R164, [R181+0x1800] ;  /* 0x00180000b5a4783b */ /* 0x000ee80000000200 */
[----:B------:R-:W-:Y:S03]  /*8a90*/  LDSM.16.M88.4 R172, [R176+0x9800] ;  /* 0x00980000b0ac783b */ /* 0x000fe60000000200 */
[C---:B----4-:R-:W-:Y:S01]  /*8aa0*/  HMMA.16816.F32 R156, R12.reuse, R200, R168 ;  /* 0x000000c80c9c723c */ /* 0x050fe200000018a8 */
[----:B------:R-:W-:Y:S07]  /*8ab0*/  LDSM.16.M88.4 R168, [R192] ;  /* 0x00000000c0a8783b */ /* 0x000fee0000000200 */
[----:B------:R-:W-:Y:S01]  /*8ac0*/  HMMA.16816.F32 R12, R12, R202, R16 ;  /* 0x000000ca0c0c723c */ /* 0x000fe20000001810 */
[----:B------:R-:W4:Y:S04]  /*8ad0*/  LDSM.16.M88.4 R16, [R183+0x2000] ;  /* 0x00200000b710783b */ /* 0x000f280000000200 */
[----:B------:R-:W1:Y:S03]  /*8ae0*/  LDSM.16.M88.4 R200, [R176+0x8800] ;  /* 0x00880000b0c8783b */ /* 0x000e660000000200 */
[C---:B------:R-:W-:Y:S08]  /*8af0*/  HMMA.16816.F32 R32, R24.reuse, R214, R32 ;  /* 0x000000d61820723c */ /* 0x040ff00000001820 */
[C---:B------:R-:W-:Y:S08]  /*8b00*/  HMMA.16816.F32 R136, R24.reuse, R216, R136 ;  /* 0x000000d81888723c */ /* 0x040ff00000001888 */
[C---:B------:R-:W-:Y:S01]  /*8b10*/  HMMA.16816.F32 R140, R24.reuse, R212, R140 ;  /* 0x000000d4188c723c */ /* 0x040fe2000000188c */
[----:B------:R-:W-:Y:S07]  /*8b20*/  LDSM.16.M88.4 R212, [R195] ;  /* 0x00000000c3d4783b */ /* 0x000fee0000000200 */
[C---:B------:R-:W-:Y:S01]  /*8b30*/  HMMA.16816.F32 R144, R24.reuse, R218, R144 ;  /* 0x000000da1890723c */ /* 0x040fe20000001890 */
[----:B------:R-:W-:Y:S07]  /*8b40*/  LDSM.16.M88.4 R216, [R182+0x8000] ;  /* 0x00800000b6d8783b */ /* 0x000fee0000000200 */
        /* <DEDUP_REMOVED lines=8> */
[C---:B------:R-:W-:Y:S08]  /*8bd0*/  HMMA.16816.F32 R136, R4.reuse, R224, R136 ;  /* 0x000000e00488723c */ /* 0x040ff00000001888 */
[C---:B------:R-:W-:Y:S01]  /*8be0*/  HMMA.16816.F32 R140, R4.reuse, R228, R140 ;  /* 0x000000e4048c723c */ /* 0x040fe2000000188c */
[----:B------:R-:W1:Y:S07]  /*8bf0*/  LDSM.16.M88.4 R228, [R194] ;  /* 0x00000000c2e4783b */ /* 0x000e6e0000000200 */
[C---:B------:R-:W-:Y:S01]  /*8c00*/  HMMA.16816.F32 R144, R4.reuse, R226, R144 ;  /* 0x000000e20490723c */ /* 0x040fe20000001890 */
[----:B------:R-:W-:Y:S07]  /*8c10*/  LDSM.16.M88.4 R224, [R176+0xa000] ;  /* 0x00a00000b0e0783b */ /* 0x000fee0000000200 */
[C---:B--2---:R-:W-:Y:S08]  /*8c20*/  HMMA.16816.F32 R148, R4.reuse, R28, R148 ;  /* 0x0000001c0494723c */ /* 0x044ff00000001894 */
[C---:B------:R-:W-:Y:S01]  /*8c30*/  HMMA.16816.F32 R152, R4.reuse, R30, R152 ;  /* 0x0000001e0498723c */ /* 0x040fe20000001898 */
[----:B------:R-:W2:Y:S07]  /*8c40*/  LDSM.16.M88.4 R28, [R193] ;  /* 0x00000000c11c783b */ /* 0x000eae0000000200 */
[C---:B---3--:R-:W-:Y:S08]  /*8c50*/  HMMA.16816.F32 R156, R4.reuse, R164, R156 ;  /* 0x000000a4049c723c */ /* 0x048ff0000000189c */
[----:B------:R-:W-:Y:S01]  /*8c60*/  HMMA.16816.F32 R4, R4, R166, R12 ;  /* 0x000000a60404723c */ /* 0x000fe2000000180c */
[----:B------:R-:W3:Y:S04]  /*8c70*/  LDSM.16.M88.4 R12, [R186+0x2000] ;  /* 0x00200000ba0c783b */ /* 0x000ee80000000200 */
[----:B------:R-:W1:Y:S03]  /*8c80*/  LDSM.16.M88.4 R164, [R182+0x9000] ;  /* 0x00900000b6a4783b */ /* 0x000e660000000200 */
[C---:B----4-:R-:W-:Y:S08]  /*8c90*/  HMMA.16816.F32 R32, R16.reuse, R222, R32 ;  /* 0x000000de1020723c */ /* 0x050ff00000001820 */
        /* <DEDUP_REMOVED lines=11> */
[----:B------:R-:W3:Y:S03]  /*8d50*/  LDSM.16.M88.4 R4, [R185+0x2000] ;  /* 0x00200000b904783b */ /* 0x000ee60000000200 */
[C---:B------:R-:W-:Y:S08]  /*8d60*/  HMMA.16816.F32 R32, R24.reuse, R214, R32 ;  /* 0x000000d61820723c */ /* 0x040ff00000001820 */
[C---:B-1----:R-:W-:Y:S08]  /*8d70*/  HMMA.16816.F32 R136, R24.reuse, R228, R136 ;  /* 0x000000e41888723c */ /* 0x042ff00000001888 */
[C---:B------:R-:W-:Y:S01]  /*8d80*/  HMMA.16816.F32 R140, R24.reuse, R212, R140 ;  /* 0x000000d4188c723c */ /* 0x040fe2000000188c */
[----:B------:R-:W-:Y:S07]  /*8d90*/  LDSM.16.M88.4 R212, [R190] ;  /* 0x00000000bed4783b */ /* 0x000fee0000000200 */
[C---:B------:R-:W-:Y:S08]  /*8da0*/  HMMA.16816.F32 R144, R24.reuse, R230, R144 ;  /* 0x000000e61890723c */ /* 0x040ff00000001890 */
[C---:B--2---:R-:W-:Y:S08]  /*8db0*/  HMMA.16816.F32 R148, R24.reuse, R28, R148 ;  /* 0x0000001c1894723c */ /* 0x044ff00000001894 */
[C---:B------:R-:W-:Y:S08]  /*8dc0*/  HMMA.16816.F32 R152, R24.reuse, R30, R152 ;  /* 0x0000001e1898723c */ /* 0x040ff00000001898 */
[C---:B------:R-:W-:Y:S08]  /*8dd0*/  HMMA.16816.F32 R156, R24.reuse, R168, R156 ;  /* 0x000000a8189c723c */ /* 0x040ff0000000189c */
[----:B------:R-:W-:Y:S01]  /*8de0*/  HMMA.16816.F32 R16, R24, R170, R16 ;  /* 0x000000aa1810723c */ /* 0x000fe20000001810 */
[----:B------:R-:W1:Y:S04]  /*8df0*/  LDSM.16.M88.4 R168, [R181+0x3800] ;  /* 0x00380000b5a8783b */ /* 0x000e680000000200 */
[----:B------:R-:W2:Y:S03]  /*8e00*/  LDSM.16.M88.4 R24, [R183+0x4000] ;  /* 0x00400000b718783b */ /* 0x000ea60000000200 */
[C---:B---3--:R-:W-:Y:S08]  /*8e10*/  HMMA.16816.F32 R32, R12.reuse, R218, R32 ;  /* 0x000000da0c20723c */ /* 0x048ff00000001820 */
[C---:B------:R-:W-:Y:S08]  /*8e20*/  HMMA.16816.F32 R136, R12.reuse, R208, R136 ;  /* 0x000000d00c88723c */ /* 0x040ff00000001888 */
[C---:B------:R-:W-:Y:S01]  /*8e30*/  HMMA.16816.F32 R140, R12.reuse, R216, R140 ;  /* 0x000000d80c8c723c */ /* 0x040fe2000000188c */
[----:B------:R-:W3:Y:S07]  /*8e40*/  LDSM.16.M88.4 R216, [R176+0xa800] ;  /* 0x00a80000b0d8783b */ /* 0x000eee0000000200 */
[C---:B------:R-:W-:Y:S01]  /*8e50*/  HMMA.16816.F32 R144, R12.reuse, R210, R144 ;  /* 0x000000d20c90723c */ /* 0x040fe20000001890 */
[----:B------:R-:W-:Y:S07]  /*8e60*/  LDSM.16.M88.4 R208, [R182+0xa800] ;  /* 0x00a80000b6d0783b */ /* 0x000fee0000000200 */
[C---:B------:R-:W-:Y:S08]  /*8e70*/  HMMA.16816.F32 R148, R12.reuse, R164, R148 ;  /* 0x000000a40c94723c */ /* 0x040ff00000001894 */
[C---:B------:R-:W-:Y:S01]  /*8e80*/  HMMA.16816.F32 R152, R12.reuse, R166, R152 ;  /* 0x000000a60c98723c */ /* 0x040fe20000001898 */
[----:B------:R-:W1:Y:S07]  /*8e90*/  LDSM.16.M88.4 R164, [R176+0xb000] ;  /* 0x00b00000b0a4783b */ /* 0x000e6e0000000200 */
[C---:B----4-:R-:W-:Y:S08]  /*8ea0*/  HMMA.16816.F32 R156, R12.reuse, R172, R156 ;  /* 0x000000ac0c9c723c */ /* 0x050ff0000000189c */
[----:B------:R-:W-:Y:S01]  /*8eb0*/  HMMA.16816.F32 R28, R12, R174, R16 ;  /* 0x000000ae0c1c723c */ /* 0x000fe20000001810 */
[----:B------:R-:W4:Y:S04]  /*8ec0*/  LDSM.16.M88.4 R172, [R176+0xb800] ;  /* 0x00b80000b0ac783b */ /* 0x000f280000000200 */
[----:B------:R-:W1:Y:S03]  /*8ed0*/  LDSM.16.M88.4 R16, [R184+0x4000] ;  /* 0x00400000b810783b */ /* 0x000e660000000200 */
[C---:B------:R-:W-:Y:S08]  /*8ee0*/  HMMA.16816.F32 R12, R4.reuse, R206, R32 ;  /* 0x000000ce040c723c */ /* 0x040ff00000001820 */
[C---:B------:R-:W-:Y:S08]  /*8ef0*/  HMMA.16816.F32 R136, R4.reuse, R200, R136 ;  /* 0x000000c80488723c */ /* 0x040ff00000001888 */
[C---:B------:R-:W-:Y:S01]  /*8f00*/  HMMA.16816.F32 R140, R4.reuse, R204, R140 ;  /* 0x000000cc048c723c */ /* 0x040fe2000000188c */
[----:B------:R-:W-:Y:S07]  /*8f10*/  LDSM.16.M88.4 R204, [R182+0xa000] ;  /* 0x00a00000b6cc783b */ /* 0x000fee0000000200 */
[C---:B------:R-:W-:Y:S01]  /*8f20*/  HMMA.16816.F32 R144, R4.reuse, R202, R144 ;  /* 0x000000ca0490723c */ /* 0x040fe20000001890 */
[----:B------:R-:W-:Y:S07]  /*8f30*/  LDSM.16.M88.4 R200, [R181+0x4800] ;  /* 0x00480000b5c8783b */ /* 0x000fee0000000200 */
[C---:B------:R-:W-:Y:S08]  /*8f40*/  HMMA.16816.F32 R148, R4.reuse, R160, R148 ;  /* 0x000000a00494723c */ /* 0x040ff00000001894 */
[C---:B------:R-:W-:Y:S01]  /*8f50*/  HMMA.16816.F32 R152, R4.reuse, R162, R152 ;  /* 0x000000a20498723c */ /* 0x040fe20000001898 */
[----:B------:R-:W4:Y:S07]  /*8f60*/  LDSM.16.M88.4 R160, [R189] ;  /* 0x00000000bda0783b */ /* 0x000f2e0000000200 */
[C---:B-1----:R-:W-:Y:S08]  /*8f70*/  HMMA.16816.F32 R156, R4.reuse, R168, R156 ;  /* 0x000000a8049c723c */ /* 0x042ff0000000189c */
[----:B------:R-:W-:Y:S01]  /*8f80*/  HMMA.16816.F32 R32, R4, R170, R28 ;  /* 0x000000aa0420723c */ /* 0x000fe2000000181c */
[----:B------:R-:W-:Y:S07]  /*8f90*/  LDSM.16.M88.4 R168, [R188] ;  /* 0x00000000bca8783b */ /* 0x000fee0000000200 */
[C---:B--2---:R-:W-:Y:S01]  /*8fa0*/  HMMA.16816.F32 R4, R24.reuse, R226, R12 ;  /* 0x000000e21804723c */ /* 0x044fe2000000180c */
[----:B------:R-:W1:Y:S07]  /*8fb0*/  LDSM.16.M88.4 R12, [R186+0x4000] ;  /* 0x00400000ba0c783b */ /* 0x000e6e0000000200 */
[C---:B---3--:R-:W-:Y:S08]  /*8fc0*/  HMMA.16816.F32 R28, R24.reuse, R216, R136 ;  /* 0x000000d8181c723c */ /* 0x048ff00000001888 */
[C---:B------:R-:W-:Y:S08]  /*8fd0*/  HMMA.16816.F32 R136, R24.reuse, R224, R140 ;  /* 0x000000e01888723c */ /* 0x040ff0000000188c */
[C---:B------:R-:W-:Y:S01]  /*8fe0*/  HMMA.16816.F32 R140, R24.reuse, R218, R144 ;  /* 0x000000da188c723c */ /* 0x040fe20000001890 */
[----:B------:R-:W-:Y:S07]  /*8ff0*/  LDSM.16.M88.4 R216, [R181+0x4000] ;  /* 0x00400000b5d8783b */ /* 0x000fee0000000200 */
[C---:B------:R-:W-:Y:S08]  /*9000*/  HMMA.16816.F32 R144, R24.reuse, R164, R148 ;  /* 0x000000a41890723c */ /* 0x040ff00000001894 */
[C---:B------:R-:W-:Y:S01]  /*9010*/  HMMA.16816.F32 R148, R24.reuse, R166, R152 ;  /* 0x000000a61894723c */ /* 0x040fe20000001898 */
[----:B------:R-:W2:Y:S07]  /*9020*/  LDSM.16.M88.4 R164, [R182+0xb000] ;  /* 0x00b00000b6a4783b */ /* 0x000eae0000000200 */
[C---:B----4-:R-:W-:Y:S08]  /*9030*/  HMMA.16816.F32 R156, R24.reuse, R172, R156 ;  /* 0x000000ac189c723c */ /* 0x050ff0000000189c */
[----:B------:R-:W-:Y:S01]  /*9040*/  HMMA.16816.F32 R152, R24, R174, R32 ;  /* 0x000000ae1898723c */ /* 0x000fe20000001820 */
[----:B------:R-:W-:Y:S07]  /*9050*/  LDSM.16.M88.4 R172, [R182+0xb800] ;  /* 0x00b80000b6ac783b */ /* 0x000fee0000000200 */
[C---:B------:R-:W-:Y:S01]  /*9060*/  HMMA.16816.F32 R24, R16.reuse, R222, R4 ;  /* 0x000000de1018723c */ /* 0x040fe20000001804 */
[----:B------:R-:W3:Y:S07]  /*9070*/  LDSM.16.M88.4 R4, [R185+0x4000] ;  /* 0x00400000b904783b */ /* 0x000eee0000000200 */
[C---:B------:R-:W-:Y:S08]  /*9080*/  HMMA.16816.F32 R28, R16.reuse, R212, R28 ;  /* 0x000000d4101c723c */ /* 0x040ff0000000181c */
[C---:B------:R-:W-:Y:S08]  /*9090*/  HMMA.16816.F32 R136, R16.reuse, R220, R136 ;  /* 0x000000dc1088723c */ /* 0x040ff00000001888 */
[C---:B------:R-:W-:Y:S08]  /*90a0*/  HMMA.16816.F32 R32, R16.reuse, R214, R140 ;  /* 0x000000d61020723c */ /* 0x040ff0000000188c */
[C---:B------:R-:W-:Y:S08]  /*90b0*/  HMMA.16816.F32 R140, R16.reuse, R160, R144 ;  /* 0x000000a0108c723c */ /* 0x040ff00000001890 */
[----:B------:R-:W-:Y:S01]  /*90c0*/  HMMA.16816.F32 R144, R16, R162, R148 ;  /* 0x000000a21090723c */ /* 0x000fe20000001894 */
[----:B------:R-:W4:Y:S07]  /*90d0*/  LDSM.16.M88.4 R160, [R181+0x5000] ;  /* 0x00500000b5a0783b */ /* 0x000f2e0000000200 */
[----:B-1----:R-:W-:Y:S08]  /*90e0*/  HMMA.16816.F32 R24, R12, R206, R24 ;  /* 0x000000ce0c18723c */ /* 0x002ff00000001818 */
[C---:B------:R-:W-:Y:S08]  /*90f0*/  HMMA.16816.F32 R148, R16.reuse, R168, R156 ;  /* 0x000000a81094723c */ /* 0x040ff0000000189c */
[----:B------:R-:W-:Y:S08]  /*9100*/  HMMA.16816.F32 R156, R16, R170, R152 ;  /* 0x000000aa109c723c */ /* 0x000ff00000001898 */
[C---:B------:R-:W-:Y:S08]  /*9110*/  HMMA.16816.F32 R16, R12.reuse, R208, R28 ;  /* 0x000000d00c10723c */ /* 0x040ff0000000181c */
[C---:B------:R-:W-:Y:S08]  /*9120*/  HMMA.16816.F32 R168, R12.reuse, R204, R136 ;  /* 0x000000cc0ca8723c */ /* 0x040ff00000001888 */
[C---:B--2---:R-:W-:Y:S08]  /*9130*/  HMMA.16816.F32 R136, R12.reuse, R164, R140 ;  /* 0x000000a40c88723c */ /* 0x044ff0000000188c */
[----:B------:R-:W-:Y:S01]  /*9140*/  HMMA.16816.F32 R140, R12, R166, R144 ;  /* 0x000000a60c8c723c */ /* 0x000fe20000001890 */
[----:B------:R-:W1:Y:S01]  /*9150*/  LDSM.16.M88.4 R144, [R181+0x5800] ;  /* 0x00580000b590783b */ /* 0x000e620000000200 */
[----:B------:R-:W-:-:S06]  /*9160*/  DEPBAR.LE SB0, 0x0 ;  /* 0x000080000000791a */ /* 0x000fcc0000000000 */
[----:B------:R-:W-:Y:S08]  /*9170*/  HMMA.16816.F32 R28, R12, R210, R32 ;  /* 0x000000d20c1c723c */ /* 0x000ff00000001820 */
[----:B---3--:R-:W-:Y:S08]  /*9180*/  HMMA.16816.F32 R32, R4, R218, R24 ;  /* 0x000000da0420723c */ /* 0x008ff00000001818 */
[----:B------:R-:W-:Y:S08]  /*9190*/  HMMA.16816.F32 R152, R12, R172, R148 ;  /* 0x000000ac0c98723c */ /* 0x000ff00000001894 */
[----:B------:R-:W-:Y:S08]  /*91a0*/  HMMA.16816.F32 R16, R4, R200, R16 ;  /* 0x000000c80410723c */ /* 0x000ff00000001810 */
[----:B------:R-:W-:Y:S01]  /*91b0*/  HMMA.16816.F32 R148, R12, R174, R156 ;  /* 0x000000ae0c94723c */ /* 0x000fe2000000189c */
[----:B------:R-:W-:Y:S01]  /*91c0*/  FSEL R117, R33, -INF , !P6 ;  /* 0xff80000021757808 */ /* 0x000fe20007000000 */
[----:B------:R-:W-:Y:S01]  /*91d0*/  BAR.SYNC.DEFER_BLOCKING 0x0 ;  /* 0x0000000000007b1d */ /* 0x000fe20000010000 */
[----:B------:R-:W-:-:S04]  /*91e0*/  ISETP.GE.AND P6, PT, R10, R21, PT ;  /* 0x000000150a00720c */ /* 0x000fc80003fc6270 */
[----:B------:R-:W-:Y:S01]  /*91f0*/  FSEL R156, R32, -INF , !P2 ;  /* 0xff800000209c7808 */ /* 0x000fe20005000000 */
[C---:B------:R-:W-:Y:S01]  /*9200*/  HMMA.16816.F32 R12, R4.reuse, R202, R28 ;  /* 0x000000ca040c723c */ /* 0x040fe2000000181c */
[----:B------:R-:W-:Y:S02]  /*9210*/  FSEL R158, R34, -INF , !P1 ;  /* 0xff800000229e7808 */ /* 0x000fe40004800000 */
[----:B------:R-:W-:Y:S02]  /*9220*/  FSEL R157, R35, -INF , !P0 ;  /* 0xff800000239d7808 */ /* 0x000fe40004000000 */
[C---:B------:R-:W-:Y:S02]  /*9230*/  ISETP.GE.AND P2, PT, R2.reuse, R21, PT ;  /* 0x000000150200720c */ /* 0x040fe40003f46270 */
[-C--:B------:R-:W-:Y:S01]  /*9240*/  ISETP.GE.AND P1, PT, R2, R20.reuse, PT ;  /* 0x000000140200720c */ /* 0x080fe20003f26270 */
[----:B----4-:R-:W-:Y:S01]  /*9250*/  HMMA.16816.F32 R24, R4, R160, R136 ;  /* 0x000000a00418723c */ /* 0x010fe20000001888 */
[----:B------:R-:W-:-:S02]  /*9260*/  ISETP.GE.AND P0, PT, R10, R20, PT ;  /* 0x000000140a00720c */ /* 0x000fc40003f06270 */
[C---:B------:R-:W-:Y:S02]  /*9270*/  IADD3 R2, R0.reuse, 0x18, RZ ;  /* 0x0000001800027810 */ /* 0x040fe40007ffe0ff */
[----:B------:R-:W-:Y:S02]  /*9280*/  IADD3 R10, R0, 0x19, RZ ;  /* 0x00000019000a7810 */ /* 0x000fe40007ffe0ff */
[----:B------:R-:W-:Y:S01]  /*9290*/  FSEL R160, R16, -INF , !P2 ;  /* 0xff80000010a07808 */ /* 0x000fe20005000000 */
[----:B------:R-:W-:Y:S01]  /*92a0*/  HMMA.16816.F32 R32, R4, R162, R140 ;  /* 0x000000a20420723c */ /* 0x000fe2000000188c */
[----:B------:R-:W-:Y:S02]  /*92b0*/  FSEL R164, R18, -INF , !P1 ;  /* 0xff80000012a47808 */ /* 0x000fe40004800000 */
[----:B------:R-:W-:Y:S02]  /*92c0*/  FSEL R159, R17, -INF , !P6 ;  /* 0xff800000119f7808 */ /* 0x000fe40007000000 */
[----:B------:R-:W-:-:S02]  /*92d0*/  ISETP.GE.AND P2, PT, R2, R21, PT ;  /* 0x000000150200720c */ /* 0x000fc40003f46270 */
[----:B------:R-:W-:Y:S01]  /*92e0*/  FSEL R162, R19, -INF , !P0 ;  /* 0xff80000013a27808 */ /* 0x000fe20004000000 */
[C---:B-1----:R-:W-:Y:S01]  /*92f0*/  HMMA.16816.F32 R28, R4.reuse, R144, R152 ;  /* 0x00000090041c723c */ /* 0x042fe20000001898 */
[-C--:B------:R-:W-:Y:S02]  /*9300*/  ISETP.GE.AND P1, PT, R2, R20.reuse, PT ;  /* 0x000000140200720c */ /* 0x080fe40003f26270 */
[C---:B------:R-:W-:Y:S02]  /*9310*/  ISETP.GE.AND P6, PT, R10.reuse, R21, PT ;  /* 0x000000150a00720c */ /* 0x040fe40003fc6270 */
[----:B------:R-:W-:Y:S02]  /*9320*/  ISETP.GE.AND P0, PT, R10, R20, PT ;  /* 0x000000140a00720c */ /* 0x000fe40003f06270 */
[----:B------:R-:W-:Y:S01]  /*9330*/  IADD3 R2, R0, 0x20, RZ ;  /* 0x0000002000027810 */ /* 0x000fe20007ffe0ff */
[----:B------:R-:W-:Y:S01]  /*9340*/  HMMA.16816.F32 R16, R4, R216, R168 ;  /* 0x000000d80410723c */ /* 0x000fe200000018a8 */
[----:B------:R-:W-:-:S02]  /*9350*/  FSEL R161, R12, -INF , !P2 ;  /* 0xff8000000ca17808 */ /* 0x000fc40005000000 */
[----:B------:R-:W-:Y:S02]  /*9360*/  FSEL R163, R14, -INF , !P1 ;  /* 0xff8000000ea37808 */ /* 0x000fe40004800000 */
[----:B------:R-:W-:Y:S02]  /*9370*/  FSEL R144, R13, -INF , !P6 ;  /* 0xff8000000d907808 */ /* 0x000fe40007000000 */
[----:B------:R-:W-:Y:S02]  /*9380*/  FSEL R145, R15, -INF , !P0 ;  /* 0xff8000000f917808 */ /* 0x000fe40004000000 */
[C---:B------:R-:W-:Y:S01]  /*9390*/  ISETP.GE.AND P2, PT, R2.reuse, R21, PT ;  /* 0x000000150200720c */ /* 0x040fe20003f46270 */
[----:B------:R-:W-:Y:S01]  /*93a0*/  HMMA.16816.F32 R12, R4, R146, R148 ;  /* 0x00000092040c723c */ /* 0x000fe20000001894 */
[----:B------:R-:W-:Y:S02]  /*93b0*/  ISETP.GE.AND P1, PT, R2, R20, PT ;  /* 0x000000140200720c */ /* 0x000fe40003f26270 */
[----:B------:R-:W-:-:S02]  /*93c0*/  IADD3 R10, R0, 0x21, RZ ;  /* 0x00000021000a7810 */ /* 0x000fc40007ffe0ff */
[----:B------:R-:W-:Y:S02]  /*93d0*/  IADD3 R2, R0, 0x28, RZ ;  /* 0x0000002800027810 */ /* 0x000fe40007ffe0ff */
[----:B------:R-:W-:Y:S02]  /*93e0*/  FSEL R238, R24, -INF , !P2 ;  /* 0xff80000018ee7808 */ /* 0x000fe40005000000 */
[----:B------:R-:W-:Y:S02]  /*93f0*/  FSEL R232, R26, -INF , !P1 ;  /* 0xff8000001ae87808 */ /* 0x000fe40004800000 */
[CC--:B------:R-:W-:Y:S02]  /*9400*/  ISETP.GE.AND P6, PT, R10.reuse, R21.reuse, PT ;  /* 0x000000150a00720c */ /* 0x0c0fe40003fc6270 */
[----:B------:R-:W-:Y:S02]  /*9410*/  ISETP.GE.AND P0, PT, R10, R20, PT ;  /* 0x000000140a00720c */ /* 0x000fe40003f06270 */
[----:B------:R-:W-:-:S02]  /*9420*/  ISETP.GE.AND P2, PT, R2, R21, PT ;  /* 0x000000150200720c */ /* 0x000fc40003f46270 */
[----:B------:R-:W-:Y:S02]  /*9430*/  ISETP.GE.AND P1, PT, R2, R20, PT ;  /* 0x000000140200720c */ /* 0x000fe40003f26270 */
[C---:B------:R-:W-:Y:S02]  /*9440*/  IADD3 R10, R0.reuse, 0x29, RZ ;  /* 0x00000029000a7810 */ /* 0x040fe40007ffe0ff */
[----:B------:R-:W-:Y:S02]  /*9450*/  IADD3 R2, R0, 0x30, RZ ;  /* 0x0000003000027810 */ /* 0x000fe40007ffe0ff */
[----:B------:R-:W-:Y:S02]  /*9460*/  FSEL R237, R25, -INF , !P6 ;  /* 0xff80000019ed7808 */ /* 0x000fe40007000000 */
[----:B------:R-:W-:Y:S02]  /*9470*/  FSEL R235, R27, -INF , !P0 ;  /* 0xff8000001beb7808 */ /* 0x000fe40004000000 */
[----:B------:R-:W-:-:S02]  /*9480*/  FSEL R247, R32, -INF , !P2 ;  /* 0xff80000020f77808 */ /* 0x000fc40005000000 */
[----:B------:R-:W-:Y:S02]  /*9490*/  FSEL R241, R34, -INF , !P1 ;  /* 0xff80000022f17808 */ /* 0x000fe40004800000 */
[CC--:B------:R-:W-:Y:S02]  /*94a0*/  ISETP.GE.AND P6, PT, R10.reuse, R21.reuse, PT ;  /* 0x000000150a00720c */ /* 0x0c0fe40003fc6270 */
[-C--:B------:R-:W-:Y:S02]  /*94b0*/  ISETP.GE.AND P0, PT, R10, R20.reuse, PT ;  /* 0x000000140a00720c */ /* 0x080fe40003f06270 */
[C---:B------:R-:W-:Y:S02]  /*94c0*/  ISETP.GE.AND P2, PT, R2.reuse, R21, PT ;  /* 0x000000150200720c */ /* 0x040fe40003f46270 */
[----:B------:R-:W-:Y:S02]  /*94d0*/  ISETP.GE.AND P1, PT, R2, R20, PT ;  /* 0x000000140200720c */ /* 0x000fe40003f26270 */
[----:B------:R-:W-:-:S02]  /*94e0*/  IADD3 R2, R0, 0x31, RZ ;  /* 0x0000003100027810 */ /* 0x000fc40007ffe0ff */
[----:B------:R-:W-:Y:S02]  /*94f0*/  IADD3 R4, R0, 0x1, RZ ;  /* 0x0000000100047810 */ /* 0x000fe40007ffe0ff */
[----:B------:R-:W-:Y:S02]  /*9500*/  FSEL R252, R33, -INF , !P6 ;  /* 0xff80000021fc7808 */ /* 0x000fe40007000000 */
[----:B------:R-:W-:Y:S02]  /*9510*/  FSEL R239, R35, -INF , !P0 ;  /* 0xff80000023ef7808 */ /* 0x000fe40004000000 */
[----:B------:R-:W-:Y:S02]  /*9520*/  FSEL R226, R28, -INF , !P2 ;  /* 0xff8000001ce27808 */ /* 0x000fe40005000000 */
[----:B------:R-:W-:Y:S02]  /*9530*/  FSEL R243, R30, -INF , !P1 ;  /* 0xff8000001ef37808 */ /* 0x000fe40004800000 */
[----:B------:R-:W-:-:S02]  /*9540*/  ISETP.GE.AND P6, PT, R2, R21, PT ;  /* 0x000000150200720c */ /* 0x000fc40003fc6270 */
[-C--:B------:R-:W-:Y:S02]  /*9550*/  ISETP.GE.AND P0, PT, R2, R20.reuse, PT ;  /* 0x000000140200720c */ /* 0x080fe40003f06270 */
[C---:B------:R-:W-:Y:S02]  /*9560*/  ISETP.GE.AND P2, PT, R4.reuse, R21, PT ;  /* 0x000000150400720c */ /* 0x040fe40003f46270 */
[----:B------:R-:W-:Y:S02]  /*9570*/  ISETP.GE.AND P1, PT, R4, R20, PT ;  /* 0x000000140400720c */ /* 0x000fe40003f26270 */
[----:B------:R-:W-:Y:S02]  /*9580*/  IADD3 R2, R0, 0x38, RZ ;  /* 0x0000003800027810 */ /* 0x000fe40007ffe0ff */
[----:B------:R-:W-:Y:S02]  /*9590*/  FSEL R240, R31, -INF , !P0 ;  /* 0xff8000001ff07808 */ /* 0x000fe40004000000 */
[----:B------:R-:W-:-:S02]  /*95a0*/  FSEL R22, R17, -INF , !P2 ;  /* 0xff80000011167808 */ /* 0x000fc40005000000 */
[----:B------:R-:W-:Y:S02]  /*95b0*/  FSEL R23, R19, -INF , !P1 ;  /* 0xff80000013177808 */ /* 0x000fe40004800000 */
[C---:B------:R-:W-:Y:S02]  /*95c0*/  ISETP.GE.AND P0, PT, R0.reuse, R21, PT ;  /* 0x000000150000720c */ /* 0x040fe40003f06270 */
[-C--:B------:R-:W-:Y:S02]  /*95d0*/  ISETP.GE.AND P2, PT, R0, R20.reuse, PT ;  /* 0x000000140000720c */ /* 0x080fe40003f46270 */
[----:B------:R-:W-:Y:S02]  /*95e0*/  ISETP.GE.AND P1, PT, R2, R20, PT ;  /* 0x000000140200720c */ /* 0x000fe40003f26270 */
[----:B------:R-:W-:Y:S02]  /*95f0*/  IADD3 R0, R0, 0x39, RZ ;  /* 0x0000003900007810 */ /* 0x000fe40007ffe0ff */
[----:B------:R-:W-:-:S02]  /*9600*/  FSEL R244, R14, -INF , !P1 ;  /* 0xff8000000ef47808 */ /* 0x000fc40004800000 */
[----:B------:R-:W-:Y:S02]  /*9610*/  ISETP.GE.AND P1, PT, R0, R20, PT ;  /* 0x000000140000720c */ /* 0x000fe40003f26270 */
[----:B------:R-:W-:Y:S02]  /*9620*/  FSEL R20, R16, -INF , !P0 ;  /* 0xff80000010147808 */ /* 0x000fe40004000000 */
[----:B------:R-:W-:Y:S02]  /*9630*/  PLOP3.LUT P0, PT, PT, PT, UP0, 0x80, 0x0 ;  /* 0x000000000000781c */ /* 0x000fe40003f0f008 */
[----:B------:R-:W-:Y:S02]  /*9640*/  FSEL R245, R29, -INF , !P6 ;  /* 0xff8000001df57808 */ /* 0x000fe40007000000 */
[----:B------:R-:W-:Y:S02]  /*9650*/  ISETP.GE.AND P6, PT, R2, R21, PT ;  /* 0x000000150200720c */ /* 0x000fe40003fc6270 */
[----:B------:R-:W-:-:S02]  /*9660*/  FSEL R233, R15, -INF , !P1 ;  /* 0xff8000000fe97808 */ /* 0x000fc40004800000 */
[----:B------:R-:W-:Y:S02]  /*9670*/  FSEL R234, R12, -INF , !P6 ;  /* 0xff8000000cea7808 */ /* 0x000fe40007000000 */
[----:B------:R-:W-:Y:S02]  /*9680*/  ISETP.GE.AND P6, PT, R0, R21, PT ;  /* 0x000000150000720c */ /* 0x000fe40003fc6270 */
[----:B------:R-:W-:Y:S02]  /*9690*/  FSEL R21, R18, -INF , !P2 ;  /* 0xff80000012157808 */ /* 0x000fe40005000000 */
[----:B------:R-:W-:Y:S01]  /*96a0*/  FSEL R227, R13, -INF , !P6 ;  /* 0xff8000000de37808 */ /* 0x000fe20007000000 */
[----:B------:R-:W-:Y:S05]  /*96b0*/  @!P0 BRA `(.L_x_483) ;  /* 0x000006d000008947 */ /* 0x000fea0003800000 */
[----:B------:R-:W2:Y:S01]  /*96c0*/  LDL.64 R118, [R1+0x48] ;  /* 0x0000480001767983 */ /* 0x000ea20000100a00 */
[----:B------:R-:W-:-:S03]  /*96d0*/  ULDC.64 UR4, c[0x0][0x198] ;  /* 0x0000660000047ab9 */ /* 0x000fc60000000a00 */
[----:B------:R-:W3:Y:S01]  /*96e0*/  LDL.64 R248, [R1+0x58] ;  /* 0x0000580001f87983 */ /* 0x000ee20000100a00 */
[----:B------:R-:W-:Y:S01]  /*96f0*/  UMOV UR24, 0x6 ;  /* 0x0000000600187882 */ /* 0x000fe20000000000 */
[----:B------:R-:W-:Y:S01]  /*9700*/  BSSY B0, `(.L_x_484) ;  /* 0x0000067000007945 */ /* 0x000fe20003800000 */
[----:B------:R-:W-:Y:S01]  /*9710*/  USHF.L.U32 UR21, UR4, 0x6, URZ ;  /* 0x0000000604157899 */ /* 0x000fe2000800063f */
[----:B------:R1:W-:Y:S01]  /*9720*/  @P5 STS.128 [R199+0x6000], RZ ;  /* 0x006000ffc7005388 */ /* 0x0003e20000000c00 */
[----:B------:R-:W-:Y:S02]  /*9730*/  UIADD3 UR25, UR8, -0x3, URZ ;  /* 0xfffffffd08197890 */ /* 0x000fe4000fffe03f */
[----:B------:R-:W-:Y:S02]  /*9740*/  USHF.L.U64.HI UR5, UR4, UR24, UR5 ;  /* 0x0000001804057299 */ /* 0x000fe40008010205 */
[----:B------:R-:W-:Y:S01]  /*9750*/  USHF.R.S32.HI UR4, URZ, 0x1f, UR25 ;  /* 0x0000001f3f047899 */ /* 0x000fe20008011419 */
[----:B------:R-:W-:Y:S01]  /*9760*/  IMAD.U32 R0, RZ, RZ, UR21 ;  /* 0x00000015ff007e24 */ /* 0x000fe2000f8e00ff */
[----:B------:R-:W-:-:S04]  /*9770*/  UIMAD UR5, UR5, UR25, URZ ;  /* 0x00000019050572a4 */ /* 0x000fc8000f8e023f */
[----:B------:R-:W-:Y:S01]  /*9780*/  UIMAD UR4, UR4, UR21, UR5 ;  /* 0x00000015040472a4 */ /* 0x000fe2000f8e0205 */
[----:B--2---:R-:W-:Y:S02]  /*9790*/  IMAD.MOV.U32 R5, RZ, RZ, R119 ;  /* 0x000000ffff057224 */ /* 0x004fe400078e0077 */
[----:B---3--:R-:W-:-:S04]  /*97a0*/  IMAD.MOV.U32 R4, RZ, RZ, R248 ;  /* 0x000000ffff047224 */ /* 0x008fc800078e00f8 */
[----:B------:R-:W-:-:S05]  /*97b0*/  IMAD.WIDE.U32 R4, R0, UR25, R4 ;  /* 0x0000001900047c25 */ /* 0x000fca000f8e0004 */
[----:B------:R-:W-:Y:S02]  /*97c0*/  IADD3 R0, R5, UR4, RZ ;  /* 0x0000000405007c10 */ /* 0x000fe4000fffe0ff */
[C---:B------:R-:W-:Y:S02]  /*97d0*/  @!P5 LEA R6, P6, R4.reuse, c[0x0][0x168], 0x1 ;  /* 0x00005a000406da11 */ /* 0x040fe400078c08ff */
        /* <DEDUP_REMOVED lines=24> */
[C-C-:B------:R-:W-:Y:S02]  /*9960*/  @!P5 LEA.HI.X R7, R2.reuse, c[0x0][0x16c], R4.reuse, 0x1, P1 ;  /* 0x00005b000207da11 */ /* 0x140fe400008f0c04 */
[C---:B------:R-:W-:Y:S02]  /*9970*/  @!P3 LEA R16, P1, R2.reuse, c[0x0][0x168], 0x1 ;  /* 0x00005a000210ba11 */ /* 0x040fe400078208ff */
[C---:B---3--:R-:W-:Y:S01]  /*9980*/  @!P4 LEA R10, P2, R2.reuse, c[0x0][0x168], 0x1 ;  /* 0x00005a00020aca11 */ /* 0x048fe200078408ff */
[----:B------:R-:W-:Y:S01]  /*9990*/  @!PT LDS RZ, [RZ] ;  /* 0x00000000fffff984 */ /* 0x000fe20000000800 */
[----:B------:R-:W-:Y:S01]  /*99a0*/  @!PT LDS RZ, [RZ] ;  /* 0x00000000fffff984 */ /* 0x000fe20000000800 */
[----:B------:R-:W-:Y:S01]  /*99b0*/  @!PT LDS RZ, [RZ] ;  /* 0x00000000fffff984 */ /* 0x000fe20000000800 */
[----:B------:R2:W-:Y:S01]  /*99c0*/  @!P5 LDGSTS.E.BYPASS.LTC128B.128 [R199+0x6800], [R6.64] ;  /* 0x0680000006c7dfae */ /* 0x0005e2000b901d52 */
[C-C-:B------:R-:W-:Y:S02]  /*99d0*/  @!P3 LEA.HI.X R17, R2.reuse, c[0x0][0x16c], R4.reuse, 0x1, P1 ;  /* 0x00005b000211ba11 */ /* 0x140fe400008f0c04 */
[----:B------:R-:W-:Y:S01]  /*99e0*/  @!P4 LEA.HI.X R11, R2, c[0x0][0x16c], R4, 0x1, P2 ;  /* 0x00005b00020bca11 */ /* 0x000fe200010f0c04 */
[----:B------:R1:W-:Y:S01]  /*99f0*/  @P4 STS.128 [R199+0x8800], RZ ;  /* 0x008800ffc7004388 */ /* 0x0003e20000000c00 */
[----:B------:R-:W-:-:S02]  /*9a00*/  IADD3.X R4, R4, UR6, RZ, P6, !PT ;  /* 0x0000000604047c10 */ /* 0x000fc4000b7fe4ff */
[C---:B------:R-:W-:Y:S01]  /*9a10*/  @!P5 LEA R18, P6, R0.reuse, c[0x0][0x168], 0x1 ;  /* 0x00005a000012da11 */ /* 0x040fe200078c08ff */
[----:B------:R-:W-:Y:S01]  /*9a20*/  @!PT LDS RZ, [RZ] ;  /* 0x00000000fffff984 */ /* 0x000fe20000000800 */
[----:B------:R-:W-:Y:S01]  /*9a30*/  @!PT LDS RZ, [RZ] ;  /* 0x00000000fffff984 */ /* 0x000fe20000000800 */
[----:B------:R-:W-:Y:S01]  /*9a40*/  @!PT LDS RZ, [RZ] ;  /* 0x00000000fffff984 */ /* 0x000fe20000000800 */
[----:B------:R3:W-:Y:S01]  /*9a50*/  @!P4 LDGSTS.E.BYPASS.LTC128B.128 [R199+0x8800], [R10.64+0x80] ;  /* 0x088000800ac7cfae */ /* 0x0007e2000b901d52 */
[C---:B------:R-:W-:Y:S02]  /*9a60*/  @!P4 LEA R14, P2, R0.reuse, c[0x0][0x168], 0x1 ;  /* 0x00005a00000eca11 */ /* 0x040fe400078408ff */
[C---:B----4-:R-:W-:Y:S01]  /*9a70*/  @!P3 LEA R12, P1, R0.reuse, c[0x0][0x168], 0x1 ;  /* 0x00005a00000cba11 */ /* 0x050fe200078208ff */
[----:B------:R1:W-:Y:S01]  /*9a80*/  @P3 STS.128 [R199+0xa800], RZ ;  /* 0x00a800ffc7003388 */ /* 0x0003e20000000c00 */
[C-C-:B------:R-:W-:Y:S02]  /*9a90*/  @!P5 LEA.HI.X R19, R0.reuse, c[0x0][0x16c], R4.reuse, 0x1, P6 ;  /* 0x00005b000013da11 */ /* 0x140fe400030f0c04 */
[C---:B------:R-:W-:Y:S01]  /*9aa0*/  IADD3 R2, P6, R0.reuse, UR7, RZ ;  /* 0x0000000700027c10 */ /* 0x040fe2000ffde0ff */
[----:B------:R-:W-:Y:S01]  /*9ab0*/  @!PT LDS RZ, [RZ] ;  /* 0x00000000fffff984 */ /* 0x000fe20000000800 */
[----:B------:R-:W-:Y:S01]  /*9ac0*/  @!PT LDS RZ, [RZ] ;  /* 0x00000000fffff984 */ /* 0x000fe20000000800 */
[----:B------:R-:W-:Y:S01]  /*9ad0*/  @!PT LDS RZ, [RZ] ;  /* 0x00000000fffff984 */ /* 0x000fe20000000800 */
[----:B------:R1:W-:Y:S01]  /*9ae0*/  @!P3 LDGSTS.E.BYPASS.LTC128B.128 [R199+0xa800], [R16.64+0x100] ;  /* 0x0a80010010c7bfae */ /* 0x0003e2000b901d52 */
[----:B------:R-:W-:-:S02]  /*9af0*/  @!P4 LEA.HI.X R15, R0, c[0x0][0x16c], R4, 0x1, P2 ;  /* 0x00005b00000fca11 */ /* 0x000fc400010f0c04 */
[----:B------:R-:W-:Y:S01]  /*9b00*/  @!P3 LEA.HI.X R13, R0, c[0x0][0x16c], R4, 0x1, P1 ;  /* 0x00005b00000dba11 */ /* 0x000fe200008f0c04 */
[----:B------:R1:W-:Y:S01]  /*9b10*/  @P5 STS.128 [R199+0x7000], RZ ;  /* 0x007000ffc7005388 */ /* 0x0003e20000000c00 */
[----:B------:R-:W-:-:S03]  /*9b20*/  IADD3.X R4, R4, UR6, RZ, P6, !PT ;  /* 0x0000000604047c10 */ /* 0x000fc6000b7fe4ff */
        /* <DEDUP_REMOVED lines=11> */
[----:B---3--:R-:W-:-:S03]  /*9be0*/  @!P5 LEA R10, P2, R2, c[0x0][0x168], 0x1 ;  /* 0x00005a00020ada11 */ /* 0x008fc600078408ff */
        /* <DEDUP_REMOVED lines=24> */
.L_x_485:
[----:B------:R-:W-:Y:S05]  /*9d70*/  BSYNC B0 ;  /* 0x0000000000007941 */ /* 0x000fea0003800000 */
.L_x_484:
[----:B------:R-:W0:Y:S02]  /*9d80*/  LDGDEPBAR ;  /* 0x00000000000079af */ /* 0x000e240000000000 */
.L_x_483:
[----:B-1----:R-:W2:Y:S04]  /*9d90*/  LDL R11, [R1+0xac] ;  /* 0x0000ac00010b7983 */ /* 0x002ea80000100800 */
[----:B------:R-:W3:Y:S04]  /*9da0*/  LDL R10, [R1+0xb8] ;  /* 0x0000b800010a7983 */ /* 0x000ee80000100800 */
[----:B------:R-:W4:Y:S01]  /*9db0*/  LDL R7, [R1+0xc8] ;  /* 0x0000c80001077983 */ /* 0x000f220000100800 */
[----:B------:R-:W-:Y:S01]  /*9dc0*/  FMNMX.FTZ R0, R116, R20, !PT ;  /* 0x0000001474007209 */ /* 0x000fe20007810000 */
[----:B------:R-:W-:Y:S01]  /*9dd0*/  USHF.L.U32 UR30, UR20, 0x1, URZ ;  /* 0x00000001141e7899 */ /* 0x000fe2000800063f */
[----:B------:R-:W-:Y:S01]  /*9de0*/  PRMT R30, R251, 0x7054, R251 ;  /* 0x00007054fb1e7816 */ /* 0x000fe200000000fb */
[----:B------:R-:W-:Y:S01]  /*9df0*/  UIADD3 UR4, UR23, -0x4498517b, URZ ;  /* 0xbb67ae8517047890 */ /* 0x000fe2000fffe03f */
[----:B------:R-:W-:Y:S01]  /*9e00*/  FMNMX.FTZ R0, R22, R0, !PT ;  /* 0x0000000016007209 */ /* 0x000fe20007810000 */
[----:B------:R-:W-:Y:S01]  /*9e10*/  ULOP3.LUT UR5, UR30, UR23, URZ, 0x3c, !UPT ;  /* 0x000000171e057292 */ /* 0x000fe2000f8e3c3f */
[----:B------:R-:W-:Y:S01]  /*9e20*/  STL [R1+0xd8], R182 ;  /* 0x0000d8b601007387 */ /* 0x000fe20000100800 */
[----:B------:R-:W-:Y:S01]  /*9e30*/  UIADD3 UR26, UR22, -0x61c88647, URZ ;  /* 0x9e3779b9161a7890 */ /* 0x000fe2000fffe03f */
[----:B------:R-:W-:Y:S01]  /*9e40*/  FMNMX.FTZ R0, R156, R0, !PT ;  /* 0x000000009c007209 */ /* 0x000fe20007810000 */
[----:B------:R-:W-:Y:S01]  /*9e50*/  UIADD3 UR25, UR22, 0x3c6ef372, URZ ;  /* 0x3c6ef37216197890 */ /* 0x000fe2000fffe03f */
[----:B------:R-:W-:Y:S01]  /*9e60*/  STL [R1+0xd4], R181 ;  /* 0x0000d4b501007387 */ /* 0x000fe20000100800 */
[----:B------:R-:W-:Y:S01]  /*9e70*/  UIADD3 UR24, UR23, 0x76cf5d0a, URZ ;  /* 0x76cf5d0a17187890 */ /* 0x000fe2000fffe03f */
[----:B------:R-:W-:Y:S01]  /*9e80*/  FMNMX.FTZ R0, R117, R0, !PT ;  /* 0x0000000075007209 */ /* 0x000fe20007810000 */
[----:B------:R-:W-:Y:S01]  /*9e90*/  UIADD3 UR21, UR22, -0x255992d5, URZ ;  /* 0xdaa66d2b16157890 */ /* 0x000fe2000fffe03f */
[----:B------:R-:W-:Y:S01]  /*9ea0*/  LDSM.16.MT88.4 R24, [R177+0xc000] ;  /* 0x00c00000b118783b */ /* 0x000fe20000004200 */
[----:B------:R-:W-:Y:S01]  /*9eb0*/  UIADD3 UR29, UR23, -0x126145ec, URZ ;  /* 0xed9eba14171d7890 */ /* 0x000fe2000fffe03f */
[----:B------:R-:W-:Y:S01]  /*9ec0*/  FMNMX.FTZ R0, R160, R0, !PT ;  /* 0x00000000a0007209 */ /* 0x000fe20007810000 */
[----:B------:R-:W-:Y:S01]  /*9ed0*/  UIADD3 UR27, UR22, -0x4ab325aa, URZ ;  /* 0xb54cda56161b7890 */ /* 0x000fe2000fffe03f */
[----:B------:R-:W-:Y:S01]  /*9ee0*/  LDSM.16.MT88.4 R16, [R178+0xc000] ;  /* 0x00c00000b210783b */ /* 0x000fe20000004200 */
[----:B------:R-:W-:Y:S01]  /*9ef0*/  UIADD3 UR28, UR23, 0x646e171e, URZ ;  /* 0x646e171e171c7890 */ /* 0x000fe2000fffe03f */
[----:B------:R-:W-:Y:S01]  /*9f00*/  FMNMX.FTZ R0, R159, R0, !PT ;  /* 0x000000009f007209 */ /* 0x000fe20007810000 */
[----:B------:R-:W-:Y:S01]  /*9f10*/  UIADD3 UR30, UR30, 0x1, URZ ;  /* 0x000000011e1e7890 */ /* 0x000fe2000fffe03f */
[----:B------:R-:W-:Y:S02]  /*9f20*/  STL [R1+0xd0], R176 ;  /* 0x0000d0b001007387 */ /* 0x000fe40000100800 */
[----:B------:R-:W-:Y:S01]  /*9f30*/  FMNMX.FTZ R2, R161, R0, !PT ;  /* 0x00000000a1027209 */ /* 0x000fe20007810000 */
[----:B------:R-:W-:Y:S01]  /*9f40*/  ULOP3.LUT UR30, UR30, UR23, URZ, 0x3c, !UPT ;  /* 0x000000171e1e7292 */ /* 0x000fe2000f8e3c3f */
        /* <DEDUP_REMOVED lines=19> */
[----:B------:R-:W1:Y:S01]  /*a080*/  SHFL.BFLY PT, R4, R0, 0x2, 0x1f ;  /* 0x0c401f0000047f89 */ /* 0x000e6200000e0000 */
[----:B------:R-:W-:-:S04]  /*a090*/  FMNMX.FTZ R2, R241, R2, !PT ;  /* 0x00000002f1027209 */ /* 0x000fc80007810000 */
[----:B------:R-:W-:-:S04]  /*a0a0*/  FMNMX.FTZ R2, R239, R2, !PT ;  /* 0x00000002ef027209 */ /* 0x000fc80007810000 */
[----:B------:R-:W-:-:S04]  /*a0b0*/  FMNMX.FTZ R2, R243, R2, !PT ;  /* 0x00000002f3027209 */ /* 0x000fc80007810000 */
[----:B------:R-:W-:-:S04]  /*a0c0*/  FMNMX.FTZ R2, R240, R2, !PT ;  /* 0x00000002f0027209 */ /* 0x000fc80007810000 */
[----:B------:R-:W-:-:S04]  /*a0d0*/  FMNMX.FTZ R2, R244, R2, !PT ;  /* 0x00000002f4027209 */ /* 0x000fc80007810000 */
[----:B------:R-:W-:Y:S02]  /*a0e0*/  FMNMX.FTZ R2, R233, R2, !PT ;  /* 0x00000002e9027209 */ /* 0x000fe40007810000 */
[----:B-1----:R-:W-:-:S03]  /*a0f0*/  FMNMX.FTZ R0, R0, R4, !PT ;  /* 0x0000000400007209 */ /* 0x002fc60007810000 */
[----:B------:R-:W1:Y:S04]  /*a100*/  SHFL.BFLY PT, R5, R2, 0x2, 0x1f ;  /* 0x0c401f0002057f89 */ /* 0x000e6800000e0000 */
[----:B------:R-:W1:Y:S02]  /*a110*/  SHFL.BFLY PT, R6, R0, 0x1, 0x1f ;  /* 0x0c201f0000067f89 */ /* 0x000e6400000e0000 */
[----:B-1----:R-:W-:Y:S02]  /*a120*/  FMNMX.FTZ R2, R2, R5, !PT ;  /* 0x0000000502027209 */ /* 0x002fe40007810000 */
[----:B------:R-:W-:-:S04]  /*a130*/  FMNMX.FTZ R152, R0, R6, !PT ;  /* 0x0000000600987209 */ /* 0x000fc80007810000 */
[C---:B------:R-:W-:Y:S01]  /*a140*/  FSETP.NEU.FTZ.AND P2, PT, R152.reuse, -INF , PT ;  /* 0xff8000009800780b */ /* 0x040fe20003f5d000 */
[----:B------:R-:W-:-:S05]  /*a150*/  FMUL.FTZ R12, R152, c[0x0][0x23c] ;  /* 0x00008f00980c7a20 */ /* 0x000fca0000410000 */
[----:B------:R-:W-:Y:S01]  /*a160*/  FSEL R12, R12, RZ, P2 ;  /* 0x000000ff0c0c7208 */ /* 0x000fe20001000000 */
[----:B--2---:R-:W-:Y:S02]  /*a170*/  IMAD.WIDE.U32 R220, R11, -0x326172a9, RZ ;  /* 0xcd9e8d570bdc7825 */ /* 0x004fe400078e00ff */
[----:B------:R-:W1:Y:S03]  /*a180*/  SHFL.BFLY PT, R11, R2, 0x1, 0x1f ;  /* 0x0c201f00020b7f89 */ /* 0x000e6600000e0000 */
[----:B---3--:R-:W-:Y:S01]  /*a190*/  LOP3.LUT R4, R221, R10, RZ, 0x3c, !PT ;  /* 0x0000000add047212 */ /* 0x008fe200078e3cff */
[----:B------:R-:W-:Y:S02]  /*a1a0*/  FFMA.FTZ R10, R20, c[0x0][0x23c], -R12 ;  /* 0x00008f00140a7a23 */ /* 0x000fe4000001080c */
[----:B----4-:R-:W-:Y:S02]  /*a1b0*/  IMAD.WIDE.U32 R214, R7, -0x2daee0ad, RZ ;  /* 0xd2511f5307d67825 */ /* 0x010fe400078e00ff */
[----:B------:R-:W-:Y:S02]  /*a1c0*/  MUFU.EX2 R230, R10 ;  /* 0x0000000a00e67308 */ /* 0x000fe40000000800 */
[----:B------:R-:W-:Y:S01]  /*a1d0*/  IMAD.WIDE.U32 R142, R4, -0x2daee0ad, RZ ;  /* 0xd2511f53048e7825 */ /* 0x000fe200078e00ff */
[----:B------:R-:W-:Y:S01]  /*a1e0*/  LOP3.LUT R4, R215, UR5, RZ, 0x3c, !PT ;  /* 0x00000005d7047c12 */ /* 0x000fe2000f8e3cff */
[----:B------:R-:W-:-:S03]  /*a1f0*/  UIADD3 UR5, UR23, 0x32370b8f, URZ ;  /* 0x32370b8f17057890 */ /* 0x000fc6000fffe03f */
[----:B------:R-:W-:Y:S01]  /*a200*/  LOP3.LUT R118, R143, UR4, R214, 0x96, !PT ;  /* 0x000000048f767c12 */ /* 0x000fe2000f8e96d6 */
[----:B------:R-:W-:Y:S01]  /*a210*/  IMAD.WIDE.U32 R4, R4, -0x326172a9, RZ ;  /* 0xcd9e8d5704047825 */ /* 0x000fe200078e00ff */
[----:B------:R-:W-:-:S03]  /*a220*/  UIADD3 UR4, UR22, 0x78dde6e4, URZ ;  /* 0x78dde6e416047890 */ /* 0x000fc6000fffe03f */
[----:B------:R-:W-:Y:S01]  /*a230*/  IMAD.WIDE.U32 R118, R118, -0x326172a9, RZ ;  /* 0xcd9e8d5776767825 */ /* 0x000fe200078e00ff */
[----:B------:R-:W-:Y:S02]  /*a240*/  LOP3.LUT R5, R5, UR26, R220, 0x96, !PT ;  /* 0x0000001a05057c12 */ /* 0x000fe4000f8e96dc */
[----:B-1----:R-:W-:Y:S02]  /*a250*/  FMNMX.FTZ R151, R2, R11, !PT ;  /* 0x0000000b02977209 */ /* 0x002fe40007810000 */
[----:B------:R-:W-:Y:S01]  /*a260*/  LOP3.LUT R6, R119, UR25, R4, 0x96, !PT ;  /* 0x0000001977067c12 */ /* 0x000fe2000f8e9604 */
[----:B------:R-:W-:Y:S01]  /*a270*/  IMAD.WIDE.U32 R4, R5, -0x2daee0ad, RZ ;  /* 0xd2511f5305047825 */ /* 0x000fe200078e00ff */
[----:B------:R-:W-:-:S03]  /*a280*/  FSETP.NEU.FTZ.AND P1, PT, R151, -INF , PT ;  /* 0xff8000009700780b */ /* 0x000fc60003f3d000 */
[----:B------:R-:W-:Y:S01]  /*a290*/  IMAD.WIDE.U32 R6, R6, -0x2daee0ad, RZ ;  /* 0xd2511f5306067825 */ /* 0x000fe200078e00ff */
[----:B------:R-:W-:-:S03]  /*a2a0*/  LOP3.LUT R0, R5, UR24, R142, 0x96, !PT ;  /* 0x0000001805007c12 */ /* 0x000fc6000f8e968e */
[----:B------:R-:W-:Y:S01]  /*a2b0*/  FMUL.FTZ R11, R151, c[0x0][0x23c] ;  /* 0x00008f00970b7a20 */ /* 0x000fe20000410000 */
[----:B------:R-:W-:Y:S01]  /*a2c0*/  LOP3.LUT R4, R7, UR5, R4, 0x96, !PT ;  /* 0x0000000507047c12 */ /* 0x000fe2000f8e9604 */
[----:B------:R-:W-:-:S03]  /*a2d0*/  IMAD.WIDE.U32 R138, R0, -0x326172a9, RZ ;  /* 0xcd9e8d57008a7825 */ /* 0x000fc600078e00ff */
[----:B------:R-:W-:Y:S01]  /*a2e0*/  FSEL R11, R11, RZ, P1 ;  /* 0x000000ff0b0b7208 */ /* 0x000fe20000800000 */
[----:B------:R-:W-:Y:S01]  /*a2f0*/  FFMA.FTZ R0, R22, c[0x0][0x23c], -R12 ;  /* 0x00008f0016007a23 */ /* 0x000fe2000001080c */
[C-C-:B------:R-:W-:Y:S01]  /*a300*/  LOP3.LUT R2, R139.reuse, UR21, R118.reuse, 0x96, !PT ;  /* 0x000000158b027c12 */ /* 0x140fe2000f8e9676 */
[----:B------:R-:W-:Y:S01]  /*a310*/  IMAD.WIDE.U32 R140, R4, -0x326172a9, RZ ;  /* 0xcd9e8d57048c7825 */ /* 0x000fe200078e00ff */
[----:B------:R-:W-:Y:S01]  /*a320*/  LOP3.LUT R4, R139, UR21, R118, 0x96, !PT ;  /* 0x000000158b047c12 */ /* 0x000fe2000f8e9676 */
[----:B------:R1:W-:Y:S02]  /*a330*/  MUFU.EX2 R167, R0 ;  /* 0x0000000000a77308 */ /* 0x0003e40000000800 */
[----:B------:R-:W-:Y:S02]  /*a340*/  IMAD R2, R2, -0x2daee0ad, RZ ;  /* 0xd2511f5302027824 */ /* 0x000fe400078e02ff */
[----:B------:R-:W-:-:S04]  /*a350*/  IMAD.WIDE.U32 R154, R4, -0x2daee0ad, RZ ;  /* 0xd2511f53049a7825 */ /* 0x000fc800078e00ff */
[----:B------:R-:W-:Y:S01]  /*a360*/  FFMA.FTZ R5, R156, c[0x0][0x23c], -R12 ;  /* 0x00008f009c057a23 */ /* 0x000fe2000001080c */
[----:B------:R-:W-:-:S03]  /*a370*/  LOP3.LUT R6, R155, UR29, R6, 0x96, !PT ;  /* 0x0000001d9b067c12 */ /* 0x000fc6000f8e9606 */
[----:B------:R2:W-:Y:S02]  /*a380*/  MUFU.EX2 R165, R5 ;  /* 0x0000000500a57308 */ /* 0x0005e40000000800 */
[----:B------:R-:W-:Y:S01]  /*a390*/  IMAD.WIDE.U32 R136, R6, -0x326172a9, RZ ;  /* 0xcd9e8d5706887825 */ /* 0x000fe200078e00ff */
[----:B-1----:R-:W-:-:S05]  /*a3a0*/  LOP3.LUT R0, R141, UR4, R138, 0x96, !PT ;  /* 0x000000048d007c12 */ /* 0x002fca000f8e968a */
[----:B------:R-:W-:-:S04]  /*a3b0*/  IMAD.WIDE.U32 R28, R0, -0x2daee0ad, RZ ;  /* 0xd2511f53001c7825 */ /* 0x000fc800078e00ff */
[----:B------:R-:W-:Y:S01]  /*a3c0*/  FFMA.FTZ R0, R117, c[0x0][0x23c], -R12 ;  /* 0x00008f0075007a23 */ /* 0x000fe2000001080c */
[----:B------:R-:W-:Y:S01]  /*a3d0*/  LOP3.LUT R4, R29, UR15, R2, 0x96, !PT ;  /* 0x0000000f1d047c12 */ /* 0x000fe2000f8e9602 */
[----:B------:R-:W-:Y:S02]  /*a3e0*/  FFMA.FTZ R2, R21, c[0x0][0x23c], -R11 ;  /* 0x00008f0015027a23 */ /* 0x000fe4000001080b */
[----:B------:R1:W-:Y:S02]  /*a3f0*/  MUFU.EX2 R217, R0 ;  /* 0x0000000000d97308 */ /* 0x0003e40000000800 */
[----:B--2---:R-:W-:-:S05]  /*a400*/  IMAD.WIDE.U32 R4, R4, -0x326172a9, RZ ;  /* 0xcd9e8d5704047825 */ /* 0x004fca00078e00ff */
[C---:B------:R-:W-:Y:S01]  /*a410*/  LOP3.LUT R10, R4.reuse, 0xff, RZ, 0xc0, !PT ;  /* 0x000000ff040a7812 */ /* 0x040fe200078ec0ff */
[----:B------:R2:W-:Y:S01]  /*a420*/  MUFU.EX2 R181, R2 ;  /* 0x0000000200b57308 */ /* 0x0005e20000000800 */
[----:B------:R-:W-:Y:S02]  /*a430*/  SHF.R.U32.HI R7, RZ, 0x18, R4 ;  /* 0x00000018ff077819 */ /* 0x000fe40000011604 */
[----:B-1----:R-:W-:-:S04]  /*a440*/  LOP3.LUT R0, R4, 0xffff, RZ, 0xc0, !PT ;  /* 0x0000ffff04007812 */ /* 0x002fc800078ec0ff */
[----:B------:R-:W-:Y:S02]  /*a450*/  SHF.R.U32.HI R6, RZ, 0x8, R0 ;  /* 0x00000008ff067819 */ /* 0x000fe40000011600 */
[----:B--2---:R-:W-:Y:S01]  /*a460*/  SHF.R.U32.HI R2, RZ, 0x10, R4 ;  /* 0x00000010ff027819 */ /* 0x004fe20000011604 */
[----:B------:R-:W-:Y:S01]  /*a470*/  FFMA.FTZ R4, R23, c[0x0][0x23c], -R11 ;  /* 0x00008f0017047a23 */ /* 0x000fe2000001080b */
[----:B------:R-:W-:Y:S01]  /*a480*/  PRMT R14, R10, 0x5410, R6 ;  /* 0x000054100a0e7816 */ /* 0x000fe20000000006 */
[----:B------:R-:W1:Y:S01]  /*a490*/  LDSM.16.MT88.4 R20, [R180+0xc000] ;  /* 0x00c00000b414783b */ /* 0x000e620000004200 */
[----:B------:R-:W-:Y:S01]  /*a4a0*/  LOP3.LUT R0, R2, 0xff, RZ, 0xc0, !PT ;  /* 0x000000ff02007812 */ /* 0x000fe200078ec0ff */
[----:B------:R2:W3:Y:S01]  /*a4b0*/  MUFU.EX2 R216, R4 ;  /* 0x0000000400d87308 */ /* 0x0004e20000000800 */
[----:B------:R-:W-:Y:S02]  /*a4c0*/  FSEL R6, R151, RZ, P1 ;  /* 0x000000ff97067208 */ /* 0x000fe40000800000 */
[----:B------:R-:W-:-:S03]  /*a4d0*/  PRMT R13, R0, 0x5410, R7 ;  /* 0x00005410000d7816 */ /* 0x000fc60000000007 */
[----:B------:R-:W-:-:S04]  /*a4e0*/  FADD.FTZ R3, R3, -R6 ;  /* 0x8000000603037221 */ /* 0x000fc80000010000 */
[----:B------:R-:W-:Y:S01]  /*a4f0*/  FMUL.FTZ R3, R3, c[0x0][0x23c] ;  /* 0x00008f0003037a20 */ /* 0x000fe20000410000 */
[----:B--2---:R-:W-:Y:S01]  /*a500*/  LOP3.LUT R4, R5, UR27, R136, 0x96, !PT ;  /* 0x0000001b05047c12 */ /* 0x004fe2000f8e9688 */
[----:B------:R-:W-:-:S03]  /*a510*/  FFMA.FTZ R5, R158, c[0x0][0x23c], -R11 ;  /* 0x00008f009e057a23 */ /* 0x000fc6000001080b */
[C---:B------:R-:W-:Y:S01]  /*a520*/  LOP3.LUT R0, R4.reuse, 0xffff, RZ, 0xc0, !PT ;  /* 0x0000ffff04007812 */ /* 0x040fe200078ec0ff */
[----:B------:R2:W-:Y:S01]  /*a530*/  MUFU.EX2 R166, R5 ;  /* 0x0000000500a67308 */ /* 0x0005e20000000800 */
[--C-:B------:R-:W-:Y:S02]  /*a540*/  SHF.R.U32.HI R2, RZ, 0x10, R4.reuse ;  /* 0x00000010ff027819 */ /* 0x100fe40000011604 */
[----:B------:R-:W-:Y:S02]  /*a550*/  SHF.R.U32.HI R7, RZ, 0x18, R4 ;  /* 0x00000018ff077819 */ /* 0x000fe40000011604 */
[----:B------:R-:W-:Y:S02]  /*a560*/  LOP3.LUT R10, R4, 0xff, RZ, 0xc0, !PT ;  /* 0x000000ff040a7812 */ /* 0x000fe400078ec0ff */
[----:B------:R-:W-:-:S05]  /*a570*/  FSEL R4, R152, RZ, P2 ;  /* 0x000000ff98047208 */ /* 0x000fca0001000000 */
[----:B------:R-:W-:Y:S02]  /*a580*/  FADD.FTZ R4, R116, -R4 ;  /* 0x8000000474047221 */ /* 0x000fe40000010000 */
[----:B------:R4:W1:Y:S01]  /*a590*/  MUFU.EX2 R116, R3 ;  /* 0x0000000300747308 */ /* 0x0008620000000800 */
[----:B--2---:R-:W-:Y:S01]  /*a5a0*/  SHF.R.U32.HI R5, RZ, 0x8, R0 ;  /* 0x00000008ff057819 */ /* 0x004fe20000011600 */
[----:B------:R-:W-:Y:S01]  /*a5b0*/  FMUL.FTZ R4, R4, c[0x0][0x23c] ;  /* 0x00008f0004047a20 */ /* 0x000fe20000410000 */
[----:B------:R-:W-:Y:S01]  /*a5c0*/  LOP3.LUT R0, R2, 0xff, RZ, 0xc0, !PT ;  /* 0x000000ff02007812 */ /* 0x000fe200078ec0ff */
[----:B------:R-:W-:Y:S01]  /*a5d0*/  FFMA.FTZ R2, R157, c[0x0][0x23c], -R11 ;  /* 0x00008f009d027a23 */ /* 0x000fe2000001080b */
[----:B------:R-:W-:Y:S01]  /*a5e0*/  PRMT R5, R10, 0x5410, R5 ;  /* 0x000054100a057816 */ /* 0x000fe20000000005 */
[----:B------:R-:W-:Y:S01]  /*a5f0*/  FFMA.FTZ R10, R161, c[0x0][0x23c], -R12 ;  /* 0x00008f00a10a7a23 */ /* 0x000fe2000001080c */
[----:B------:R-:W-:Y:S01]  /*a600*/  PRMT R7, R0, 0x5410, R7 ;  /* 0x0000541000077816 */ /* 0x000fe20000000007 */
[----:B------:R2:W-:Y:S01]  /*a610*/  MUFU.EX2 R231, R2 ;  /* 0x0000000200e77308 */ /* 0x0005e20000000800 */
[----:B---3--:R-:W-:-:S04]  /*a620*/  F2FP.PACK_AB R0, R216, R181 ;  /* 0x000000b5d800723e */ /* 0x008fc800000000ff */
[C---:B------:R-:W-:Y:S02]  /*a630*/  PRMT R213, R0.reuse, 0x7610, R213 ;  /* 0x0000761000d57816 */ /* 0x040fe400000000d5 */
[----:B------:R-:W-:Y:S01]  /*a640*/  PRMT R211, R0, 0x7632, R211 ;  /* 0x0000763200d37816 */ /* 0x000fe200000000d3 */
[----:B------:R-:W3:Y:S01]  /*a650*/  MUFU.EX2 R117, R4 ;  /* 0x0000000400757308 */ /* 0x000ee20000000800 */
[----:B------:R-:W-:Y:S01]  /*a660*/  F2FP.PACK_AB R0, R217, R165 ;  /* 0x000000a5d900723e */ /* 0x000fe200000000ff */
[--C-:B----4-:R-:W-:Y:S01]  /*a670*/  HSET2.LE.AND R3, R13, R30.reuse, PT ;  /* 0x0000001e0d037233 */ /* 0x110fe20003803000 */
[-C--:B-1----:R-:W-:Y:S02]  /*a680*/  FMUL.FTZ R126, R126, R116.reuse ;  /* 0x000000747e7e7220 */ /* 0x082fe40000410000 */
[C---:B------:R-:W-:Y:S01]  /*a690*/  PRMT R209, R0.reuse, 0x7610, R209 ;  /* 0x0000761000d17816 */ /* 0x040fe200000000d1 */
[----:B------:R-:W-:Y:S01]  /*a6a0*/  FMUL.FTZ R127, R127, R116 ;  /* 0x000000747f7f7220 */ /* 0x000fe20000410000 */
[----:B------:R-:W-:Y:S01]  /*a6b0*/  PRMT R208, R0, 0x7632, R208 ;  /* 0x0000763200d07816 */ /* 0x000fe200000000d0 */
[----:B------:R-:W-:Y:S01]  /*a6c0*/  HSET2.LE.AND R0, R5, R30, PT ;  /* 0x0000001e05007233 */ /* 0x000fe20003803000 */
[----:B--2---:R-:W-:Y:S01]  /*a6d0*/  F2FP.PACK_AB R2, R167, R230 ;  /* 0x000000e6a702723e */ /* 0x004fe200000000ff */
[-C--:B------:R-:W-:Y:S01]  /*a6e0*/  FMUL.FTZ R38, R38, R116.reuse ;  /* 0x0000007426267220 */ /* 0x080fe20000410000 */
[----:B------:R-:W-:Y:S01]  /*a6f0*/  PRMT R5, R213, 0x5410, R211 ;  /* 0x00005410d5057816 */ /* 0x000fe200000000d3 */
[-C--:B------:R-:W-:Y:S01]  /*a700*/  FMUL.FTZ R39, R39, R116.reuse ;  /* 0x0000007427277220 */ /* 0x080fe20000410000 */
[----:B------:R-:W-:Y:S01]  /*a710*/  PRMT R210, R2, 0x7610, R210 ;  /* 0x0000761002d27816 */ /* 0x000fe200000000d2 */
[----:B------:R-:W-:Y:S01]  /*a720*/  FMUL.FTZ R42, R42, R116 ;  /* 0x000000742a2a7220 */ /* 0x000fe20000410000 */
[----:B------:R-:W-:Y:S01]  /*a730*/  PRMT R212, R2, 0x7632, R212 ;  /* 0x0000763202d47816 */ /* 0x000fe200000000d4 */
[-C--:B---3--:R-:W-:Y:S01]  /*a740*/  FMUL.FTZ R124, R124, R117.reuse ;  /* 0x000000757c7c7220 */ /* 0x088fe20000410000 */
[----:B------:R-:W-:Y:S01]  /*a750*/  F2FP.PACK_AB R2, R231, R166 ;  /* 0x000000a6e702723e */ /* 0x000fe200000000ff */
[-C--:B------:R-:W-:Y:S01]  /*a760*/  FMUL.FTZ R125, R125, R117.reuse ;  /* 0x000000757d7d7220 */ /* 0x080fe20000410000 */
[----:B------:R1:W-:Y:S01]  /*a770*/  MUFU.EX2 R229, R10 ;  /* 0x0000000a00e57308 */ /* 0x0003e20000000800 */
[-C--:B------:R-:W-:Y:S01]  /*a780*/  FMUL.FTZ R36, R36, R117.reuse ;  /* 0x0000007524247220 */ /* 0x080fe20000410000 */
[C---:B------:R-:W-:Y:S01]  /*a790*/  PRMT R155, R2.reuse, 0x7610, R155 ;  /* 0x00007610029b7816 */ /* 0x040fe2000000009b */
[-C--:B------:R-:W-:Y:S01]  /*a7a0*/  FMUL.FTZ R37, R37, R117.reuse ;  /* 0x0000007525257220 */ /* 0x080fe20000410000 */
[----:B------:R-:W-:Y:S01]  /*a7b0*/  PRMT R153, R2, 0x7632, R153 ;  /* 0x0000763202997816 */ /* 0x000fe20000000099 */
[-C--:B------:R-:W-:Y:S01]  /*a7c0*/  FMUL.FTZ R40, R40, R117.reuse ;  /* 0x0000007528287220 */ /* 0x080fe20000410000 */
[----:B------:R-:W-:Y:S01]  /*a7d0*/  PRMT R2, R210, 0x5410, R212 ;  /* 0x00005410d2027816 */ /* 0x000fe200000000d4 */
[----:B------:R-:W-:-:S02]  /*a7e0*/  FMUL.FTZ R41, R41, R117 ;  /* 0x0000007529297220 */ /* 0x000fc40000410000 */
[----:B------:R-:W-:Y:S01]  /*a7f0*/  FMUL.FTZ R43, R43, R116 ;  /* 0x000000742b2b7220 */ /* 0x000fe20000410000 */
[----:B------:R-:W-:Y:S01]  /*a800*/  LOP3.LUT R4, R0, R2, RZ, 0xc0, !PT ;  /* 0x0000000200047212 */ /* 0x000fe200078ec0ff */
[--C-:B------:R-:W-:Y:S01]  /*a810*/  HSET2.LE.AND R0, R7, R30.reuse, PT ;  /* 0x0000001e07007233 */ /* 0x100fe20003803000 */
[-C--:B------:R-:W-:Y:S01]  /*a820*/  FMUL.FTZ R120, R120, R117.reuse ;  /* 0x0000007578787220 */ /* 0x080fe20000410000 */
[----:B------:R-:W-:Y:S01]  /*a830*/  HSET2.LE.AND R2, R14, R30, PT ;  /* 0x0000001e0e027233 */ /* 0x000fe20003803000 */
[----:B------:R-:W-:Y:S02]  /*a840*/  FMUL.FTZ R121, R121, R117 ;  /* 0x0000007579797220 */ /* 0x000fe40000410000 */
[----:B------:R-:W-:Y:S01]  /*a850*/  LOP3.LUT R5, R0, R5, RZ, 0xc0, !PT ;  /* 0x0000000500057212 */ /* 0x000fe200078ec0ff */
[-C--:B------:R-:W-:Y:S01]  /*a860*/  FMUL.FTZ R122, R122, R116.reuse ;  /* 0x000000747a7a7220 */ /* 0x080fe20000410000 */
[----:B------:R-:W-:Y:S01]  /*a870*/  PRMT R0, R209, 0x5410, R208 ;  /* 0x00005410d1007816 */ /* 0x000fe200000000d0 */
[----:B------:R-:W-:-:S02]  /*a880*/  FMUL.FTZ R123, R123, R116 ;  /* 0x000000747b7b7220 */ /* 0x000fc40000410000 */
[-C--:B------:R-:W-:Y:S01]  /*a890*/  FMUL.FTZ R44, R44, R117.reuse ;  /* 0x000000752c2c7220 */ /* 0x080fe20000410000 */
[----:B------:R-:W-:Y:S01]  /*a8a0*/  LOP3.LUT R6, R2, R0, RZ, 0xc0, !PT ;  /* 0x0000000002067212 */ /* 0x000fe200078ec0ff */
[-C--:B------:R-:W-:Y:S01]  /*a8b0*/  FMUL.FTZ R45, R45, R117.reuse ;  /* 0x000000752d2d7220 */ /* 0x080fe20000410000 */
[----:B------:R-:W-:Y:S01]  /*a8c0*/  PRMT R0, R155, 0x5410, R153 ;  /* 0x000054109b007816 */ /* 0x000fe20000000099 */
[-C--:B------:R-:W-:Y:S01]  /*a8d0*/  FMUL.FTZ R46, R46, R116.reuse ;  /* 0x000000742e2e7220 */ /* 0x080fe20000410000 */
[----:B------:R-:W-:Y:S01]  /*a8e0*/  LOP3.LUT R2, R137, UR17, R140, 0x96, !PT ;  /* 0x0000001189027c12 */ /* 0x000fe2000f8e968c */
[----:B------:R-:W-:Y:S01]  /*a8f0*/  FMUL.FTZ R47, R47, R116 ;  /* 0x000000742f2f7220 */ /* 0x000fe20000410000 */
[----:B------:R-:W-:Y:S01]  /*a900*/  LOP3.LUT R7, R3, R0, RZ, 0xc0, !PT ;  /* 0x0000000003077212 */ /* 0x000fe200078ec0ff */
[-C--:B------:R-:W-:Y:S02]  /*a910*/  FMUL.FTZ R48, R48, R117.reuse ;  /* 0x0000007530307220 */ /* 0x080fe40000410000 */
[----:B------:R-:W-:-:S02]  /*a920*/  FMUL.FTZ R49, R49, R117 ;  /* 0x0000007531317220 */ /* 0x000fc40000410000 */
        /* <DEDUP_REMOVED lines=12> */
[----:B------:R-:W2:Y:S01]  /*a9f0*/  LDSM.16.MT88.4 R16, [R177+0xe000] ;  /* 0x00e00000b110783b */ /* 0x000ea20000004200 */
[----:B------:R-:W-:Y:S02]  /*aa00*/  FMUL.FTZ R67, R67, R116 ;  /* 0x0000007443437220 */ /* 0x000fe40000410000 */
[-C--:B------:R-:W-:Y:S02]  /*aa10*/  FMUL.FTZ R52, R52, R117.reuse ;  /* 0x0000007534347220 */ /* 0x080fe40000410000 */
[----:B------:R-:W-:-:S02]  /*aa20*/  FMUL.FTZ R53, R53, R117 ;  /* 0x0000007535357220 */ /* 0x000fc40000410000 */
[C---:B------:R-:W-:Y:S01]  /*aa30*/  HMMA.16816.F32 R120, R4.reuse, R24, R120 ;  /* 0x000000180478723c */ /* 0x040fe20000001878 */
[----:B------:R-:W3:Y:S01]  /*aa40*/  LDSM.16.MT88.4 R24, [R179+0xc000] ;  /* 0x00c00000b318783b */ /* 0x000ee20000004200 */
[-C--:B------:R-:W-:Y:S02]  /*aa50*/  FMUL.FTZ R54, R54, R116.reuse ;  /* 0x0000007436367220 */ /* 0x080fe40000410000 */
[-C--:B------:R-:W-:Y:S02]  /*aa60*/  FMUL.FTZ R55, R55, R116.reuse ;  /* 0x0000007437377220 */ /* 0x080fe40000410000 */
[-C--:B------:R-:W-:Y:S02]  /*aa70*/  FMUL.FTZ R56, R56, R117.reuse ;  /* 0x0000007538387220 */ /* 0x080fe40000410000 */
[----:B------:R-:W-:Y:S01]  /*aa80*/  HMMA.16816.F32 R32, R4, R20, R44 ;  /* 0x000000140420723c */ /* 0x000fe2000000182c */
[----:B------:R-:W-:Y:S02]  /*aa90*/  FMUL.FTZ R57, R57, R117 ;  /* 0x0000007539397220 */ /* 0x000fe40000410000 */
[----:B------:R-:W-:-:S02]  /*aaa0*/  FMUL.FTZ R58, R58, R116 ;  /* 0x000000743a3a7220 */ /* 0x000fc40000410000 */
[-C--:B------:R-:W-:Y:S02]  /*aab0*/  FMUL.FTZ R59, R59, R116.reuse ;  /* 0x000000743b3b7220 */ /* 0x080fe40000410000 */
[-C--:B------:R-:W-:Y:S01]  /*aac0*/  FMUL.FTZ R68, R68, R117.reuse ;  /* 0x0000007544447220 */ /* 0x080fe20000410000 */
[----:B------:R-:W-:Y:S01]  /*aad0*/  HMMA.16816.F32 R48, R4, R22, R48 ;  /* 0x000000160430723c */ /* 0x000fe20000001830 */
[----:B------:R-:W4:Y:S01]  /*aae0*/  LDSM.16.MT88.4 R20, [R178+0xe000] ;  /* 0x00e00000b214783b */ /* 0x000f220000004200 */
[-C--:B------:R-:W-:Y:S02]  /*aaf0*/  FMUL.FTZ R69, R69, R117.reuse ;  /* 0x0000007545457220 */ /* 0x080fe40000410000 */
[-C--:B------:R-:W-:Y:S02]  /*ab00*/  FMUL.FTZ R70, R70, R116.reuse ;  /* 0x0000007446467220 */ /* 0x080fe40000410000 */
[----:B------:R-:W-:Y:S02]  /*ab10*/  FMUL.FTZ R71, R71, R116 ;  /* 0x0000007447477220 */ /* 0x000fe40000410000 */
[----:B------:R-:W-:-:S02]  /*ab20*/  FMUL.FTZ R72, R72, R117 ;  /* 0x0000007548487220 */ /* 0x000fc40000410000 */
[-C--:B------:R-:W-:Y:S02]  /*ab30*/  FMUL.FTZ R73, R73, R117.reuse ;  /* 0x0000007549497220 */ /* 0x080fe40000410000 */
[-C--:B------:R-:W-:Y:S02]  /*ab40*/  FMUL.FTZ R74, R74, R116.reuse ;  /* 0x000000744a4a7220 */ /* 0x080fe40000410000 */
[-C--:B------:R-:W-:Y:S02]  /*ab50*/  FMUL.FTZ R75, R75, R116.reuse ;  /* 0x000000744b4b7220 */ /* 0x080fe40000410000 */
[-C--:B------:R-:W-:Y:S01]  /*ab60*/  FMUL.FTZ R84, R84, R117.reuse ;  /* 0x0000007554547220 */ /* 0x080fe20000410000 */
[----:B--2---:R-:W-:Y:S01]  /*ab70*/  HMMA.16816.F32 R40, R4, R16, R60 ;  /* 0x000000100428723c */ /* 0x004fe2000000183c */
[----:B------:R-:W-:Y:S02]  /*ab80*/  FMUL.FTZ R85, R85, R117 ;  /* 0x0000007555557220 */ /* 0x000fe40000410000 */
[----:B------:R-:W-:-:S02]  /*ab90*/  FMUL.FTZ R86, R86, R116 ;  /* 0x0000007456567220 */ /* 0x000fc40000410000 */
[-C--:B------:R-:W-:Y:S02]  /*aba0*/  FMUL.FTZ R87, R87, R116.reuse ;  /* 0x0000007457577220 */ /* 0x080fe40000410000 */
[-C--:B------:R-:W-:Y:S01]  /*abb0*/  FMUL.FTZ R88, R88, R117.reuse ;  /* 0x0000007558587220 */ /* 0x080fe20000410000 */
[C---:B------:R-:W-:Y:S01]  /*abc0*/  HMMA.16816.F32 R36, R4.reuse, R18, R64 ;  /* 0x000000120424723c */ /* 0x040fe20000001840 */
[----:B------:R-:W2:Y:S01]  /*abd0*/  LDSM.16.MT88.4 R16, [R179+0xe000] ;  /* 0x00e00000b310783b */ /* 0x000ea20000004200 */
[-C--:B------:R-:W-:Y:S02]  /*abe0*/  FMUL.FTZ R89, R89, R117.reuse ;  /* 0x0000007559597220 */ /* 0x080fe40000410000 */
[-C--:B------:R-:W-:Y:S02]  /*abf0*/  FMUL.FTZ R90, R90, R116.reuse ;  /* 0x000000745a5a7220 */ /* 0x080fe40000410000 */
[----:B------:R-:W-:Y:S02]  /*ac00*/  FMUL.FTZ R91, R91, R116 ;  /* 0x000000745b5b7220 */ /* 0x000fe40000410000 */
[----:B---3--:R-:W-:Y:S01]  /*ac10*/  HMMA.16816.F32 R172, R4, R24, R52 ;  /* 0x0000001804ac723c */ /* 0x008fe20000001834 */
[----:B------:R-:W-:-:S02]  /*ac20*/  FMUL.FTZ R76, R76, R117 ;  /* 0x000000754c4c7220 */ /* 0x000fc40000410000 */
[-C--:B------:R-:W-:Y:S02]  /*ac30*/  FMUL.FTZ R77, R77, R117.reuse ;  /* 0x000000754d4d7220 */ /* 0x080fe40000410000 */
[-C--:B------:R-:W-:Y:S02]  /*ac40*/  FMUL.FTZ R78, R78, R116.reuse ;  /* 0x000000744e4e7220 */ /* 0x080fe40000410000 */
[-C--:B------:R-:W-:Y:S01]  /*ac50*/  FMUL.FTZ R79, R79, R116.reuse ;  /* 0x000000744f4f7220 */ /* 0x080fe20000410000 */
[----:B------:R-:W-:Y:S01]  /*ac60*/  HMMA.16816.F32 R168, R4, R26, R56 ;  /* 0x0000001a04a8723c */ /* 0x000fe20000001838 */
[----:B------:R-:W3:Y:S01]  /*ac70*/  LDSM.16.MT88.4 R24, [R180+0xe000] ;  /* 0x00e00000b418783b */ /* 0x000ee20000004200 */
[-C--:B------:R-:W-:Y:S02]  /*ac80*/  FMUL.FTZ R80, R80, R117.reuse ;  /* 0x0000007550507220 */ /* 0x080fe40000410000 */
[----:B------:R-:W-:Y:S02]  /*ac90*/  FMUL.FTZ R81, R81, R117 ;  /* 0x0000007551517220 */ /* 0x000fe40000410000 */
[----:B------:R-:W-:-:S02]  /*aca0*/  FMUL.FTZ R82, R82, R116 ;  /* 0x0000007452527220 */ /* 0x000fc40000410000 */
[C---:B----4-:R-:W-:Y:S01]  /*acb0*/  HMMA.16816.F32 R68, R4.reuse, R20, R68 ;  /* 0x000000140444723c */ /* 0x050fe20000001844 */
[-C--:B------:R-:W-:Y:S02]  /*acc0*/  FMUL.FTZ R83, R83, R116.reuse ;  /* 0x0000007453537220 */ /* 0x080fe40000410000 */
[-C--:B------:R-:W-:Y:S02]  /*acd0*/  FMUL.FTZ R92, R92, R117.reuse ;  /* 0x000000755c5c7220 */ /* 0x080fe40000410000 */
[----:B------:R-:W-:Y:S02]  /*ace0*/  FMUL.FTZ R93, R93, R117 ;  /* 0x000000755d5d7220 */ /* 0x000fe40000410000 */
[-C--:B------:R-:W-:Y:S01]  /*acf0*/  FMUL.FTZ R94, R94, R116.reuse ;  /* 0x000000745e5e7220 */ /* 0x080fe20000410000 */
[----:B------:R-:W-:Y:S01]  /*ad00*/  HMMA.16816.F32 R72, R4, R22, R72 ;  /* 0x000000160448723c */ /* 0x000fe20000001848 */
[----:B------:R-:W4:Y:S01]  /*ad10*/  LDSM.16.MT88.4 R20, [R177+0x10000] ;  /* 0x01000000b114783b */ /* 0x000f220000004200 */
[----:B------:R-:W-:-:S02]  /*ad20*/  FMUL.FTZ R95, R95, R116 ;  /* 0x000000745f5f7220 */ /* 0x000fc40000410000 */
[-C--:B------:R-:W-:Y:S02]  /*ad30*/  FMUL.FTZ R96, R96, R117.reuse ;  /* 0x0000007560607220 */ /* 0x080fe40000410000 */
[-C--:B------:R-:W-:Y:S02]  /*ad40*/  FMUL.FTZ R97, R97, R117.reuse ;  /* 0x0000007561617220 */ /* 0x080fe40000410000 */
[-C--:B------:R-:W-:Y:S01]  /*ad50*/  FMUL.FTZ R98, R98, R116.reuse ;  /* 0x0000007462627220 */ /* 0x080fe20000410000 */
[----:B--2---:R-:W-:Y:S01]  /*ad60*/  HMMA.16816.F32 R84, R4, R16, R84 ;  /* 0x000000100454723c */ /* 0x004fe20000001854 */
[----:B------:R-:W-:Y:S02]  /*ad70*/  FMUL.FTZ R99, R99, R116 ;  /* 0x0000007463637220 */ /* 0x000fe40000410000 */
[----:B------:R-:W-:Y:S02]  /*ad80*/  FFMA.FTZ R0, R160, c[0x0][0x23c], -R12 ;  /* 0x00008f00a0007a23 */ /* 0x000fe4000001080c */
[----:B------:R-:W-:-:S02]  /*ad90*/  FMUL.FTZ R132, R132, R117 ;  /* 0x0000007584847220 */ /* 0x000fc40000410000 */
[-C--:B------:R-:W-:Y:S01]  /*ada0*/  FMUL.FTZ R133, R133, R117.reuse ;  /* 0x0000007585857220 */ /* 0x080fe20000410000 */
[C---:B------:R-:W-:Y:S01]  /*adb0*/  HMMA.16816.F32 R88, R4.reuse, R18, R88 ;  /* 0x000000120458723c */ /* 0x040fe20000001858 */
[----:B------:R-:W2:Y:S01]  /*adc0*/  LDSM.16.MT88.4 R16, [R180+0x10000] ;  /* 0x01000000b410783b */ /* 0x000ea20000004200 */
[-C--:B------:R-:W-:Y:S01]  /*add0*/  FMUL.FTZ R134, R134, R116.reuse ;  /* 0x0000007486867220 */ /* 0x080fe20000410000 */
[----:B------:R4:W-:Y:S01]  /*ade0*/  MUFU.EX2 R242, R0 ;  /* 0x0000000000f27308 */ /* 0x0009e20000000800 */
[----:B------:R-:W-:Y:S02]  /*adf0*/  FMUL.FTZ R135, R135, R116 ;  /* 0x0000007487877220 */ /* 0x000fe40000410000 */
[----:B------:R-:W-:Y:S02]  /*ae00*/  IMAD.WIDE.U32 R2, R2, -0x2daee0ad, RZ ;  /* 0xd2511f5302027825 */ /* 0x000fe400078e00ff */
[----:B---3--:R-:W-:Y:S02]  /*ae10*/  HMMA.16816.F32 R76, R4, R24, R76 ;  /* 0x00000018044c723c */ /* 0x008fe4000000184c */
[----:B------:R-:W-:Y:S01]  /*ae20*/  FFMA.FTZ R13, R144, c[0x0][0x23c], -R12 ;  /* 0x00008f00900d7a23 */ /* 0x000fe2000001080c */
[----:B-1----:R-:W-:Y:S01]  /*ae30*/  LOP3.LUT R10, R2, 0xffff, RZ, 0xc0, !PT ;  /* 0x0000ffff020a7812 */ /* 0x002fe200078ec0ff */
[----:B------:R-:W-:-:S02]  /*ae40*/  FMUL.FTZ R128, R128, R117 ;  /* 0x0000007580807220 */ /* 0x000fc40000410000 */
[----:B------:R1:W-:Y:S01]  /*ae50*/  MUFU.EX2 R228, R13 ;  /* 0x0000000d00e47308 */ /* 0x0003e20000000800 */
[-C--:B------:R-:W-:Y:S01]  /*ae60*/  FMUL.FTZ R129, R129, R117.reuse ;  /* 0x0000007581817220 */ /* 0x080fe20000410000 */
[C---:B------:R-:W-:Y:S01]  /*ae70*/  HMMA.16816.F32 R80, R4.reuse, R26, R80 ;  /* 0x0000001a0450723c */ /* 0x040fe20000001850 */
[----:B------:R-:W3:Y:S01]  /*ae80*/  LDSM.16.MT88.4 R24, [R178+0x10000] ;  /* 0x01000000b218783b */ /* 0x000ee20000004200 */
[-C--:B------:R-:W-:Y:S01]  /*ae90*/  FMUL.FTZ R130, R130, R116.reuse ;  /* 0x0000007482827220 */ /* 0x080fe20000410000 */
[----:B------:R-:W-:Y:S01]  /*aea0*/  SHF.R.U32.HI R10, RZ, 0x8, R10 ;  /* 0x00000008ff0a7819 */ /* 0x000fe2000001160a */
[----:B----4-:R-:W-:Y:S02]  /*aeb0*/  FFMA.FTZ R0, R159, c[0x0][0x23c], -R12 ;  /* 0x00008f009f007a23 */ /* 0x010fe4000001080c */
[----:B------:R-:W-:Y:S02]  /*aec0*/  FMUL.FTZ R131, R131, R116 ;  /* 0x0000007483837220 */ /* 0x000fe40000410000 */
[----:B------:R-:W-:Y:S01]  /*aed0*/  HMMA.16816.F32 R92, R4, R20, R92 ;  /* 0x00000014045c723c */ /* 0x000fe2000000185c */
[----:B------:R4:W2:Y:S01]  /*aee0*/  MUFU.EX2 R223, R0 ;  /* 0x0000000000df7308 */ /* 0x0008a20000000800 */
[----:B------:R-:W-:-:S02]  /*aef0*/  FMUL.FTZ R100, R100, R117 ;  /* 0x0000007564647220 */ /* 0x000fc40000410000 */
[-C--:B------:R-:W-:Y:S01]  /*af00*/  FMUL.FTZ R101, R101, R117.reuse ;  /* 0x0000007565657220 */ /* 0x080fe20000410000 */
[----:B-1----:R-:W-:Y:S01]  /*af10*/  SHF.R.U32.HI R13, RZ, 0x10, R2 ;  /* 0x00000010ff0d7819 */ /* 0x002fe20000011602 */
[-C--:B------:R-:W-:Y:S02]  /*af20*/  FMUL.FTZ R102, R102, R116.reuse ;  /* 0x0000007466667220 */ /* 0x080fe40000410000 */
[----:B------:R-:W-:Y:S01]  /*af30*/  HMMA.16816.F32 R96, R4, R22, R96 ;  /* 0x000000160460723c */ /* 0x000fe20000001860 */
[----:B------:R-:W1:Y:S01]  /*af40*/  LDSM.16.MT88.4 R20, [R179+0x10000] ;  /* 0x01000000b314783b */ /* 0x000e620000004200 */
[----:B------:R-:W-:Y:S01]  /*af50*/  FMUL.FTZ R103, R103, R116 ;  /* 0x0000007467677220 */ /* 0x000fe20000410000 */
[----:B------:R-:W-:Y:S01]  /*af60*/  LOP3.LUT R13, R13, 0xff, RZ, 0xc0, !PT ;  /* 0x000000ff0d0d7812 */ /* 0x000fe200078ec0ff */
[-C--:B------:R-:W-:Y:S02]  /*af70*/  FMUL.FTZ R104, R104, R117.reuse ;  /* 0x0000007568687220 */ /* 0x080fe40000410000 */
[----:B------:R-:W-:-:S02]  /*af80*/  FMUL.FTZ R105, R105, R117 ;  /* 0x0000007569697220 */ /* 0x000fc40000410000 */
[-C--:B------:R-:W-:Y:S01]  /*af90*/  FMUL.FTZ R106, R106, R116.reuse ;  /* 0x000000746a6a7220 */ /* 0x080fe20000410000 */
[C---:B--2---:R-:W-:Y:S01]  /*afa0*/  HMMA.16816.F32 R132, R4.reuse, R16, R132 ;  /* 0x000000100484723c */ /* 0x044fe20000001884 */
[----:B----4-:R-:W-:Y:S01]  /*afb0*/  LOP3.LUT R0, R3, UR28, R28, 0x96, !PT ;  /* 0x0000001c03007c12 */ /* 0x010fe2000f8e961c */
[-C--:B------:R-:W-:Y:S02]  /*afc0*/  FMUL.FTZ R107, R107, R116.reuse ;  /* 0x000000746b6b7220 */ /* 0x080fe40000410000 */
[-C--:B------:R-:W-:Y:S01]  /*afd0*/  FMUL.FTZ R108, R108, R117.reuse ;  /* 0x000000756c6c7220 */ /* 0x080fe20000410000 */
[----:B------:R-:W-:Y:S01]  /*afe0*/  LOP3.LUT R3, R0, 0xffff, RZ, 0xc0, !PT ;  /* 0x0000ffff00037812 */ /* 0x000fe200078ec0ff */
[-C--:B------:R-:W-:Y:S01]  /*aff0*/  FMUL.FTZ R109, R109, R117.reuse ;  /* 0x000000756d6d7220 */ /* 0x080fe20000410000 */
[----:B------:R-:W-:Y:S01]  /*b000*/  LOP3.LUT R17, R2, 0xff, RZ, 0xc0, !PT ;  /* 0x000000ff02117812 */ /* 0x000fe200078ec0ff */
[-C--:B------:R-:W-:Y:S01]  /*b010*/  FMUL.FTZ R110, R110, R116.reuse ;  /* 0x000000746e6e7220 */ /* 0x080fe20000410000 */
[----:B------:R-:W-:Y:S01]  /*b020*/  SHF.R.U32.HI R16, RZ, 0x18, R2 ;  /* 0x00000018ff107819 */ /* 0x000fe20000011602 */
[----:B------:R-:W-:Y:S01]  /*b030*/  FFMA.FTZ R2, R164, c[0x0][0x23c], -R11 ;  /* 0x00008f00a4027a23 */ /* 0x000fe2000001080b */
[----:B------:R-:W-:Y:S01]  /*b040*/  LOP3.LUT R15, R0, 0xff, RZ, 0xc0, !PT ;  /* 0x000000ff000f7812 */ /* 0x000fe200078ec0ff */
[----:B------:R-:W-:Y:S01]  /*b050*/  FMUL.FTZ R111, R111, R116 ;  /* 0x000000746f6f7220 */ /* 0x000fe20000410000 */
[----:B------:R-:W-:Y:S01]  /*b060*/  SHF.R.U32.HI R14, RZ, 0x18, R0 ;  /* 0x00000018ff0e7819 */ /* 0x000fe20000011600 */
[----:B------:R2:W-:Y:S01]  /*b070*/  MUFU.EX2 R222, R2 ;  /* 0x0000000200de7308 */ /* 0x0005e20000000800 */
[----:B------:R-:W-:Y:S01]  /*b080*/  SHF.R.U32.HI R3, RZ, 0x8, R3 ;  /* 0x00000008ff037819 */ /* 0x000fe20000011603 */
[C---:B---3--:R-:W-:Y:S01]  /*b090*/  HMMA.16816.F32 R128, R4.reuse, R24, R128 ;  /* 0x000000180480723c */ /* 0x048fe20000001880 */
[----:B------:R-:W-:Y:S01]  /*b0a0*/  PRMT R29, R17, 0x5410, R10 ;  /* 0x00005410111d7816 */ /* 0x000fe2000000000a */
[-C--:B------:R-:W-:Y:S01]  /*b0b0*/  FMUL.FTZ R112, R112, R117.reuse ;  /* 0x0000007570707220 */ /* 0x080fe20000410000 */
[----:B------:R-:W-:Y:S01]  /*b0c0*/  PRMT R10, R15, 0x5410, R3 ;  /* 0x000054100f0a7816 */ /* 0x000fe20000000003 */
[----:B------:R-:W-:Y:S01]  /*b0d0*/  FMUL.FTZ R113, R113, R117 ;  /* 0x0000007571717220 */ /* 0x000fe20000410000 */
[----:B------:R-:W-:Y:S01]  /*b0e0*/  F2FP.PACK_AB R3, R223, R242 ;  /* 0x000000f2df03723e */ /* 0x000fe200000000ff */
[-C--:B------:R-:W-:Y:S01]  /*b0f0*/  FMUL.FTZ R114, R114, R116.reuse ;  /* 0x0000007472727220 */ /* 0x080fe20000410000 */
[----:B------:R-:W-:Y:S01]  /*b100*/  PRMT R28, R13, 0x5410, R16 ;  /* 0x000054100d1c7816 */ /* 0x000fe20000000010 */
[----:B------:R-:W-:Y:S01]  /*b110*/  HMMA.16816.F32 R100, R4, R26, R100 ;  /* 0x0000001a0464723c */ /* 0x000fe20000001864 */
[----:B------:R-:W3:Y:S01]  /*b120*/  LDSM.16.MT88.4 R24, [R177+0xc800] ;  /* 0x00c80000b118783b */ /* 0x000ee20000004200 */
[----:B------:R-:W-:Y:S01]  /*b130*/  FMUL.FTZ R115, R115, R116 ;  /* 0x0000007473737220 */ /* 0x000fe20000410000 */
[----:B------:R-:W-:-:S02]  /*b140*/  PRMT R150, R3, 0x7610, R150 ;  /* 0x0000761003967816 */ /* 0x000fc40000000096 */
[----:B------:R-:W-:Y:S02]  /*b150*/  PRMT R148, R3, 0x7632, R148 ;  /* 0x0000763203947816 */ /* 0x000fe40000000094 */
[----:B--2---:R-:W-:Y:S01]  /*b160*/  SHF.R.U32.HI R2, RZ, 0x10, R0 ;  /* 0x00000010ff027819 */ /* 0x004fe20000011600 */
[----:B------:R-:W-:Y:S01]  /*b170*/  FFMA.FTZ R0, R162, c[0x0][0x23c], -R11 ;  /* 0x00008f00a2007a23 */ /* 0x000fe2000001080b */
[----:B------:R-:W-:Y:S01]  /*b180*/  PRMT R3, R150, 0x5410, R148 ;  /* 0x0000541096037816 */ /* 0x000fe20000000094 */
[----:B------:R-:W-:Y:S01]  /*b190*/  HMMA.16816.F32 R104, R4, R18, R104 ;  /* 0x000000120468723c */ /* 0x000fe20000001868 */
[----:B------:R-:W-:Y:S01]  /*b1a0*/  LOP3.LUT R2, R2, 0xff, RZ, 0xc0, !PT ;  /* 0x000000ff02027812 */ /* 0x000fe200078ec0ff */
[----:B------:R2:W4:Y:S01]  /*b1b0*/  MUFU.EX2 R182, R0 ;  /* 0x0000000000b67308 */ /* 0x0005220000000800 */
[----:B------:R-:W3:Y:S02]  /*b1c0*/  LDSM.16.MT88.4 R16, [R180+0xc800] ;  /* 0x00c80000b410783b */ /* 0x000ee40000004200 */
[----:B------:R-:W-:-:S03]  /*b1d0*/  PRMT R13, R2, 0x5410, R14 ;  /* 0x00005410020d7816 */ /* 0x000fc6000000000e */
[C---:B-1----:R-:W-:Y:S08]  /*b1e0*/  HMMA.16816.F32 R108, R4.reuse, R20, R108 ;  /* 0x00000014046c723c */ /* 0x042ff0000000186c */
[----:B------:R-:W-:Y:S01]  /*b1f0*/  HMMA.16816.F32 R44, R4, R22, R112 ;  /* 0x00000016042c723c */ /* 0x000fe20000001870 */
[----:B------:R-:W1:Y:S01]  /*b200*/  LDSM.16.MT88.4 R20, [R178+0xc800] ;  /* 0x00c80000b214783b */ /* 0x000e620000004200 */
[----:B--2---:R-:W-:Y:S01]  /*b210*/  FFMA.FTZ R0, R163, c[0x0][0x23c], -R11 ;  /* 0x00008f00a3007a23 */ /* 0x004fe2000001080b */
[----:B----4-:R-:W-:-:S03]  /*b220*/  F2FP.PACK_AB R2, R182, R222 ;  /* 0x000000deb602723e */ /* 0x010fc600000000ff */
[----:B------:R2:W-:Y:S01]  /*b230*/  MUFU.EX2 R176, R0 ;  /* 0x0000000000b07308 */ /* 0x0005e20000000800 */
[C---:B------:R-:W-:Y:S02]  /*b240*/  PRMT R149, R2.reuse, 0x7610, R149 ;  /* 0x0000761002957816 */ /* 0x040fe40000000095 */
[----:B------:R-:W-:Y:S01]  /*b250*/  PRMT R147, R2, 0x7632, R147 ;  /* 0x0000763202937816 */ /* 0x000fe20000000093 */
[----:B------:R-:W-:Y:S01]  /*b260*/  HSET2.LE.AND R2, R13, R30, PT ;  /* 0x0000001e0d027233 */ /* 0x000fe20003803000 */
[----:B--2---:R-:W-:-:S04]  /*b270*/  FFMA.FTZ R0, R145, c[0x0][0x23c], -R11 ;  /* 0x00008f0091007a23 */ /* 0x004fc8000001080b */
[----:B------:R2:W4:Y:S02]  /*b280*/  MUFU.EX2 R31, R0 ;  /* 0x00000000001f7308 */ /* 0x0005240000000800 */
[----:B--2---:R-:W-:Y:S01]  /*b290*/  HSET2.LE.AND R0, R10, R30, PT ;  /* 0x0000001e0a007233 */ /* 0x004fe20003803000 */
[----:B----4-:R-:W-:-:S04]  /*b2a0*/  IMAD.MOV.U32 R13, RZ, RZ, R31 ;  /* 0x000000ffff0d7224 */ /* 0x010fc800078e001f */
[----:B------:R-:W-:Y:S02]  /*b2b0*/  LOP3.LUT R4, R0, R3, RZ, 0xc0, !PT ;  /* 0x0000000300047212 */ /* 0x000fe400078ec0ff */
[----:B------:R-:W-:-:S04]  /*b2c0*/  PRMT R0, R149, 0x5410, R147 ;  /* 0x0000541095007816 */ /* 0x000fc80000000093 */
[----:B------:R-:W-:Y:S02]  /*b2d0*/  LOP3.LUT R5, R2, R0, RZ, 0xc0, !PT ;  /* 0x0000000002057212 */ /* 0x000fe400078ec0ff */
[----:B------:R-:W-:Y:S02]  /*b2e0*/  F2FP.PACK_AB R0, R228, R229 ;  /* 0x000000e5e400723e */ /* 0x000fe400000000ff */
[----:B------:R-:W-:Y:S02]  /*b2f0*/  F2FP.PACK_AB R2, R13, R176 ;  /* 0x000000b00d02723e */ /* 0x000fe400000000ff */
[C---:B------:R-:W-:Y:S02]  /*b300*/  PRMT R146, R0.reuse, 0x7610, R146 ;  /* 0x0000761000927816 */ /* 0x040fe40000000092 */
[----:B------:R-:W-:Y:S01]  /*b310*/  PRMT R144, R0, 0x7632, R144 ;  /* 0x0000763200907816 */ /* 0x000fe20000000090 */
[----:B------:R-:W-:Y:S01]  /*b320*/  HSET2.LE.AND R0, R29, R30, PT ;  /* 0x0000001e1d007233 */ /* 0x000fe20003803000 */
[----:B------:R-:W-:-:S02]  /*b330*/  PRMT R145, R2, 0x7610, R145 ;  /* 0x0000761002917816 */ /* 0x000fc40000000091 */
[----:B------:R-:W-:Y:S02]  /*b340*/  PRMT R3, R146, 0x5410, R144 ;  /* 0x0000541092037816 */ /* 0x000fe40000000090 */
[----:B------:R-:W-:Y:S01]  /*b350*/  PRMT R143, R2, 0x7632, R143 ;  /* 0x00007632028f7816 */ /* 0x000fe2000000008f */
[----:B------:R-:W-:Y:S01]  /*b360*/  HSET2.LE.AND R2, R28, R30, PT ;  /* 0x0000001e1c027233 */ /* 0x000fe20003803000 */
[----:B------:R-:W-:Y:S01]  /*b370*/  LOP3.LUT R6, R0, R3, RZ, 0xc0, !PT ;  /* 0x0000000300067212 */ /* 0x000fe200078ec0ff */
[----:B------:R-:W2:Y:S01]  /*b380*/  LDSM.16.MT88.4 R28, [R179+0xc800] ;  /* 0x00c80000b31c783b */ /* 0x000ea20000004200 */
[----:B------:R-:W-:-:S04]  /*b390*/  PRMT R0, R145, 0x5410, R143 ;  /* 0x0000541091007816 */ /* 0x000fc8000000008f */
[----:B------:R-:W-:Y:S02]  /*b3a0*/  LOP3.LUT R7, R2, R0, RZ, 0xc0, !PT ;  /* 0x0000000002077212 */ /* 0x000fe400078ec0ff */
[----:B------:R-:W-:-:S05]  /*b3b0*/  LOP3.LUT R2, R215, UR30, RZ, 0x3c, !PT ;  /* 0x0000001ed7027c12 */ /* 0x000fca000f8e3cff */
[----:B---3--:R-:W-:Y:S01]  /*b3c0*/  HMMA.16816.F32 R120, R4, R24, R120 ;  /* 0x000000180478723c */ /* 0x008fe20000001878 */
[----:B------:R-:W-:-:S05]  /*b3d0*/  IMAD.WIDE.U32 R2, R2, -0x326172a9, RZ ;  /* 0xcd9e8d5702027825 */ /* 0x000fca00078e00ff */
[----:B------:R-:W-:Y:S02]  /*b3e0*/  LOP3.LUT R10, R119, UR25, R2, 0x96, !PT ;  /* 0x00000019770a7c12 */ /* 0x000fe4000f8e9602 */
[C---:B------:R-:W-:Y:S01]  /*b3f0*/  HMMA.16816.F32 R52, R4.reuse, R26, R204 ;  /* 0x0000001a0434723c */ /* 0x040fe200000018cc */
[----:B------:R-:W3:Y:S07]  /*b400*/  LDSM.16.MT88.4 R24, [R177+0xe800] ;  /* 0x00e80000b118783b */ /* 0x000eee0000004200 */
[C---:B------:R-:W-:Y:S07]  /*b410*/  HMMA.16816.F32 R112, R4.reuse, R18, R48 ;  /* 0x000000120470723c */ /* 0x040fee0000001830 */
[----:B------:R-:W-:Y:S01]  /*b420*/  IMAD.MOV.U32 R50, RZ, RZ, R226 ;  /* 0x000000ffff327224 */ /* 0x000fe200078e00e2 */
[----:B-1----:R-:W-:Y:S01]  /*b430*/  HMMA.16816.F32 R60, R4, R20, R200 ;  /* 0x00000014043c723c */ /* 0x002fe200000018c8 */
[----:B------:R-:W-:-:S02]  /*b440*/  IMAD.MOV.U32 R49, RZ, RZ, R227 ;  /* 0x000000ffff317224 */ /* 0x000fc400078e00e3 */
[----:B------:R-:W-:Y:S02]  /*b450*/  IMAD.MOV.U32 R51, RZ, RZ, R235 ;  /* 0x000000ffff337224 */ /* 0x000fe400078e00eb */
[----:B------:R-:W-:-:S03]  /*b460*/  IMAD.MOV.U32 R48, RZ, RZ, R247 ;  /* 0x000000ffff307224 */ /* 0x000fc600078e00f7 */
[C---:B------:R-:W-:Y:S01]  /*b470*/  HMMA.16816.F32 R56, R4.reuse, R22, R124 ;  /* 0x000000160438723c */ /* 0x040fe2000000187c */
[----:B------:R-:W1:Y:S07]  /*b480*/  LDSM.16.MT88.4 R20, [R178+0xe800] ;  /* 0x00e80000b214783b */ /* 0x000e6e0000004200 */
[C---:B------:R-:W-:Y:S01]  /*b490*/  HMMA.16816.F32 R64, R4.reuse, R16, R32 ;  /* 0x000000100440723c */ /* 0x040fe20000001820 */
[----:B------:R-:W4:Y:S04]  /*b4a0*/  LDSM.16.MT88.4 R16, [R180+0xe800] ;  /* 0x00e80000b410783b */ /* 0x000f280000004200 */
[----:B------:R-:W4:Y:S03]  /*b4b0*/  LDSM.16.MT88.4 R32, [R179+0xe800] ;  /* 0x00e80000b320783b */ /* 0x000f260000004200 */
[C---:B--2---:R-:W-:Y:S08]  /*b4c0*/  HMMA.16816.F32 R124, R4.reuse, R28, R172 ;  /* 0x0000001c047c723c */ /* 0x044ff000000018ac */
[C---:B---3--:R-:W-:Y:S07]  /*b4d0*/  HMMA.16816.F32 R224, R4.reuse, R24, R40 ;  /* 0x0000001804e0723c */ /* 0x048fee0000001828 */
[----:B------:R-:W-:Y:S01]  /*b4e0*/  IMAD.MOV.U32 R41, RZ, RZ, R217 ;  /* 0x000000ffff297224 */ /* 0x000fe200078e00d9 */
[C---:B------:R-:W-:Y:S01]  /*b4f0*/  HMMA.16816.F32 R156, R4.reuse, R30, R168 ;  /* 0x0000001e049c723c */ /* 0x040fe200000018a8 */
[----:B------:R-:W-:Y:S01]  /*b500*/  IMAD.MOV.U32 R40, RZ, RZ, R216 ;  /* 0x000000ffff287224 */ /* 0x000fe200078e00d8 */
[----:B------:R-:W-:Y:S01]  /*b510*/  MOV R42, R245 ;  /* 0x000000f5002a7202 */ /* 0x000fe20000000f00 */
[----:B------:R-:W-:Y:S01]  /*b520*/  IMAD.MOV.U32 R43, RZ, RZ, R246 ;  /* 0x000000ffff2b7224 */ /* 0x000fe200078e00f6 */
[----:B------:R-:W-:Y:S04]  /*b530*/  LDSM.16.MT88.4 R28, [R179+0x10800] ;  /* 0x01080000b31c783b */ /* 0x000fe80000004200 */
[C---:B------:R-:W-:Y:S01]  /*b540*/  HMMA.16816.F32 R216, R4.reuse, R26, R36 ;  /* 0x0000001a04d8723c */ /* 0x040fe20000001824 */
[----:B------:R-:W2:Y:S06]  /*b550*/  LDSM.16.MT88.4 R24, [R180+0x10800] ;  /* 0x01080000b418783b */ /* 0x000eac0000004200 */
[----:B------:R-:W-:Y:S01]  /*b560*/  MOV R36, R241 ;  /* 0x000000f100247202 */ /* 0x000fe20000000f00 */
[----:B-1----:R-:W-:Y:S01]  /*b570*/  HMMA.16816.F32 R172, R4, R22, R72 ;  /* 0x0000001604ac723c */ /* 0x002fe20000001848 */
[----:B------:R-:W-:-:S02]  /*b580*/  IMAD.MOV.U32 R37, RZ, RZ, R242 ;  /* 0x000000ffff257224 */ /* 0x000fc400078e00f2 */
[----:B------:R-:W-:Y:S02]  /*b590*/  IMAD.MOV.U32 R38, RZ, RZ, R243 ;  /* 0x000000ffff267224 */ /* 0x000fe400078e00f3 */
[----:B------:R-:W-:Y:S02]  /*b5a0*/  IMAD.MOV.U32 R39, RZ, RZ, R244 ;  /* 0x000000ffff277224 */ /* 0x000fe400078e00f4 */
[----:B------:R-:W-:Y:S01]  /*b5b0*/  IMAD.MOV.U32 R73, RZ, RZ, R239 ;  /* 0x000000ffff497224 */ /* 0x000fe200078e00ef */
[----:B----4-:R-:W-:Y:S01]  /*b5c0*/  HMMA.16816.F32 R168, R4, R16, R76 ;  /* 0x0000001004a8723c */ /* 0x010fe2000000184c */
[----:B------:R-:W-:Y:S01]  /*b5d0*/  MOV R72, R238 ;  /* 0x000000ee00487202 */ /* 0x000fe20000000f00 */
[----:B------:R-:W-:Y:S02]  /*b5e0*/  IMAD.MOV.U32 R75, RZ, RZ, R231 ;  /* 0x000000ffff4b7224 */ /* 0x000fe400078e00e7 */
[----:B------:R-:W-:-:S03]  /*b5f0*/  IMAD.MOV.U32 R74, RZ, RZ, R229 ;  /* 0x000000ffff4a7224 */ /* 0x000fc600078e00e5 */
[----:B------:R-:W-:Y:S01]  /*b600*/  IMAD.MOV.U32 R79, RZ, RZ, R237 ;  /* 0x000000ffff4f7224 */ /* 0x000fe200078e00ed */
[----:B------:R-:W-:Y:S01]  /*b610*/  HMMA.16816.F32 R200, R4, R20, R68 ;  /* 0x0000001404c8723c */ /* 0x000fe20000001844 */
[----:B------:R-:W-:Y:S01]  /*b620*/  IMAD.MOV.U32 R76, RZ, RZ, R236 ;  /* 0x000000ffff4c7224 */ /* 0x000fe200078e00ec */
[----:B------:R-:W-:Y:S01]  /*b630*/  MOV R77, R165 ;  /* 0x000000a5004d7202 */ /* 0x000fe20000000f00 */
[----:B------:R-:W1:Y:S01]  /*b640*/  LDSM.16.MT88.4 R20, [R177+0x10800] ;  /* 0x01080000b114783b */ /* 0x000e620000004200 */
[----:B------:R-:W-:-:S03]  /*b650*/  IMAD.MOV.U32 R78, RZ, RZ, R234 ;  /* 0x000000ffff4e7224 */ /* 0x000fc600078e00ea */
[----:B------:R-:W-:Y:S01]  /*b660*/  IMAD.MOV.U32 R71, RZ, RZ, R167 ;  /* 0x000000ffff477224 */ /* 0x000fe200078e00a7 */
[C---:B------:R-:W-:Y:S01]  /*b670*/  HMMA.16816.F32 R160, R4.reuse, R32, R84 ;  /* 0x0000002004a0723c */ /* 0x040fe20000001854 */
[----:B------:R-:W-:Y:S02]  /*b680*/  IMAD.MOV.U32 R70, RZ, RZ, R166 ;  /* 0x000000ffff467224 */ /* 0x000fe400078e00a6 */
[----:B------:R-:W-:Y:S02]  /*b690*/  IMAD.MOV.U32 R68, RZ, RZ, R230 ;  /* 0x000000ffff447224 */ /* 0x000fe400078e00e6 */
[----:B------:R-:W-:Y:S02]  /*b6a0*/  IMAD.MOV.U32 R69, RZ, RZ, R240 ;  /* 0x000000ffff457224 */ /* 0x000fe400078e00f0 */
[----:B------:R-:W-:Y:S01]  /*b6b0*/  MOV R84, R220 ;  /* 0x000000dc00547202 */ /* 0x000fe20000000f00 */
[----:B------:R-:W-:Y:S01]  /*b6c0*/  HMMA.16816.F32 R164, R4, R18, R80 ;  /* 0x0000001204a4723c */ /* 0x000fe20000001850 */
[----:B------:R-:W3:Y:S01]  /*b6d0*/  LDSM.16.MT88.4 R16, [R178+0x10800] ;  /* 0x01080000b210783b */ /* 0x000ee20000004200 */
[----:B------:R-:W-:Y:S01]  /*b6e0*/  IMAD.MOV.U32 R85, RZ, RZ, R221 ;  /* 0x000000ffff557224 */ /* 0x000fe200078e00dd */
[----:B------:R-:W-:Y:S01]  /*b6f0*/  LOP3.LUT R0, R3, UR26, R84, 0x96, !PT ;  /* 0x0000001a03007c12 */ /* 0x000fe2000f8e9654 */
[----:B------:R-:W-:-:S02]  /*b700*/  IMAD.MOV.U32 R87, RZ, RZ, R232 ;  /* 0x000000ffff577224 */ /* 0x000fc400078e00e8 */
[----:B------:R-:W-:Y:S02]  /*b710*/  IMAD.MOV.U32 R86, RZ, RZ, R77 ;  /* 0x000000ffff567224 */ /* 0x000fe400078e004d */
[----:B--2---:R-:W-:Y:S01]  /*b720*/  HMMA.16816.F32 R236, R4, R24, R132 ;  /* 0x0000001804ec723c */ /* 0x004fe20000001884 */
[----:B------:R2:W4:Y:S01]  /*b730*/  LDL.LU.S16 R24, [R1+0x4] ;  /* 0x0000040001187983 */ /* 0x0005220000300600 */
[----:B------:R-:W-:Y:S02]  /*b740*/  IMAD.MOV.U32 R80, RZ, RZ, R228 ;  /* 0x000000ffff507224 */ /* 0x000fe400078e00e4 */
[----:B------:R-:W-:-:S04]  /*b750*/  IMAD.WIDE.U32 R14, R0, -0x2daee0ad, RZ ;  /* 0xd2511f53000e7825 */ /* 0x000fc800078e00ff */
[----:B------:R-:W-:Y:S01]  /*b760*/  IMAD.MOV.U32 R81, RZ, RZ, R223 ;  /* 0x000000ffff517224 */ /* 0x000fe200078e00df */
[C---:B------:R-:W-:Y:S01]  /*b770*/  HMMA.16816.F32 R88, R4.reuse, R34, R88 ;  /* 0x000000220458723c */ /* 0x040fe20000001858 */
[----:B------:R-:W-:Y:S02]  /*b780*/  IMAD.MOV.U32 R82, RZ, RZ, R222 ;  /* 0x000000ffff527224 */ /* 0x000fe400078e00de */
[----:B------:R-:W-:Y:S02]  /*b790*/  IMAD.MOV.U32 R83, RZ, RZ, R233 ;  /* 0x000000ffff537224 */ /* 0x000fe400078e00e9 */
[----:B------:R-:W-:Y:S02]  /*b7a0*/  IMAD.MOV.U32 R77, RZ, RZ, R13 ;  /* 0x000000ffff4d7224 */ /* 0x000fe400078e000d */
[----:B------:R-:W-:Y:S01]  /*b7b0*/  IMAD.MOV.U32 R85, RZ, RZ, R83 ;  /* 0x000000ffff557224 */ /* 0x000fe200078e0053 */
[----:B------:R-:W-:Y:S01]  /*b7c0*/  HMMA.16816.F32 R240, R4, R26, R104 ;  /* 0x0000001a04f0723c */ /* 0x000fe20000001868 */
[----:B------:R-:W-:-:S07]  /*b7d0*/  IMAD.MOV.U32 R83, RZ, RZ, R49 ;  /* 0x000000ffff537224 */ /* 0x000fce00078e0031 */
[C---:B-1----:R-:W-:Y:S07]  /*b7e0*/  HMMA.16816.F32 R220, R4.reuse, R22, R96 ;  /* 0x0000001604dc723c */ /* 0x042fee0000001860 */
[----:B------:R-:W-:Y:S01]  /*b7f0*/  LOP3.LUT R23, R3, UR26, R84, 0x96, !PT ;  /* 0x0000001a03177c12 */ /* 0x000fe2000f8e9654 */
[----:B---3--:R-:W-:Y:S01]  /*b800*/  HMMA.16816.F32 R228, R4, R16, R128 ;  /* 0x0000001004e4723c */ /* 0x008fe20000001880 */
[----:B------:R-:W-:Y:S01]  /*b810*/  LOP3.LUT R3, R15, UR24, R142, 0x96, !PT ;  /* 0x000000180f037c12 */ /* 0x000fe2000f8e968e */
[----:B------:R-:W-:Y:S01]  /*b820*/  IMAD.MOV.U32 R97, RZ, RZ, R73 ;  /* 0x000000ffff617224 */ /* 0x000fe200078e0049 */
[----:B------:R-:W-:Y:S01]  /*b830*/  LOP3.LUT R22, R119, UR25, R2, 0x96, !PT ;  /* 0x0000001977167c12 */ /* 0x000fe2000f8e9602 */
[----:B------:R-:W-:-:S02]  /*b840*/  IMAD.MOV.U32 R98, RZ, RZ, R74 ;  /* 0x000000ffff627224 */ /* 0x000fc400078e004a */
[----:B------:R-:W-:Y:S02]  /*b850*/  IMAD.MOV.U32 R73, RZ, RZ, R40 ;  /* 0x000000ffff497224 */ /* 0x000fe400078e0028 */
[----:B------:R-:W-:Y:S01]  /*b860*/  IMAD.WIDE.U32 R16, R10, -0x2daee0ad, RZ ;  /* 0xd2511f530a107825 */ /* 0x000fe200078e00ff */
[C---:B------:R-:W-:Y:S03]  /*b870*/  HMMA.16816.F32 R232, R4.reuse, R18, R100 ;  /* 0x0000001204e8723c */ /* 0x040fe60000001864 */
[----:B------:R-:W-:Y:S01]  /*b880*/  IMAD.MOV.U32 R74, RZ, RZ, R41 ;  /* 0x000000ffff4a7224 */ /* 0x000fe200078e0029 */
[----:B------:R-:W-:Y:S01]  /*b890*/  LOP3.LUT R0, R17, UR5, R14, 0x96, !PT ;  /* 0x0000000511007c12 */ /* 0x000fe2000f8e960e */
[----:B------:R-:W-:Y:S01]  /*b8a0*/  IMAD.WIDE.U32 R14, R3, -0x326172a9, RZ ;  /* 0xcd9e8d57030e7825 */ /* 0x000fe200078e00ff */
[----:B------:R-:W-:Y:S02]  /*b8b0*/  LOP3.LUT R10, R141, UR4, R138, 0x96, !PT ;  /* 0x000000048d0a7c12 */ /* 0x000fe4000f8e968a */
[----:B------:R-:W-:Y:S01]  /*b8c0*/  HMMA.16816.F32 R204, R4, R20, R92 ;  /* 0x0000001404cc723c */ /* 0x000fe2000000185c */
[----:B------:R-:W-:Y:S01]  /*b8d0*/  IMAD.WIDE.U32 R18, R0, -0x326172a9, RZ ;  /* 0xcd9e8d5700127825 */ /* 0x000fe200078e00ff */
[----:B------:R-:W-:-:S03]  /*b8e0*/  LOP3.LUT R2, R15, UR21, R118, 0x96, !PT ;  /* 0x000000150f027c12 */ /* 0x000fc6000f8e9676 */
[----:B------:R-:W-:Y:S01]  /*b8f0*/  IMAD.MOV.U32 R84, RZ, RZ, R87 ;  /* 0x000000ffff547224 */ /* 0x000fe200078e0057 */
[----:B------:R-:W-:Y:S01]  /*b900*/  LOP3.LUT R0, R19, UR4, R14, 0x96, !PT ;  /* 0x0000000413007c12 */ /* 0x000fe2000f8e960e */
[----:B------:R-:W-:Y:S01]  /*b910*/  IMAD.WIDE.U32 R20, R10, -0x2daee0ad, RZ ;  /* 0xd2511f530a147825 */ /* 0x000fe200078e00ff */
[----:B------:R-:W-:Y:S01]  /*b920*/  LOP3.LUT R17, R137, UR17, R140, 0x96, !PT ;  /* 0x0000001189117c12 */ /* 0x000fe2000f8e968c */
[----:B------:R-:W-:Y:S01]  /*b930*/  HMMA.16816.F32 R244, R4, R28, R108 ;  /* 0x0000001c04f4723c */ /* 0x000fe2000000186c */
[----:B------:R-:W-:Y:S01]  /*b940*/  MOV R93, R72 ;  /* 0x00000048005d7202 */ /* 0x000fe20000000f00 */
[----:B------:R-:W-:Y:S01]  /*b950*/  IMAD.WIDE.U32 R14, R2, -0x2daee0ad, RZ ;  /* 0xd2511f53020e7825 */ /* 0x000fe200078e00ff */
[----:B------:R-:W-:Y:S02]  /*b960*/  LOP3.LUT R3, R21, UR15, R154, 0x96, !PT ;  /* 0x0000000f15037c12 */ /* 0x000fe4000f8e969a */
[----:B------:R-:W-:Y:S01]  /*b970*/  MOV R92, R38 ;  /* 0x00000026005c7202 */ /* 0x000fe20000000f00 */
[----:B------:R-:W-:Y:S01]  /*b980*/  IMAD.WIDE.U32 R40, R0, -0x2daee0ad, RZ ;  /* 0xd2511f5300287825 */ /* 0x000fe200078e00ff */
[----:B------:R-:W-:-:S03]  /*b990*/  LOP3.LUT R15, R15, UR29, R16, 0x96, !PT ;  /* 0x0000001d0f0f7c12 */ /* 0x000fc6000f8e9610 */
[----:B------:R-:W-:Y:S01]  /*b9a0*/  IMAD.WIDE.U32 R2, R3, -0x326172a9, RZ ;  /* 0xcd9e8d5703027825 */ /* 0x000fe200078e00ff */
[----:B------:R-:W-:-:S03]  /*b9b0*/  LOP3.LUT R0, R41, UR15, R14, 0x96, !PT ;  /* 0x0000000f29007c12 */ /* 0x000fc6000f8e960e */
[----:B------:R-:W-:Y:S01]  /*b9c0*/  IMAD.WIDE.U32 R14, R15, -0x326172a9, RZ ;  /* 0xcd9e8d570f0e7825 */ /* 0x000fe200078e00ff */
[----:B------:R-:W-:Y:S02]  /*b9d0*/  LOP3.LUT R10, R3, UR27, R136, 0x96, !PT ;  /* 0x0000001b030a7c12 */ /* 0x000fe4000f8e9688 */
[C---:B------:R-:W-:Y:S01]  /*b9e0*/  LOP3.LUT R16, R2.reuse, 0xff, RZ, 0xc0, !PT ;  /* 0x000000ff02107812 */ /* 0x040fe200078ec0ff */
[----:B------:R-:W-:Y:S01]  /*b9f0*/  IMAD.MOV.U32 R87, RZ, RZ, R80 ;  /* 0x000000ffff577224 */ /* 0x000fe200078e0050 */
[----:B------:R-:W-:Y:S01]  /*ba00*/  LOP3.LUT R21, R2, 0xffff, RZ, 0xc0, !PT ;  /* 0x0000ffff02157812 */ /* 0x000fe200078ec0ff */
[----:B------:R-:W-:Y:S01]  /*ba10*/  IMAD.MOV.U32 R80, RZ, RZ, R81 ;  /* 0x000000ffff507224 */ /* 0x000fe200078e0051 */
[----:B------:R-:W-:Y:S01]  /*ba20*/  SHF.R.U32.HI R19, RZ, 0x10, R2 ;  /* 0x00000010ff137819 */ /* 0x000fe20000011602 */
[----:B------:R-:W-:Y:S01]  /*ba30*/  IMAD.MOV.U32 R95, RZ, RZ, R78 ;  /* 0x000000ffff5f7224 */ /* 0x000fe200078e004e */
[----:B------:R-:W-:Y:S01]  /*ba40*/  SHF.R.U32.HI R13, RZ, 0x18, R2 ;  /* 0x00000018ff0d7819 */ /* 0x000fe20000011602 */
[----:B------:R-:W-:Y:S01]  /*ba50*/  IMAD.WIDE.U32 R2, R0, -0x326172a9, RZ ;  /* 0xcd9e8d5700027825 */ /* 0x000fe200078e00ff */
[----:B------:R-:W-:-:S02]  /*ba60*/  MOV R81, R82 ;  /* 0x0000005200517202 */ /* 0x000fc40000000f00 */
[----:B------:R-:W-:Y:S01]  /*ba70*/  MOV R78, R43 ;  /* 0x0000002b004e7202 */ /* 0x000fe20000000f00 */
[----:B------:R-:W-:Y:S01]  /*ba80*/  IMAD.MOV.U32 R131, RZ, RZ, R48 ;  /* 0x000000ffff837224 */ /* 0x000fe200078e0030 */
[----:B------:R-:W-:Y:S01]  /*ba90*/  LOP3.LUT R34, R3, UR27, R14, 0x96, !PT ;  /* 0x0000001b03227c12 */ /* 0x000fe2000f8e960e */
[----:B------:R-:W-:Y:S01]  /*baa0*/  IMAD.MOV.U32 R82, RZ, RZ, R50 ;  /* 0x000000ffff527224 */ /* 0x000fe200078e0032 */
        /* <DEDUP_REMOVED lines=8> */
[----:B------:R-:W-:-:S02]  /*bb30*/  ISETP.GE.U32.AND P2, PT, R251, R13, PT ;  /* 0x0000000dfb00720c */ /* 0x000fc40003f46070 */
[----:B------:R-:W-:Y:S01]  /*bb40*/  LOP3.LUT R13, R10, 0xff, RZ, 0xc0, !PT ;  /* 0x000000ff0a0d7812 */ /* 0x000fe200078ec0ff */
[----:B------:R-:W-:Y:S01]  /*bb50*/  IMAD.MOV.U32 R99, RZ, RZ, R37 ;  /* 0x000000ffff637224 */ /* 0x000fe200078e0025 */
[C---:B------:R-:W-:Y:S01]  /*bb60*/  ISETP.GE.U32.AND P5, PT, R251.reuse, R16, PT ;  /* 0x00000010fb00720c */ /* 0x040fe20003fa6070 */
[----:B------:R-:W-:Y:S01]  /*bb70*/  IMAD.MOV.U32 R72, RZ, RZ, R39 ;  /* 0x000000ffff487224 */ /* 0x000fe200078e0027 */
[----:B------:R-:W-:Y:S02]  /*bb80*/  ISETP.GE.U32.AND P6, PT, R251, R13, PT ;  /* 0x0000000dfb00720c */ /* 0x000fe40003fc6070 */
[C---:B------:R-:W-:Y:S02]  /*bb90*/  LOP3.LUT R13, R2.reuse, 0xff, RZ, 0xc0, !PT ;  /* 0x000000ff020d7812 */ /* 0x040fe400078ec0ff */
[----:B------:R-:W-:Y:S02]  /*bba0*/  LOP3.LUT R16, R2, 0xffff, RZ, 0xc0, !PT ;  /* 0x0000ffff02107812 */ /* 0x000fe400078ec0ff */
[----:B------:R-:W-:-:S02]  /*bbb0*/  SHF.R.U32.HI R42, RZ, 0x10, R2 ;  /* 0x00000010ff2a7819 */ /* 0x000fc40000011602 */
[----:B------:R-:W-:Y:S02]  /*bbc0*/  SHF.R.U32.HI R41, RZ, 0x18, R2 ;  /* 0x00000018ff297819 */ /* 0x000fe40000011602 */
[----:B------:R-:W-:-:S04]  /*bbd0*/  SHF.R.U32.HI R2, RZ, 0x18, R10 ;  /* 0x00000018ff027819 */ /* 0x000fc8000001160a */
[----:B------:R-:W-:Y:S02]  /*bbe0*/  ISETP.GE.U32.AND P1, PT, R251, R2, PT ;  /* 0x00000002fb00720c */ /* 0x000fe40003f26070 */
[----:B------:R-:W-:Y:S02]  /*bbf0*/  LOP3.LUT R2, R10, 0xffff, RZ, 0xc0, !PT ;  /* 0x0000ffff0a027812 */ /* 0x000fe400078ec0ff */
[----:B------:R-:W-:Y:S02]  /*bc00*/  LOP3.LUT R0, R3, UR28, R20, 0x96, !PT ;  /* 0x0000001c03007c12 */ /* 0x000fe4000f8e9614 */
[----:B------:R-:W-:Y:S01]  /*bc10*/  SHF.R.U32.HI R3, RZ, 0x10, R10 ;  /* 0x00000010ff037819 */ /* 0x000fe2000001160a */
[----:B------:R-:W-:Y:S01]  /*bc20*/  @!P6 HADD2 R248, -R210.H0_H0, -RZ.H0_H0 ;  /* 0xa00000ffd2f8e230 */ /* 0x000fe20000000900 */
[----:B------:R-:W-:Y:S01]  /*bc30*/  SHF.R.U32.HI R2, RZ, 0x8, R2 ;  /* 0x00000008ff027819 */ /* 0x000fe20000011602 */
[----:B------:R2:W3:Y:S01]  /*bc40*/  LDL.LU.S16 R20, [R1+0x14] ;  /* 0x0000140001147983 */ /* 0x0004e20000300600 */
[----:B------:R-:W-:-:S02]  /*bc50*/  LOP3.LUT R3, R3, 0xff, RZ, 0xc0, !PT ;  /* 0x000000ff03037812 */ /* 0x000fc400078ec0ff */
[----:B------:R-:W-:Y:S02]  /*bc60*/  LOP3.LUT R2, R2, 0xffff, RZ, 0xc0, !PT ;  /* 0x0000ffff02027812 */ /* 0x000fe400078ec0ff */
[----:B------:R-:W-:Y:S02]  /*bc70*/  @!P6 PRMT R210, R248, 0x5410, RZ ;  /* 0x00005410f8d2e816 */ /* 0x000fe400000000ff */
[C---:B------:R-:W-:Y:S02]  /*bc80*/  ISETP.GE.U32.AND P4, PT, R251.reuse, R3, PT ;  /* 0x00000003fb00720c */ /* 0x040fe40003f86070 */
[----:B------:R-:W-:Y:S01]  /*bc90*/  ISETP.GE.U32.AND P6, PT, R251, R2, PT ;  /* 0x00000002fb00720c */ /* 0x000fe20003fc6070 */
[----:B------:R-:W-:Y:S01]  /*bca0*/  IMAD.WIDE.U32 R2, R23, -0x2daee0ad, RZ ;  /* 0xd2511f5317027825 */ /* 0x000fe200078e00ff */
[----:B------:R-:W-:Y:S02]  /*bcb0*/  LOP3.LUT R49, R15, UR17, R18, 0x96, !PT ;  /* 0x000000110f317c12 */ /* 0x000fe4000f8e9612 */
[----:B------:R-:W-:Y:S01]  /*bcc0*/  ISETP.GE.U32.AND P3, PT, R251, R14, PT ;  /* 0x0000000efb00720c */ /* 0x000fe20003f66070 */
[----:B------:R-:W-:Y:S01]  /*bcd0*/  IMAD.WIDE.U32 R14, R22, -0x2daee0ad, RZ ;  /* 0xd2511f53160e7825 */ /* 0x000fe200078e00ff */
[----:B------:R-:W-:-:S04]  /*bce0*/  LOP3.LUT R3, R3, UR24, R142, 0x96, !PT ;  /* 0x0000001803037c12 */ /* 0x000fc8000f8e968e */
[----:B------:R-:W-:Y:S01]  /*bcf0*/  LOP3.LUT R10, R15, UR5, R2, 0x96, !PT ;  /* 0x000000050f0a7c12 */ /* 0x000fe2000f8e9602 */
[----:B------:R-:W-:-:S04]  /*bd00*/  IMAD.WIDE.U32 R2, R3, -0x326172a9, RZ ;  /* 0xcd9e8d5703027825 */ /* 0x000fc800078e00ff */
[----:B------:R-:W-:Y:S01]  /*bd10*/  IMAD.WIDE.U32 R36, R10, -0x326172a9, RZ ;  /* 0xcd9e8d570a247825 */ /* 0x000fe200078e00ff */
[----:B------:R-:W-:-:S04]  /*bd20*/  LOP3.LUT R3, R3, UR21, R118, 0x96, !PT ;  /* 0x0000001503037c12 */ /* 0x000fc8000f8e9676 */
[----:B------:R-:W-:Y:S01]  /*bd30*/  LOP3.LUT R10, R37, UR4, R2, 0x96, !PT ;  /* 0x00000004250a7c12 */ /* 0x000fe2000f8e9602 */
[----:B------:R-:W-:Y:S01]  /*bd40*/  IMAD.WIDE.U32 R2, R3, -0x2daee0ad, RZ ;  /* 0xd2511f5303027825 */ /* 0x000fe200078e00ff */
[----:B------:R-:W-:-:S03]  /*bd50*/  @!P6 HADD2 R249, -R212.H0_H0, -RZ.H0_H0 ;  /* 0xa00000ffd4f9e230 */ /* 0x000fc60000000900 */
[----:B------:R-:W-:Y:S01]  /*bd60*/  IMAD.WIDE.U32 R38, R10, -0x2daee0ad, RZ ;  /* 0xd2511f530a267825 */ /* 0x000fe200078e00ff */
[----:B------:R-:W-:Y:S02]  /*bd70*/  LOP3.LUT R15, R3, UR29, R14, 0x96, !PT ;  /* 0x0000001d030f7c12 */ /* 0x000fe4000f8e960e */
[----:B------:R-:W-:Y:S02]  /*bd80*/  LOP3.LUT R3, R19, 0xff, RZ, 0xc0, !PT ;  /* 0x000000ff13037812 */ /* 0x000fe400078ec0ff */
[----:B------:R-:W-:Y:S01]  /*bd90*/  LOP3.LUT R2, R39, UR15, R2, 0x96, !PT ;  /* 0x0000000f27027c12 */ /* 0x000fe2000f8e9602 */
[----:B------:R-:W-:Y:S01]  /*bda0*/  @!P4 HADD2 R250, -R213.H0_H0, -RZ.H0_H0 ;  /* 0xa00000ffd5fac230 */ /* 0x000fe20000000900 */
[----:B------:R-:W-:Y:S02]  /*bdb0*/  @!P6 PRMT R212, R249, 0x5410, RZ ;  /* 0x00005410f9d4e816 */ /* 0x000fe400000000ff */
[----:B------:R-:W-:Y:S01]  /*bdc0*/  ISETP.GE.U32.AND P6, PT, R251, R3, PT ;  /* 0x00000003fb00720c */ /* 0x000fe20003fc6070 */
[----:B------:R-:W-:Y:S01]  /*bdd0*/  IMAD.WIDE.U32 R2, R2, -0x326172a9, RZ ;  /* 0xcd9e8d5702027825 */ /* 0x000fe200078e00ff */
[----:B------:R-:W-:-:S02]  /*bde0*/  @!P4 PRMT R213, R250, 0x5410, RZ ;  /* 0x00005410fad5c816 */ /* 0x000fc400000000ff */
[----:B------:R-:W-:Y:S02]  /*bdf0*/  ISETP.GE.U32.AND P4, PT, R251, R13, PT ;  /* 0x0000000dfb00720c */ /* 0x000fe40003f86070 */
[C---:B------:R-:W-:Y:S02]  /*be00*/  LOP3.LUT R10, R2.reuse, 0xffff, RZ, 0xc0, !PT ;  /* 0x0000ffff020a7812 */ /* 0x040fe400078ec0ff */
[----:B------:R-:W-:Y:S02]  /*be10*/  SHF.R.U32.HI R13, RZ, 0x10, R2 ;  /* 0x00000010ff0d7819 */ /* 0x000fe40000011602 */
[----:B------:R-:W-:Y:S02]  /*be20*/  SHF.R.U32.HI R14, RZ, 0x8, R10 ;  /* 0x00000008ff0e7819 */ /* 0x000fe4000001160a */
[----:B------:R-:W-:Y:S02]  /*be30*/  LOP3.LUT R10, R13, 0xff, RZ, 0xc0, !PT ;  /* 0x000000ff0d0a7812 */ /* 0x000fe400078ec0ff */
[----:B------:R-:W-:-:S02]  /*be40*/  LOP3.LUT R13, R2, 0xff, RZ, 0xc0, !PT ;  /* 0x000000ff020d7812 */ /* 0x000fc400078ec0ff */
[----:B------:R-:W-:Y:S01]  /*be50*/  SHF.R.U32.HI R2, RZ, 0x18, R2 ;  /* 0x00000018ff027819 */ /* 0x000fe20000011602 */
[----:B------:R-:W-:Y:S01]  /*be60*/  IMAD.WIDE.U32 R32, R15, -0x326172a9, RZ ;  /* 0xcd9e8d570f207825 */ /* 0x000fe200078e00ff */
[----:B------:R-:W-:Y:S02]  /*be70*/  PRMT R13, R13, 0x5410, R14 ;  /* 0x000054100d0d7816 */ /* 0x000fe4000000000e */
[----:B------:R-:W-:Y:S02]  /*be80*/  PRMT R14, R10, 0x5410, R2 ;  /* 0x000054100a0e7816 */ /* 0x000fe40000000002 */
[----:B------:R-:W-:Y:S02]  /*be90*/  SHF.R.U32.HI R10, RZ, 0x8, R21 ;  /* 0x00000008ff0a7819 */ /* 0x000fe40000011615 */
[----:B------:R-:W-:Y:S02]  /*bea0*/  LOP3.LUT R2, R3, UR27, R32, 0x96, !PT ;  /* 0x0000001b03027c12 */ /* 0x000fe4000f8e9620 */
[----:B------:R-:W-:Y:S01]  /*beb0*/  LOP3.LUT R3, R10, 0xffff, RZ, 0xc0, !PT ;  /* 0x0000ffff0a037812 */ /* 0x000fe200078ec0ff */
[----:B----4-:R-:W-:-:S05]  /*bec0*/  @!P1 HADD2 R24, -R211.H0_H0, -RZ.H0_H0 ;  /* 0xa00000ffd3189230 */ /* 0x010fca0000000900 */
[----:B------:R-:W-:Y:S02]  /*bed0*/  PRMT R15, R24, 0x7610, R15 ;  /* 0x00007610180f7816 */ /* 0x000fe4000000000f */
[----:B------:R-:W-:Y:S01]  /*bee0*/  MOV R130, R131 ;  /* 0x0000008300827202 */ /* 0x000fe20000000f00 */
[----:B------:R-:W1:Y:S01]  /*bef0*/  LDSM.16.MT88.4 R24, [R178+0xd000] ;  /* 0x00d00000b218783b */ /* 0x000e620000004200 */
[----:B------:R-:W-:Y:S02]  /*bf00*/  @!P1 PRMT R211, R15, 0x5410, RZ ;  /* 0x000054100fd39816 */ /* 0x000fe400000000ff */
[----:B------:R-:W-:Y:S02]  /*bf10*/  ISETP.GE.U32.AND P1, PT, R251, R3, PT ;  /* 0x00000003fb00720c */ /* 0x000fe40003f26070 */
[----:B------:R-:W-:-:S04]  /*bf20*/  LOP3.LUT R3, R2, 0xffff, RZ, 0xc0, !PT ;  /* 0x0000ffff02037812 */ /* 0x000fc800078ec0ff */
[----:B------:R-:W-:Y:S02]  /*bf30*/  SHF.R.U32.HI R10, RZ, 0x8, R3 ;  /* 0x00000008ff0a7819 */ /* 0x000fe40000011603 */
[----:B------:R-:W-:-:S04]  /*bf40*/  LOP3.LUT R3, R2, 0xff, RZ, 0xc0, !PT ;  /* 0x000000ff02037812 */ /* 0x000fc800078ec0ff */
[----:B------:R-:W-:Y:S02]  /*bf50*/  PRMT R15, R3, 0x5410, R10 ;  /* 0x00005410030f7816 */ /* 0x000fe4000000000a */
[----:B------:R2:W4:Y:S01]  /*bf60*/  LDL.LU.S16 R3, [R1+0x10] ;  /* 0x0000100001037983 */ /* 0x0005220000300600 */
[----:B------:R-:W-:Y:S02]  /*bf70*/  IMAD.MOV.U32 R131, RZ, RZ, R96 ;  /* 0x000000ffff837224 */ /* 0x000fe400078e0060 */
[----:B------:R-:W-:Y:S01]  /*bf80*/  IMAD.MOV.U32 R96, RZ, RZ, R97 ;  /* 0x000000ffff607224 */ /* 0x000fe200078e0061 */
[----:B------:R-:W-:Y:S01]  /*bf90*/  SHF.R.U32.HI R10, RZ, 0x18, R2 ;  /* 0x00000018ff0a7819 */ /* 0x000fe20000011602 */
[----:B------:R-:W-:Y:S02]  /*bfa0*/  IMAD.MOV.U32 R97, RZ, RZ, R93 ;  /* 0x000000ffff617224 */ /* 0x000fe400078e005d */
[----:B------:R-:W-:Y:S01]  /*bfb0*/  IMAD.MOV.U32 R93, RZ, RZ, R94 ;  /* 0x000000ffff5d7224 */ /* 0x000fe200078e005e */
[----:B------:R-:W-:Y:S01]  /*bfc0*/  MOV R94, R95 ;  /* 0x0000005f005e7202 */ /* 0x000fe20000000f00 */
[----:B------:R-:W-:-:S02]  /*bfd0*/  IMAD.MOV.U32 R95, RZ, RZ, R84 ;  /* 0x000000ffff5f7224 */ /* 0x000fc400078e0054 */
[----:B------:R-:W-:Y:S02]  /*bfe0*/  IMAD.MOV.U32 R84, RZ, RZ, R80 ;  /* 0x000000ffff547224 */ /* 0x000fe400078e0050 */
[----:B------:R-:W-:Y:S02]  /*bff0*/  IMAD.MOV.U32 R80, RZ, RZ, R81 ;  /* 0x000000ffff507224 */ /* 0x000fe400078e0051 */
[----:B------:R-:W-:Y:S01]  /*c000*/  IMAD.MOV.U32 R81, RZ, RZ, R51 ;  /* 0x000000ffff517224 */ /* 0x000fe200078e0033 */
[----:B------:R-:W-:Y:S02]  /*c010*/  MOV R51, R182 ;  /* 0x000000b600337202 */ /* 0x000fe40000000f00 */
[----:B------:R2:W5:Y:S01]  /*c020*/  LDL.LU R182, [R1+0xd8] ;  /* 0x0000d80001b67983 */ /* 0x0005620000300800 */
[----:B----4-:R-:W-:-:S05]  /*c030*/  @!P1 HADD2 R3, -R208.H0_H0, -RZ.H0_H0 ;  /* 0xa00000ffd0039230 */ /* 0x010fca0000000900 */
[----:B------:R-:W-:Y:S02]  /*c040*/  PRMT R18, R3, 0x7610, R18 ;  /* 0x0000761003127816 */ /* 0x000fe40000000012 */
[----:B------:R-:W-:-:S04]  /*c050*/  SHF.R.U32.HI R3, RZ, 0x10, R2 ;  /* 0x00000010ff037819 */ /* 0x000fc80000011602 */
[----:B------:R-:W-:Y:S01]  /*c060*/  LOP3.LUT R2, R3, 0xff, RZ, 0xc0, !PT ;  /* 0x000000ff03027812 */ /* 0x000fe200078ec0ff */
[----:B------:R-:W-:Y:S02]  /*c070*/  FFMA.FTZ R3, R130, c[0x0][0x23c], -R12 ;  /* 0x00008f0082037a23 */ /* 0x000fe4000001080c */
[----:B------:R-:W-:Y:S02]  /*c080*/  IMAD.MOV.U32 R130, RZ, RZ, R131 ;  /* 0x000000ffff827224 */ /* 0x000fe400078e0083 */
[----:B------:R-:W-:Y:S02]  /*c090*/  IMAD.MOV.U32 R131, RZ, RZ, R96 ;  /* 0x000000ffff837224 */ /* 0x000fe400078e0060 */
[----:B------:R-:W-:Y:S02]  /*c0a0*/  IMAD.MOV.U32 R96, RZ, RZ, R97 ;  /* 0x000000ffff607224 */ /* 0x000fe400078e0061 */
[----:B------:R-:W-:Y:S01]  /*c0b0*/  IMAD.MOV.U32 R97, RZ, RZ, R93 ;  /* 0x000000ffff617224 */ /* 0x000fe200078e005d */
[----:B------:R-:W-:Y:S01]  /*c0c0*/  MOV R93, R95 ;  /* 0x0000005f005d7202 */ /* 0x000fe20000000f00 */
[----:B------:R-:W-:-:S02]  /*c0d0*/  IMAD.MOV.U32 R95, RZ, RZ, R84 ;  /* 0x000000ffff5f7224 */ /* 0x000fc400078e0054 */
[----:B------:R-:W-:Y:S02]  /*c0e0*/  IMAD.MOV.U32 R84, RZ, RZ, R80 ;  /* 0x000000ffff547224 */ /* 0x000fe400078e0050 */
[----:B------:R4:W-:Y:S01]  /*c0f0*/  MUFU.EX2 R80, R3 ;  /* 0x0000000300507308 */ /* 0x0009e20000000800 */
[----:B------:R-:W-:Y:S01]  /*c100*/  IMAD.MOV.U32 R128, RZ, RZ, R130 ;  /* 0x000000ffff807224 */ /* 0x000fe200078e0082 */
[----:B------:R-:W-:Y:S01]  /*c110*/  MOV R130, R96 ;  /* 0x0000006000827202 */ /* 0x000fe20000000f00 */
[----:B------:R-:W-:Y:S02]  /*c120*/  IMAD.MOV.U32 R96, RZ, RZ, R93 ;  /* 0x000000ffff607224 */ /* 0x000fe400078e005d */
[----:B------:R-:W-:Y:S02]  /*c130*/  IMAD.MOV.U32 R129, RZ, RZ, R131 ;  /* 0x000000ffff817224 */ /* 0x000fe400078e0083 */
[----:B------:R-:W-:Y:S02]  /*c140*/  IMAD.MOV.U32 R131, RZ, RZ, R97 ;  /* 0x000000ffff837224 */ /* 0x000fe400078e0061 */
[----:B------:R-:W-:-:S02]  /*c150*/  IMAD.MOV.U32 R97, RZ, RZ, R81 ;  /* 0x000000ffff617224 */ /* 0x000fc400078e0051 */
[----:B----4-:R-:W-:-:S04]  /*c160*/  FFMA.FTZ R3, R252, c[0x0][0x23c], -R12 ;  /* 0x00008f00fc037a23 */ /* 0x010fc8000001080c */
[----:B------:R4:W-:Y:S01]  /*c170*/  MUFU.EX2 R93, R3 ;  /* 0x00000003005d7308 */ /* 0x0009e20000000800 */
[----:B------:R-:W-:Y:S01]  /*c180*/  IMAD.MOV.U32 R81, RZ, RZ, R77 ;  /* 0x000000ffff517224 */ /* 0x000fe200078e004d */
[----:B------:R-:W-:Y:S02]  /*c190*/  MOV R77, R181 ;  /* 0x000000b5004d7202 */ /* 0x000fe40000000f00 */
[----:B------:R2:W5:Y:S01]  /*c1a0*/  LDL.LU R181, [R1+0xd4] ;  /* 0x0000d40001b57983 */ /* 0x0005620000300800 */
[----:B------:R-:W-:Y:S01]  /*c1b0*/  @!P1 PRMT R208, R18, 0x5410, RZ ;  /* 0x0000541012d09816 */ /* 0x000fe200000000ff */
[----:B----4-:R-:W-:Y:S02]  /*c1c0*/  FFMA.FTZ R3, R128, c[0x0][0x23c], -R11 ;  /* 0x00008f0080037a23 */ /* 0x010fe4000001080b */
[----:B------:R-:W-:Y:S02]  /*c1d0*/  IMAD.MOV.U32 R128, RZ, RZ, R130 ;  /* 0x000000ffff807224 */ /* 0x000fe400078e0082 */
[----:B------:R-:W-:-:S02]  /*c1e0*/  IMAD.MOV.U32 R130, RZ, RZ, R96 ;  /* 0x000000ffff827224 */ /* 0x000fc400078e0060 */
[----:B------:R-:W-:Y:S02]  /*c1f0*/  IMAD.MOV.U32 R96, RZ, RZ, R99 ;  /* 0x000000ffff607224 */ /* 0x000fe400078e0063 */
[----:B------:R-:W-:Y:S02]  /*c200*/  IMAD.MOV.U32 R99, RZ, RZ, R176 ;  /* 0x000000ffff637224 */ /* 0x000fe400078e00b0 */
[----:B------:R2:W5:Y:S04]  /*c210*/  LDL.LU R176, [R1+0xd0] ;  /* 0x0000d00001b07983 */ /* 0x0005680000300800 */
[----:B------:R2:W4:Y:S01]  /*c220*/  LDL.LU.S16 R18, [R1] ;  /* 0x0000000001127983 */ /* 0x0005220000300600 */
[----:B---3--:R-:W-:Y:S01]  /*c230*/  @!P5 HADD2 R20, -R209.H0_H0, -RZ.H0_H0 ;  /* 0xa00000ffd114d230 */ /* 0x008fe20000000900 */
[----:B------:R-:W-:-:S02]  /*c240*/  PRMT R10, R2, 0x5410, R10 ;  /* 0x00005410020a7816 */ /* 0x000fc4000000000a */
[----:B------:R-:W-:Y:S02]  /*c250*/  LOP3.LUT R2, R0, 0xff, RZ, 0xc0, !PT ;  /* 0x000000ff00027812 */ /* 0x000fe400078ec0ff */
[----:B------:R-:W-:Y:S01]  /*c260*/  PRMT R19, R20, 0x7610, R19 ;  /* 0x0000761014137816 */ /* 0x000fe20000000013 */
[----:B------:R-:W-:Y:S01]  /*c270*/  IMAD.MOV.U32 R103, RZ, RZ, R129 ;  /* 0x000000ffff677224 */ /* 0x000fe200078e0081 */
[----:B------:R-:W-:Y:S01]  /*c280*/  @!P6 HADD2 R252, -R155.H0_H0, -RZ.H0_H0 ;  /* 0xa00000ff9bfce230 */ /* 0x000fe20000000900 */
[----:B------:R-:W-:Y:S01]  /*c290*/  IMAD.MOV.U32 R129, RZ, RZ, R131 ;  /* 0x000000ffff817224 */ /* 0x000fe200078e0083 */
[----:B------:R-:W-:Y:S01]  /*c2a0*/  @!P5 PRMT R209, R19, 0x5410, RZ ;  /* 0x0000541013d1d816 */ /* 0x000fe200000000ff */
[----:B------:R-:W3:Y:S01]  /*c2b0*/  LDSM.16.MT88.4 R20, [R180+0xd000] ;  /* 0x00d00000b414783b */ /* 0x000ee20000004200 */
[----:B------:R-:W-:Y:S02]  /*c2c0*/  ISETP.GE.U32.AND P5, PT, R251, R2, PT ;  /* 0x00000002fb00720c */ /* 0x000fe40003fa6070 */
[----:B------:R-:W-:-:S02]  /*c2d0*/  SHF.R.U32.HI R2, RZ, 0x10, R0 ;  /* 0x00000010ff027819 */ /* 0x000fc40000011600 */
[----:B------:R-:W-:Y:S01]  /*c2e0*/  MOV R131, R97 ;  /* 0x0000006100837202 */ /* 0x000fe20000000f00 */
[----:B----4-:R-:W-:-:S05]  /*c2f0*/  @!P2 HADD2 R18, -R153.H0_H0, -RZ.H0_H0 ;  /* 0xa00000ff9912a230 */ /* 0x010fca0000000900 */
[----:B------:R-:W-:Y:S02]  /*c300*/  PRMT R17, R18, 0x7610, R17 ;  /* 0x0000761012117816 */ /* 0x000fe40000000011 */
[----:B------:R2:W4:Y:S01]  /*c310*/  LDL.LU.S16 R18, [R1+0x8] ;  /* 0x0000080001127983 */ /* 0x0005220000300600 */
[----:B------:R-:W-:Y:S02]  /*c320*/  IMAD.MOV.U32 R97, RZ, RZ, R92 ;  /* 0x000000ffff617224 */ /* 0x000fe400078e005c */
[----:B------:R-:W-:Y:S01]  /*c330*/  IMAD.MOV.U32 R92, RZ, RZ, R72 ;  /* 0x000000ffff5c7224 */ /* 0x000fe200078e0048 */
[----:B------:R-:W-:Y:S01]  /*c340*/  LOP3.LUT R2, R2, 0xff, RZ, 0xc0, !PT ;  /* 0x000000ff02027812 */ /* 0x000fe200078ec0ff */
[----:B------:R1:W-:Y:S03]  /*c350*/  MUFU.EX2 R72, R3 ;  /* 0x0000000300487308 */ /* 0x0003e60000000800 */
[----:B------:R-:W-:-:S02]  /*c360*/  ISETP.GE.U32.AND P1, PT, R251, R2, PT ;  /* 0x00000002fb00720c */ /* 0x000fc40003f26070 */
[----:B------:R-:W-:Y:S02]  /*c370*/  SHF.R.U32.HI R2, RZ, 0x18, R0 ;  /* 0x00000018ff027819 */ /* 0x000fe40000011600 */
[----:B------:R-:W-:Y:S01]  /*c380*/  @!P6 PRMT R155, R252, 0x5410, RZ ;  /* 0x00005410fc9be816 */ /* 0x000fe200000000ff */
[----:B-1----:R-:W-:Y:S01]  /*c390*/  FFMA.FTZ R3, R103, c[0x0][0x23c], -R11 ;  /* 0x00008f0067037a23 */ /* 0x002fe2000001080b */
[----:B------:R-:W-:Y:S01]  /*c3a0*/  MOV R103, R128 ;  /* 0x0000008000677202 */ /* 0x000fe20000000f00 */
[----:B------:R-:W-:Y:S02]  /*c3b0*/  IMAD.MOV.U32 R128, RZ, RZ, R129 ;  /* 0x000000ffff807224 */ /* 0x000fe400078e0081 */
[----:B------:R-:W-:Y:S02]  /*c3c0*/  IMAD.MOV.U32 R129, RZ, RZ, R130 ;  /* 0x000000ffff817224 */ /* 0x000fe400078e0082 */
[----:B------:R-:W-:Y:S02]  /*c3d0*/  IMAD.MOV.U32 R130, RZ, RZ, R131 ;  /* 0x000000ffff827224 */ /* 0x000fe400078e0083 */
[----:B------:R-:W-:Y:S01]  /*c3e0*/  IMAD.MOV.U32 R131, RZ, RZ, R96 ;  /* 0x000000ffff837224 */ /* 0x000fe200078e0060 */
[----:B------:R-:W-:Y:S01]  /*c3f0*/  MOV R96, R97 ;  /* 0x0000006100607202 */ /* 0x000fe20000000f00 */
[----:B------:R-:W-:Y:S01]  /*c400*/  IMAD.MOV.U32 R97, RZ, RZ, R92 ;  /* 0x000000ffff617224 */ /* 0x000fe200078e005c */
[----:B------:R-:W-:Y:S01]  /*c410*/  ISETP.GE.U32.AND P6, PT, R251, R2, PT ;  /* 0x00000002fb00720c */ /* 0x000fe20003fc6070 */
[----:B------:R1:W1:Y:S01]  /*c420*/  MUFU.EX2 R92, R3 ;  /* 0x00000003005c7308 */ /* 0x0002620000000800 */
[----:B------:R-:W-:-:S02]  /*c430*/  SHF.R.U32.HI R2, RZ, 0x8, R16 ;  /* 0x00000008ff027819 */ /* 0x000fc40000011610 */
[----:B------:R-:W-:Y:S02]  /*c440*/  LOP3.LUT R0, R0, 0xffff, RZ, 0xc0, !PT ;  /* 0x0000ffff00007812 */ /* 0x000fe400078ec0ff */
[----:B------:R-:W-:Y:S01]  /*c450*/  @!P2 PRMT R153, R17, 0x5410, RZ ;  /* 0x000054101199a816 */ /* 0x000fe200000000ff */
[----:B-1----:R-:W-:-:S04]  /*c460*/  FFMA.FTZ R3, R103, c[0x0][0x23c], -R12 ;  /* 0x00008f0067037a23 */ /* 0x002fc8000001080c */
[----:B------:R1:W-:Y:S01]  /*c470*/  MUFU.EX2 R252, R3 ;  /* 0x0000000300fc7308 */ /* 0x0003e20000000800 */
[----:B------:R-:W-:-:S04]  /*c480*/  SHF.R.U32.HI R0, RZ, 0x8, R0 ;  /* 0x00000008ff007819 */ /* 0x000fc80000011600 */
[----:B------:R-:W-:Y:S02]  /*c490*/  LOP3.LUT R0, R0, 0xffff, RZ, 0xc0, !PT ;  /* 0x0000ffff00007812 */ /* 0x000fe400078ec0ff */
[----:B-1----:R-:W-:Y:S01]  /*c4a0*/  LOP3.LUT R3, R2, 0xffff, RZ, 0xc0, !PT ;  /* 0x0000ffff02037812 */ /* 0x002fe200078ec0ff */
[----:B------:R-:W-:-:S03]  /*c4b0*/  FFMA.FTZ R2, R128, c[0x0][0x23c], -R12 ;  /* 0x00008f0080027a23 */ /* 0x000fc6000001080c */
[----:B------:R-:W-:Y:S01]  /*c4c0*/  ISETP.GE.U32.AND P2, PT, R251, R3, PT ;  /* 0x00000003fb00720c */ /* 0x000fe20003f46070 */
[----:B------:R-:W-:Y:S02]  /*c4d0*/  FFMA.FTZ R3, R129, c[0x0][0x23c], -R11 ;  /* 0x00008f0081037a23 */ /* 0x000fe4000001080b */
[----:B------:R-:W-:Y:S02]  /*c4e0*/  IMAD.MOV.U32 R129, RZ, RZ, R130 ;  /* 0x000000ffff817224 */ /* 0x000fe400078e0082 */
[----:B------:R1:W-:Y:S01]  /*c4f0*/  MUFU.EX2 R249, R3 ;  /* 0x0000000300f97308 */ /* 0x0003e20000000800 */
[----:B------:R-:W-:Y:S01]  /*c500*/  HMMA.16816.F32 R44, R4, R30, R44 ;  /* 0x0000001e042c723c */ /* 0x000fe2000000182c */
[----:B------:R-:W2:Y:S06]  /*c510*/  LDSM.16.MT88.4 R28, [R177+0xd000] ;  /* 0x00d00000b11c783b */ /* 0x000eac0000004200 */
[----:B------:R3:W3:Y:S01]  /*c520*/  MUFU.EX2 R250, R2 ;  /* 0x0000000200fa7308 */ /* 0x0006e20000000800 */
[----:B------:R-:W-:Y:S01]  /*c530*/  PRMT R130, R251, 0x7054, R251 ;  /* 0x00007054fb827816 */ /* 0x000fe200000000fb */
[----:B-1----:R-:W-:-:S06]  /*c540*/  FFMA.FTZ R3, R129, c[0x0][0x23c], -R11 ;  /* 0x00008f0081037a23 */ /* 0x002fcc000001080b */
[----:B------:R-:W1:Y:S01]  /*c550*/  MUFU.EX2 R248, R3 ;  /* 0x0000000300f87308 */ /* 0x000e620000000800 */
[----:B---3--:R-:W-:-:S04]  /*c560*/  F2FP.PACK_AB R2, R92, R72 ;  /* 0x000000485c02723e */ /* 0x008fc800000000ff */
        /* <DEDUP_REMOVED lines=8> */
[----:B------:R-:W-:Y:S01]  /*c5f0*/  PRMT R3, R119, 0x5410, R118 ;  /* 0x0000541077037816 */ /* 0x000fe20000000076 */
[----:B------:R-:W-:Y:S01]  /*c600*/  IMAD.MOV.U32 R142, RZ, RZ, R98 ;  /* 0x000000ffff8e7224 */ /* 0x000fe200078e0062 */
[----:B------:R-:W-:Y:S01]  /*c610*/  MOV R135, R97 ;  /* 0x0000006100877202 */ /* 0x000fe20000000f00 */
[----:B------:R-:W-:Y:S02]  /*c620*/  IMAD.MOV.U32 R98, RZ, RZ, R83 ;  /* 0x000000ffff627224 */ /* 0x000fe400078e0053 */
[----:B------:R-:W-:Y:S01]  /*c630*/  IMAD.MOV.U32 R154, RZ, RZ, R99 ;  /* 0x000000ffff9a7224 */ /* 0x000fe200078e0063 */
[----:B------:R-:W-:Y:S01]  /*c640*/  MOV R99, R81 ;  /* 0x0000005100637202 */ /* 0x000fe20000000f00 */
[----:B------:R-:W-:-:S02]  /*c650*/  IMAD.MOV.U32 R83, RZ, RZ, R68 ;  /* 0x000000ffff537224 */ /* 0x000fc400078e0044 */
[----:B------:R-:W-:Y:S01]  /*c660*/  IMAD.MOV.U32 R97, RZ, RZ, R82 ;  /* 0x000000ffff617224 */ /* 0x000fe200078e0052 */
[----:B------:R-:W-:Y:S01]  /*c670*/  MOV R82, R75 ;  /* 0x0000004b00527202 */ /* 0x000fe20000000f00 */
[----:B------:R-:W-:Y:S02]  /*c680*/  IMAD.MOV.U32 R81, RZ, RZ, R74 ;  /* 0x000000ffff517224 */ /* 0x000fe400078e004a */
[----:B------:R-:W-:Y:S01]  /*c690*/  IMAD.MOV.U32 R215, RZ, RZ, R78 ;  /* 0x000000ffffd77224 */ /* 0x000fe200078e004e */
[----:B----4-:R-:W-:-:S05]  /*c6a0*/  @!P5 HADD2 R18, -R150.H0_H0, -RZ.H0_H0 ;  /* 0xa00000ff9612d230 */ /* 0x010fca0000000900 */
[----:B------:R-:W-:-:S04]  /*c6b0*/  PRMT R16, R18, 0x7610, R16 ;  /* 0x0000761012107816 */ /* 0x000fc80000000010 */
[----:B------:R-:W-:Y:S02]  /*c6c0*/  @!P5 PRMT R150, R16, 0x5410, RZ ;  /* 0x000054101096d816 */ /* 0x000fe400000000ff */
[----:B------:R-:W-:Y:S01]  /*c6d0*/  ISETP.GE.U32.AND P5, PT, R251, R0, PT ;  /* 0x00000000fb00720c */ /* 0x000fe20003fa6070 */
[----:B------:R-:W1:Y:S01]  /*c6e0*/  LDSM.16.MT88.4 R16, [R179+0xd000] ;  /* 0x00d00000b310783b */ /* 0x000e620000004200 */
[----:B------:R-:W-:-:S04]  /*c6f0*/  F2FP.PACK_AB R0, R93, R80 ;  /* 0x000000505d00723e */ /* 0x000fc800000000ff */
[C---:B------:R-:W-:Y:S02]  /*c700*/  PRMT R139, R0.reuse, 0x7610, R139 ;  /* 0x00007610008b7816 */ /* 0x040fe4000000008b */
[----:B------:R-:W-:Y:S01]  /*c710*/  PRMT R138, R0, 0x7632, R138 ;  /* 0x00007632008a7816 */ /* 0x000fe2000000008a */
[----:B------:R-:W-:-:S03]  /*c720*/  HSET2.LE.AND R0, R13, R130, PT ;  /* 0x000000820d007233 */ /* 0x000fc60003803000 */
[----:B------:R-:W-:-:S04]  /*c730*/  PRMT R2, R139, 0x5410, R138 ;  /* 0x000054108b027816 */ /* 0x000fc8000000008a */
[----:B------:R-:W-:Y:S01]  /*c740*/  LOP3.LUT R6, R0, R2, RZ, 0xc0, !PT ;  /* 0x0000000200067212 */ /* 0x000fe200078ec0ff */
[----:B------:R-:W-:Y:S01]  /*c750*/  HSET2.LE.AND R0, R14, R130, PT ;  /* 0x000000820e007233 */ /* 0x000fe20003803000 */
[----:B------:R-:W-:-:S04]  /*c760*/  PRMT R2, R136, 0x5410, R137 ;  /* 0x0000541088027816 */ /* 0x000fc80000000089 */
[----:B------:R-:W-:Y:S01]  /*c770*/  LOP3.LUT R7, R0, R2, RZ, 0xc0, !PT ;  /* 0x0000000200077212 */ /* 0x000fe200078ec0ff */
[--C-:B------:R-:W-:Y:S02]  /*c780*/  HSET2.LE.AND R0, R15, R130.reuse, PT ;  /* 0x000000820f007233 */ /* 0x100fe40003803000 */
[----:B------:R-:W-:-:S03]  /*c790*/  HSET2.LE.AND R2, R10, R130, PT ;  /* 0x000000820a027233 */ /* 0x000fc60003803000 */
[----:B------:R-:W-:Y:S02]  /*c7a0*/  LOP3.LUT R4, R0, R3, RZ, 0xc0, !PT ;  /* 0x0000000300047212 */ /* 0x000fe400078ec0ff */
[----:B------:R-:W-:-:S04]  /*c7b0*/  PRMT R0, R32, 0x5410, R35 ;  /* 0x0000541020007816 */ /* 0x000fc80000000023 */
[----:B------:R-:W-:Y:S01]  /*c7c0*/  LOP3.LUT R5, R2, R0, RZ, 0xc0, !PT ;  /* 0x0000000002057212 */ /* 0x000fe200078ec0ff */
[----:B------:R-:W-:Y:S02]  /*c7d0*/  IMAD.MOV.U32 R13, RZ, RZ, R94 ;  /* 0x000000ffff0d7224 */ /* 0x000fe400078e005e */
[----:B------:R-:W-:Y:S02]  /*c7e0*/  IMAD.MOV.U32 R94, RZ, RZ, R87 ;  /* 0x000000ffff5e7224 */ /* 0x000fe400078e0057 */
[----:B------:R-:W-:Y:S02]  /*c7f0*/  IMAD.MOV.U32 R87, RZ, RZ, R69 ;  /* 0x000000ffff577224 */ /* 0x000fe400078e0045 */
[----:B------:R-:W-:Y:S02]  /*c800*/  IMAD.MOV.U32 R0, RZ, RZ, R70 ;  /* 0x000000ffff007224 */ /* 0x000fe400078e0046 */
[----:B------:R-:W-:Y:S02]  /*c810*/  IMAD.MOV.U32 R2, RZ, RZ, R71 ;  /* 0x000000ffff027224 */ /* 0x000fe400078e0047 */
[----:B------:R-:W-:Y:S01]  /*c820*/  HMMA.16816.F32 R68, R4, R26, R56 ;  /* 0x0000001a0444723c */ /* 0x000fe20000001838 */
[----:B------:R-:W-:-:S06]  /*c830*/  IMAD.MOV.U32 R3, RZ, RZ, R73 ;  /* 0x000000ffff037224 */ /* 0x000fcc00078e0049 */
[----:B------:R-:W-:Y:S02]  /*c840*/  MOV R59, R72 ;  /* 0x00000048003b7202 */ /* 0x000fe40000000f00 */
[----:B------:R-:W-:Y:S07]  /*c850*/  HMMA.16816.F32 R72, R4, R20, R64 ;  /* 0x000000140448723c */ /* 0x000fee0000001840 */
[----:B------:R-:W-:Y:S02]  /*c860*/  IMAD.MOV.U32 R66, RZ, RZ, R76 ;  /* 0x000000ffff427224 */ /* 0x000fe400078e004c */
[----:B------:R-:W-:-:S02]  /*c870*/  IMAD.MOV.U32 R65, RZ, RZ, R77 ;  /* 0x000000ffff417224 */ /* 0x000fc400078e004d */
[----:B------:R-:W-:Y:S01]  /*c880*/  IMAD.MOV.U32 R64, RZ, RZ, R79 ;  /* 0x000000ffff407224 */ /* 0x000fe200078e004f */
[C---:B--2---:R-:W-:Y:S08]  /*c890*/  HMMA.16816.F32 R120, R4.reuse, R28, R120 ;  /* 0x0000001c0478723c */ /* 0x044ff00000001878 */
[C---:B------:R-:W-:Y:S01]  /*c8a0*/  HMMA.16816.F32 R76, R4.reuse, R22, R112 ;  /* 0x00000016044c723c */ /* 0x040fe20000001870 */
[----:B------:R-:W2:Y:S07]  /*c8b0*/  LDSM.16.MT88.4 R20, [R178+0xf000] ;  /* 0x00f00000b214783b */ /* 0x000eae0000004200 */
[----:B------:R-:W-:Y:S01]  /*c8c0*/  HMMA.16816.F32 R52, R4, R30, R52 ;  /* 0x0000001e0434723c */ /* 0x000fe20000001834 */
[----:B------:R-:W3:Y:S01]  /*c8d0*/  LDSM.16.MT88.4 R28, [R179+0xf000] ;  /* 0x00f00000b31c783b */ /* 0x000ee20000004200 */
[----:B------:R-:W-:Y:S01]  /*c8e0*/  MOV R14, R80 ;  /* 0x00000050000e7202 */ /* 0x000fe20000000f00 */
[----:B------:R-:W-:-:S02]  /*c8f0*/  IMAD.MOV.U32 R15, RZ, RZ, R81 ;  /* 0x000000ffff0f7224 */ /* 0x000fc400078e0051 */
[----:B------:R-:W-:Y:S02]  /*c900*/  IMAD.MOV.U32 R112, RZ, RZ, R82 ;  /* 0x000000ffff707224 */ /* 0x000fe400078e0052 */
[----:B------:R-:W-:Y:S02]  /*c910*/  IMAD.MOV.U32 R113, RZ, RZ, R83 ;  /* 0x000000ffff717224 */ /* 0x000fe400078e0053 */
[C---:B-1----:R-:W-:Y:S01]  /*c920*/  HMMA.16816.F32 R80, R4.reuse, R16, R124 ;  /* 0x000000100450723c */ /* 0x042fe2000000187c */
[----:B------:R1:W4:Y:S07]  /*c930*/  LDL.LU.S16 R126, [R1+0x18] ;  /* 0x00001800017e7983 */ /* 0x00032e0000300600 */
[C---:B--2---:R-:W-:Y:S01]  /*c940*/  HMMA.16816.F32 R100, R4.reuse, R20, R200 ;  /* 0x000000140464723c */ /* 0x044fe200000018c8 */
[----:B------:R1:W2:Y:S07]  /*c950*/  LDL.LU.S16 R20, [R1+0xc] ;  /* 0x00000c0001147983 */ /* 0x0002ae0000300600 */
[C---:B---3--:R-:W-:Y:S01]  /*c960*/  HMMA.16816.F32 R160, R4.reuse, R28, R160 ;  /* 0x0000001c04a0723c */ /* 0x048fe200000018a0 */
[----:B------:R1:W3:Y:S07]  /*c970*/  LDL.LU.S16 R29, [R1+0x1c] ;  /* 0x00001c00011d7983 */ /* 0x0002ee0000300600 */
[----:B------:R-:W-:Y:S01]  /*c980*/  HMMA.16816.F32 R60, R4, R24, R60 ;  /* 0x00000018043c723c */ /* 0x000fe2000000183c */
[----:B------:R-:W1:Y:S01]  /*c990*/  LDSM.16.MT88.4 R24, [R177+0xf000] ;  /* 0x00f00000b118783b */ /* 0x000e620000004200 */
[----:B------:R-:W-:Y:S01]  /*c9a0*/  MOV R115, R97 ;  /* 0x0000006100737202 */ /* 0x000fe20000000f00 */
[----:B------:R-:W-:-:S02]  /*c9b0*/  IMAD.MOV.U32 R133, RZ, RZ, R96 ;  /* 0x000000ffff857224 */ /* 0x000fc400078e0060 */
[----:B------:R-:W-:Y:S02]  /*c9c0*/  IMAD.MOV.U32 R114, RZ, RZ, R98 ;  /* 0x000000ffff727224 */ /* 0x000fe400078e0062 */
[----:B------:R-:W-:Y:S02]  /*c9d0*/  IMAD.MOV.U32 R132, RZ, RZ, R99 ;  /* 0x000000ffff847224 */ /* 0x000fe400078e0063 */
[----:B------:R-:W-:Y:S02]  /*c9e0*/  IMAD.MOV.U32 R124, RZ, RZ, R115 ;  /* 0x000000ffff7c7224 */ /* 0x000fe400078e0073 */
[----:B------:R-:W-:Y:S02]  /*c9f0*/  IMAD.MOV.U32 R115, RZ, RZ, R59 ;  /* 0x000000ffff737224 */ /* 0x000fe400078e003b */
[----:B------:R-:W-:Y:S01]  /*ca00*/  IMAD.MOV.U32 R59, RZ, RZ, R0 ;  /* 0x000000ffff3b7224 */ /* 0x000fe200078e0000 */
[----:B------:R-:W-:Y:S01]  /*ca10*/  LOP3.LUT R0, R48, 0xff, RZ, 0xc0, !PT ;  /* 0x000000ff30007812 */ /* 0x000fe200078ec0ff */
[----:B-1----:R-:W-:Y:S01]  /*ca20*/  HMMA.16816.F32 R96, R4, R26, R216 ;  /* 0x0000001a0460723c */ /* 0x002fe200000018d8 */
[----:B------:R-:W-:-:S02]  /*ca30*/  IMAD.MOV.U32 R58, RZ, RZ, R84 ;  /* 0x000000ffff3a7224 */ /* 0x000fc400078e0054 */
[----:B------:R-:W-:Y:S02]  /*ca40*/  IMAD.MOV.U32 R141, RZ, RZ, R85 ;  /* 0x000000ffff8d7224 */ /* 0x000fe400078e0055 */
[----:B------:R-:W-:Y:S02]  /*ca50*/  IMAD.MOV.U32 R140, RZ, RZ, R86 ;  /* 0x000000ffff8c7224 */ /* 0x000fe400078e0056 */
[----:B------:R-:W-:Y:S01]  /*ca60*/  IMAD.MOV.U32 R127, RZ, RZ, R87 ;  /* 0x000000ffff7f7224 */ /* 0x000fe200078e0057 */
[----:B---3--:R-:W-:-:S05]  /*ca70*/  @!P6 HADD2 R29, -R147.H0_H0, -RZ.H0_H0 ;  /* 0xa00000ff931de230 */ /* 0x008fca0000000900 */
[----:B------:R-:W-:-:S04]  /*ca80*/  PRMT R26, R29, 0x7610, R26 ;  /* 0x000076101d1a7816 */ /* 0x000fc8000000001a */
[----:B------:R-:W-:Y:S02]  /*ca90*/  @!P6 PRMT R147, R26, 0x5410, RZ ;  /* 0x000054101a93e816 */ /* 0x000fe400000000ff */
[----:B------:R1:W3:Y:S01]  /*caa0*/  LDL.LU.S16 R26, [R1+0x24] ;  /* 0x00002400011a7983 */ /* 0x0002e20000300600 */
[----:B------:R-:W-:-:S03]  /*cab0*/  ISETP.GE.U32.AND P6, PT, R251, R0, PT ;  /* 0x00000000fb00720c */ /* 0x000fc60003fc6070 */
[----:B------:R1:W3:Y:S01]  /*cac0*/  LDL.LU.S16 R0, [R1+0x20] ;  /* 0x0000200001007983 */ /* 0x0002e20000300600 */
[----:B------:R-:W-:Y:S03]  /*cad0*/  HMMA.16816.F32 R84, R4, R18, R156 ;  /* 0x000000120454723c */ /* 0x000fe6000000189c */
[----:B------:R-:W1:Y:S01]  /*cae0*/  LDSM.16.MT88.4 R16, [R180+0xf000] ;  /* 0x00f00000b410783b */ /* 0x000e620000004200 */
[----:B--2---:R-:W-:Y:S01]  /*caf0*/  @!P1 HADD2 R20, -R149.H0_H0, -RZ.H0_H0 ;  /* 0xa00000ff95149230 */ /* 0x004fe20000000900 */
[----:B------:R-:W-:-:S03]  /*cb00*/  IMAD.MOV.U32 R134, RZ, RZ, R131 ;  /* 0x000000ffff867224 */ /* 0x000fc600078e0083 */
[C---:B------:R-:W-:Y:S01]  /*cb10*/  HMMA.16816.F32 R104, R4.reuse, R22, R172 ;  /* 0x000000160468723c */ /* 0x040fe200000018ac */
[----:B------:R-:W-:Y:S02]  /*cb20*/  PRMT R27, R20, 0x7610, R27 ;  /* 0x00007610141b7816 */ /* 0x000fe4000000001b */
[----:B------:R-:W-:Y:S01]  /*cb30*/  LDSM.16.MT88.4 R20, [R178+0x11000] ;  /* 0x01100000b214783b */ /* 0x000fe20000004200 */
[----:B----4-:R-:W-:Y:S01]  /*cb40*/  @!P5 HADD2 R126, -R148.H0_H0, -RZ.H0_H0 ;  /* 0xa00000ff947ed230 */ /* 0x010fe20000000900 */
[----:B------:R-:W-:Y:S01]  /*cb50*/  MOV R125, R127 ;  /* 0x0000007f007d7202 */ /* 0x000fe20000000f00 */
[----:B------:R-:W-:Y:S02]  /*cb60*/  IMAD.MOV.U32 R127, RZ, RZ, R113 ;  /* 0x000000ffff7f7224 */ /* 0x000fe400078e0071 */
[----:B------:R-:W-:Y:S01]  /*cb70*/  IMAD.MOV.U32 R113, RZ, RZ, R64 ;  /* 0x000000ffff717224 */ /* 0x000fe200078e0040 */
[C---:B-1----:R-:W-:Y:S08]  /*cb80*/  HMMA.16816.F32 R108, R4.reuse, R16, R168 ;  /* 0x00000010046c723c */ /* 0x042ff000000018a8 */
[----:B------:R-:W-:Y:S01]  /*cb90*/  HMMA.16816.F32 R128, R4, R18, R164 ;  /* 0x000000120480723c */ /* 0x000fe200000018a4 */
[----:B------:R-:W1:Y:S01]  /*cba0*/  LDSM.16.MT88.4 R16, [R177+0x11000] ;  /* 0x01100000b110783b */ /* 0x000e620000004200 */
[----:B------:R-:W-:Y:S01]  /*cbb0*/  PRMT R28, R126, 0x7610, R28 ;  /* 0x000076107e1c7816 */ /* 0x000fe2000000001c */
[----:B------:R-:W-:Y:S01]  /*cbc0*/  IMAD.MOV.U32 R126, RZ, RZ, R114 ;  /* 0x000000ffff7e7224 */ /* 0x000fe200078e0072 */
[----:B------:R-:W-:Y:S01]  /*cbd0*/  MOV R64, R66 ;  /* 0x0000004200407202 */ /* 0x000fe20000000f00 */
[----:B------:R-:W-:Y:S01]  /*cbe0*/  IMAD.MOV.U32 R114, RZ, RZ, R2 ;  /* 0x000000ffff727224 */ /* 0x000fe200078e0002 */
[----:B------:R-:W-:Y:S01]  /*cbf0*/  MOV R56, R92 ;  /* 0x0000005c00387202 */ /* 0x000fe20000000f00 */
[----:B------:R-:W-:Y:S01]  /*cc00*/  IMAD.MOV.U32 R66, RZ, RZ, R3 ;  /* 0x000000ffff427224 */ /* 0x000fe200078e0003 */
[----:B------:R-:W-:Y:S01]  /*cc10*/  LOP3.LUT R10, R33, UR17, R36, 0x96, !PT ;  /* 0x00000011210a7c12 */ /* 0x000fe2000f8e9624 */
[----:B------:R-:W-:-:S02]  /*cc20*/  IMAD.MOV.U32 R214, RZ, RZ, R94 ;  /* 0x000000ffffd67224 */ /* 0x000fc400078e005e */
[----:B------:R-:W-:Y:S02]  /*cc30*/  IMAD.MOV.U32 R67, RZ, RZ, R93 ;  /* 0x000000ffff437224 */ /* 0x000fe400078e005d */
[----:B------:R-:W-:Y:S02]  /*cc40*/  IMAD.MOV.U32 R57, RZ, RZ, R95 ;  /* 0x000000ffff397224 */ /* 0x000fe400078e005f */
[----:B------:R-:W-:Y:S01]  /*cc50*/  IMAD.WIDE.U32 R2, R49, -0x2daee0ad, RZ ;  /* 0xd2511f5331027825 */ /* 0x000fe200078e00ff */
[C---:B------:R-:W-:Y:S01]  /*cc60*/  HMMA.16816.F32 R92, R4.reuse, R24, R224 ;  /* 0x00000018045c723c */ /* 0x040fe200000018e0 */
[----:B------:R-:W-:Y:S02]  /*cc70*/  MOV R156, R124 ;  /* 0x0000007c009c7202 */ /* 0x000fe40000000f00 */
[----:B------:R-:W-:Y:S01]  /*cc80*/  @!P5 PRMT R148, R28, 0x5410, RZ ;  /* 0x000054101c94d816 */ /* 0x000fe200000000ff */
[----:B------:R-:W-:Y:S01]  /*cc90*/  IMAD.MOV.U32 R158, RZ, RZ, R13 ;  /* 0x000000ffff9e7224 */ /* 0x000fe200078e000d */
[----:B------:R-:W-:Y:S01]  /*cca0*/  LOP3.LUT R28, R3, UR28, R40, 0x96, !PT ;  /* 0x0000001c031c7c12 */ /* 0x000fe2000f8e9628 */
[----:B------:R-:W-:Y:S01]  /*ccb0*/  IMAD.MOV.U32 R124, RZ, RZ, R135 ;  /* 0x000000ffff7c7224 */ /* 0x000fe200078e0087 */
[----:B------:R-:W-:Y:S01]  /*ccc0*/  LOP3.LUT R33, R2, 0xffff, RZ, 0xc0, !PT ;  /* 0x0000ffff02217812 */ /* 0x000fe200078ec0ff */
[----:B------:R-:W-:Y:S01]  /*ccd0*/  HMMA.16816.F32 R168, R4, R30, R88 ;  /* 0x0000001e04a8723c */ /* 0x000fe20000001858 */
[----:B------:R-:W-:Y:S01]  /*cce0*/  SHF.R.U32.HI R29, RZ, 0x10, R2 ;  /* 0x00000010ff1d7819 */ /* 0x000fe20000011602 */
[----:B------:R-:W-:-:S02]  /*ccf0*/  IMAD.MOV.U32 R157, RZ, RZ, R113 ;  /* 0x000000ffff9d7224 */ /* 0x000fc400078e0071 */
[----:B------:R-:W-:-:S03]  /*cd00*/  IMAD.MOV.U32 R113, RZ, RZ, R66 ;  /* 0x000000ffff717224 */ /* 0x000fc600078e0042 */
[----:B------:R-:W-:Y:S02]  /*cd10*/  LOP3.LUT R30, R2, 0xff, RZ, 0xc0, !PT ;  /* 0x000000ff021e7812 */ /* 0x000fe400078ec0ff */
[----:B------:R-:W-:Y:S01]  /*cd20*/  SHF.R.U32.HI R31, RZ, 0x18, R2 ;  /* 0x00000018ff1f7819 */ /* 0x000fe20000011602 */
[----:B------:R-:W-:Y:S01]  /*cd30*/  IMAD.WIDE.U32 R2, R10, -0x2daee0ad, RZ ;  /* 0xd2511f530a027825 */ /* 0x000fe200078e00ff */
[----:B------:R-:W-:-:S03]  /*cd40*/  MOV R66, R214 ;  /* 0x000000d600427202 */ /* 0x000fc60000000f00 */
[----:B------:R-:W-:Y:S02]  /*cd50*/  FFMA.FTZ R10, R156, c[0x0][0x23c], -R12 ;  /* 0x00008f009c0a7a23 */ /* 0x000fe4000001080c */
[----:B------:R-:W-:Y:S02]  /*cd60*/  IMAD.MOV.U32 R156, RZ, RZ, R158 ;  /* 0x000000ffff9c7224 */ /* 0x000fe400078e009e */
[----:B------:R-:W-:Y:S02]  /*cd70*/  IMAD.MOV.U32 R13, RZ, RZ, R142 ;  /* 0x000000ffff0d7224 */ /* 0x000fe400078e008e */
[----:B------:R-:W-:Y:S01]  /*cd80*/  IMAD.MOV.U32 R158, RZ, RZ, R124 ;  /* 0x000000ffff9e7224 */ /* 0x000fe200078e007c */
[----:B------:R-:W-:Y:S01]  /*cd90*/  MOV R124, R126 ;  /* 0x0000007e007c7202 */ /* 0x000fe20000000f00 */
[----:B------:R-:W-:Y:S02]  /*cda0*/  IMAD.MOV.U32 R214, RZ, RZ, R132 ;  /* 0x000000ffffd67224 */ /* 0x000fe400078e0084 */
[----:B------:R-:W-:-:S02]  /*cdb0*/  IMAD.MOV.U32 R159, RZ, RZ, R133 ;  /* 0x000000ffff9f7224 */ /* 0x000fc400078e0085 */
[----:B------:R-:W-:Y:S02]  /*cdc0*/  IMAD.MOV.U32 R142, RZ, RZ, R134 ;  /* 0x000000ffff8e7224 */ /* 0x000fe400078e0086 */
[----:B-1----:R-:W-:Y:S01]  /*cdd0*/  HMMA.16816.F32 R132, R4, R16, R204 ;  /* 0x000000100484723c */ /* 0x002fe200000018cc */
[----:B------:R-:W-:Y:S02]  /*cde0*/  IMAD.MOV.U32 R126, RZ, RZ, R112 ;  /* 0x000000ffff7e7224 */ /* 0x000fe400078e0070 */
[----:B------:R-:W-:Y:S01]  /*cdf0*/  IMAD.MOV.U32 R112, RZ, RZ, R14 ;  /* 0x000000ffff707224 */ /* 0x000fe200078e000e */
[----:B------:R-:W-:-:S04]  /*ce00*/  LOP3.LUT R14, R2, 0xffff, RZ, 0xc0, !PT ;  /* 0x0000ffff020e7812 */ /* 0x000fc800078ec0ff */
[----:B------:R-:W-:Y:S01]  /*ce10*/  HMMA.16816.F32 R204, R4, R20, R228 ;  /* 0x0000001404cc723c */ /* 0x000fe200000018e4 */
[----:B------:R1:W2:Y:S01]  /*ce20*/  LDL.LU.S16 R21, [R1+0x30] ;  /* 0x0000300001157983 */ /* 0x0002a20000300600 */
[----:B---3--:R-:W-:Y:S02]  /*ce30*/  @!P4 HADD2 R26, -R146.H0_H0, -RZ.H0_H0 ;  /* 0xa00000ff921ac230 */ /* 0x008fe40000000900 */
[----:B------:R-:W-:-:S03]  /*ce40*/  @!P2 HADD2 R0, -R144.H0_H0, -RZ.H0_H0 ;  /* 0xa00000ff9000a230 */ /* 0x000fc60000000900 */
[----:B------:R-:W-:Y:S02]  /*ce50*/  PRMT R25, R26, 0x7610, R25 ;  /* 0x000076101a197816 */ /* 0x000fe40000000019 */
[----:B------:R-:W-:Y:S02]  /*ce60*/  PRMT R24, R0, 0x7610, R24 ;  /* 0x0000761000187816 */ /* 0x000fe40000000018 */
[----:B------:R-:W-:Y:S02]  /*ce70*/  LOP3.LUT R0, R42, 0xff, RZ, 0xc0, !PT ;  /* 0x000000ff2a007812 */ /* 0x000fe400078ec0ff */
[----:B------:R-:W-:Y:S02]  /*ce80*/  @!P4 PRMT R146, R25, 0x5410, RZ ;  /* 0x000054101992c816 */ /* 0x000fe400000000ff */
[----:B------:R-:W-:Y:S02]  /*ce90*/  ISETP.GE.U32.AND P4, PT, R251, R0, PT ;  /* 0x00000000fb00720c */ /* 0x000fe40003f86070 */
[----:B------:R-:W-:-:S02]  /*cea0*/  LOP3.LUT R0, R34, 0xff, RZ, 0xc0, !PT ;  /* 0x000000ff22007812 */ /* 0x000fc400078ec0ff */
[----:B------:R-:W-:Y:S02]  /*ceb0*/  @!P2 PRMT R144, R24, 0x5410, RZ ;  /* 0x000054101890a816 */ /* 0x000fe400000000ff */
[----:B------:R-:W-:Y:S02]  /*cec0*/  ISETP.GE.U32.AND P2, PT, R251, R0, PT ;  /* 0x00000000fb00720c */ /* 0x000fe40003f46070 */
[----:B------:R-:W-:Y:S02]  /*ced0*/  LOP3.LUT R0, R3, UR28, R38, 0x96, !PT ;  /* 0x0000001c03007c12 */ /* 0x000fe4000f8e9626 */
[----:B------:R1:W3:Y:S01]  /*cee0*/  LDL.LU.S16 R3, [R1+0x40] ;  /* 0x0000400001037983 */ /* 0x0002e20000300600 */
[----:B------:R-:W-:Y:S02]  /*cef0*/  @!P1 PRMT R149, R27, 0x5410, RZ ;  /* 0x000054101b959816 */ /* 0x000fe400000000ff */
[----:B------:R-:W-:Y:S02]  /*cf00*/  ISETP.GE.U32.AND P1, PT, R251, R41, PT ;  /* 0x00000029fb00720c */ /* 0x000fe40003f26070 */
[----:B------:R-:W-:Y:S01]  /*cf10*/  MOV R227, R157 ;  /* 0x0000009d00e37202 */ /* 0x000fe20000000f00 */
[----:B------:R-:W-:Y:S01]  /*cf20*/  IMAD.MOV.U32 R157, RZ, RZ, R159 ;  /* 0x000000ffff9d7224 */ /* 0x000fe200078e009f */
[----:B------:R-:W-:Y:S01]  /*cf30*/  HMMA.16816.F32 R164, R4, R18, R220 ;  /* 0x0000001204a4723c */ /* 0x000fe200000018dc */
[----:B------:R4:W-:Y:S01]  /*cf40*/  MUFU.EX2 R216, R10 ;  /* 0x0000000a00d87308 */ /* 0x0009e20000000800 */
[----:B------:R-:W-:Y:S01]  /*cf50*/  IMAD.MOV.U32 R159, RZ, RZ, R125 ;  /* 0x000000ffff9f7224 */ /* 0x000fe200078e007d */
[----:B------:R-:W1:Y:S01]  /*cf60*/  LDSM.16.MT88.4 R24, [R180+0x11000] ;  /* 0x01100000b418783b */ /* 0x000e620000004200 */
[----:B------:R-:W-:-:S02]  /*cf70*/  IMAD.MOV.U32 R125, RZ, RZ, R127 ;  /* 0x000000ffff7d7224 */ /* 0x000fc400078e007f */
[----:B------:R-:W-:Y:S02]  /*cf80*/  IMAD.MOV.U32 R127, RZ, RZ, R15 ;  /* 0x000000ffff7f7224 */ /* 0x000fe400078e000f */
[----:B----4-:R-:W-:Y:S01]  /*cf90*/  FFMA.FTZ R10, R227, c[0x0][0x23c], -R12 ;  /* 0x00008f00e30a7a23 */ /* 0x010fe2000001080c */
[----:B------:R-:W-:Y:S01]  /*cfa0*/  MOV R227, R156 ;  /* 0x0000009c00e37202 */ /* 0x000fe20000000f00 */
[----:B------:R-:W-:Y:S02]  /*cfb0*/  IMAD.MOV.U32 R156, RZ, RZ, R157 ;  /* 0x000000ffff9c7224 */ /* 0x000fe400078e009d */
[----:B------:R-:W-:Y:S02]  /*cfc0*/  IMAD.MOV.U32 R157, RZ, RZ, R158 ;  /* 0x000000ffff9d7224 */ /* 0x000fe400078e009e */
[----:B------:R-:W-:Y:S02]  /*cfd0*/  IMAD.MOV.U32 R158, RZ, RZ, R159 ;  /* 0x000000ffff9e7224 */ /* 0x000fe400078e009f */
[----:B------:R-:W-:Y:S01]  /*cfe0*/  IMAD.MOV.U32 R159, RZ, RZ, R124 ;  /* 0x000000ffff9f7224 */ /* 0x000fe200078e007c */
[----:B------:R-:W-:Y:S01]  /*cff0*/  MOV R124, R125 ;  /* 0x0000007d007c7202 */ /* 0x000fe20000000f00 */
[----:B------:R-:W-:-:S02]  /*d000*/  IMAD.MOV.U32 R125, RZ, RZ, R126 ;  /* 0x000000ffff7d7224 */ /* 0x000fc400078e007e */
[----:B------:R-:W-:Y:S02]  /*d010*/  IMAD.MOV.U32 R126, RZ, RZ, R127 ;  /* 0x000000ffff7e7224 */ /* 0x000fe400078e007f */
[----:B------:R-:W-:Y:S02]  /*d020*/  IMAD.MOV.U32 R127, RZ, RZ, R112 ;  /* 0x000000ffff7f7224 */ /* 0x000fe400078e0070 */
[----:B------:R-:W-:Y:S01]  /*d030*/  IMAD.MOV.U32 R112, RZ, RZ, R113 ;  /* 0x000000ffff707224 */ /* 0x000fe200078e0071 */
[----:B------:R-:W-:Y:S01]  /*d040*/  MOV R113, R114 ;  /* 0x0000007200717202 */ /* 0x000fe20000000f00 */
[----:B------:R-:W-:Y:S02]  /*d050*/  IMAD.MOV.U32 R114, RZ, RZ, R115 ;  /* 0x000000ffff727224 */ /* 0x000fe400078e0073 */
[----:B------:R-:W-:Y:S02]  /*d060*/  IMAD.MOV.U32 R115, RZ, RZ, R64 ;  /* 0x000000ffff737224 */ /* 0x000fe400078e0040 */
[----:B------:R-:W-:-:S02]  /*d070*/  IMAD.MOV.U32 R64, RZ, RZ, R65 ;  /* 0x000000ffff407224 */ /* 0x000fc400078e0041 */
[----:B------:R-:W-:Y:S01]  /*d080*/  IMAD.MOV.U32 R65, RZ, RZ, R215 ;  /* 0x000000ffff417224 */ /* 0x000fe200078e00d7 */
[----:B--2---:R-:W-:-:S05]  /*d090*/  @!P4 HADD2 R21, -R145.H0_H0, -RZ.H0_H0 ;  /* 0xa00000ff9115c230 */ /* 0x004fca0000000900 */
[----:B------:R-:W-:-:S04]  /*d0a0*/  PRMT R20, R21, 0x7610, R20 ;  /* 0x0000761015147816 */ /* 0x000fc80000000014 */
[----:B------:R-:W-:Y:S01]  /*d0b0*/  @!P4 PRMT R145, R20, 0x5410, RZ ;  /* 0x000054101491c816 */ /* 0x000fe200000000ff */
[----:B-1----:R-:W-:Y:S01]  /*d0c0*/  HMMA.16816.F32 R172, R4, R24, R236 ;  /* 0x0000001804ac723c */ /* 0x002fe200000018ec */
[----:B---3--:R-:W-:-:S05]  /*d0d0*/  @!P1 HADD2 R3, -R143.H0_H0, -RZ.H0_H0 ;  /* 0xa00000ff8f039230 */ /* 0x008fca0000000900 */
[----:B------:R-:W-:Y:S02]  /*d0e0*/  PRMT R19, R3, 0x7610, R19 ;  /* 0x0000761003137816 */ /* 0x000fe40000000013 */
[----:B------:R-:W-:-:S04]  /*d0f0*/  SHF.R.U32.HI R3, RZ, 0x18, R34 ;  /* 0x00000018ff037819 */ /* 0x000fc80000011622 */
[----:B------:R-:W-:Y:S01]  /*d100*/  ISETP.GE.U32.AND P4, PT, R251, R3, PT ;  /* 0x00000003fb00720c */ /* 0x000fe20003f86070 */
[----:B------:R-:W-:Y:S01]  /*d110*/  FFMA.FTZ R3, R227, c[0x0][0x23c], -R12 ;  /* 0x00008f00e3037a23 */ /* 0x000fe2000001080c */
        /* <DEDUP_REMOVED lines=14> */
[----:B------:R-:W-:Y:S02]  /*d200*/  IMAD.MOV.U32 R65, RZ, RZ, R214 ;  /* 0x000000ffff417224 */ /* 0x000fe400078e00d6 */
[----:B------:R1:W-:Y:S01]  /*d210*/  MUFU.EX2 R214, R3 ;  /* 0x0000000300d67308 */ /* 0x0003e20000000800 */
[----:B------:R-:W-:Y:S02]  /*d220*/  @!P1 PRMT R143, R19, 0x5410, RZ ;  /* 0x00005410138f9816 */ /* 0x000fe400000000ff */
[----:B------:R2:W3:Y:S01]  /*d230*/  LDL.LU.S16 R19, [R1+0x34] ;  /* 0x0000340001137983 */ /* 0x0004e20000300600 */
[----:B-1----:R-:W-:Y:S02]  /*d240*/  FFMA.FTZ R3, R227, c[0x0][0x23c], -R11 ;  /* 0x00008f00e3037a23 */ /* 0x002fe4000001080b */
        /* <DEDUP_REMOVED lines=8> */
[----:B------:R2:W4:Y:S04]  /*d2d0*/  LDL.LU.S16 R13, [R1+0x54] ;  /* 0x00005400010d7983 */ /* 0x0005280000300600 */
[----:B------:R2:W2:Y:S04]  /*d2e0*/  LDL.LU.S16 R238, [R1+0x60] ;  /* 0x0000600001ee7983 */ /* 0x0004a80000300600 */
[----:B------:R1:W2:Y:S04]  /*d2f0*/  LDL.LU.S16 R237, [R1+0x68] ;  /* 0x0000680001ed7983 */ /* 0x0002a80000300600 */
[----:B------:R1:W2:Y:S01]  /*d300*/  LDL.LU.S16 R236, [R1+0x64] ;  /* 0x0000640001ec7983 */ /* 0x0002a20000300600 */
[----:B------:R-:W-:-:S02]  /*d310*/  LOP3.LUT R17, R2, 0xff, RZ, 0xc0, !PT ;  /* 0x000000ff02117812 */ /* 0x000fc400078ec0ff */
[--C-:B------:R-:W-:Y:S02]  /*d320*/  SHF.R.U32.HI R15, RZ, 0x10, R2.reuse ;  /* 0x00000010ff0f7819 */ /* 0x100fe40000011602 */
[----:B------:R-:W-:Y:S02]  /*d330*/  SHF.R.U32.HI R16, RZ, 0x18, R2 ;  /* 0x00000018ff107819 */ /* 0x000fe40000011602 */
[----:B------:R-:W-:-:S04]  /*d340*/  LOP3.LUT R2, R34, 0xffff, RZ, 0xc0, !PT ;  /* 0x0000ffff22027812 */ /* 0x000fc800078ec0ff */
[----:B------:R-:W-:Y:S02]  /*d350*/  SHF.R.U32.HI R2, RZ, 0x8, R2 ;  /* 0x00000008ff027819 */ /* 0x000fe40000011602 */
[----:B------:R-:W-:Y:S02]  /*d360*/  MOV R226, R156 ;  /* 0x0000009c00e27202 */ /* 0x000fe40000000f00 */
[----:B------:R-:W-:Y:S01]  /*d370*/  LOP3.LUT R2, R2, 0xffff, RZ, 0xc0, !PT ;  /* 0x0000ffff02027812 */ /* 0x000fe200078ec0ff */
[----:B------:R-:W-:Y:S02]  /*d380*/  IMAD.MOV.U32 R156, RZ, RZ, R158 ;  /* 0x000000ffff9c7224 */ /* 0x000fe400078e009e */
[----:B------:R-:W-:Y:S01]  /*d390*/  IMAD.MOV.U32 R158, RZ, RZ, R124 ;  /* 0x000000ffff9e7224 */ /* 0x000fe200078e007c */
[----:B------:R-:W-:Y:S01]  /*d3a0*/  ISETP.GE.U32.AND P1, PT, R251, R2, PT ;  /* 0x00000002fb00720c */ /* 0x000fe20003f26070 */
[----:B------:R-:W-:Y:S02]  /*d3b0*/  IMAD.MOV.U32 R124, RZ, RZ, R126 ;  /* 0x000000ffff7c7224 */ /* 0x000fe400078e007e */
[----:B------:R-:W-:Y:S01]  /*d3c0*/  IMAD.MOV.U32 R126, RZ, RZ, R112 ;  /* 0x000000ffff7e7224 */ /* 0x000fe200078e0070 */
[----:B------:R-:W-:Y:S01]  /*d3d0*/  MOV R112, R114 ;  /* 0x0000007200707202 */ /* 0x000fe20000000f00 */
[----:B------:R-:W-:-:S02]  /*d3e0*/  IMAD.MOV.U32 R114, RZ, RZ, R64 ;  /* 0x000000ffff727224 */ /* 0x000fc400078e0040 */
[----:B------:R-:W-:Y:S02]  /*d3f0*/  IMAD.MOV.U32 R64, RZ, RZ, R66 ;  /* 0x000000ffff407224 */ /* 0x000fe400078e0042 */
[----:B------:R-:W-:Y:S02]  /*d400*/  IMAD.MOV.U32 R66, RZ, RZ, R154 ;  /* 0x000000ffff427224 */ /* 0x000fe400078e009a */
[----:B------:R1:W-:Y:S01]  /*d410*/  MUFU.EX2 R154, R3 ;  /* 0x00000003009a7308 */ /* 0x0003e20000000800 */
[----:B------:R-:W-:Y:S01]  /*d420*/  HMMA.16816.F32 R200, R4, R22, R232 ;  /* 0x0000001604c8723c */ /* 0x000fe200000018e8 */
[----:B------:R-:W1:Y:S01]  /*d430*/  LDSM.16.MT88.4 R20, [R179+0x11000] ;  /* 0x01100000b314783b */ /* 0x000e620000004200 */
[----:B------:R-:W-:Y:S01]  /*d440*/  SHF.R.U32.HI R2, RZ, 0x10, R34 ;  /* 0x00000010ff027819 */ /* 0x000fe20000011622 */
[----:B-1----:R-:W-:Y:S02]  /*d450*/  FFMA.FTZ R3, R226, c[0x0][0x23c], -R11 ;  /* 0x00008f00e2037a23 */ /* 0x002fe4000001080b */
[----:B------:R-:W-:-:S02]  /*d460*/  IMAD.MOV.U32 R226, RZ, RZ, R227 ;  /* 0x000000ffffe27224 */ /* 0x000fc400078e00e3 */
[----:B------:R-:W-:Y:S02]  /*d470*/  IMAD.MOV.U32 R227, RZ, RZ, R156 ;  /* 0x000000ffffe37224 */ /* 0x000fe400078e009c */
[----:B------:R-:W-:Y:S01]  /*d480*/  IMAD.MOV.U32 R156, RZ, RZ, R157 ;  /* 0x000000ffff9c7224 */ /* 0x000fe200078e009d */
[----:B------:R-:W-:Y:S01]  /*d490*/  MOV R157, R158 ;  /* 0x0000009e009d7202 */ /* 0x000fe20000000f00 */
[----:B------:R-:W-:Y:S02]  /*d4a0*/  IMAD.MOV.U32 R158, RZ, RZ, R159 ;  /* 0x000000ffff9e7224 */ /* 0x000fe400078e009f */
[----:B------:R-:W-:Y:S02]  /*d4b0*/  IMAD.MOV.U32 R159, RZ, RZ, R124 ;  /* 0x000000ffff9f7224 */ /* 0x000fe400078e007c */
[----:B------:R-:W-:Y:S01]  /*d4c0*/  IMAD.MOV.U32 R124, RZ, RZ, R125 ;  /* 0x000000ffff7c7224 */ /* 0x000fe200078e007d */
[----:B------:R-:W-:Y:S01]  /*d4d0*/  MUFU.EX2 R215, R10 ;  /* 0x0000000a00d77308 */ /* 0x000fe20000000800 */
[----:B------:R-:W-:Y:S01]  /*d4e0*/  IMAD.MOV.U32 R125, RZ, RZ, R126 ;  /* 0x000000ffff7d7224 */ /* 0x000fe200078e007e */
[----:B------:R-:W-:Y:S01]  /*d4f0*/  MOV R126, R127 ;  /* 0x0000007f007e7202 */ /* 0x000fe20000000f00 */
[----:B------:R-:W-:Y:S01]  /*d500*/  IMAD.MOV.U32 R127, RZ, RZ, R112 ;  /* 0x000000ffff7f7224 */ /* 0x000fe200078e0070 */
[----:B------:R-:W-:Y:S01]  /*d510*/  LOP3.LUT R2, R2, 0xff, RZ, 0xc0, !PT ;  /* 0x000000ff02027812 */ /* 0x000fe200078ec0ff */
[----:B------:R-:W-:-:S02]  /*d520*/  IMAD.MOV.U32 R112, RZ, RZ, R113 ;  /* 0x000000ffff707224 */ /* 0x000fc400078e0071 */
[----:B------:R-:W-:Y:S02]  /*d530*/  IMAD.MOV.U32 R113, RZ, RZ, R114 ;  /* 0x000000ffff717224 */ /* 0x000fe400078e0072 */
[----:B------:R-:W-:Y:S01]  /*d540*/  IMAD.MOV.U32 R114, RZ, RZ, R115 ;  /* 0x000000ffff727224 */ /* 0x000fe200078e0073 */
[----:B------:R-:W-:Y:S01]  /*d550*/  MOV R115, R64 ;  /* 0x0000004000737202 */ /* 0x000fe20000000f00 */
[----:B------:R-:W-:Y:S02]  /*d560*/  IMAD.MOV.U32 R64, RZ, RZ, R65 ;  /* 0x000000ffff407224 */ /* 0x000fe400078e0041 */
[----:B------:R-:W-:Y:S02]  /*d570*/  IMAD.MOV.U32 R91, RZ, RZ, R227 ;  /* 0x000000ffff5b7224 */ /* 0x000fe400078e00e3 */
[----:B------:R-:W-:Y:S02]  /*d580*/  IMAD.MOV.U32 R65, RZ, RZ, R66 ;  /* 0x000000ffff417224 */ /* 0x000fe400078e0042 */
[----:B------:R-:W-:-:S02]  /*d590*/  IMAD.MOV.U32 R227, RZ, RZ, R112 ;  /* 0x000000ffffe37224 */ /* 0x000fc400078e0070 */
[----:B------:R-:W-:Y:S02]  /*d5a0*/  IMAD.MOV.U32 R66, RZ, RZ, R142 ;  /* 0x000000ffff427224 */ /* 0x000fe400078e008e */
[----:B------:R-:W-:Y:S01]  /*d5b0*/  IMAD.MOV.U32 R112, RZ, RZ, R113 ;  /* 0x000000ffff707224 */ /* 0x000fe200078e0071 */
[----:B------:R1:W-:Y:S01]  /*d5c0*/  MUFU.EX2 R142, R3 ;  /* 0x00000003008e7308 */ /* 0x0003e20000000800 */
[----:B------:R-:W-:Y:S01]  /*d5d0*/  MOV R113, R114 ;  /* 0x0000007200717202 */ /* 0x000fe20000000f00 */
[----:B------:R-:W-:Y:S02]  /*d5e0*/  IMAD.MOV.U32 R114, RZ, RZ, R115 ;  /* 0x000000ffff727224 */ /* 0x000fe400078e0073 */
[----:B------:R-:W-:Y:S02]  /*d5f0*/  IMAD.MOV.U32 R115, RZ, RZ, R64 ;  /* 0x000000ffff737224 */ /* 0x000fe400078e0040 */
[----:B------:R-:W-:Y:S02]  /*d600*/  IMAD.MOV.U32 R64, RZ, RZ, R65 ;  /* 0x000000ffff407224 */ /* 0x000fe400078e0041 */
[----:B------:R-:W-:Y:S01]  /*d610*/  IMAD.MOV.U32 R65, RZ, RZ, R66 ;  /* 0x000000ffff417224 */ /* 0x000fe200078e0042 */
[----:B------:R-:W-:Y:S01]  /*d620*/  MOV R66, R67 ;  /* 0x0000004300427202 */ /* 0x000fe20000000f00 */
[----:B------:R-:W-:Y:S01]  /*d630*/  IMAD.MOV.U32 R67, RZ, RZ, R56 ;  /* 0x000000ffff437224 */ /* 0x000fe200078e0038 */
[----:B-1----:R-:W-:Y:S01]  /*d640*/  SHF.R.U32.HI R3, RZ, 0x8, R14 ;  /* 0x00000008ff037819 */ /* 0x002fe2000001160e */
[----:B------:R-:W-:-:S02]  /*d650*/  IMAD.MOV.U32 R56, RZ, RZ, R57 ;  /* 0x000000ffff387224 */ /* 0x000fc400078e0039 */
[----:B------:R-:W-:Y:S02]  /*d660*/  IMAD.MOV.U32 R57, RZ, RZ, R58 ;  /* 0x000000ffff397224 */ /* 0x000fe400078e003a */
[----:B------:R-:W-:Y:S02]  /*d670*/  IMAD.MOV.U32 R58, RZ, RZ, R140 ;  /* 0x000000ffff3a7224 */ /* 0x000fe400078e008c */
[----:B------:R-:W-:Y:S01]  /*d680*/  IMAD.MOV.U32 R217, RZ, RZ, R158 ;  /* 0x000000ffffd97224 */ /* 0x000fe200078e009e */
[----:B------:R-:W-:Y:S01]  /*d690*/  ISETP.GE.U32.AND P5, PT, R251, R43, PT ;  /* 0x0000002bfb00720c */ /* 0x000fe20003fa6070 */
[----:B------:R-:W-:Y:S01]  /*d6a0*/  IMAD.MOV.U32 R239, RZ, RZ, R227 ;  /* 0x000000ffffef7224 */ /* 0x000fe200078e00e3 */
[----:B------:R-:W1:Y:S01]  /*d6b0*/  LDSM.16.MT88.4 R40, [R178+0xd800] ;  /* 0x00d80000b228783b */ /* 0x000e620000004200 */
[----:B------:R-:W-:Y:S02]  /*d6c0*/  IMAD.MOV.U32 R229, RZ, RZ, R217 ;  /* 0x000000ffffe57224 */ /* 0x000fe400078e00d9 */
[----:B------:R-:W-:-:S02]  /*d6d0*/  IMAD.MOV.U32 R217, RZ, RZ, R64 ;  /* 0x000000ffffd97224 */ /* 0x000fc400078e0040 */
[----:B------:R-:W-:Y:S01]  /*d6e0*/  IMAD.MOV.U32 R227, RZ, RZ, R67 ;  /* 0x000000ffffe37224 */ /* 0x000fe200078e0043 */
[----:B------:R-:W-:Y:S01]  /*d6f0*/  MOV R223, R115 ;  /* 0x0000007300df7202 */ /* 0x000fe20000000f00 */
[----:B------:R-:W-:Y:S01]  /*d700*/  IMAD.MOV.U32 R37, RZ, RZ, R157 ;  /* 0x000000ffff257224 */ /* 0x000fe200078e009d */
[----:B------:R-:W-:Y:S01]  /*d710*/  MOV R36, R156 ;  /* 0x0000009c00247202 */ /* 0x000fe20000000f00 */
[----:B------:R-:W-:Y:S02]  /*d720*/  IMAD.MOV.U32 R224, RZ, RZ, R159 ;  /* 0x000000ffffe07224 */ /* 0x000fe400078e009f */
[C---:B------:R-:W-:Y:S08]  /*d730*/  HMMA.16816.F32 R156, R4.reuse, R26, R240 ;  /* 0x0000001a049c723c */ /* 0x040ff000000018f0 */
[C---:B------:R-:W-:Y:S08]  /*d740*/  HMMA.16816.F32 R24, R4.reuse, R20, R244 ;  /* 0x000000140418723c */ /* 0x040ff000000018f4 */
[----:B------:R-:W-:Y:S01]  /*d750*/  HMMA.16816.F32 R20, R4, R22, R44 ;  /* 0x000000160414723c */ /* 0x000fe2000000182c */
[----:B------:R-:W-:Y:S01]  /*d760*/  MOV R219, R125 ;  /* 0x0000007d00db7202 */ /* 0x000fe20000000f00 */
[----:B------:R-:W-:-:S02]  /*d770*/  IMAD.MOV.U32 R232, RZ, RZ, R112 ;  /* 0x000000ffffe87224 */ /* 0x000fc400078e0070 */
[----:B------:R-:W-:Y:S02]  /*d780*/  IMAD.MOV.U32 R218, RZ, RZ, R124 ;  /* 0x000000ffffda7224 */ /* 0x000fe400078e007c */
[----:B------:R-:W-:Y:S02]  /*d790*/  IMAD.MOV.U32 R234, RZ, RZ, R219 ;  /* 0x000000ffffea7224 */ /* 0x000fe400078e00db */
[----:B------:R-:W-:Y:S02]  /*d7a0*/  IMAD.MOV.U32 R219, RZ, RZ, R113 ;  /* 0x000000ffffdb7224 */ /* 0x000fe400078e0071 */
[----:B------:R-:W-:Y:S02]  /*d7b0*/  IMAD.MOV.U32 R235, RZ, RZ, R218 ;  /* 0x000000ffffeb7224 */ /* 0x000fe400078e00da */
[----:B------:R-:W-:Y:S01]  /*d7c0*/  IMAD.MOV.U32 R218, RZ, RZ, R114 ;  /* 0x000000ffffda7224 */ /* 0x000fe200078e0072 */
[----:B------:R-:W-:Y:S01]  /*d7d0*/  MOV R228, R36 ;  /* 0x0000002400e47202 */ /* 0x000fe20000000f00 */
[----:B------:R-:W-:Y:S01]  /*d7e0*/  IMAD.MOV.U32 R230, RZ, RZ, R37 ;  /* 0x000000ffffe67224 */ /* 0x000fe200078e0025 */
[----:B---3--:R-:W-:-:S05]  /*d7f0*/  @!P2 HADD2 R19, -R119.H0_H0, -RZ.H0_H0 ;  /* 0xa00000ff7713a230 */ /* 0x008fca0000000900 */
[----:B------:R-:W-:-:S04]  /*d800*/  PRMT R18, R19, 0x7610, R18 ;  /* 0x0000761013127816 */ /* 0x000fc80000000012 */
[----:B------:R-:W-:Y:S02]  /*d810*/  @!P2 PRMT R119, R18, 0x5410, RZ ;  /* 0x000054101277a816 */ /* 0x000fe400000000ff */
[----:B------:R-:W-:Y:S02]  /*d820*/  ISETP.GE.U32.AND P2, PT, R251, R2, PT ;  /* 0x00000002fb00720c */ /* 0x000fe40003f46070 */
[----:B------:R-:W-:Y:S01]  /*d830*/  SHF.R.U32.HI R2, RZ, 0x8, R50 ;  /* 0x00000008ff027819 */ /* 0x000fe20000011632 */
[----:B----4-:R-:W-:-:S05]  /*d840*/  @!P1 HADD2 R13, -R118.H0_H0, -RZ.H0_H0 ;  /* 0xa00000ff760d9230 */ /* 0x010fca0000000900 */
[----:B------:R-:W-:-:S04]  /*d850*/  PRMT R10, R13, 0x7610, R10 ;  /* 0x000076100d0a7816 */ /* 0x000fc8000000000a */
[----:B------:R-:W-:Y:S01]  /*d860*/  @!P1 PRMT R118, R10, 0x5410, RZ ;  /* 0x000054100a769816 */ /* 0x000fe200000000ff */
[----:B------:R-:W-:Y:S01]  /*d870*/  FFMA.FTZ R10, R141, c[0x0][0x23c], -R11 ;  /* 0x00008f008d0a7a23 */ /* 0x000fe2000001080b */
[----:B------:R-:W-:Y:S02]  /*d880*/  LOP3.LUT R13, R2, 0xffff, RZ, 0xc0, !PT ;  /* 0x0000ffff020d7812 */ /* 0x000fe400078ec0ff */
[----:B------:R-:W-:Y:S01]  /*d890*/  LOP3.LUT R2, R15, 0xff, RZ, 0xc0, !PT ;  /* 0x000000ff0f027812 */ /* 0x000fe200078ec0ff */
[----:B------:R3:W4:Y:S01]  /*d8a0*/  MUFU.EX2 R141, R10 ;  /* 0x0000000a008d7308 */ /* 0x0007220000000800 */
[----:B------:R-:W-:Y:S01]  /*d8b0*/  PRMT R15, R17, 0x5410, R3 ;  /* 0x00005410110f7816 */ /* 0x000fe20000000003 */
[----:B------:R-:W-:Y:S01]  /*d8c0*/  FFMA.FTZ R3, R226, c[0x0][0x23c], -R11 ;  /* 0x00008f00e2037a23 */ /* 0x000fe2000001080b */
[----:B------:R-:W-:Y:S02]  /*d8d0*/  PRMT R14, R2, 0x5410, R16 ;  /* 0x00005410020e7816 */ /* 0x000fe40000000010 */
[----:B------:R-:W-:-:S02]  /*d8e0*/  LOP3.LUT R2, R0, 0xffff, RZ, 0xc0, !PT ;  /* 0x0000ffff00027812 */ /* 0x000fc400078ec0ff */
[----:B------:R-:W-:Y:S01]  /*d8f0*/  ISETP.GE.U32.AND P1, PT, R251, R13, PT ;  /* 0x0000000dfb00720c */ /* 0x000fe20003f26070 */
[----:B------:R1:W1:Y:S01]  /*d900*/  MUFU.EX2 R140, R3 ;  /* 0x00000003008c7308 */ /* 0x0002620000000800 */
[----:B------:R-:W-:Y:S01]  /*d910*/  LOP3.LUT R11, R0, 0xff, RZ, 0xc0, !PT ;  /* 0x000000ff000b7812 */ /* 0x000fe200078ec0ff */
[----:B------:R-:W-:Y:S01]  /*d920*/  IMAD.MOV.U32 R226, RZ, RZ, R127 ;  /* 0x000000ffffe27224 */ /* 0x000fe200078e007f */
[--C-:B------:R-:W-:Y:S02]  /*d930*/  SHF.R.U32.HI R13, RZ, 0x18, R0.reuse ;  /* 0x00000018ff0d7819 */ /* 0x100fe40000011600 */
[----:B---3--:R-:W-:Y:S01]  /*d940*/  SHF.R.U32.HI R10, RZ, 0x10, R0 ;  /* 0x00000010ff0a7819 */ /* 0x008fe20000011600 */
[----:B------:R-:W-:Y:S01]  /*d950*/  FFMA.FTZ R0, R91, c[0x0][0x23c], -R12 ;  /* 0x00008f005b007a23 */ /* 0x000fe2000001080c */
[----:B------:R-:W-:Y:S02]  /*d960*/  PRMT R91, R251, 0x7054, R251 ;  /* 0x00007054fb5b7816 */ /* 0x000fe400000000fb */
[----:B-1----:R-:W-:-:S02]  /*d970*/  SHF.R.U32.HI R3, RZ, 0x8, R2 ;  /* 0x00000008ff037819 */ /* 0x002fc40000011602 */
[----:B------:R-:W-:Y:S01]  /*d980*/  LOP3.LUT R2, R10, 0xff, RZ, 0xc0, !PT ;  /* 0x000000ff0a027812 */ /* 0x000fe200078ec0ff */
[----:B------:R1:W3:Y:S01]  /*d990*/  MUFU.EX2 R34, R0 ;  /* 0x0000000000227308 */ /* 0x0002e20000000800 */
[----:B------:R-:W-:Y:S01]  /*d9a0*/  PRMT R11, R11, 0x5410, R3 ;  /* 0x000054100b0b7816 */ /* 0x000fe20000000003 */
[----:B------:R-:W-:Y:S01]  /*d9b0*/  IMAD.MOV.U32 R19, RZ, RZ, R65 ;  /* 0x000000ffff137224 */ /* 0x000fe200078e0041 */
[----:B------:R-:W-:Y:S02]  /*d9c0*/  PRMT R3, R2, 0x5410, R13 ;  /* 0x0000541002037816 */ /* 0x000fe4000000000d */
[----:B------:R-:W-:Y:S01]  /*d9d0*/  MOV R233, R226 ;  /* 0x000000e200e97202 */ /* 0x000fe20000000f00 */
[----:B------:R-:W-:Y:S01]  /*d9e0*/  IMAD.MOV.U32 R226, RZ, RZ, R66 ;  /* 0x000000ffffe27224 */ /* 0x000fe200078e0042 */
[----:B----4-:R-:W-:Y:S01]  /*d9f0*/  F2FP.PACK_AB R13, R141, R142 ;  /* 0x0000008e8d0d723e */ /* 0x010fe200000000ff */
[----:B------:R-:W4:Y:S01]  /*da00*/  LDSM.16.MT88.4 R64, [R177+0xf800] ;  /* 0x00f80000b140783b */ /* 0x000f220000004200 */
[----:B------:R-:W-:-:S02]  /*da10*/  HSET2.LE.AND R2, R11, R91, PT ;  /* 0x0000005b0b027233 */ /* 0x000fc40003803000 */
[----:B------:R-:W-:Y:S01]  /*da20*/  MOV R11, R13 ;  /* 0x0000000d000b7202 */ /* 0x000fe20000000f00 */
[----:B-1----:R-:W-:-:S05]  /*da30*/  HSET2.LE.AND R0, R14, R91, PT ;  /* 0x0000005b0e007233 */ /* 0x002fca0003803000 */
[----:B------:R-:W-:Y:S02]  /*da40*/  LOP3.LUT R115, R0, R11, RZ, 0xc0, !PT ;  /* 0x0000000b00737212 */ /* 0x000fe400078ec0ff */
[----:B------:R-:W-:Y:S02]  /*da50*/  F2FP.PACK_AB R0, R215, R216 ;  /* 0x000000d8d700723e */ /* 0x000fe400000000ff */
[----:B------:R-:W-:Y:S02]  /*da60*/  F2FP.PACK_AB R4, R140, R154 ;  /* 0x0000009a8c04723e */ /* 0x000fe400000000ff */
[C---:B------:R-:W-:Y:S02]  /*da70*/  PRMT R12, R0.reuse, 0x7610, R12 ;  /* 0x00007610000c7816 */ /* 0x040fe4000000000c */
[----:B------:R-:W-:Y:S02]  /*da80*/  PRMT R11, R0, 0x7632, R11 ;  /* 0x00007632000b7816 */ /* 0x000fe4000000000b */
[----:B---3--:R-:W-:-:S02]  /*da90*/  F2FP.PACK_AB R0, R34, R214 ;  /* 0x000000d62200723e */ /* 0x008fc400000000ff */
[C---:B------:R-:W-:Y:S02]  /*daa0*/  PRMT R7, R4.reuse, 0x7610, R7 ;  /* 0x0000761004077816 */ /* 0x040fe40000000007 */
[----:B------:R-:W-:Y:S02]  /*dab0*/  PRMT R6, R4, 0x7632, R6 ;  /* 0x0000763204067816 */ /* 0x000fe40000000006 */
[C---:B------:R-:W-:Y:S02]  /*dac0*/  PRMT R5, R0.reuse, 0x7610, R5 ;  /* 0x0000761000057816 */ /* 0x040fe40000000005 */
[----:B------:R-:W-:Y:S02]  /*dad0*/  PRMT R4, R0, 0x7632, R4 ;  /* 0x0000763200047816 */ /* 0x000fe40000000004 */
[----:B------:R-:W-:Y:S01]  /*dae0*/  PRMT R0, R12, 0x5410, R11 ;  /* 0x000054100c007816 */ /* 0x000fe2000000000b */
[----:B------:R-:W-:-:S03]  /*daf0*/  HSET2.LE.AND R3, R3, R91, PT ;  /* 0x0000005b03037233 */ /* 0x000fc60003803000 */
[----:B------:R-:W-:Y:S02]  /*db00*/  LOP3.LUT R112, R2, R0, RZ, 0xc0, !PT ;  /* 0x0000000002707212 */ /* 0x000fe400078ec0ff */
[----:B------:R-:W-:Y:S01]  /*db10*/  PRMT R0, R7, 0x5410, R6 ;  /* 0x0000541007007816 */ /* 0x000fe20000000006 */
[----:B------:R-:W-:Y:S02]  /*db20*/  HSET2.LE.AND R10, R15, R91, PT ;  /* 0x0000005b0f0a7233 */ /* 0x000fe40003803000 */
[----:B--2---:R-:W-:Y:S01]  /*db30*/  @!P4 HADD2 R238, -R35.H0_H0, -RZ.H0_H0 ;  /* 0xa00000ff23eec230 */ /* 0x004fe20000000900 */
[----:B------:R-:W-:Y:S01]  /*db40*/  LOP3.LUT R113, R3, R0, RZ, 0xc0, !PT ;  /* 0x0000000003717212 */ /* 0x000fe200078ec0ff */
[----:B------:R-:W-:Y:S01]  /*db50*/  @!P2 HADD2 R237, -R32.H0_H0, -RZ.H0_H0 ;  /* 0xa00000ff20eda230 */ /* 0x000fe20000000900 */
[----:B------:R-:W-:Y:S01]  /*db60*/  PRMT R0, R5, 0x5410, R4 ;  /* 0x0000541005007816 */ /* 0x000fe20000000004 */
[----:B------:R-:W-:Y:S01]  /*db70*/  @!P3 HADD2 R236, -R139.H0_H0, -RZ.H0_H0 ;  /* 0xa00000ff8becb230 */ /* 0x000fe20000000900 */
[----:B------:R-:W-:Y:S01]  /*db80*/  IMAD.MOV.U32 R225, RZ, RZ, R126 ;  /* 0x000000ffffe17224 */ /* 0x000fe200078e007e */
[----:B------:R-:W-:Y:S01]  /*db90*/  MOV R221, R56 ;  /* 0x0000003800dd7202 */ /* 0x000fe20000000f00 */
[----:B------:R-:W1:Y:S01]  /*dba0*/  LDSM.16.MT88.4 R124, [R177+0xd800] ;  /* 0x00d80000b17c783b */ /* 0x000e620000004200 */
[----:B------:R-:W-:-:S02]  /*dbb0*/  LOP3.LUT R114, R10, R0, RZ, 0xc0, !PT ;  /* 0x000000000a727212 */ /* 0x000fc400078ec0ff */
[----:B------:R-:W-:Y:S01]  /*dbc0*/  PRMT R0, R238, 0x7610, R0 ;  /* 0x00007610ee007816 */ /* 0x000fe20000000000 */
[----:B------:R-:W-:Y:S01]  /*dbd0*/  IMAD.MOV.U32 R220, RZ, RZ, R57 ;  /* 0x000000ffffdc7224 */ /* 0x000fe200078e0039 */
[----:B------:R-:W-:Y:S01]  /*dbe0*/  PRMT R16, R237, 0x7610, R16 ;  /* 0x00007610ed107816 */ /* 0x000fe20000000010 */
[----:B------:R-:W-:Y:S01]  /*dbf0*/  IMAD.MOV.U32 R231, RZ, RZ, R58 ;  /* 0x000000ffffe77224 */ /* 0x000fe200078e003a */
[----:B------:R-:W-:Y:S01]  /*dc00*/  @!P4 PRMT R35, R0, 0x5410, RZ ;  /* 0x000054100023c816 */ /* 0x000fe200000000ff */
[----:B------:R-:W-:Y:S01]  /*dc10*/  HMMA.16816.F32 R36, R112, R40, R60 ;  /* 0x000000287024723c */ /* 0x000fe2000000183c */
[----:B------:R-:W-:Y:S01]  /*dc20*/  LOP3.LUT R0, R29, 0xff, RZ, 0xc0, !PT ;  /* 0x000000ff1d007812 */ /* 0x000fe200078ec0ff */
[----:B------:R-:W-:Y:S01]  /*dc30*/  IMAD.MOV.U32 R18, RZ, RZ, R59 ;  /* 0x000000ffff127224 */ /* 0x000fe200078e003b */
[----:B------:R-:W-:Y:S01]  /*dc40*/  PRMT R3, R236, 0x7610, R3 ;  /* 0x00007610ec037816 */ /* 0x000fe20000000003 */
[----:B------:R-:W2:Y:S01]  /*dc50*/  LDSM.16.MT88.4 R56, [R179+0xd800] ;  /* 0x00d80000b338783b */ /* 0x000ea20000004200 */
[----:B------:R-:W-:-:S03]  /*dc60*/  @!P2 PRMT R32, R16, 0x5410, RZ ;  /* 0x000054101020a816 */ /* 0x000fc600000000ff */
[----:B----4-:R-:W-:Y:S01]  /*dc70*/  HMMA.16816.F32 R60, R112, R64, R92 ;  /* 0x00000040703c723c */ /* 0x010fe2000000185c */
[----:B------:R3:W4:Y:S01]  /*dc80*/  LDL.LU.S16 R93, [R1+0x74] ;  /* 0x00007400015d7983 */ /* 0x0007220000300600 */
[----:B------:R-:W-:-:S03]  /*dc90*/  ISETP.GE.U32.AND P2, PT, R251, R0, PT ;  /* 0x00000000fb00720c */ /* 0x000fc60003f46070 */
[----:B------:R3:W3:Y:S01]  /*dca0*/  LDL.LU.S16 R92, [R1+0x6c] ;  /* 0x00006c00015c7983 */ /* 0x0006e20000300600 */
[----:B------:R-:W-:-:S03]  /*dcb0*/  @!P3 PRMT R139, R3, 0x5410, RZ ;  /* 0x00005410038bb816 */ /* 0x000fc600000000ff */
[----:B------:R2:W3:Y:S04]  /*dcc0*/  LDL.LU.S16 R0, [R1+0x70] ;  /* 0x0000700001007983 */ /* 0x0004e80000300600 */
[----:B------:R2:W3:Y:S04]  /*dcd0*/  LDL.LU.S16 R16, [R1+0x78] ;  /* 0x0000780001107983 */ /* 0x0004e80000300600 */
[----:B------:R2:W3:Y:S01]  /*dce0*/  LDL.LU.S16 R3, [R1+0x7c] ;  /* 0x00007c0001037983 */ /* 0x0004e20000300600 */
[----:B------:R-:W-:-:S03]  /*dcf0*/  IMAD.MOV.U32 R222, RZ, RZ, R51 ;  /* 0x000000ffffde7224 */ /* 0x000fc600078e0033 */
[----:B------:R-:W2:Y:S01]  /*dd00*/  LDSM.16.MT88.4 R48, [R180+0xd800] ;  /* 0x00d80000b430783b */ /* 0x000ea20000004200 */
[C---:B-1----:R-:W-:Y:S01]  /*dd10*/  HMMA.16816.F32 R120, R112.reuse, R124, R120 ;  /* 0x0000007c7078723c */ /* 0x042fe20000001878 */
[----:B------:R-:W-:Y:S02]  /*dd20*/  LOP3.LUT R2, R28, 0xff, RZ, 0xc0, !PT ;  /* 0x000000ff1c027812 */ /* 0x000fe400078ec0ff */
[----:B------:R-:W-:Y:S04]  /*dd30*/  STG.E.U16 [R8.64+-0x80], R210 ;  /* 0xffff80d208007986 */ /* 0x000fe8000c101512 */
[----:B------:R-:W-:Y:S01]  /*dd40*/  STG.E.U16 [R8.64+-0x7e], R212 ;  /* 0xffff82d408007986 */ /* 0x000fe2000c101512 */
[C---:B------:R-:W-:Y:S03]  /*dd50*/  HMMA.16816.F32 R124, R112.reuse, R126, R52 ;  /* 0x0000007e707c723c */ /* 0x040fe60000001834 */
[----:B------:R-:W-:Y:S05]  /*dd60*/  LDSM.16.MT88.4 R88, [R179+0xf800] ;  /* 0x00f80000b358783b */ /* 0x000fea0000004200 */
[----:B--2---:R-:W-:Y:S01]  /*dd70*/  HMMA.16816.F32 R52, R112, R56, R80 ;  /* 0x000000387034723c */ /* 0x004fe20000001850 */
[----:B------:R-:W1:Y:S01]  /*dd80*/  LDSM.16.MT88.4 R80, [R180+0xf800] ;  /* 0x00f80000b450783b */ /* 0x000e620000004200 */
[----:B------:R-:W-:-:S02]  /*dd90*/  ISETP.GE.U32.AND P3, PT, R251, R2, PT ;  /* 0x00000002fb00720c */ /* 0x000fc40003f66070 */
[----:B------:R-:W-:Y:S02]  /*dda0*/  ISETP.GE.U32.AND P4, PT, R251, R30, PT ;  /* 0x0000001efb00720c */ /* 0x000fe40003f86070 */
[----:B------:R-:W-:Y:S02]  /*ddb0*/  @P2 PRMT R10, R13, 0x7610, R10 ;  /* 0x000076100d0a2816 */ /* 0x000fe4000000000a */
[C---:B------:R-:W-:Y:S01]  /*ddc0*/  HMMA.16816.F32 R44, R112.reuse, R48, R72 ;  /* 0x00000030702c723c */ /* 0x040fe20000001848 */
[----:B------:R-:W-:Y:S01]  /*ddd0*/  IMAD.MOV.U32 R238, RZ, RZ, R233 ;  /* 0x000000ffffee7224 */ /* 0x000fe200078e00e9 */
[----:B------:R-:W2:Y:S06]  /*dde0*/  LDSM.16.MT88.4 R72, [R178+0xf800] ;  /* 0x00f80000b248783b */ /* 0x000eac0000004200 */
[C---:B------:R-:W-:Y:S08]  /*ddf0*/  HMMA.16816.F32 R48, R112.reuse, R50, R76 ;  /* 0x000000327030723c */ /* 0x040ff0000000184c */
[----:B-1----:R-:W-:Y:S01]  /*de00*/  HMMA.16816.F32 R76, R112, R80, R108 ;  /* 0x00000050704c723c */ /* 0x002fe2000000186c */
[----:B------:R1:W2:Y:S04]  /*de10*/  LDL.LU.S16 R111, [R1+0x28] ;  /* 0x00002800016f7983 */ /* 0x0002a80000300600 */
[----:B------:R1:W2:Y:S01]  /*de20*/  LDL.LU.S16 R109, [R1+0x8c] ;  /* 0x00008c00016d7983 */ /* 0x0002a20000300600 */
[----:B----4-:R-:W-:-:S05]  /*de30*/  @!P1 HADD2 R93, -R138.H0_H0, -RZ.H0_H0 ;  /* 0xa00000ff8a5d9230 */ /* 0x010fca0000000900 */
[----:B------:R-:W-:Y:S01]  /*de40*/  PRMT R108, R93, 0x7610, R108 ;  /* 0x000076105d6c7816 */ /* 0x000fe2000000006c */
[----:B---3--:R-:W-:-:S03]  /*de50*/  @!P6 HADD2 R0, -R136.H0_H0, -RZ.H0_H0 ;  /* 0xa00000ff8800e230 */ /* 0x008fc60000000900 */
[----:B------:R-:W-:Y:S01]  /*de60*/  @!P1 PRMT R138, R108, 0x5410, RZ ;  /* 0x000054106c8a9816 */ /* 0x000fe200000000ff */
[----:B------:R-:W-:Y:S02]  /*de70*/  @!P2 HADD2 R16, -R13.H0_H0, -RZ.H0_H0 ;  /* 0xa00000ff0d10a230 */ /* 0x000fe40000000900 */
[----:B------:R-:W-:Y:S01]  /*de80*/  @!P3 HADD2 R3, -R12.H0_H0, -RZ.H0_H0 ;  /* 0xa00000ff0c03b230 */ /* 0x000fe20000000900 */
[----:B------:R-:W-:Y:S01]  /*de90*/  PRMT R2, R0, 0x7610, R2 ;  /* 0x0000761000027816 */ /* 0x000fe20000000002 */
[----:B------:R1:W3:Y:S01]  /*dea0*/  LDL.LU.S16 R108, [R1+0x88] ;  /* 0x00008800016c7983 */ /* 0x0002e20000300600 */
[----:B------:R-:W-:Y:S02]  /*deb0*/  ISETP.GE.U32.AND P1, PT, R251, R31, PT ;  /* 0x0000001ffb00720c */ /* 0x000fe40003f26070 */
[----:B------:R-:W-:Y:S02]  /*dec0*/  PRMT R31, R3, 0x7610, R31 ;  /* 0x00007610031f7816 */ /* 0x000fe4000000001f */
[----:B------:R-:W-:-:S02]  /*ded0*/  PRMT R30, R16, 0x7610, R30 ;  /* 0x00007610101e7816 */ /* 0x000fc4000000001e */
[----:B------:R-:W-:Y:S02]  /*dee0*/  @!P6 PRMT R136, R2, 0x5410, RZ ;  /* 0x000054100288e816 */ /* 0x000fe400000000ff */
[----:B------:R-:W-:Y:S02]  /*def0*/  SHF.R.U32.HI R2, RZ, 0x8, R33 ;  /* 0x00000008ff027819 */ /* 0x000fe40000011621 */
[----:B------:R-:W-:Y:S01]  /*df00*/  @!P3 PRMT R12, R31, 0x5410, RZ ;  /* 0x000054101f0cb816 */ /* 0x000fe200000000ff */
[----:B------:R1:W4:Y:S01]  /*df10*/  LDL.LU.S16 R33, [R1+0x84] ;  /* 0x0000840001217983 */ /* 0x0003220000300600 */
[----:B------:R-:W-:-:S03]  /*df20*/  @!P2 PRMT R10, R30, 0x5410, RZ ;  /* 0x000054101e0aa816 */ /* 0x000fc600000000ff */
[----:B------:R1:W3:Y:S04]  /*df30*/  LDL.LU.S16 R31, [R1+0x80] ;  /* 0x00008000011f7983 */ /* 0x0002e80000300600 */
[----:B------:R1:W4:Y:S01]  /*df40*/  LDL.LU.S16 R30, [R1+0x2c] ;  /* 0x00002c00011e7983 */ /* 0x0003220000300600 */
[----:B------:R-:W-:Y:S01]  /*df50*/  @!P5 HADD2 R92, -R137.H0_H0, -RZ.H0_H0 ;  /* 0xa00000ff895cd230 */ /* 0x000fe20000000900 */
[----:B------:R-:W-:-:S04]  /*df60*/  SHF.R.U32.HI R0, RZ, 0x18, R28 ;  /* 0x00000018ff007819 */ /* 0x000fc8000001161c */
[----:B------:R-:W-:Y:S02]  /*df70*/  PRMT R17, R92, 0x7610, R17 ;  /* 0x000076105c117816 */ /* 0x000fe40000000011 */
[----:B------:R-:W-:Y:S02]  /*df80*/  LOP3.LUT R2, R2, 0xffff, RZ, 0xc0, !PT ;  /* 0x0000ffff02027812 */ /* 0x000fe400078ec0ff */
[----:B------:R-:W-:Y:S02]  /*df90*/  @!P5 PRMT R137, R17, 0x5410, RZ ;  /* 0x000054101189d816 */ /* 0x000fe400000000ff */
[----:B------:R-:W-:Y:S02]  /*dfa0*/  ISETP.GE.U32.AND P5, PT, R251, R0, PT ;  /* 0x00000000fb00720c */ /* 0x000fe40003fa6070 */
[----:B------:R-:W-:Y:S02]  /*dfb0*/  LOP3.LUT R0, R28, 0xffff, RZ, 0xc0, !PT ;  /* 0x0000ffff1c007812 */ /* 0x000fe400078ec0ff */
[----:B------:R-:W-:-:S02]  /*dfc0*/  SHF.R.U32.HI R3, RZ, 0x10, R28 ;  /* 0x00000010ff037819 */ /* 0x000fc4000001161c */
[----:B------:R-:W-:Y:S02]  /*dfd0*/  ISETP.GE.U32.AND P3, PT, R251, R2, PT ;  /* 0x00000002fb00720c */ /* 0x000fe40003f66070 */
[----:B------:R-:W-:Y:S01]  /*dfe0*/  SHF.R.U32.HI R0, RZ, 0x8, R0 ;  /* 0x00000008ff007819 */ /* 0x000fe20000011600 */
[----:B------:R-:W-:Y:S01]  /*dff0*/  IMAD.MOV.U32 R237, RZ, RZ, R228 ;  /* 0x000000ffffed7224 */ /* 0x000fe200078e00e4 */
[----:B------:R-:W-:Y:S02]  /*e000*/  LOP3.LUT R3, R3, 0xff, RZ, 0xc0, !PT ;  /* 0x000000ff03037812 */ /* 0x000fe400078ec0ff */
[----:B------:R-:W-:Y:S01]  /*e010*/  LOP3.LUT R0, R0, 0xffff, RZ, 0xc0, !PT ;  /* 0x0000ffff00007812 */ /* 0x000fe200078ec0ff */
[----:B------:R-:W-:Y:S01]  /*e020*/  IMAD.MOV.U32 R233, RZ, RZ, R234 ;  /* 0x000000ffffe97224 */ /* 0x000fe200078e00ea */
[C---:B------:R-:W-:Y:S01]  /*e030*/  ISETP.GE.U32.AND P6, PT, R251.reuse, R3, PT ;  /* 0x00000003fb00720c */ /* 0x040fe20003fc6070 */
[----:B------:R-:W-:Y:S01]  /*e040*/  FFMA.FTZ R3, R238, R117, R237 ;  /* 0x00000075ee037223 */ /* 0x000fe200000100ed */
[----:B------:R-:W-:Y:S01]  /*e050*/  ISETP.GE.U32.AND P2, PT, R251, R0, PT ;  /* 0x00000000fb00720c */ /* 0x000fe20003f46070 */
[----:B------:R-:W-:Y:S01]  /*e060*/  IMAD.MOV.U32 R234, RZ, RZ, R235 ;  /* 0x000000ffffea7224 */ /* 0x000fe200078e00eb */
[----:B------:R-:W-:Y:S01]  /*e070*/  MOV R235, R231 ;  /* 0x000000e700eb7202 */ /* 0x000fe20000000f00 */
[----:B------:R-:W-:Y:S01]  /*e080*/  FFMA.FTZ R2, R232, R116, R239 ;  /* 0x00000074e8027223 */ /* 0x000fe200000100ef */
[----:B------:R-:W-:Y:S01]  /*e090*/  @P1 PRMT R0, R13, 0x7632, R0 ;  /* 0x000076320d001816 */ /* 0x000fe20000000000 */
[----:B------:R-:W-:Y:S01]  /*e0a0*/  IMAD.MOV.U32 R228, RZ, RZ, R18 ;  /* 0x000000ffffe47224 */ /* 0x000fe200078e0012 */
[----:B--2---:R-:W-:Y:S01]  /*e0b0*/  @!P1 HADD2 R111, -R13.H1_H1, -RZ.H0_H0 ;  /* 0xa00000ff0d6f9230 */ /* 0x004fe20000000d00 */
[----:B------:R-:W-:-:S02]  /*e0c0*/  FADD.FTZ R13, R233, R3 ;  /* 0x00000003e90d7221 */ /* 0x000fc40000010000 */
[----:B------:R-:W-:Y:S02]  /*e0d0*/  FADD.FTZ R3, R234, R2 ;  /* 0x00000002ea037221 */ /* 0x000fe40000010000 */
[----:B------:R-:W-:Y:S02]  /*e0e0*/  FADD.FTZ R2, R235, R13 ;  /* 0x0000000deb027221 */ /* 0x000fe40000010000 */
[----:B------:R-:W-:Y:S02]  /*e0f0*/  FADD.FTZ R3, R228, R3 ;  /* 0x00000003e4037221 */ /* 0x000fe40000010000 */
[----:B------:R-:W-:Y:S01]  /*e100*/  IMAD.MOV.U32 R231, RZ, RZ, R19 ;  /* 0x000000ffffe77224 */ /* 0x000fe200078e0013 */
[----:B------:R-:W-:Y:S01]  /*e110*/  @!P2 HADD2 R109, -R11.H0_H0, -RZ.H0_H0 ;  /* 0xa00000ff0b6da230 */ /* 0x000fe20000000900 */
[----:B------:R-:W-:Y:S01]  /*e120*/  HMMA.16816.F32 R40, R112, R42, R68 ;  /* 0x0000002a7028723c */ /* 0x000fe20000001844 */
[----:B------:R-:W-:Y:S03]  /*e130*/  LDSM.16.MT88.4 R16, [R179+0x11800] ;  /* 0x01180000b310783b */ /* 0x000fe60000004200 */
[----:B------:R-:W-:-:S04]  /*e140*/  PRMT R29, R109, 0x7610, R29 ;  /* 0x000076106d1d7816 */ /* 0x000fc8000000001d */
[----:B------:R-:W-:Y:S01]  /*e150*/  HMMA.16816.F32 R64, R112, R66, R96 ;  /* 0x000000427040723c */ /* 0x000fe20000001860 */
[----:B------:R-:W2:Y:S01]  /*e160*/  LDSM.16.MT88.4 R96, [R177+0x11800] ;  /* 0x01180000b160783b */ /* 0x000ea20000004200 */
[----:B------:R-:W-:Y:S02]  /*e170*/  PRMT R110, R111, 0x7610, R110 ;  /* 0x000076106f6e7816 */ /* 0x000fe4000000006e */
[----:B------:R-:W-:-:S04]  /*e180*/  @!P2 PRMT R11, R29, 0x5410, RZ ;  /* 0x000054101d0ba816 */ /* 0x000fc800000000ff */
[----:B------:R-:W-:Y:S01]  /*e190*/  HMMA.16816.F32 R68, R112, R72, R100 ;  /* 0x000000487044723c */ /* 0x000fe20000001864 */
[----:B------:R-:W1:Y:S01]  /*e1a0*/  LDSM.16.MT88.4 R100, [R178+0x11800] ;  /* 0x01180000b264783b */ /* 0x000e620000004200 */
[----:B------:R-:W-:-:S06]  /*e1b0*/  @!P1 PRMT R0, R110, 0x5410, RZ ;  /* 0x000054106e009816 */ /* 0x000fcc00000000ff */
[----:B------:R-:W-:Y:S01]  /*e1c0*/  HMMA.16816.F32 R72, R112, R74, R104 ;  /* 0x0000004a7048723c */ /* 0x000fe20000001868 */
[----:B------:R-:W1:Y:S01]  /*e1d0*/  LDSM.16.MT88.4 R104, [R180+0x11800] ;  /* 0x01180000b468783b */ /* 0x000e620000004200 */
[----:B------:R-:W-:Y:S01]  /*e1e0*/  @UP0 UIADD3 UR21, UR8, -0x3, URZ ;  /* 0xfffffffd08150890 */ /* 0x000fe2000fffe03f */
[----:B------:R-:W-:-:S05]  /*e1f0*/  IMAD.MOV.U32 R116, RZ, RZ, R152 ;  /* 0x000000ffff747224 */ /* 0x000fca00078e0098 */
[----:B------:R-:W-:Y:S01]  /*e200*/  HMMA.16816.F32 R56, R112, R58, R84 ;  /* 0x0000003a7038723c */ /* 0x000fe20000001854 */
[----:B------:R-:W-:-:S07]  /*e210*/  @P0 IMAD.MOV.U32 R116, RZ, RZ, R152 ;  /* 0x000000ffff740224 */ /* 0x000fce00078e0098 */
[C---:B------:R-:W-:Y:S08]  /*e220*/  HMMA.16816.F32 R80, R112.reuse, R82, R128 ;  /* 0x000000527050723c */ /* 0x040ff00000001880 */
[C---:B------:R-:W-:Y:S08]  /*e230*/  HMMA.16816.F32 R84, R112.reuse, R88, R160 ;  /* 0x000000587054723c */ /* 0x040ff000000018a0 */
[C---:B--2---:R-:W-:Y:S08]  /*e240*/  HMMA.16816.F32 R92, R112.reuse, R96, R132 ;  /* 0x00000060705c723c */ /* 0x044ff00000001884 */
[C---:B-1----:R-:W-:Y:S08]  /*e250*/  HMMA.16816.F32 R128, R112.reuse, R100, R204 ;  /* 0x000000647080723c */ /* 0x042ff000000018cc */
[C---:B------:R-:W-:Y:S08]  /*e260*/  HMMA.16816.F32 R132, R112.reuse, R104, R172 ;  /* 0x000000687084723c */ /* 0x040ff000000018ac */
[C---:B------:R-:W-:Y:S08]  /*e270*/  HMMA.16816.F32 R88, R112.reuse, R90, R168 ;  /* 0x0000005a7058723c */ /* 0x040ff000000018a8 */
[C---:B------:R-:W-:Y:S08]  /*e280*/  HMMA.16816.F32 R96, R112.reuse, R98, R164 ;  /* 0x000000627060723c */ /* 0x040ff000000018a4 */
[C---:B------:R-:W-:Y:S08]  /*e290*/  HMMA.16816.F32 R100, R112.reuse, R102, R200 ;  /* 0x000000667064723c */ /* 0x040ff000000018c8 */
[----:B------:R-:W-:Y:S01]  /*e2a0*/  HMMA.16816.F32 R104, R112, R106, R156 ;  /* 0x0000006a7068723c */ /* 0x000fe2000000189c */
[----:B---3--:R-:W-:-:S02]  /*e2b0*/  @!P4 HADD2 R31, -R5.H0_H0, -RZ.H0_H0 ;  /* 0xa00000ff051fc230 */ /* 0x008fc40000000900 */
[----:B----4-:R-:W-:-:S03]  /*e2c0*/  @!P3 HADD2 R30, -R4.H0_H0, -RZ.H0_H0 ;  /* 0xa00000ff041eb230 */ /* 0x010fc60000000900 */
[----:B------:R-:W-:Y:S02]  /*e2d0*/  PRMT R14, R31, 0x7610, R14 ;  /* 0x000076101f0e7816 */ /* 0x000fe4000000000e */
[----:B------:R-:W-:Y:S02]  /*e2e0*/  PRMT R13, R30, 0x7610, R13 ;  /* 0x000076101e0d7816 */ /* 0x000fe4000000000d */
[----:B------:R-:W-:Y:S01]  /*e2f0*/  @!P4 PRMT R5, R14, 0x5410, RZ ;  /* 0x000054100e05c816 */ /* 0x000fe200000000ff */
[----:B------:R-:W-:Y:S01]  /*e300*/  FADD.FTZ R14, R229, R2 ;  /* 0x00000002e50e7221 */ /* 0x000fe20000010000 */
[----:B------:R-:W-:Y:S01]  /*e310*/  @!P3 PRMT R4, R13, 0x5410, RZ ;  /* 0x000054100d04b816 */ /* 0x000fe200000000ff */
[----:B------:R-:W-:Y:S01]  /*e320*/  @!P5 HADD2 R33, -R6.H0_H0, -RZ.H0_H0 ;  /* 0xa00000ff0621d230 */ /* 0x000fe20000000900 */
[----:B------:R-:W-:Y:S02]  /*e330*/  FADD.FTZ R13, R230, R3 ;  /* 0x00000003e60d7221 */ /* 0x000fe40000010000 */
[----:B------:R-:W-:-:S02]  /*e340*/  FADD.FTZ R14, R231, R14 ;  /* 0x0000000ee70e7221 */ /* 0x000fc40000010000 */
[----:B------:R-:W-:Y:S01]  /*e350*/  FADD.FTZ R13, R220, R13 ;  /* 0x0000000ddc0d7221 */ /* 0x000fe20000010000 */
[----:B------:R-:W-:Y:S01]  /*e360*/  PRMT R15, R33, 0x7610, R15 ;  /* 0x00007610210f7816 */ /* 0x000fe2000000000f */
[----:B------:R-:W-:Y:S02]  /*e370*/  FADD.FTZ R14, R221, R14 ;  /* 0x0000000edd0e7221 */ /* 0x000fe40000010000 */
[----:B------:R-:W-:Y:S01]  /*e380*/  FADD.FTZ R13, R222, R13 ;  /* 0x0000000dde0d7221 */ /* 0x000fe20000010000 */
[----:B------:R-:W-:Y:S01]  /*e390*/  @!P5 PRMT R6, R15, 0x5410, RZ ;  /* 0x000054100f06d816 */ /* 0x000fe200000000ff */
[----:B------:R-:W-:Y:S02]  /*e3a0*/  IMAD.MOV.U32 R15, RZ, RZ, c[0x0][0x228] ;  /* 0x00008a00ff0f7624 */ /* 0x000fe400078e00ff */
[----:B------:R-:W-:Y:S02]  /*e3b0*/  FADD.FTZ R14, R223, R14 ;  /* 0x0000000edf0e7221 */ /* 0x000fe40000010000 */
[----:B------:R-:W-:-:S02]  /*e3c0*/  FADD.FTZ R13, R217, R13 ;  /* 0x0000000dd90d7221 */ /* 0x000fc40000010000 */
[----:B------:R-:W-:Y:S02]  /*e3d0*/  IMAD.SHL.U32 R15, R15, 0x8, RZ ;  /* 0x000000080f0f7824 */ /* 0x000fe400078e00ff */
[----:B------:R-:W-:Y:S02]  /*e3e0*/  FADD.FTZ R14, R218, R14 ;  /* 0x0000000eda0e7221 */ /* 0x000fe40000010000 */
[----:B------:R-:W-:Y:S02]  /*e3f0*/  FADD.FTZ R13, R219, R13 ;  /* 0x0000000ddb0d7221 */ /* 0x000fe40000010000 */
[----:B------:R-:W-:Y:S01]  /*e400*/  IMAD.WIDE R2, R15, 0x2, R8 ;  /* 0x000000020f027825 */ /* 0x000fe200078e0208 */
[----:B------:R-:W-:-:S03]  /*e410*/  @!P6 HADD2 R108, -R7.H0_H0, -RZ.H0_H0 ;  /* 0xa00000ff076ce230 */ /* 0x000fc60000000900 */
[----:B------:R-:W-:Y:S02]  /*e420*/  FADD.FTZ R15, R252, R14 ;  /* 0x0000000efc0f7221 */ /* 0x000fe40000010000 */
[----:B------:R-:W-:Y:S01]  /*e430*/  FADD.FTZ R13, R249, R13 ;  /* 0x0000000df90d7221 */ /* 0x000fe20000010000 */
[----:B------:R-:W-:Y:S01]  /*e440*/  STG.E.U16 [R2.64+-0x80], R213 ;  /* 0xffff80d502007986 */ /* 0x000fe2000c101512 */
[----:B------:R-:W-:Y:S02]  /*e450*/  FADD.FTZ R15, R250, R15 ;  /* 0x0000000ffa0f7221 */ /* 0x000fe40000010000 */
[----:B------:R-:W-:Y:S01]  /*e460*/  FADD.FTZ R13, R248, R13 ;  /* 0x0000000df80d7221 */ /* 0x000fe20000010000 */
[----:B------:R-:W-:Y:S01]  /*e470*/  STG.E.U16 [R2.64+-0x7e], R211 ;  /* 0xffff82d302007986 */ /* 0x000fe2000c101512 */
[----:B------:R-:W-:Y:S01]  /*e480*/  PRMT R28, R108, 0x7610, R28 ;  /* 0x000076106c1c7816 */ /* 0x000fe2000000001c */
[----:B------:R-:W-:Y:S02]  /*e490*/  FADD.FTZ R15, R224, R15 ;  /* 0x0000000fe00f7221 */ /* 0x000fe40000010000 */
[----:B------:R-:W-:Y:S01]  /*e4a0*/  STG.E.U16 [R8.64+-0x70], R209 ;  /* 0xffff90d108007986 */ /* 0x000fe2000c101512 */
[----:B------:R-:W-:-:S03]  /*e4b0*/  FADD.FTZ R13, R225, R13 ;  /* 0x0000000de10d7221 */ /* 0x000fc60000010000 */
[----:B------:R-:W-:Y:S04]  /*e4c0*/  STG.E.U16 [R8.64+-0x6e], R208 ;  /* 0xffff92d008007986 */ /* 0x000fe8000c101512 */
[----:B------:R-:W-:Y:S04]  /*e4d0*/  STG.E.U16 [R2.64+-0x70], R155 ;  /* 0xffff909b02007986 */ /* 0x000fe8000c101512 */
[----:B------:R-:W-:Y:S04]  /*e4e0*/  STG.E.U16 [R2.64+-0x6e], R153 ;  /* 0xffff929902007986 */ /* 0x000fe8000c101512 */
[----:B------:R-:W-:Y:S04]  /*e4f0*/  STG.E.U16 [R8.64+-0x60], R150 ;  /* 0xffffa09608007986 */ /* 0x000fe8000c101512 */
[----:B------:R-:W-:Y:S01]  /*e500*/  STG.E.U16 [R8.64+-0x5e], R148 ;  /* 0xffffa29408007986 */ /* 0x000fe2000c101512 */
[----:B------:R-:W-:-:S03]  /*e510*/  @!P6 PRMT R7, R28, 0x5410, RZ ;  /* 0x000054101c07e816 */ /* 0x000fc600000000ff */
[----:B------:R-:W-:Y:S01]  /*e520*/  STG.E.U16 [R2.64+-0x60], R149 ;  /* 0xffffa09502007986 */ /* 0x000fe2000c101512 */
[----:B------:R-:W-:-:S03]  /*e530*/  FADD.FTZ R15, R226, R15 ;  /* 0x0000000fe20f7221 */ /* 0x000fc60000010000 */
[----:B------:R-:W-:Y:S01]  /*e540*/  STG.E.U16 [R2.64+-0x5e], R147 ;  /* 0xffffa29302007986 */ /* 0x000fe2000c101512 */
[----:B------:R-:W-:-:S03]  /*e550*/  FADD.FTZ R14, R227, R13 ;  /* 0x0000000de30e7221 */ /* 0x000fc60000010000 */
[----:B------:R-:W-:Y:S04]  /*e560*/  STG.E.U16 [R8.64+-0x50], R146 ;  /* 0xffffb09208007986 */ /* 0x000fe8000c101512 */
[----:B------:R-:W-:Y:S04]  /*e570*/  STG.E.U16 [R8.64+-0x4e], R144 ;  /* 0xffffb29008007986 */ /* 0x000fe8000c101512 */
[----:B------:R-:W-:Y:S04]  /*e580*/  STG.E.U16 [R2.64+-0x50], R145 ;  /* 0xffffb09102007986 */ /* 0x000fe8000c101512 */
[----:B------:R-:W-:Y:S04]  /*e590*/  STG.E.U16 [R2.64+-0x4e], R143 ;  /* 0xffffb28f02007986 */ /* 0x000fe8000c101512 */
[----:B------:R-:W-:Y:S04]  /*e5a0*/  STG.E.U16 [R8.64+-0x40], R119 ;  /* 0xffffc07708007986 */ /* 0x000fe8000c101512 */
[----:B------:R-:W-:Y:S01]  /*e5b0*/  STG.E.U16 [R8.64+-0x3e], R118 ;  /* 0xffffc27608007986 */ /* 0x000fe2000c101512 */
[----:B------:R-:W-:-:S03]  /*e5c0*/  FADD.FTZ R13, R216, R15 ;  /* 0x0000000fd80d7221 */ /* 0x000fc60000010000 */
[----:B------:R-:W-:Y:S04]  /*e5d0*/  STG.E.U16 [R2.64+-0x40], R32 ;  /* 0xffffc02002007986 */ /* 0x000fe8000c101512 */
[----:B------:R-:W-:Y:S01]  /*e5e0*/  STG.E.U16 [R2.64+-0x3e], R35 ;  /* 0xffffc22302007986 */ /* 0x000fe2000c101512 */
[----:B------:R-:W-:-:S03]  /*e5f0*/  FADD.FTZ R14, R154, R14 ;  /* 0x0000000e9a0e7221 */ /* 0x000fc60000010000 */
[----:B------:R-:W-:Y:S04]  /*e600*/  STG.E.U16 [R8.64+-0x30], R139 ;  /* 0xffffd08b08007986 */ /* 0x000fe8000c101512 */
        /* <DEDUP_REMOVED lines=10> */
[----:B------:R1:W-:Y:S02]  /*e6b0*/  STG.E.U16 [R2.64+-0xe], R0 ;  /* 0xfffff20002007986 */ /* 0x0003e4000c101512 */
[----:B-1----:R-:W-:-:S02]  /*e6c0*/  FADD.FTZ R2, R215, R13 ;  /* 0x0000000dd7027221 */ /* 0x002fc40000010000 */
[----:B------:R-:W-:Y:S02]  /*e6d0*/  FADD.FTZ R0, R140, R14 ;  /* 0x0000000e8c007221 */ /* 0x000fe40000010000 */
[----:B------:R-:W-:Y:S02]  /*e6e0*/  FADD.FTZ R2, R214, R2 ;  /* 0x00000002d6027221 */ /* 0x000fe40000010000 */
[----:B------:R-:W-:Y:S02]  /*e6f0*/  FADD.FTZ R0, R142, R0 ;  /* 0x000000008e007221 */ /* 0x000fe40000010000 */
[----:B------:R-:W-:Y:S02]  /*e700*/  FADD.FTZ R2, R34, R2 ;  /* 0x0000000222027221 */ /* 0x000fe40000010000 */
[----:B------:R-:W-:-:S03]  /*e710*/  FADD.FTZ R0, R141, R0 ;  /* 0x000000008d007221 */ /* 0x000fc60000010000 */
[----:B------:R1:W-:Y:S04]  /*e720*/  STL [R1+0x28], R2 ;  /* 0x0000280201007387 */ /* 0x0003e80000100800 */
[----:B------:R1:W-:Y:S01]  /*e730*/  STL [R1+0x2c], R0 ;  /* 0x00002c0001007387 */ /* 0x0003e20000100800 */
[----:B------:R-:W-:Y:S01]  /*e740*/  HMMA.16816.F32 R108, R112, R16, R24 ;  /* 0x00000010706c723c */ /* 0x000fe20000001818 */
[----:B------:R-:W-:Y:S02]  /*e750*/  IADD3 R119, P1, R8, -0x100, RZ ;  /* 0xffffff0008777810 */ /* 0x000fe40007f3e0ff */
[----:B------:R-:W-:Y:S01]  /*e760*/  MOV R3, R151 ;  /* 0x0000009700037202 */ /* 0x000fe20000000f00 */
[----:B------:R-:W-:Y:S01]  /*e770*/  @P0 IMAD.MOV.U32 R3, RZ, RZ, R151 ;  /* 0x000000ffff030224 */ /* 0x000fe200078e0097 */
[----:B------:R-:W-:-:S03]  /*e780*/  IADD3.X R118, R9, -0x1, RZ, P1, !PT ;  /* 0xffffffff09767810 */ /* 0x000fc60000ffe4ff */
[----:B------:R-:W-:Y:S01]  /*e790*/  HMMA.16816.F32 R112, R112, R18, R20 ;  /* 0x000000127070723c */ /* 0x000fe20000001814 */
[----:B------:R-:W-:Y:S11]  /*e7a0*/  @P0 BRA `(.L_x_486) ;  /* 0x0000001000000947 */ /* 0x000ff60003800000 */
.L_x_482:
[----:B------:R-:W-:-:S12]  /*e7b0*/  UIADD3 UR21, UR20, -0x1, URZ ;  /* 0xffffffff14157890 */ /* 0x000fd8000fffe03f */
.L_x_486:
[----:B------:R-:W-:-:S13]  /*e7c0*/  ISETP.LE.AND P0, PT, RZ, UR21, PT ;  /* 0x00000015ff007c0c */ /* 0x000fda000bf03270 */
[----:B------:R-:W-:Y:S05]  /*e7d0*/  @!P0 BRA `(.L_x_487) ;  /* 0x00004c5000008947 */ /* 0x000fea0003800000 */
[----:B------:R-:W2:Y:S01]  /*e7e0*/  LDL.64 R12, [R1+0x38] ;  /* 0x00003800010c7983 */ /* 0x000ea20000100a00 */
[----:B---3--:R-:W-:Y:S01]  /*e7f0*/  IMAD.MOV.U32 R117, RZ, RZ, R3 ;  /* 0x000000ffff757224 */ /* 0x008fe200078e0003 */
[----:B------:R-:W-:Y:S01]  /*e800*/  ULDC UR8, c[0x0][0x228] ;  /* 0x00008a0000087ab9 */ /* 0x000fe20000000800 */
[----:B-1----:R-:W-:Y:S01]  /*e810*/  MOV R0, R116 ;  /* 0x0000007400007202 */ /* 0x002fe20000000f00 */
[----:B------:R-:W3:Y:S04]  /*e820*/  LDL R11, [R1+0x44] ;  /* 0x00004400010b7983 */ /* 0x000ee80000100800 */
[----:B------:R-:W4:Y:S01]  /*e830*/  LDL R10, [R1+0x50] ;  /* 0x00005000010a7983 */ /* 0x000f220000100800 */
[----:B------:R-:W-:Y:S01]  /*e840*/  PRMT R3, R251, 0x7054, R251 ;  /* 0x00007054fb037816 */ /* 0x000fe200000000fb */
[----:B------:R-:W-:-:S02]  /*e850*/  USHF.L.U32 UR8, UR8, 0x3, URZ ;  /* 0x0000000308087899 */ /* 0x000fc4000800063f */
[----:B------:R-:W4:Y:S02]  /*e860*/  LDL.LU R9, [R1+0xb8] ;  /* 0x0000b80001097983 */ /* 0x000f240000300800 */
[----:B------:R-:W-:Y:S02]  /*e870*/  USHF.R.S32.HI UR4, URZ, 0x1f, UR8 ;  /* 0x0000001f3f047899 */ /* 0x000fe40008011408 */
[----:B------:R-:W4:Y:S01]  /*e880*/  LDL.LU R2, [R1+0xc8] ;  /* 0x0000c80001027983 */ /* 0x000f220000300800 */
[----:B------:R-:W-:Y:S02]  /*e890*/  USHF.L.U32 UR20, UR8, 0x1, URZ ;  /* 0x0000000108147899 */ /* 0x000fe4000800063f */
[----:B------:R-:W-:Y:S01]  /*e8a0*/  USHF.L.U64.HI UR8, UR8, 0x1, UR4 ;  /* 0x0000000108087899 */ /* 0x000fe20008010204 */
[----:B------:R-:W4:Y:S04]  /*e8b0*/  LDL.LU.64 R6, [R1+0xb0] ;  /* 0x0000b00001067983 */ /* 0x000f280000300a00 */
[----:B------:R-:W4:Y:S04]  /*e8c0*/  LDL.LU.64 R4, [R1+0xc0] ;  /* 0x0000c00001047983 */ /* 0x000f280000300a00 */
[----:B------:R-:W4:Y:S01]  /*e8d0*/  LDL.LU R8, [R1+0xac] ;  /* 0x0000ac0001087983 */ /* 0x000f220000300800 */
[----:B--2---:R-:W-:-:S02]  /*e8e0*/  IMAD.MOV.U32 R14, RZ, RZ, R12 ;  /* 0x000000ffff0e7224 */ /* 0x004fc400078e000c */
[----:B---3--:R-:W-:Y:S01]  /*e8f0*/  IMAD.MOV.U32 R12, RZ, RZ, R11 ;  /* 0x000000ffff0c7224 */ /* 0x008fe200078e000b */
[----:B----4-:R-:W-:Y:S01]  /*e900*/  MOV R11, R10 ;  /* 0x0000000a000b7202 */ /* 0x010fe20000000f00 */
[----:B------:R-:W-:Y:S02]  /*e910*/  IMAD.MOV.U32 R10, RZ, RZ, R9 ;  /* 0x000000ffff0a7224 */ /* 0x000fe400078e0009 */
[----:B------:R-:W-:-:S04]  /*e920*/  IMAD.WIDE.U32 R210, R2, -0x2daee0ad, RZ ;  /* 0xd2511f5302d27825 */ /* 0x000fc800078e00ff */
[----:B------:R-:W-:Y:S01]  /*e930*/  IMAD.MOV.U32 R3, RZ, RZ, R7 ;  /* 0x000000ffff037224 */ /* 0x000fe200078e0007 */
[----:B------:R-:W-:Y:S01]  /*e940*/  MOV R2, R4 ;  /* 0x0000000400027202 */ /* 0x000fe20000000f00 */
[----:B------:R-:W-:-:S05]  /*e950*/  IMAD.WIDE.U32 R8, R8, -0x326172a9, RZ ;  /* 0xcd9e8d5708087825 */ /* 0x000fca00078e00ff */
[----:B------:R1:W-:Y:S04]  /*e960*/  STL.64 [R1+0x18], R8 ;  /* 0x0000180801007387 */ /* 0x0003e80000100a00 */
[----:B------:R1:W-:Y:S01]  /*e970*/  STL.64 [R1+0x30], R2 ;  /* 0x0000300201007387 */ /* 0x0003e20000100a00 */
[----:B------:R-:W-:Y:S02]  /*e980*/  LOP3.LUT R208, R9, R10, RZ, 0x3c, !PT ;  /* 0x0000000a09d07212 */ /* 0x000fe400078e3cff */
[----:B------:R-:W-:Y:S02]  /*e990*/  MOV R15, R13 ;  /* 0x0000000d000f7202 */ /* 0x000fe40000000f00 */
[----:B------:R-:W-:Y:S01]  /*e9a0*/  ISETP.GE.AND P5, PT, R14, c[0x0][0x220], PT ;  /* 0x000088000e007a0c */ /* 0x000fe20003fa6270 */
[----:B------:R-:W-:Y:S01]  /*e9b0*/  IMAD.WIDE.U32 R208, R208, -0x2daee0ad, RZ ;  /* 0xd2511f53d0d07825 */ /* 0x000fe200078e00ff */
[----:B------:R-:W-:-:S02]  /*e9c0*/  ISETP.GE.AND P4, PT, R12, c[0x0][0x220], PT ;  /* 0x000088000c007a0c */ /* 0x000fc40003f86270 */
[----:B------:R-:W-:Y:S01]  /*e9d0*/  ISETP.GE.AND P3, PT, R11, c[0x0][0x220], PT ;  /* 0x000088000b007a0c */ /* 0x000fe20003f66270 */
[----:B------:R-:W-:Y:S05]  /*e9e0*/  BRA `(.L_x_488) ;  /* 0x000006a000007947 */ /* 0x000fea0003800000 */
.L_x_490:
[----:B------:R-:W2:Y:S01]  /*e9f0*/  LDL.64 R202, [R1+0x58] ;  /* 0x0000580001ca7983 */ /* 0x000ea20000100a00 */
[----:B------:R-:W-:Y:S02]  /*ea00*/  ULDC.64 UR4, c[0x0][0x198] ;  /* 0x0000660000047ab9 */ /* 0x000fe40000000a00 */
[----:B------:R-:W-:Y:S01]  /*ea10*/  UIADD3 UR25, UR21, -0x1, URZ ;  /* 0xffffffff15197890 */ /* 0x000fe2000fffe03f */
[----:B------:R-:W3:Y:S03]  /*ea20*/  LDL.64 R200, [R1+0x48] ;  /* 0x0000480001c87983 */ /* 0x000ee60000100a00 */
[----:B------:R-:W-:Y:S01]  /*ea30*/  USHF.R.S32.HI UR24, URZ, 0x1f, UR25 ;  /* 0x0000001f3f187899 */ /* 0x000fe20008011419 */
[----:B------:R1:W-:Y:S01]  /*ea40*/  @P5 STS.128 [R199+0x6000], RZ ;  /* 0x006000ffc7005388 */ /* 0x0003e20000000c00 */
[----:B------:R-:W-:Y:S02]  /*ea50*/  UIMAD.WIDE.U32 UR26, UR25, UR4, URZ ;  /* 0x00000004191a72a5 */ /* 0x000fe4000f8e003f */
[----:B------:R-:W-:Y:S04]  /*ea60*/  UIMAD UR24, UR24, UR4, URZ ;  /* 0x00000004181872a4 */ /* 0x000fe8000f8e023f */
[----:B------:R-:W-:Y:S01]  /*ea70*/  UIMAD UR24, UR25, UR5, UR24 ;  /* 0x00000005191872a4 */ /* 0x000fe2000f8e0218 */
[----:B------:R-:W-:Y:S02]  /*ea80*/  IMAD.U32 R2, RZ, RZ, UR26 ;  /* 0x0000001aff027e24 */ /* 0x000fe4000f8e00ff */
[----:B------:R-:W-:Y:S01]  /*ea90*/  IMAD.U32 R3, RZ, RZ, UR26 ;  /* 0x0000001aff037e24 */ /* 0x000fe2000f8e00ff */
[----:B------:R-:W-:Y:S06]  /*eaa0*/  UIADD3 UR24, UR27, UR24, URZ ;  /* 0x000000181b187290 */ /* 0x000fec000fffe03f */
[----:B------:R-:W-:Y:S01]  /*eab0*/  IMAD.U32 R116, RZ, RZ, UR24 ;  /* 0x00000018ff747e24 */ /* 0x000fe2000f8e00ff */
[----:B--2---:R-:W-:Y:S04]  /*eac0*/  LEA R2, P1, R2, R202, 0x6 ;  /* 0x000000ca02027211 */ /* 0x004fe800078230ff */
[C---:B------:R-:W-:Y:S02]  /*ead0*/  @!P5 LEA R118, P0, R2.reuse, c[0x0][0x168], 0x1 ;  /* 0x00005a000276da11 */ /* 0x040fe400078008ff */
[----:B---3--:R-:W-:Y:S02]  /*eae0*/  LEA.HI.X R116, R3, R201, R116, 0x6, P1 ;  /* 0x000000c903747211 */ /* 0x008fe400008f3474 */
        /* <DEDUP_REMOVED lines=11> */
[C---:B------:R-:W-:Y:S02]  /*eba0*/  @!P5 LEA R152, P6, R3.reuse, c[0x0][0x168], 0x1 ;  /* 0x00005a000398da11 */ /* 0x040fe400078c08ff */
[C---:B------:R-:W-:Y:S01]  /*ebb0*/  @!P4 LEA R150, P1, R3.reuse, c[0x0][0x168], 0x1 ;  /* 0x00005a000396ca11 */ /* 0x040fe200078208ff */
[----:B------:R-:W-:Y:S01]  /*ebc0*/  @!PT LDS RZ, [RZ] ;  /* 0x00000000fffff984 */ /* 0x000fe20000000800 */
[----:B------:R-:W-:Y:S01]  /*ebd0*/  @!PT LDS RZ, [RZ] ;  /* 0x00000000fffff984 */ /* 0x000fe20000000800 */
[----:B------:R-:W-:Y:S01]  /*ebe0*/  @!PT LDS RZ, [RZ] ;  /* 0x00000000fffff984 */ /* 0x000fe20000000800 */
[----:B------:R1:W-:Y:S01]  /*ebf0*/  @!P4 LDGSTS.E.BYPASS.LTC128B.128 [R199+0x8000], [R156.64+0x80] ;  /* 0x080000809cc7cfae */ /* 0x0003e2000b901d52 */
[C---:B------:R-:W-:Y:S03]  /*ec00*/  @!P3 LEA R148, P0, R3.reuse, c[0x0][0x168], 0x1 ;  /* 0x00005a000394ba11 */ /* 0x040fe600078008ff */
[----:B------:R1:W-:Y:S04]  /*ec10*/  @P3 STS.128 [R199+0xa000], RZ ;  /* 0x00a000ffc7003388 */ /* 0x0003e80000000c00 */
[----:B------:R-:W-:Y:S01]  /*ec20*/  @!PT LDS RZ, [RZ] ;  /* 0x00000000fffff984 */ /* 0x000fe20000000800 */
[----:B------:R-:W-:Y:S01]  /*ec30*/  @!PT LDS RZ, [RZ] ;  /* 0x00000000fffff984 */ /* 0x000fe20000000800 */
[----:B------:R-:W-:Y:S01]  /*ec40*/  @!PT LDS RZ, [RZ] ;  /* 0x00000000fffff984 */ /* 0x000fe20000000800 */
[----:B------:R1:W-:Y:S04]  /*ec50*/  @!P3 LDGSTS.E.BYPASS.LTC128B.128 [R199+0xa000], [R154.64+0x100] ;  /* 0x0a0001009ac7bfae */ /* 0x0003e8000b901d52 */
[----:B------:R1:W-:Y:S01]  /*ec60*/  @P5 STS.128 [R199+0x6800], RZ ;  /* 0x006800ffc7005388 */ /* 0x0003e20000000c00 */
[----:B--2---:R-:W-:Y:S02]  /*ec70*/  IADD3.X R118, R116, UR6, RZ, P2, !PT ;  /* 0x0000000674767c10 */ /* 0x004fe400097fe4ff */
[C---:B------:R-:W-:Y:S02]  /*ec80*/  IADD3 R2, P2, R3.reuse, UR7, RZ ;  /* 0x0000000703027c10 */ /* 0x040fe4000ff5e0ff */
[C-C-:B------:R-:W-:Y:S02]  /*ec90*/  @!P5 LEA.HI.X R153, R3.reuse, c[0x0][0x16c], R118.reuse, 0x1, P6 ;  /* 0x00005b000399da11 */ /* 0x140fe400030f0c76 */
[C-C-:B------:R-:W-:Y:S02]  /*eca0*/  @!P4 LEA.HI.X R151, R3.reuse, c[0x0][0x16c], R118.reuse, 0x1, P1 ;  /* 0x00005b000397ca11 */ /* 0x140fe400008f0c76 */
[----:B------:R-:W-:Y:S01]  /*ecb0*/  @!P3 LEA.HI.X R149, R3, c[0x0][0x16c], R118, 0x1, P0 ;  /* 0x00005b000395ba11 */ /* 0x000fe200000f0c76 */
[----:B------:R-:W-:Y:S01]  /*ecc0*/  @!PT LDS RZ, [RZ] ;  /* 0x00000000fffff984 */ /* 0x000fe20000000800 */
[----:B------:R-:W-:Y:S01]  /*ecd0*/  @!PT LDS RZ, [RZ] ;  /* 0x00000000fffff984 */ /* 0x000fe20000000800 */
[----:B------:R-:W-:Y:S01]  /*ece0*/  @!PT LDS RZ, [RZ] ;  /* 0x00000000fffff984 */ /* 0x000fe20000000800 */
[----:B------:R1:W-:Y:S01]  /*ecf0*/  @!P5 LDGSTS.E.BYPASS.LTC128B.128 [R199+0x6800], [R152.64] ;  /* 0x0680000098c7dfae */ /* 0x0003e2000b901d52 */
        /* <DEDUP_REMOVED lines=12> */
[C---:B------:R-:W-:Y:S02]  /*edc0*/  @!P3 LEA.HI.X R141, R2.reuse, c[0x0][0x16c], R3, 0x1, P2 ;  /* 0x00005b00028dba11 */ /* 0x040fe400010f0c03 */
[----:B------:R-:W-:Y:S01]  /*edd0*/  IADD3 R116, P6, R2, UR7, RZ ;  /* 0x0000000702747c10 */ /* 0x000fe2000ffde0ff */
[----:B------:R-:W-:Y:S01]  /*ede0*/  @!PT LDS RZ, [RZ] ;  /* 0x00000000fffff984 */ /* 0x000fe20000000800 */
[----:B------:R-:W-:Y:S01]  /*edf0*/  @!PT LDS RZ, [RZ] ;  /* 0x00000000fffff984 */ /* 0x000fe20000000800 */
[----:B------:R-:W-:Y:S01]  /*ee00*/  @!PT LDS RZ, [RZ] ;  /* 0x00000000fffff984 */ /* 0x000fe20000000800 */
[----:B------:R1:W-:Y:S03]  /*ee10*/  @!P3 LDGSTS.E.BYPASS.LTC128B.128 [R199+0xa800], [R148.64+0x100] ;  /* 0x0a80010094c7bfae */ /* 0x0003e6000b901d52 */
[C---:B------:R-:W-:Y:S01]  /*ee20*/  @!P4 LEA R138, P1, R116.reuse, c[0x0][0x168], 0x1 ;  /* 0x00005a00748aca11 */ /* 0x040fe200078208ff */
[----:B------:R1:W-:Y:S01]  /*ee30*/  @P5 STS.128 [R199+0x7000], RZ ;  /* 0x007000ffc7005388 */ /* 0x0003e20000000c00 */
[C---:B------:R-:W-:Y:S02]  /*ee40*/  @!P3 LEA R136, P0, R116.reuse, c[0x0][0x168], 0x1 ;  /* 0x00005a007488ba11 */ /* 0x040fe400078008ff */
[----:B------:R-:W-:Y:S01]  /*ee50*/  IADD3.X R118, R3, UR6, RZ, P6, !PT ;  /* 0x0000000603767c10 */ /* 0x000fe2000b7fe4ff */
[----:B------:R-:W-:Y:S01]  /*ee60*/  @!PT LDS RZ, [RZ] ;  /* 0x00000000fffff984 */ /* 0x000fe20000000800 */
[----:B------:R-:W-:Y:S01]  /*ee70*/  @!PT LDS RZ, [RZ] ;  /* 0x00000000fffff984 */ /* 0x000fe20000000800 */
[----:B------:R-:W-:Y:S01]  /*ee80*/  @!PT LDS RZ, [RZ] ;  /* 0x00000000fffff984 */ /* 0x000fe20000000800 */
[----:B------:R1:W-:Y:S01]  /*ee90*/  @!P5 LDGSTS.E.BYPASS.LTC128B.128 [R199+0x7000], [R146.64] ;  /* 0x0700000092c7dfae */ /* 0x0003e2000b901d52 */
        /* <DEDUP_REMOVED lines=31> */
.L_x_488:
[----:B------:R-:W2:Y:S01]  /*f090*/  LDL.64 R4, [R1+0x30] ;  /* 0x0000300001047983 */ /* 0x000ea20000100a00 */
[----:B------:R-:W-:Y:S04]  /*f0a0*/  DEPBAR.LE SB0, 0x0 ;  /* 0x000080000000791a */ /* 0x000fe80000000000 */
[----:B------:R-:W-:Y:S01]  /*f0b0*/  BAR.SYNC.DEFER_BLOCKING 0x0 ;  /* 0x0000000000007b1d */ /* 0x000fe20000010000 */
[----:B------:R-:W-:Y:S01]  /*f0c0*/  USHF.R.S32.HI UR5, URZ, 0x1f, UR21 ;  /* 0x0000001f3f057899 */ /* 0x000fe20008011415 */
[----:B-1----:R-:W-:Y:S01]  /*f0d0*/  IMAD.U32 R2, RZ, RZ, UR21 ;  /* 0x00000015ff027e24 */ /* 0x002fe2000f8e00ff */
[----:B------:R-:W-:Y:S02]  /*f0e0*/  UIMAD UR4, UR11, UR21, URZ ;  /* 0x000000150b0472a4 */ /* 0x000fe4000f8e023f */
[----:B------:R-:W-:Y:S02]  /*f0f0*/  UISETP.GE.AND UP0, UPT, UR21, 0x1, UPT ;  /* 0x000000011500788c */ /* 0x000fe4000bf06270 */
[----:B------:R-:W-:Y:S01]  /*f100*/  UIMAD UR4, UR5, UR12, UR4 ;  /* 0x0000000c050472a4 */ /* 0x000fe2000f8e0204 */
[----:B------:R-:W-:Y:S01]  /*f110*/  @P5 STS.128 [R199+0xc000], RZ ;  /* 0x00c000ffc7005388 */ /* 0x000fe20000000c00 */
[----:B--2---:R-:W-:Y:S05]  /*f120*/  IMAD.WIDE.U32 R2, R2, UR12, R4 ;  /* 0x0000000c02027c25 */ /* 0x004fea000f8e0004 */
[C---:B------:R-:W-:Y:S02]  /*f130*/  @!P5 LEA R6, P6, R2.reuse, c[0x0][0x170], 0x1 ;  /* 0x00005c000206da11 */ /* 0x040fe400078c08ff */
[----:B------:R-:W-:Y:S02]  /*f140*/  IADD3 R4, R3, UR4, RZ ;  /* 0x0000000403047c10 */ /* 0x000fe4000fffe0ff */
        /* <DEDUP_REMOVED lines=10> */
[----:B------:R-:W-:Y:S01]  /*f1f0*/  @P4 STS.128 [R199+0xe000], RZ ;  /* 0x00e000ffc7004388 */ /* 0x000fe20000000c00 */
[C---:B------:R-:W-:Y:S02]  /*f200*/  @!P5 LEA R22, P6, R3.reuse, c[0x0][0x170], 0x1 ;  /* 0x00005c000316da11 */ /* 0x040fe400078c08ff */
[----:B------:R-:W-:Y:S01]  /*f210*/  IADD3.X R4, R4, UR9, RZ, P2, !PT ;  /* 0x0000000904047c10 */ /* 0x000fe200097fe4ff */
[----:B------:R-:W-:Y:S01]  /*f220*/  @!PT LDS RZ, [RZ] ;  /* 0x00000000fffff984 */ /* 0x000fe20000000800 */
[----:B------:R-:W-:Y:S01]  /*f230*/  @!PT LDS RZ, [RZ] ;  /* 0x00000000fffff984 */ /* 0x000fe20000000800 */
[----:B------:R-:W-:Y:S01]  /*f240*/  @!PT LDS RZ, [RZ] ;  /* 0x00000000fffff984 */ /* 0x000fe20000000800 */
[----:B------:R2:W-:Y:S01]  /*f250*/  @!P4 LDGSTS.E.BYPASS.LTC128B.128 [R199+0xe000], [R26.64+0x80] ;  /* 0x0e0000801ac7cfae */ /* 0x0005e2000b901d52 */
[C---:B-----5:R-:W-:Y:S02]  /*f260*/  @!P4 LEA R20, P1, R3.reuse, c[0x0][0x170], 0x1 ;  /* 0x00005c000314ca11 */ /* 0x060fe400078208ff */
[C-C-:B------:R-:W-:Y:S01]  /*f270*/  @!P5 LEA.HI.X R23, R3.reuse, c[0x0][0x174], R4.reuse, 0x1, P6 ;  /* 0x00005d000317da11 */ /* 0x140fe200030f0c04 */
[----:B------:R-:W-:Y:S01]  /*f280*/  @P3 STS.128 [R199+0x10000], RZ ;  /* 0x010000ffc7003388 */ /* 0x000fe20000000c00 */
[C-C-:B------:R-:W-:Y:S02]  /*f290*/  @!P4 LEA.HI.X R21, R3.reuse, c[0x0][0x174], R4.reuse, 0x1, P1 ;  /* 0x00005d000315ca11 */ /* 0x140fe400008f0c04 */
[C---:B------:R-:W-:Y:S01]  /*f2a0*/  @!P3 LEA R18, P0, R3.reuse, c[0x0][0x170], 0x1 ;  /* 0x00005c000312ba11 */ /* 0x040fe200078008ff */
[----:B------:R-:W-:Y:S01]  /*f2b0*/  @!PT LDS RZ, [RZ] ;  /* 0x00000000fffff984 */ /* 0x000fe20000000800 */
[----:B------:R-:W-:Y:S01]  /*f2c0*/  @!PT LDS RZ, [RZ] ;  /* 0x00000000fffff984 */ /* 0x000fe20000000800 */
[----:B------:R-:W-:Y:S01]  /*f2d0*/  @!PT LDS RZ, [RZ] ;  /* 0x00000000fffff984 */ /* 0x000fe20000000800 */
[----:B------:R2:W-:Y:S01]  /*f2e0*/  @!P3 LDGSTS.E.BYPASS.LTC128B.128 [R199+0x10000], [R24.64+0x100] ;  /* 0x1000010018c7bfae */ /* 0x0005e2000b901d52 */
[C---:B------:R-:W-:Y:S02]  /*f2f0*/  IADD3 R2, P2, R3.reuse, UR14, RZ ;  /* 0x0000000e03027c10 */ /* 0x040fe4000ff5e0ff */
[----:B------:R-:W-:Y:S01]  /*f300*/  @!P3 LEA.HI.X R19, R3, c[0x0][0x174], R4, 0x1, P0 ;  /* 0x00005d000313ba11 */ /* 0x000fe200000f0c04 */
[----:B------:R-:W-:Y:S01]  /*f310*/  @P5 STS.128 [R199+0xc800], RZ ;  /* 0x00c800ffc7005388 */ /* 0x000fe20000000c00 */
[----:B------:R-:W-:Y:S02]  /*f320*/  @!P5 LEA R16, P1, R2, c[0x0][0x170], 0x1 ;  /* 0x00005c000210da11 */ /* 0x000fe400078208ff */
[----:B------:R-:W-:Y:S01]  /*f330*/  IADD3.X R4, R4, UR9, RZ, P2, !PT ;  /* 0x0000000904047c10 */ /* 0x000fe200097fe4ff */
[----:B------:R-:W-:Y:S01]  /*f340*/  @!PT LDS RZ, [RZ] ;  /* 0x00000000fffff984 */ /* 0x000fe20000000800 */
[----:B------:R-:W-:Y:S01]  /*f350*/  @!PT LDS RZ, [RZ] ;  /* 0x00000000fffff984 */ /* 0x000fe20000000800 */
[----:B------:R-:W-:Y:S01]  /*f360*/  @!PT LDS RZ, [RZ] ;  /* 0x00000000fffff984 */ /* 0x000fe20000000800 */
[----:B------:R3:W-:Y:S01]  /*f370*/  @!P5 LDGSTS.E.BYPASS.LTC128B.128 [R199+0xc800], [R22.64] ;  /* 0x0c80000016c7dfae */ /* 0x0007e2000b901d52 */
[C---:B------:R-:W-:Y:S02]  /*f380*/  @!P4 LEA R12, P0, R2.reuse, c[0x0][0x170], 0x1 ;  /* 0x00005c00020cca11 */ /* 0x040fe400078008ff */
        /* <DEDUP_REMOVED lines=11> */
[----:B------:R-:W-:Y:S02]  /*f440*/  IADD3.X R5, R4, UR9, RZ, P6, !PT ;  /* 0x0000000904057c10 */ /* 0x000fe4000b7fe4ff */
[C---:B------:R-:W-:Y:S01]  /*f450*/  @!P5 LEA R14, P6, R3.reuse, c[0x0][0x170], 0x1 ;  /* 0x00005c00030eda11 */ /* 0x040fe200078c08ff */
[----:B------:R-:W-:Y:S01]  /*f460*/  @!PT LDS RZ, [RZ] ;  /* 0x00000000fffff984 */ /* 0x000fe20000000800 */
[----:B------:R-:W-:Y:S01]  /*f470*/  @!PT LDS RZ, [RZ] ;  /* 0x00000000fffff984 */ /* 0x000fe20000000800 */
[----:B------:R-:W-:Y:S01]  /*f480*/  @!PT LDS RZ, [RZ] ;  /* 0x00000000fffff984 */ /* 0x000fe20000000800 */
[----:B------:R4:W-:Y:S01]  /*f490*/  @!P3 LDGSTS.E.BYPASS.LTC128B.128 [R199+0x10800], [R18.64+0x100] ;  /* 0x1080010012c7bfae */ /* 0x0009e2000b901d52 */
[C---:B------:R-:W-:Y:S02]  /*f4a0*/  @!P4 LEA R8, P1, R3.reuse, c[0x0][0x170], 0x1 ;  /* 0x00005c000308ca11 */ /* 0x040fe400078208ff */
[C-C-:B------:R-:W-:Y:S01]  /*f4b0*/  @!P5 LEA.HI.X R15, R3.reuse, c[0x0][0x174], R5.reuse, 0x1, P6 ;  /* 0x00005d00030fda11 */ /* 0x140fe200030f0c05 */
[----:B------:R-:W-:Y:S01]  /*f4c0*/  @P5 STS.128 [R199+0xd000], RZ ;  /* 0x00d000ffc7005388 */ /* 0x000fe20000000c00 */
[C-C-:B------:R-:W-:Y:S02]  /*f4d0*/  @!P4 LEA.HI.X R9, R3.reuse, c[0x0][0x174], R5.reuse, 0x1, P1 ;  /* 0x00005d000309ca11 */ /* 0x140fe400008f0c05 */
[C---:B-1----:R-:W-:Y:S01]  /*f4e0*/  @!P3 LEA R6, P0, R3.reuse, c[0x0][0x170], 0x1 ;  /* 0x00005c000306ba11 */ /* 0x042fe200078008ff */
[----:B------:R-:W-:Y:S01]  /*f4f0*/  @!PT LDS RZ, [RZ] ;  /* 0x00000000fffff984 */ /* 0x000fe20000000800 */
[----:B------:R-:W-:Y:S01]  /*f500*/  @!PT LDS RZ, [RZ] ;  /* 0x00000000fffff984 */ /* 0x000fe20000000800 */
[----:B------:R-:W-:Y:S01]  /*f510*/  @!PT LDS RZ, [RZ] ;  /* 0x00000000fffff984 */ /* 0x000fe20000000800 */
[----:B------:R4:W-:Y:S03]  /*f520*/  @!P5 LDGSTS.E.BYPASS.LTC128B.128 [R199+0xd000], [R16.64] ;  /* 0x0d00000010c7dfae */ /* 0x0009e6000b901d52 */
[----:B------:R-:W-:Y:S01]  /*f530*/  @!P3 LEA.HI.X R7, R3, c[0x0][0x174], R5, 0x1, P0 ;  /* 0x00005d000307ba11 */ /* 0x000fe200000f0c05 */
[----:B------:R-:W-:Y:S01]  /*f540*/  @P4 STS.128 [R199+0xf000], RZ ;  /* 0x00f000ffc7004388 */ /* 0x000fe20000000c00 */
[----:B------:R-:W-:Y:S03]  /*f550*/  PLOP3.LUT P0, PT, PT, PT, UP0, 0x80, 0x0 ;  /* 0x000000000000781c */ /* 0x000fe60003f0f008 */
        /* <DEDUP_REMOVED lines=25> */
[----:B----4-:R-:W-:Y:S04]  /*f6f0*/  LDSM.16.M88.4 R16, [R176+0x6800] ;  /* 0x00680000b010783b */ /* 0x010fe80000000200 */
[----:B--2---:R-:W-:Y:S04]  /*f700*/  LDSM.16.M88.4 R24, [R176+0x7000] ;  /* 0x00700000b018783b */ /* 0x004fe80000000200 */
[----:B------:R-:W-:Y:S04]  /*f710*/  LDSM.16.M88.4 R136, [R176+0x7800] ;  /* 0x00780000b088783b */ /* 0x000fe80000000200 */
[----:B-1----:R-:W3:Y:S04]  /*f720*/  LDSM.16.M88.4 R8, [R176+0x6000] ;  /* 0x00600000b008783b */ /* 0x002ee80000000200 */
[----:B------:R-:W0:Y:S04]  /*f730*/  LDGDEPBAR ;  /* 0x00000000000079af */ /* 0x000e280000000000 */
[----:B------:R-:W-:Y:S04]  /*f740*/  LDSM.16.M88.4 R140, [R184] ;  /* 0x00000000b88c783b */ /* 0x000fe80000000200 */
[----:B------:R-:W1:Y:S04]  /*f750*/  LDSM.16.M88.4 R144, [R187] ;  /* 0x00000000bb90783b */ /* 0x000e680000000200 */
[----:B------:R-:W2:Y:S04]  /*f760*/  LDSM.16.M88.4 R148, [R198] ;  /* 0x00000000c694783b */ /* 0x000ea80000000200 */
[----:B------:R-:W4:Y:S04]  /*f770*/  LDSM.16.M88.4 R152, [R197] ;  /* 0x00000000c598783b */ /* 0x000f280000000200 */
[----:B------:R-:W1:Y:S04]  /*f780*/  LDSM.16.M88.4 R156, [R196] ;  /* 0x00000000c49c783b */ /* 0x000e680000000200 */
[----:B------:R-:W-:Y:S04]  /*f790*/  LDSM.16.M88.4 R160, [R186] ;  /* 0x00000000baa0783b */ /* 0x000fe80000000200 */
[----:B------:R-:W1:Y:S04]  /*f7a0*/  LDSM.16.M88.4 R164, [R182+0x6000] ;  /* 0x00600000b6a4783b */ /* 0x000e680000000200 */
[----:B------:R-:W1:Y:S01]  /*f7b0*/  LDSM.16.M88.4 R168, [R182+0x6800] ;  /* 0x00680000b6a8783b */ /* 0x000e620000000200 */
[C---:B---3--:R-:W-:Y:S03]  /*f7c0*/  HMMA.16816.F32 R4, R32.reuse, R8, RZ ;  /* 0x000000082004723c */ /* 0x048fe600000018ff */
[----:B------:R-:W-:Y:S05]  /*f7d0*/  LDSM.16.M88.4 R172, [R182+0x7800] ;  /* 0x00780000b6ac783b */ /* 0x000fea0000000200 */
[C---:B------:R-:W-:Y:S08]  /*f7e0*/  HMMA.16816.F32 R8, R32.reuse, R10, RZ ;  /* 0x0000000a2008723c */ /* 0x040ff000000018ff */
[C---:B------:R-:W-:Y:S08]  /*f7f0*/  HMMA.16816.F32 R12, R32.reuse, R16, RZ ;  /* 0x00000010200c723c */ /* 0x040ff000000018ff */
[C---:B------:R-:W-:Y:S08]  /*f800*/  HMMA.16816.F32 R16, R32.reuse, R18, RZ ;  /* 0x000000122010723c */ /* 0x040ff000000018ff */
[C---:B------:R-:W-:Y:S08]  /*f810*/  HMMA.16816.F32 R20, R32.reuse, R24, RZ ;  /* 0x000000182014723c */ /* 0x040ff000000018ff */
[C---:B------:R-:W-:Y:S08]  /*f820*/  HMMA.16816.F32 R24, R32.reuse, R26, RZ ;  /* 0x0000001a2018723c */ /* 0x040ff000000018ff */
[C---:B------:R-:W-:Y:S08]  /*f830*/  HMMA.16816.F32 R28, R32.reuse, R136, RZ ;  /* 0x00000088201c723c */ /* 0x040ff000000018ff */
[----:B------:R-:W-:Y:S01]  /*f840*/  HMMA.16816.F32 R32, R32, R138, RZ ;  /* 0x0000008a2020723c */ /* 0x000fe200000018ff */
[----:B------:R-:W3:Y:S07]  /*f850*/  LDSM.16.M88.4 R136, [R182+0x7000] ;  /* 0x00700000b688783b */ /* 0x000eee0000000200 */
[C---:B-1----:R-:W-:Y:S08]  /*f860*/  HMMA.16816.F32 R4, R140.reuse, R144, R4 ;  /* 0x000000908c04723c */ /* 0x042ff00000001804 */
[C---:B------:R-:W-:Y:S01]  /*f870*/  HMMA.16816.F32 R8, R140.reuse, R146, R8 ;  /* 0x000000928c08723c */ /* 0x040fe20000001808 */
[----:B------:R-:W-:Y:S07]  /*f880*/  LDSM.16.M88.4 R144, [R185] ;  /* 0x00000000b990783b */ /* 0x000fee0000000200 */
[C---:B--2---:R-:W-:Y:S08]  /*f890*/  HMMA.16816.F32 R12, R140.reuse, R148, R12 ;  /* 0x000000948c0c723c */ /* 0x044ff0000000180c */
[C---:B------:R-:W-:Y:S01]  /*f8a0*/  HMMA.16816.F32 R16, R140.reuse, R150, R16 ;  /* 0x000000968c10723c */ /* 0x040fe20000001810 */
[----:B------:R-:W1:Y:S07]  /*f8b0*/  LDSM.16.M88.4 R148, [R181] ;  /* 0x00000000b594783b */ /* 0x000e6e0000000200 */
[C---:B----4-:R-:W-:Y:S08]  /*f8c0*/  HMMA.16816.F32 R20, R140.reuse, R152, R20 ;  /* 0x000000988c14723c */ /* 0x050ff00000001814 */
[C---:B------:R-:W-:Y:S01]  /*f8d0*/  HMMA.16816.F32 R24, R140.reuse, R154, R24 ;  /* 0x0000009a8c18723c */ /* 0x040fe20000001818 */
[----:B------:R-:W2:Y:S07]  /*f8e0*/  LDSM.16.M88.4 R152, [R181+0x800] ;  /* 0x00080000b598783b */ /* 0x000eae0000000200 */
[C---:B------:R-:W-:Y:S08]  /*f8f0*/  HMMA.16816.F32 R28, R140.reuse, R156, R28 ;  /* 0x0000009c8c1c723c */ /* 0x040ff0000000181c */
[----:B------:R-:W-:Y:S01]  /*f900*/  HMMA.16816.F32 R32, R140, R158, R32 ;  /* 0x0000009e8c20723c */ /* 0x000fe20000001820 */
[----:B------:R-:W4:Y:S04]  /*f910*/  LDSM.16.M88.4 R140, [R181+0x1000] ;  /* 0x00100000b58c783b */ /* 0x000f280000000200 */
[----:B------:R-:W1:Y:S03]  /*f920*/  LDSM.16.M88.4 R156, [R181+0x1800] ;  /* 0x00180000b59c783b */ /* 0x000e660000000200 */
[C---:B------:R-:W-:Y:S08]  /*f930*/  HMMA.16816.F32 R4, R160.reuse, R164, R4 ;  /* 0x000000a4a004723c */ /* 0x040ff00000001804 */
[C---:B------:R-:W-:Y:S01]  /*f940*/  HMMA.16816.F32 R8, R160.reuse, R166, R8 ;  /* 0x000000a6a008723c */ /* 0x040fe20000001808 */
[----:B------:R-:W-:Y:S07]  /*f950*/  LDSM.16.M88.4 R164, [R176+0x8000] ;  /* 0x00800000b0a4783b */ /* 0x000fee0000000200 */
[C---:B------:R-:W-:Y:S08]  /*f960*/  HMMA.16816.F32 R12, R160.reuse, R168, R12 ;  /* 0x000000a8a00c723c */ /* 0x040ff0000000180c */
[C---:B------:R-:W-:Y:S01]  /*f970*/  HMMA.16816.F32 R16, R160.reuse, R170, R16 ;  /* 0x000000aaa010723c */ /* 0x040fe20000001810 */
[----:B------:R-:W-:Y:S07]  /*f980*/  LDSM.16.M88.4 R168, [R176+0x8800] ;  /* 0x00880000b0a8783b */ /* 0x000fee0000000200 */
[C---:B---3--:R-:W-:Y:S08]  /*f990*/  HMMA.16816.F32 R20, R160.reuse, R136, R20 ;  /* 0x00000088a014723c */ /* 0x048ff00000001814 */
[C---:B------:R-:W-:Y:S01]  /*f9a0*/  HMMA.16816.F32 R24, R160.reuse, R138, R24 ;  /* 0x0000008aa018723c */ /* 0x040fe20000001818 */
[----:B------:R-:W3:Y:S07]  /*f9b0*/  LDSM.16.M88.4 R136, [R183+0x2000] ;  /* 0x00200000b788783b */ /* 0x000eee0000000200 */
[C---:B------:R-:W-:Y:S08]  /*f9c0*/  HMMA.16816.F32 R28, R160.reuse, R172, R28 ;  /* 0x000000aca01c723c */ /* 0x040ff0000000181c */
[----:B------:R-:W-:Y:S01]  /*f9d0*/  HMMA.16816.F32 R32, R160, R174, R32 ;  /* 0x000000aea020723c */ /* 0x000fe20000001820 */
[----:B------:R-:W3:Y:S04]  /*f9e0*/  LDSM.16.M88.4 R160, [R176+0x9000] ;  /* 0x00900000b0a0783b */ /* 0x000ee80000000200 */
[----:B------:R-:W3:Y:S03]  /*f9f0*/  LDSM.16.M88.4 R172, [R176+0x9800] ;  /* 0x00980000b0ac783b */ /* 0x000ee60000000200 */
[C---:B-1----:R-:W-:Y:S08]  /*fa00*/  HMMA.16816.F32 R4, R144.reuse, R148, R4 ;  /* 0x000000949004723c */ /* 0x042ff00000001804 */
[C---:B------:R-:W-:Y:S01]  /*fa10*/  HMMA.16816.F32 R8, R144.reuse, R150, R8 ;  /* 0x000000969008723c */ /* 0x040fe20000001808 */
[----:B------:R-:W-:Y:S07]  /*fa20*/  LDSM.16.M88.4 R148, [R195] ;  /* 0x00000000c394783b */ /* 0x000fee0000000200 */
[C---:B--2---:R-:W-:Y:S08]  /*fa30*/  HMMA.16816.F32 R12, R144.reuse, R152, R12 ;  /* 0x00000098900c723c */ /* 0x044ff0000000180c */
[C---:B------:R-:W-:Y:S01]  /*fa40*/  HMMA.16816.F32 R16, R144.reuse, R154, R16 ;  /* 0x0000009a9010723c */ /* 0x040fe20000001810 */
[----:B------:R-:W-:Y:S07]  /*fa50*/  LDSM.16.M88.4 R152, [R194] ;  /* 0x00000000c298783b */ /* 0x000fee0000000200 */
[C---:B----4-:R-:W-:Y:S08]  /*fa60*/  HMMA.16816.F32 R20, R144.reuse, R140, R20 ;  /* 0x0000008c9014723c */ /* 0x050ff00000001814 */
[C---:B------:R-:W-:Y:S01]  /*fa70*/  HMMA.16816.F32 R24, R144.reuse, R142, R24 ;  /* 0x0000008e9018723c */ /* 0x040fe20000001818 */
[----:B------:R-:W1:Y:S07]  /*fa80*/  LDSM.16.M88.4 R140, [R184+0x2000] ;  /* 0x00200000b88c783b */ /* 0x000e6e0000000200 */
[C---:B------:R-:W-:Y:S08]  /*fa90*/  HMMA.16816.F32 R28, R144.reuse, R156, R28 ;  /* 0x0000009c901c723c */ /* 0x040ff0000000181c */
[----:B------:R-:W-:Y:S01]  /*faa0*/  HMMA.16816.F32 R32, R144, R158, R32 ;  /* 0x0000009e9020723c */ /* 0x000fe20000001820 */
[----:B------:R-:W2:Y:S04]  /*fab0*/  LDSM.16.M88.4 R144, [R193] ;  /* 0x00000000c190783b */ /* 0x000ea80000000200 */
[----:B------:R-:W4:Y:S03]  /*fac0*/  LDSM.16.M88.4 R156, [R192] ;  /* 0x00000000c09c783b */ /* 0x000f260000000200 */
        /* <DEDUP_REMOVED lines=22> */
[C---:B----4-:R-:W-:Y:S08]  /*fc30*/  HMMA.16816.F32 R28, R140.reuse, R156, R28 ;  /* 0x0000009c8c1c723c */ /* 0x050ff0000000181c */
[----:B------:R-:W-:Y:S01]  /*fc40*/  HMMA.16816.F32 R32, R140, R158, R32 ;  /* 0x0000009e8c20723c */ /* 0x000fe20000001820 */
[----:B------:R-:W2:Y:S04]  /*fc50*/  LDSM.16.M88.4 R140, [R181+0x3000] ;  /* 0x00300000b58c783b */ /* 0x000ea80000000200 */
[----:B------:R-:W4:Y:S03]  /*fc60*/  LDSM.16.M88.4 R156, [R181+0x3800] ;  /* 0x00380000b59c783b */ /* 0x000f260000000200 */
        /* <DEDUP_REMOVED lines=16> */
[C---:B------:R-:W-:Y:S08]  /*fd70*/  HMMA.16816.F32 R12, R144.reuse, R152, R12 ;  /* 0x00000098900c723c */ /* 0x040ff0000000180c */
[C---:B------:R-:W-:Y:S01]  /*fd80*/  HMMA.16816.F32 R16, R144.reuse, R154, R16 ;  /* 0x0000009a9010723c */ /* 0x040fe20000001810 */
[----:B------:R-:W-:Y:S07]  /*fd90*/  LDSM.16.M88.4 R152, [R190] ;  /* 0x00000000be98783b */ /* 0x000fee0000000200 */
[C---:B--2---:R-:W-:Y:S08]  /*fda0*/  HMMA.16816.F32 R20, R144.reuse, R140, R20 ;  /* 0x0000008c9014723c */ /* 0x044ff00000001814 */
[C---:B------:R-:W-:Y:S01]  /*fdb0*/  HMMA.16816.F32 R24, R144.reuse, R142, R24 ;  /* 0x0000008e9018723c */ /* 0x040fe20000001818 */
[----:B------:R-:W1:Y:S07]  /*fdc0*/  LDSM.16.M88.4 R140, [R184+0x4000] ;  /* 0x00400000b88c783b */ /* 0x000e6e0000000200 */
[C---:B----4-:R-:W-:Y:S08]  /*fdd0*/  HMMA.16816.F32 R28, R144.reuse, R156, R28 ;  /* 0x0000009c901c723c */ /* 0x050ff0000000181c */
        /* <DEDUP_REMOVED lines=29> */
[C---:B---3--:R-:W-:Y:S01]  /*ffb0*/  HMMA.16816.F32 R4, R160.reuse, R164, R4 ;  /* 0x000000a4a004723c */ /* 0x048fe20000001804 */
[----:B------:R-:W-:Y:S04]  /*ffc0*/  DEPBAR.LE SB0, 0x0 ;  /* 0x000080000000791a */ /* 0x000fe80000000000 */
[----:B------:R-:W-:Y:S03]  /*ffd0*/  BAR.SYNC.DEFER_BLOCKING 0x0 ;  /* 0x0000000000007b1d */ /* 0x000fe60000010000 */
[C---:B------:R-:W-:Y:S07]  /*ffe0*/  HMMA.16816.F32 R8, R160.reuse, R166, R8 ;  /* 0x000000a6a008723c */ /* 0x040fee0000001808 */
[----:B------:R-:W-:Y:S01]  /*fff0*/  IMAD.MOV.U32 R166, RZ, RZ, R119 ;  /* 0x000000ffffa67224 */ /* 0x000fe200078e0077 */
[C---:B------:R-:W-:Y:S04]  /*10000*/  HMMA.16816.F32 R12, R160.reuse, R168, R12 ;  /* 0x000000a8a00c723c */ /* 0x040fe8000000180c */
[----:B------:R-:W-:Y:S04]  /*10010*/  IMAD.MOV.U32 R167, RZ, RZ, R118 ;  /* 0x000000ffffa77224 */ /* 0x000fe800078e0076 */
[C---:B------:R-:W-:Y:S08]  /*10020*/  HMMA.16816.F32 R16, R160.reuse, R170, R16 ;  /* 0x000000aaa010723c */ /* 0x040ff00000001810 */
[C---:B------:R-:W-:Y:S08]  /*10030*/  HMMA.16816.F32 R20, R160.reuse, R136, R20 ;  /* 0x00000088a014723c */ /* 0x040ff00000001814 */
[C---:B------:R-:W-:Y:S08]  /*10040*/  HMMA.16816.F32 R24, R160.reuse, R138, R24 ;  /* 0x0000008aa018723c */ /* 0x040ff00000001818 */
[C---:B------:R-:W-:Y:S08]  /*10050*/  HMMA.16816.F32 R28, R160.reuse, R172, R28 ;  /* 0x000000aca01c723c */ /* 0x040ff0000000181c */
[----:B------:R-:W-:Y:S08]  /*10060*/  HMMA.16816.F32 R32, R160, R174, R32 ;  /* 0x000000aea020723c */ /* 0x000ff00000001820 */
[C---:B-1----:R-:W-:Y:S08]  /*10070*/  HMMA.16816.F32 R4, R144.reuse, R148, R4 ;  /* 0x000000949004723c */ /* 0x042ff00000001804 */
[C---:B------:R-:W-:Y:S08]  /*10080*/  HMMA.16816.F32 R8, R144.reuse, R150, R8 ;  /* 0x000000969008723c */ /* 0x040ff00000001808 */
[C---:B------:R-:W-:Y:S08]  /*10090*/  HMMA.16816.F32 R12, R144.reuse, R152, R12 ;  /* 0x00000098900c723c */ /* 0x040ff0000000180c */
[C---:B------:R-:W-:Y:S08]  /*100a0*/  HMMA.16816.F32 R16, R144.reuse, R154, R16 ;  /* 0x0000009a9010723c */ /* 0x040ff00000001810 */
[C---:B--2---:R-:W-:Y:S08]  /*100b0*/  HMMA.16816.F32 R20, R144.reuse, R140, R20 ;  /* 0x0000008c9014723c */ /* 0x044ff00000001814 */
[C---:B------:R-:W-:Y:S08]  /*100c0*/  HMMA.16816.F32 R24, R144.reuse, R142, R24 ;  /* 0x0000008e9018723c */ /* 0x040ff00000001818 */
[C---:B----4-:R-:W-:Y:S08]  /*100d0*/  HMMA.16816.F32 R28, R144.reuse, R156, R28 ;  /* 0x0000009c901c723c */ /* 0x050ff0000000181c */
[----:B------:R-:W-:Y:S01]  /*100e0*/  HMMA.16816.F32 R32, R144, R158, R32 ;  /* 0x0000009e9020723c */ /* 0x000fe20000001820 */
[----:B------:R-:W-:-:S07]  /*100f0*/  @P0 BRA `(.L_x_490) ;  /* 0xffffe8f000000947 */ /* 0x000fce000383ffff */
.L_x_489:
[----:B------:R-:W2:Y:S01]  /*10100*/  LDL.64 R174, [R1+0x18] ;  /* 0x0000180001ae7983 */ /* 0x000ea20000100a00 */
[----:B------:R-:W-:Y:S01]  /*10110*/  FMNMX.FTZ R2, R4, R0, !PT ;  /* 0x0000000004027209 */ /* 0x000fe20007810000 */
[----:B------:R-:W-:Y:S01]  /*10120*/  USHF.L.U32 UR31, UR21, 0x1, URZ ;  /* 0x00000001151f7899 */ /* 0x000fe2000800063f */
[----:B------:R-:W-:Y:S01]  /*10130*/  PRMT R169, R251, 0x7054, R251 ;  /* 0x00007054fba97816 */ /* 0x000fe200000000fb */
[----:B------:R-:W-:Y:S01]  /*10140*/  UIADD3 UR4, UR23, -0x4498517b, URZ ;  /* 0xbb67ae8517047890 */ /* 0x000fe2000fffe03f */
[----:B------:R-:W-:Y:S01]  /*10150*/  FMNMX.FTZ R2, R5, R2, !PT ;  /* 0x0000000205027209 */ /* 0x000fe20007810000 */
[----:B------:R-:W-:Y:S01]  /*10160*/  STL [R1+0xe0], R184 ;  /* 0x0000e0b801007387 */ /* 0x000fe20000100800 */
[----:B------:R-:W-:Y:S02]  /*10170*/  ULOP3.LUT UR5, UR31, UR23, URZ, 0x3c, !UPT ;  /* 0x000000171f057292 */ /* 0x000fe4000f8e3c3f */
[----:B------:R-:W-:Y:S01]  /*10180*/  FMNMX.FTZ R2, R8, R2, !PT ;  /* 0x0000000208027209 */ /* 0x000fe20007810000 */
[----:B------:R-:W-:Y:S01]  /*10190*/  STL [R1+0xdc], R183 ;  /* 0x0000dcb701007387 */ /* 0x000fe20000100800 */
[----:B------:R-:W-:Y:S02]  /*101a0*/  UIADD3 UR29, UR22, -0x61c88647, URZ ;  /* 0x9e3779b9161d7890 */ /* 0x000fe4000fffe03f */
[----:B------:R-:W-:Y:S01]  /*101b0*/  FMNMX.FTZ R2, R9, R2, !PT ;  /* 0x0000000209027209 */ /* 0x000fe20007810000 */
[----:B------:R-:W-:Y:S01]  /*101c0*/  UIADD3 UR24, UR22, 0x3c6ef372, URZ ;  /* 0x3c6ef37216187890 */ /* 0x000fe2000fffe03f */
[----:B------:R-:W-:Y:S01]  /*101d0*/  STL [R1+0xd8], R182 ;  /* 0x0000d8b601007387 */ /* 0x000fe20000100800 */
        /* <DEDUP_REMOVED lines=8> */
[----:B------:R-:W-:Y:S01]  /*10260*/  STL [R1+0xd4], R181 ;  /* 0x0000d4b501007387 */ /* 0x000fe20000100800 */
[----:B------:R-:W-:Y:S01]  /*10270*/  FMNMX.FTZ R116, R16, R3, !PT ;  /* 0x0000000310747209 */ /* 0x000fe20007810000 */
[----:B------:R-:W-:Y:S01]  /*10280*/  UIADD3 UR27, UR23, 0x646e171e, URZ ;  /* 0x646e171e171b7890 */ /* 0x000fe2000fffe03f */
[----:B------:R-:W-:Y:S01]  /*10290*/  FMNMX.FTZ R2, R10, R2, !PT ;  /* 0x000000020a027209 */ /* 0x000fe20007810000 */
[----:B------:R-:W-:Y:S01]  /*102a0*/  STL [R1+0xd0], R176 ;  /* 0x0000d0b001007387 */ /* 0x000fe20000100800 */
[----:B------:R-:W-:Y:S01]  /*102b0*/  FMNMX.FTZ R116, R17, R116, !PT ;  /* 0x0000007411747209 */ /* 0x000fe20007810000 */
[----:B------:R-:W-:Y:S01]  /*102c0*/  UIADD3 UR31, UR31, 0x1, URZ ;  /* 0x000000011f1f7890 */ /* 0x000fe2000fffe03f */
[----:B------:R-:W-:Y:S01]  /*102d0*/  FMNMX.FTZ R2, R11, R2, !PT ;  /* 0x000000020b027209 */ /* 0x000fe20007810000 */
[----:B-1----:R-:W-:Y:S01]  /*102e0*/  LDSM.16.MT88.4 R140, [R177+0xc000] ;  /* 0x00c00000b18c783b */ /* 0x002fe20000004200 */
[----:B------:R-:W-:Y:S01]  /*102f0*/  FMNMX.FTZ R116, R20, R116, !PT ;  /* 0x0000007414747209 */ /* 0x000fe20007810000 */
[----:B------:R-:W-:Y:S01]  /*10300*/  ULOP3.LUT UR31, UR31, UR23, URZ, 0x3c, !UPT ;  /* 0x000000171f1f7292 */ /* 0x000fe2000f8e3c3f */
        /* <DEDUP_REMOVED lines=15> */
[----:B------:R-:W-:Y:S03]  /*10400*/  FMNMX.FTZ R2, R27, R2, !PT ;  /* 0x000000021b027209 */ /* 0x000fe60007810000 */
[----:B------:R-:W1:Y:S01]  /*10410*/  SHFL.BFLY PT, R118, R116, 0x2, 0x1f ;  /* 0x0c401f0074767f89 */ /* 0x000e6200000e0000 */
[----:B------:R-:W-:Y:S04]  /*10420*/  FMNMX.FTZ R2, R30, R2, !PT ;  /* 0x000000021e027209 */ /* 0x000fe80007810000 */
[----:B------:R-:W-:Y:S04]  /*10430*/  FMNMX.FTZ R2, R31, R2, !PT ;  /* 0x000000021f027209 */ /* 0x000fe80007810000 */
[----:B------:R-:W-:Y:S04]  /*10440*/  FMNMX.FTZ R2, R34, R2, !PT ;  /* 0x0000000222027209 */ /* 0x000fe80007810000 */
[----:B------:R-:W-:Y:S05]  /*10450*/  FMNMX.FTZ R2, R35, R2, !PT ;  /* 0x0000000223027209 */ /* 0x000fea0007810000 */
[----:B------:R-:W3:Y:S01]  /*10460*/  SHFL.BFLY PT, R3, R2, 0x2, 0x1f ;  /* 0x0c401f0002037f89 */ /* 0x000ee200000e0000 */
[----:B-1----:R-:W-:Y:S07]  /*10470*/  FMNMX.FTZ R116, R116, R118, !PT ;  /* 0x0000007674747209 */ /* 0x002fee0007810000 */
[----:B------:R-:W1:Y:S01]  /*10480*/  SHFL.BFLY PT, R118, R116, 0x1, 0x1f ;  /* 0x0c201f0074767f89 */ /* 0x000e6200000e0000 */
[----:B---3--:R-:W-:Y:S02]  /*10490*/  FMNMX.FTZ R2, R2, R3, !PT ;  /* 0x0000000302027209 */ /* 0x008fe40007810000 */
[----:B------:R-:W-:Y:S01]  /*104a0*/  LOP3.LUT R3, R211, UR5, RZ, 0x3c, !PT ;  /* 0x00000005d3037c12 */ /* 0x000fe2000f8e3cff */
[----:B------:R-:W-:Y:S04]  /*104b0*/  UIADD3 UR5, UR23, -0x126145ec, URZ ;  /* 0xed9eba1417057890 */ /* 0x000fe8000fffe03f */
[----:B------:R-:W3:Y:S01]  /*104c0*/  SHFL.BFLY PT, R119, R2, 0x1, 0x1f ;  /* 0x0c201f0002777f89 */ /* 0x000ee200000e0000 */
[----:B------:R-:W-:Y:S01]  /*104d0*/  IMAD.WIDE.U32 R136, R3, -0x326172a9, RZ ;  /* 0xcd9e8d5703887825 */ /* 0x000fe200078e00ff */
[----:B-1----:R-:W-:Y:S04]  /*104e0*/  FMNMX.FTZ R116, R116, R118, !PT ;  /* 0x0000007674747209 */ /* 0x002fe80007810000 */
[C---:B------:R-:W-:Y:S01]  /*104f0*/  FSETP.NEU.FTZ.AND P0, PT, R116.reuse, -INF , PT ;  /* 0xff8000007400780b */ /* 0x040fe20003f1d000 */
[C---:B------:R-:W-:Y:S02]  /*10500*/  FMUL.FTZ R168, R116.reuse, c[0x0][0x23c] ;  /* 0x00008f0074a87a20 */ /* 0x040fe40000410000 */
[----:B------:R-:W-:Y:S03]  /*10510*/  FADD.FTZ R0, -R116, R0 ;  /* 0x0000000074007221 */ /* 0x000fe60000010100 */
[----:B------:R-:W-:Y:S01]  /*10520*/  FSEL R168, R168, RZ, P0 ;  /* 0x000000ffa8a87208 */ /* 0x000fe20000000000 */
[----:B------:R-:W-:Y:S04]  /*10530*/  FMUL.FTZ R0, R0, c[0x0][0x23c] ;  /* 0x00008f0000007a20 */ /* 0x000fe80000410000 */
[--C-:B------:R-:W-:Y:S02]  /*10540*/  FFMA.FTZ R5, R5, c[0x0][0x23c], -R168.reuse ;  /* 0x00008f0005057a23 */ /* 0x100fe400000108a8 */
[----:B------:R-:W-:Y:S01]  /*10550*/  FFMA.FTZ R118, R4, c[0x0][0x23c], -R168 ;  /* 0x00008f0004767a23 */ /* 0x000fe200000108a8 */
[----:B------:R-:W-:Y:S01]  /*10560*/  LOP3.LUT R4, R209, UR4, R210, 0x96, !PT ;  /* 0x00000004d1047c12 */ /* 0x000fe2000f8e96d2 */
[----:B------:R-:W-:Y:S01]  /*10570*/  MUFU.EX2 R183, R5 ;  /* 0x0000000500b77308 */ /* 0x000fe20000000800 */
[----:B---3--:R-:W-:Y:S01]  /*10580*/  FMNMX.FTZ R3, R2, R119, !PT ;  /* 0x0000007702037209 */ /* 0x008fe20007810000 */
[----:B------:R-:W-:Y:S01]  /*10590*/  UIADD3 UR4, UR22, -0x4ab325aa, URZ ;  /* 0xb54cda5616047890 */ /* 0x000fe2000fffe03f */
[----:B------:R-:W-:Y:S02]  /*105a0*/  FFMA.FTZ R8, R8, c[0x0][0x23c], -R168 ;  /* 0x00008f0008087a23 */ /* 0x000fe400000108a8 */
[----:B------:R-:W-:Y:S01]  /*105b0*/  IMAD.WIDE.U32 R170, R4, -0x326172a9, RZ ;  /* 0xcd9e8d5704aa7825 */ /* 0x000fe200078e00ff */
[C---:B------:R-:W-:Y:S03]  /*105c0*/  FSETP.NEU.FTZ.AND P0, PT, R3.reuse, -INF , PT ;  /* 0xff8000000300780b */ /* 0x040fe60003f1d000 */
[----:B------:R-:W-:Y:S01]  /*105d0*/  FMUL.FTZ R163, R3, c[0x0][0x23c] ;  /* 0x00008f0003a37a20 */ /* 0x000fe20000410000 */
[----:B------:R-:W-:Y:S01]  /*105e0*/  LOP3.LUT R136, R171, UR24, R136, 0x96, !PT ;  /* 0x00000018ab887c12 */ /* 0x000fe2000f8e9688 */
[----:B------:R-:W1:Y:S01]  /*105f0*/  MUFU.EX2 R202, R118 ;  /* 0x0000007600ca7308 */ /* 0x000e620000000800 */
[--C-:B------:R-:W-:Y:S02]  /*10600*/  FFMA.FTZ R9, R9, c[0x0][0x23c], -R168.reuse ;  /* 0x00008f0009097a23 */ /* 0x100fe400000108a8 */
        /* <DEDUP_REMOVED lines=9> */
[--C-:B------:R-:W-:Y:S02]  /*106a0*/  FFMA.FTZ R15, R15, c[0x0][0x23c], -R163.reuse ;  /* 0x00008f000f0f7a23 */ /* 0x100fe400000108a3 */
[--C-:B------:R-:W-:Y:S01]  /*106b0*/  FFMA.FTZ R16, R16, c[0x0][0x23c], -R168.reuse ;  /* 0x00008f0010107a23 */ /* 0x100fe200000108a8 */
[----:B------:R-:W-:Y:S01]  /*106c0*/  MUFU.EX2 R184, R6 ;  /* 0x0000000600b87308 */ /* 0x000fe20000000800 */
[--C-:B------:R-:W-:Y:S01]  /*106d0*/  FFMA.FTZ R17, R17, c[0x0][0x23c], -R168.reuse ;  /* 0x00008f0011117a23 */ /* 0x100fe200000108a8 */
[----:B-1----:R-:W-:Y:S01]  /*106e0*/  F2FP.PACK_AB R158, R183, R202 ;  /* 0x000000cab79e723e */ /* 0x002fe200000000ff */
[--C-:B------:R-:W-:Y:S02]  /*106f0*/  FFMA.FTZ R18, R18, c[0x0][0x23c], -R163.reuse ;  /* 0x00008f0012127a23 */ /* 0x100fe400000108a3 */
[----:B------:R-:W-:Y:S01]  /*10700*/  FFMA.FTZ R19, R19, c[0x0][0x23c], -R163 ;  /* 0x00008f0013137a23 */ /* 0x000fe200000108a3 */
[----:B------:R-:W-:Y:S01]  /*10710*/  PRMT R157, R158, 0x7632, R157 ;  /* 0x000076329e9d7816 */ /* 0x000fe2000000009d */
[--C-:B------:R-:W-:Y:S03]  /*10720*/  FFMA.FTZ R20, R20, c[0x0][0x23c], -R168.reuse ;  /* 0x00008f0014147a23 */ /* 0x100fe600000108a8 */
[----:B------:R-:W1:Y:S01]  /*10730*/  MUFU.EX2 R182, R7 ;  /* 0x0000000700b67308 */ /* 0x000e620000000800 */
[--C-:B------:R-:W-:Y:S02]  /*10740*/  FFMA.FTZ R21, R21, c[0x0][0x23c], -R168.reuse ;  /* 0x00008f0015157a23 */ /* 0x100fe400000108a8 */
[--C-:B------:R-:W-:Y:S02]  /*10750*/  FFMA.FTZ R22, R22, c[0x0][0x23c], -R163.reuse ;  /* 0x00008f0016167a23 */ /* 0x100fe400000108a3 */
[--C-:B------:R-:W-:Y:S02]  /*10760*/  FFMA.FTZ R24, R24, c[0x0][0x23c], -R168.reuse ;  /* 0x00008f0018187a23 */ /* 0x100fe400000108a8 */
[--C-:B------:R-:W-:Y:S02]  /*10770*/  FFMA.FTZ R25, R25, c[0x0][0x23c], -R168.reuse ;  /* 0x00008f0019197a23 */ /* 0x100fe400000108a8 */
[--C-:B------:R-:W-:Y:S01]  /*10780*/  FFMA.FTZ R26, R26, c[0x0][0x23c], -R163.reuse ;  /* 0x00008f001a1a7a23 */ /* 0x100fe200000108a3 */
[----:B------:R-:W3:Y:S01]  /*10790*/  MUFU.EX2 R201, R8 ;  /* 0x0000000800c97308 */ /* 0x000ee20000000800 */
[--C-:B------:R-:W-:Y:S02]  /*107a0*/  FFMA.FTZ R27, R27, c[0x0][0x23c], -R163.reuse ;  /* 0x00008f001b1b7a23 */ /* 0x100fe400000108a3 */
[--C-:B------:R-:W-:Y:S02]  /*107b0*/  FFMA.FTZ R28, R28, c[0x0][0x23c], -R168.reuse ;  /* 0x00008f001c1c7a23 */ /* 0x100fe400000108a8 */
[----:B------:R-:W-:Y:S02]  /*107c0*/  FFMA.FTZ R29, R29, c[0x0][0x23c], -R168 ;  /* 0x00008f001d1d7a23 */ /* 0x000fe400000108a8 */
[----:B------:R-:W-:Y:S03]  /*107d0*/  FFMA.FTZ R30, R30, c[0x0][0x23c], -R163 ;  /* 0x00008f001e1e7a23 */ /* 0x000fe600000108a3 */
[----:B------:R-:W-:Y:S01]  /*107e0*/  MUFU.EX2 R176, R11 ;  /* 0x0000000b00b07308 */ /* 0x000fe20000000800 */
[----:B-1----:R-:W-:Y:S04]  /*107f0*/  F2FP.PACK_AB R156, R182, R184 ;  /* 0x000000b8b69c723e */ /* 0x002fe800000000ff */
[----:B------:R-:W-:Y:S05]  /*10800*/  PRMT R155, R156, 0x7632, R155 ;  /* 0x000076329c9b7816 */ /* 0x000fea000000009b */
[----:B------:R-:W1:Y:S01]  /*10810*/  MUFU.EX2 R200, R10 ;  /* 0x0000000a00c87308 */ /* 0x000e620000000800 */
[----:B---3--:R-:W-:Y:S04]  /*10820*/  F2FP.PACK_AB R160, R181, R201 ;  /* 0x000000c9b5a0723e */ /* 0x008fe800000000ff */
[----:B------:R-:W-:Y:S05]  /*10830*/  PRMT R159, R160, 0x7632, R159 ;  /* 0x00007632a09f7816 */ /* 0x000fea000000009f */
[----:B------:R-:W-:Y:S10]  /*10840*/  MUFU.EX2 R250, R13 ;  /* 0x0000000d00fa7308 */ /* 0x000ff40000000800 */
[----:B------:R-:W-:Y:S01]  /*10850*/  MUFU.EX2 R248, R15 ;  /* 0x0000000f00f87308 */ /* 0x000fe20000000800 */
[----:B-1----:R-:W-:Y:S04]  /*10860*/  F2FP.PACK_AB R162, R176, R200 ;  /* 0x000000c8b0a2723e */ /* 0x002fe800000000ff */
[----:B------:R-:W-:Y:S05]  /*10870*/  PRMT R161, R162, 0x7632, R161 ;  /* 0x00007632a2a17816 */ /* 0x000fea00000000a1 */
[----:B------:R-:W1:Y:S10]  /*10880*/  MUFU.EX2 R252, R12 ;  /* 0x0000000c00fc7308 */ /* 0x000e740000000800 */
[----:B------:R-:W3:Y:S10]  /*10890*/  MUFU.EX2 R249, R14 ;  /* 0x0000000e00f97308 */ /* 0x000ef40000000800 */
[----:B------:R-:W-:Y:S01]  /*108a0*/  MUFU.EX2 R247, R16 ;  /* 0x0000001000f77308 */ /* 0x000fe20000000800 */
[----:B-1----:R-:W-:Y:S04]  /*108b0*/  F2FP.PACK_AB R154, R250, R252 ;  /* 0x000000fcfa9a723e */ /* 0x002fe800000000ff */
[----:B------:R-:W-:Y:S05]  /*108c0*/  PRMT R153, R154, 0x7632, R153 ;  /* 0x000076329a997816 */ /* 0x000fea0000000099 */
[----:B------:R-:W1:Y:S01]  /*108d0*/  MUFU.EX2 R246, R17 ;  /* 0x0000001100f67308 */ /* 0x000e620000000800 */
[----:B---3--:R-:W-:Y:S09]  /*108e0*/  F2FP.PACK_AB R150, R248, R249 ;  /* 0x000000f9f896723e */ /* 0x008ff200000000ff */
[----:B------:R-:W-:Y:S10]  /*108f0*/  MUFU.EX2 R244, R18 ;  /* 0x0000001200f47308 */ /* 0x000ff40000000800 */
[----:B------:R-:W-:Y:S01]  /*10900*/  MUFU.EX2 R245, R19 ;  /* 0x0000001300f57308 */ /* 0x000fe20000000800 */
[----:B-1----:R-:W-:Y:S04]  /*10910*/  F2FP.PACK_AB R152, R246, R247 ;  /* 0x000000f7f698723e */ /* 0x002fe800000000ff */
[----:B------:R-:W-:Y:S02]  /*10920*/  PRMT R151, R152, 0x7632, R151 ;  /* 0x0000763298977816 */ /* 0x000fe40000000097 */
[----:B--2---:R-:W-:Y:S01]  /*10930*/  LOP3.LUT R4, R137, UR29, R174, 0x96, !PT ;  /* 0x0000001d89047c12 */ /* 0x004fe2000f8e96ae */
[----:B------:R-:W-:Y:S02]  /*10940*/  IMAD.WIDE.U32 R136, R136, -0x2daee0ad, RZ ;  /* 0xd2511f5388887825 */ /* 0x000fe400078e00ff */
[----:B------:R-:W-:Y:S02]  /*10950*/  MUFU.EX2 R207, R20 ;  /* 0x0000001400cf7308 */ /* 0x000fe40000000800 */
[----:B------:R-:W-:Y:S05]  /*10960*/  IMAD.WIDE.U32 R4, R4, -0x2daee0ad, RZ ;  /* 0xd2511f5304047825 */ /* 0x000fea00078e00ff */
[----:B------:R-:W-:Y:S02]  /*10970*/  LOP3.LUT R2, R137, UR26, R4, 0x96, !PT ;  /* 0x0000001a89027c12 */ /* 0x000fe4000f8e9604 */
[----:B------:R-:W-:Y:S01]  /*10980*/  LOP3.LUT R5, R5, UR30, R208, 0x96, !PT ;  /* 0x0000001e05057c12 */ /* 0x000fe2000f8e96d0 */
[----:B------:R-:W-:Y:S02]  /*10990*/  MUFU.EX2 R206, R21 ;  /* 0x0000001500ce7308 */ /* 0x000fe40000000800 */
[----:B------:R-:W-:Y:S04]  /*109a0*/  IMAD.WIDE.U32 R148, R2, -0x326172a9, RZ ;  /* 0xcd9e8d5702947825 */ /* 0x000fe800078e00ff */
[----:B------:R-:W-:Y:S04]  /*109b0*/  IMAD.WIDE.U32 R4, R5, -0x326172a9, RZ ;  /* 0xcd9e8d5705047825 */ /* 0x000fe800078e00ff */
[----:B------:R-:W-:Y:S01]  /*109c0*/  MUFU.EX2 R205, R22 ;  /* 0x0000001600cd7308 */ /* 0x000fe20000000800 */
[----:B------:R-:W-:Y:S02]  /*109d0*/  LOP3.LUT R2, R149, UR25, R4, 0x96, !PT ;  /* 0x0000001995027c12 */ /* 0x000fe4000f8e9604 */
[----:B------:R-:W-:Y:S02]  /*109e0*/  LOP3.LUT R5, R5, UR28, R170, 0x96, !PT ;  /* 0x0000001c05057c12 */ /* 0x000fe4000f8e96aa */
[----:B------:R-:W-:Y:S01]  /*109f0*/  PRMT R149, R150, 0x7632, R149 ;  /* 0x0000763296957816 */ /* 0x000fe20000000095 */
[----:B------:R-:W-:Y:S04]  /*10a00*/  IMAD.WIDE.U32 R172, R2, -0x2daee0ad, RZ ;  /* 0xd2511f5302ac7825 */ /* 0x000fe800078e00ff */
[----:B------:R-:W-:Y:S01]  /*10a10*/  IMAD.WIDE.U32 R4, R5, -0x2daee0ad, RZ ;  /* 0xd2511f5305047825 */ /* 0x000fe200078e00ff */
[----:B------:R-:W-:Y:S04]  /*10a20*/  MUFU.EX2 R203, R24 ;  /* 0x0000001800cb7308 */ /* 0x000fe80000000800 */
[----:B------:R-:W-:Y:S02]  /*10a30*/  LOP3.LUT R118, R173, UR15, R4, 0x96, !PT ;  /* 0x0000000fad767c12 */ /* 0x000fe4000f8e9604 */
[----:B------:R-:W-:Y:S03]  /*10a40*/  LOP3.LUT R5, R5, UR5, R136, 0x96, !PT ;  /* 0x0000000505057c12 */ /* 0x000fe6000f8e9688 */
[----:B------:R-:W-:Y:S04]  /*10a50*/  IMAD.WIDE.U32 R118, R118, -0x326172a9, RZ ;  /* 0xcd9e8d5776767825 */ /* 0x000fe800078e00ff */
[----:B------:R-:W-:Y:S01]  /*10a60*/  IMAD.WIDE.U32 R164, R5, -0x326172a9, RZ ;  /* 0xcd9e8d5705a47825 */ /* 0x000fe200078e00ff */
[C---:B------:R-:W-:Y:S02]  /*10a70*/  LOP3.LUT R2, R118.reuse, 0xffff, RZ, 0xc0, !PT ;  /* 0x0000ffff76027812 */ /* 0x040fe400078ec0ff */
[----:B------:R-:W-:Y:S02]  /*10a80*/  SHF.R.U32.HI R4, RZ, 0x10, R118 ;  /* 0x00000010ff047819 */ /* 0x000fe40000011676 */
[----:B------:R-:W-:Y:S02]  /*10a90*/  LOP3.LUT R6, R118, 0xff, RZ, 0xc0, !PT ;  /* 0x000000ff76067812 */ /* 0x000fe400078ec0ff */
[----:B------:R-:W-:Y:S02]  /*10aa0*/  SHF.R.U32.HI R2, RZ, 0x8, R2 ;  /* 0x00000008ff027819 */ /* 0x000fe40000011602 */
[----:B------:R-:W-:Y:S02]  /*10ab0*/  SHF.R.U32.HI R5, RZ, 0x18, R118 ;  /* 0x00000018ff057819 */ /* 0x000fe40000011676 */
[----:B------:R-:W-:Y:S02]  /*10ac0*/  PRMT R138, R6, 0x5410, R2 ;  /* 0x00005410068a7816 */ /* 0x000fe40000000002 */
[----:B------:R-:W-:Y:S02]  /*10ad0*/  LOP3.LUT R2, R119, UR4, R164, 0x96, !PT ;  /* 0x0000000477027c12 */ /* 0x000fe4000f8e96a4 */
[----:B------:R-:W-:Y:S01]  /*10ae0*/  LOP3.LUT R4, R4, 0xff, RZ, 0xc0, !PT ;  /* 0x000000ff04047812 */ /* 0x000fe200078ec0ff */
[--C-:B------:R-:W-:Y:S01]  /*10af0*/  HSET2.LE.AND R138, R138, R169.reuse, PT ;  /* 0x000000a98a8a7233 */ /* 0x100fe20003803000 */
[----:B------:R-:W-:Y:S02]  /*10b00*/  LOP3.LUT R7, R2, 0xff, RZ, 0xc0, !PT ;  /* 0x000000ff02077812 */ /* 0x000fe400078ec0ff */
[--C-:B------:R-:W-:Y:S02]  /*10b10*/  SHF.R.U32.HI R6, RZ, 0x18, R2.reuse ;  /* 0x00000018ff067819 */ /* 0x100fe40000011602 */
[----:B------:R-:W-:Y:S02]  /*10b20*/  PRMT R139, R4, 0x5410, R5 ;  /* 0x00005410048b7816 */ /* 0x000fe40000000005 */
[----:B------:R-:W-:Y:S02]  /*10b30*/  LOP3.LUT R4, R2, 0xffff, RZ, 0xc0, !PT ;  /* 0x0000ffff02047812 */ /* 0x000fe400078ec0ff */
[----:B------:R-:W-:Y:S01]  /*10b40*/  SHF.R.U32.HI R5, RZ, 0x10, R2 ;  /* 0x00000010ff057819 */ /* 0x000fe20000011602 */
[--C-:B------:R-:W-:Y:S01]  /*10b50*/  HSET2.LE.AND R139, R139, R169.reuse, PT ;  /* 0x000000a98b8b7233 */ /* 0x100fe20003803000 */
[----:B------:R1:W2:Y:S01]  /*10b60*/  MUFU.EX2 R2, R0 ;  /* 0x0000000000027308 */ /* 0x0002a20000000800 */
[----:B------:R-:W-:Y:S02]  /*10b70*/  SHF.R.U32.HI R4, RZ, 0x8, R4 ;  /* 0x00000008ff047819 */ /* 0x000fe40000011604 */
[----:B------:R-:W-:Y:S02]  /*10b80*/  LOP3.LUT R5, R5, 0xff, RZ, 0xc0, !PT ;  /* 0x000000ff05057812 */ /* 0x000fe400078ec0ff */
[----:B------:R-:W-:Y:S02]  /*10b90*/  PRMT R4, R7, 0x5410, R4 ;  /* 0x0000541007047816 */ /* 0x000fe40000000004 */
[----:B------:R-:W-:Y:S03]  /*10ba0*/  PRMT R5, R5, 0x5410, R6 ;  /* 0x0000541005057816 */ /* 0x000fe60000000006 */
[--C-:B------:R-:W-:Y:S01]  /*10bb0*/  HSET2.LE.AND R136, R4, R169.reuse, PT ;  /* 0x000000a904887233 */ /* 0x100fe20003803000 */
[----:B------:R-:W-:Y:S01]  /*10bc0*/  PRMT R4, R158, 0x5410, R157 ;  /* 0x000054109e047816 */ /* 0x000fe2000000009d */
[--C-:B------:R-:W-:Y:S03]  /*10bd0*/  HSET2.LE.AND R137, R5, R169.reuse, PT ;  /* 0x000000a905897233 */ /* 0x100fe60003803000 */
[----:B------:R-:W-:Y:S02]  /*10be0*/  LOP3.LUT R136, R136, R4, RZ, 0xc0, !PT ;  /* 0x0000000488887212 */ /* 0x000fe400078ec0ff */
[----:B------:R-:W-:Y:S04]  /*10bf0*/  PRMT R4, R156, 0x5410, R155 ;  /* 0x000054109c047816 */ /* 0x000fe8000000009b */
[----:B------:R-:W-:Y:S02]  /*10c00*/  LOP3.LUT R137, R137, R4, RZ, 0xc0, !PT ;  /* 0x0000000489897212 */ /* 0x000fe400078ec0ff */
[----:B------:R-:W-:Y:S01]  /*10c10*/  PRMT R4, R160, 0x5410, R159 ;  /* 0x00005410a0047816 */ /* 0x000fe2000000009f */
[----:B-1----:R-:W-:Y:S02]  /*10c20*/  FADD.FTZ R0, -R3, R117 ;  /* 0x0000007503007221 */ /* 0x002fe40000010100 */
[----:B--2---:R-:W-:Y:S01]  /*10c30*/  FMUL.FTZ R5, R2, R121 ;  /* 0x0000007902057220 */ /* 0x004fe20000410000 */
[----:B------:R-:W-:Y:S01]  /*10c40*/  LOP3.LUT R138, R138, R4, RZ, 0xc0, !PT ;  /* 0x000000048a8a7212 */ /* 0x000fe200078ec0ff */
[----:B------:R-:W-:Y:S01]  /*10c50*/  FMUL.FTZ R0, R0, c[0x0][0x23c] ;  /* 0x00008f0000007a20 */ /* 0x000fe20000410000 */
[----:B------:R-:W-:Y:S01]  /*10c60*/  PRMT R4, R162, 0x5410, R161 ;  /* 0x00005410a2047816 */ /* 0x000fe200000000a1 */
[C---:B------:R-:W-:Y:S02]  /*10c70*/  FMUL.FTZ R8, R2.reuse, R124 ;  /* 0x0000007c02087220 */ /* 0x040fe40000410000 */
[C---:B------:R-:W-:Y:S01]  /*10c80*/  FMUL.FTZ R9, R2.reuse, R125 ;  /* 0x0000007d02097220 */ /* 0x040fe20000410000 */
[----:B------:R-:W-:Y:S01]  /*10c90*/  LOP3.LUT R139, R139, R4, RZ, 0xc0, !PT ;  /* 0x000000048b8b7212 */ /* 0x000fe200078ec0ff */
[----:B------:R-:W1:Y:S01]  /*10ca0*/  MUFU.EX2 R0, R0 ;  /* 0x0000000000007308 */ /* 0x000e620000000800 */
[C---:B------:R-:W-:Y:S02]  /*10cb0*/  FMUL.FTZ R4, R2.reuse, R120 ;  /* 0x0000007802047220 */ /* 0x040fe40000410000 */
        /* <DEDUP_REMOVED lines=10> */
[----:B------:R-:W-:Y:S02]  /*10d60*/  FMUL.FTZ R56, R2, R56 ;  /* 0x0000003802387220 */ /* 0x000fe40000410000 */
[C---:B-1----:R-:W-:Y:S02]  /*10d70*/  FMUL.FTZ R6, R0.reuse, R122 ;  /* 0x0000007a00067220 */ /* 0x042fe40000410000 */
[C---:B------:R-:W-:Y:S02]  /*10d80*/  FMUL.FTZ R7, R0.reuse, R123 ;  /* 0x0000007b00077220 */ /* 0x040fe40000410000 */
[----:B------:R-:W1:Y:S01]  /*10d90*/  LDSM.16.MT88.4 R120, [R180+0xc000] ;  /* 0x00c00000b478783b */ /* 0x000e620000004200 */
[C---:B------:R-:W-:Y:S02]  /*10da0*/  FMUL.FTZ R10, R0.reuse, R126 ;  /* 0x0000007e000a7220 */ /* 0x040fe40000410000 */
[C---:B------:R-:W-:Y:S02]  /*10db0*/  FMUL.FTZ R11, R0.reuse, R127 ;  /* 0x0000007f000b7220 */ /* 0x040fe40000410000 */
[C---:B------:R-:W-:Y:S01]  /*10dc0*/  HMMA.16816.F32 R4, R136.reuse, R140, R4 ;  /* 0x0000008c8804723c */ /* 0x040fe20000001804 */
[C---:B------:R-:W-:Y:S02]  /*10dd0*/  FMUL.FTZ R19, R0.reuse, R135 ;  /* 0x0000008700137220 */ /* 0x040fe40000410000 */
[----:B------:R-:W2:Y:S01]  /*10de0*/  LDSM.16.MT88.4 R124, [R179+0xc000] ;  /* 0x00c00000b37c783b */ /* 0x000ea20000004200 */
[C---:B------:R-:W-:Y:S02]  /*10df0*/  FMUL.FTZ R38, R0.reuse, R38 ;  /* 0x0000002600267220 */ /* 0x040fe40000410000 */
[C---:B------:R-:W-:Y:S02]  /*10e00*/  FMUL.FTZ R39, R0.reuse, R39 ;  /* 0x0000002700277220 */ /* 0x040fe40000410000 */
[C---:B------:R-:W-:Y:S01]  /*10e10*/  HMMA.16816.F32 R8, R136.reuse, R142, R8 ;  /* 0x0000008e8808723c */ /* 0x040fe20000001808 */
[C---:B------:R-:W-:Y:S02]  /*10e20*/  FMUL.FTZ R42, R0.reuse, R42 ;  /* 0x0000002a002a7220 */ /* 0x040fe40000410000 */
[----:B------:R-:W3:Y:S01]  /*10e30*/  LDSM.16.MT88.4 R140, [R177+0xe000] ;  /* 0x00e00000b18c783b */ /* 0x000ee20000004200 */
[C---:B------:R-:W-:Y:S02]  /*10e40*/  FMUL.FTZ R43, R0.reuse, R43 ;  /* 0x0000002b002b7220 */ /* 0x040fe40000410000 */
[C---:B------:R-:W-:Y:S02]  /*10e50*/  FMUL.FTZ R46, R0.reuse, R46 ;  /* 0x0000002e002e7220 */ /* 0x040fe40000410000 */
[C---:B------:R-:W-:Y:S01]  /*10e60*/  HMMA.16816.F32 R36, R136.reuse, R144, R36 ;  /* 0x000000908824723c */ /* 0x040fe20000001824 */
[C---:B------:R-:W-:Y:S03]  /*10e70*/  FMUL.FTZ R47, R0.reuse, R47 ;  /* 0x0000002f002f7220 */ /* 0x040fe60000410000 */
[C---:B------:R-:W-:Y:S02]  /*10e80*/  FMUL.FTZ R50, R0.reuse, R50 ;  /* 0x0000003200327220 */ /* 0x040fe40000410000 */
[C---:B------:R-:W-:Y:S02]  /*10e90*/  FMUL.FTZ R51, R0.reuse, R51 ;  /* 0x0000003300337220 */ /* 0x040fe40000410000 */
[C---:B------:R-:W-:Y:S01]  /*10ea0*/  HMMA.16816.F32 R40, R136.reuse, R146, R40 ;  /* 0x000000928828723c */ /* 0x040fe20000001828 */
[C---:B------:R-:W-:Y:S03]  /*10eb0*/  FMUL.FTZ R54, R0.reuse, R54 ;  /* 0x0000003600367220 */ /* 0x040fe60000410000 */
[----:B------:R-:W-:Y:S02]  /*10ec0*/  FMUL.FTZ R55, R0, R55 ;  /* 0x0000003700377220 */ /* 0x000fe40000410000 */
[----:B------:R-:W-:Y:S01]  /*10ed0*/  FMUL.FTZ R57, R2, R57 ;  /* 0x0000003902397220 */ /* 0x000fe20000410000 */
[----:B------:R-:W-:Y:S01]  /*10ee0*/  F2FP.PACK_AB R147, R245, R244 ;  /* 0x000000f4f593723e */ /* 0x000fe200000000ff */
[----:B------:R-:W-:Y:S01]  /*10ef0*/  FMUL.FTZ R58, R0, R58 ;  /* 0x0000003a003a7220 */ /* 0x000fe20000410000 */
[----:B------:R-:W-:Y:S01]  /*10f00*/  F2FP.PACK_AB R146, R206, R207 ;  /* 0x000000cfce92723e */ /* 0x000fe200000000ff */
[C---:B-1----:R-:W-:Y:S02]  /*10f10*/  HMMA.16816.F32 R44, R136.reuse, R120, R44 ;  /* 0x00000078882c723c */ /* 0x042fe4000000182c */
[----:B------:R-:W-:Y:S01]  /*10f20*/  FMUL.FTZ R59, R0, R59 ;  /* 0x0000003b003b7220 */ /* 0x000fe20000410000 */
[----:B------:R-:W-:Y:S01]  /*10f30*/  PRMT R145, R146, 0x7632, R145 ;  /* 0x0000763292917816 */ /* 0x000fe20000000091 */
[C---:B------:R-:W-:Y:S02]  /*10f40*/  FMUL.FTZ R60, R2.reuse, R60 ;  /* 0x0000003c023c7220 */ /* 0x040fe40000410000 */
[----:B------:R-:W-:Y:S02]  /*10f50*/  FMUL.FTZ R61, R2, R61 ;  /* 0x0000003d023d7220 */ /* 0x000fe40000410000 */
[C---:B------:R-:W-:Y:S01]  /*10f60*/  FMUL.FTZ R62, R0.reuse, R62 ;  /* 0x0000003e003e7220 */ /* 0x040fe20000410000 */
[C---:B------:R-:W-:Y:S01]  /*10f70*/  HMMA.16816.F32 R48, R136.reuse, R122, R48 ;  /* 0x0000007a8830723c */ /* 0x040fe20000001830 */
[----:B------:R-:W1:Y:S02]  /*10f80*/  LDSM.16.MT88.4 R120, [R178+0xe000] ;  /* 0x00e00000b278783b */ /* 0x000e640000004200 */
[----:B------:R-:W-:Y:S02]  /*10f90*/  FMUL.FTZ R63, R0, R63 ;  /* 0x0000003f003f7220 */ /* 0x000fe40000410000 */
[C---:B------:R-:W-:Y:S03]  /*10fa0*/  FMUL.FTZ R64, R2.reuse, R64 ;  /* 0x0000004002407220 */ /* 0x040fe60000410000 */
[C---:B--2---:R-:W-:Y:S01]  /*10fb0*/  HMMA.16816.F32 R52, R136.reuse, R124, R52 ;  /* 0x0000007c8834723c */ /* 0x044fe20000001834 */
[----:B------:R-:W-:Y:S03]  /*10fc0*/  FMUL.FTZ R65, R2, R65 ;  /* 0x0000004102417220 */ /* 0x000fe60000410000 */
[C---:B------:R-:W-:Y:S02]  /*10fd0*/  FMUL.FTZ R66, R0.reuse, R66 ;  /* 0x0000004200427220 */ /* 0x040fe40000410000 */
[----:B------:R-:W-:Y:S02]  /*10fe0*/  FMUL.FTZ R67, R0, R67 ;  /* 0x0000004300437220 */ /* 0x000fe40000410000 */
[C---:B------:R-:W-:Y:S01]  /*10ff0*/  HMMA.16816.F32 R56, R136.reuse, R126, R56 ;  /* 0x0000007e8838723c */ /* 0x040fe20000001838 */
[----:B------:R-:W2:Y:S03]  /*11000*/  LDSM.16.MT88.4 R124, [R180+0xe000] ;  /* 0x00e00000b47c783b */ /* 0x000ea60000004200 */
[C---:B------:R-:W-:Y:S02]  /*11010*/  FMUL.FTZ R68, R2.reuse, R68 ;  /* 0x0000004402447220 */ /* 0x040fe40000410000 */
[----:B------:R-:W-:Y:S02]  /*11020*/  FMUL.FTZ R69, R2, R69 ;  /* 0x0000004502457220 */ /* 0x000fe40000410000 */
[C---:B---3--:R-:W-:Y:S01]  /*11030*/  HMMA.16816.F32 R60, R136.reuse, R140, R60 ;  /* 0x0000008c883c723c */ /* 0x048fe2000000183c */
[C---:B------:R-:W-:Y:S03]  /*11040*/  FMUL.FTZ R70, R0.reuse, R70 ;  /* 0x0000004600467220 */ /* 0x040fe60000410000 */
        /* <DEDUP_REMOVED lines=15> */
[----:B------:R-:W-:Y:S03]  /*11140*/  FMUL.FTZ R81, R2, R81 ;  /* 0x0000005102517220 */ /* 0x000fe60000410000 */
[C---:B--2---:R-:W-:Y:S01]  /*11150*/  HMMA.16816.F32 R76, R136.reuse, R124, R76 ;  /* 0x0000007c884c723c */ /* 0x044fe2000000184c */
[C---:B------:R-:W-:Y:S02]  /*11160*/  FMUL.FTZ R82, R0.reuse, R82 ;  /* 0x0000005200527220 */ /* 0x040fe40000410000 */
[C---:B------:R-:W-:Y:S02]  /*11170*/  FMUL.FTZ R83, R0.reuse, R83 ;  /* 0x0000005300537220 */ /* 0x040fe40000410000 */
[C---:B------:R-:W-:Y:S02]  /*11180*/  FMUL.FTZ R86, R0.reuse, R86 ;  /* 0x0000005600567220 */ /* 0x040fe40000410000 */
[C---:B------:R-:W-:Y:S02]  /*11190*/  FMUL.FTZ R87, R0.reuse, R87 ;  /* 0x0000005700577220 */ /* 0x040fe40000410000 */
[----:B------:R-:W-:Y:S01]  /*111a0*/  FMUL.FTZ R90, R0, R90 ;  /* 0x0000005a005a7220 */ /* 0x000fe20000410000 */
[C---:B------:R-:W-:Y:S01]  /*111b0*/  HMMA.16816.F32 R80, R136.reuse, R126, R80 ;  /* 0x0000007e8850723c */ /* 0x040fe20000001850 */
[----:B------:R-:W2:Y:S01]  /*111c0*/  LDSM.16.MT88.4 R124, [R178+0x10000] ;  /* 0x01000000b27c783b */ /* 0x000ea20000004200 */
[C---:B------:R-:W-:Y:S02]  /*111d0*/  FMUL.FTZ R84, R2.reuse, R84 ;  /* 0x0000005402547220 */ /* 0x040fe40000410000 */
[----:B------:R-:W-:Y:S02]  /*111e0*/  FMUL.FTZ R85, R2, R85 ;  /* 0x0000005502557220 */ /* 0x000fe40000410000 */
[----:B------:R-:W-:Y:S02]  /*111f0*/  FMUL.FTZ R91, R0, R91 ;  /* 0x0000005b005b7220 */ /* 0x000fe40000410000 */
[C---:B------:R-:W-:Y:S03]  /*11200*/  FMUL.FTZ R92, R2.reuse, R92 ;  /* 0x0000005c025c7220 */ /* 0x040fe60000410000 */
[C---:B---3--:R-:W-:Y:S01]  /*11210*/  HMMA.16816.F32 R84, R136.reuse, R140, R84 ;  /* 0x0000008c8854723c */ /* 0x048fe20000001854 */
[C---:B------:R-:W-:Y:S02]  /*11220*/  FMUL.FTZ R88, R2.reuse, R88 ;  /* 0x0000005802587220 */ /* 0x040fe40000410000 */
[C---:B------:R-:W-:Y:S02]  /*11230*/  FMUL.FTZ R89, R2.reuse, R89 ;  /* 0x0000005902597220 */ /* 0x040fe40000410000 */
[----:B------:R-:W-:Y:S02]  /*11240*/  FMUL.FTZ R93, R2, R93 ;  /* 0x0000005d025d7220 */ /* 0x000fe40000410000 */
[C---:B------:R-:W-:Y:S01]  /*11250*/  FMUL.FTZ R94, R0.reuse, R94 ;  /* 0x0000005e005e7220 */ /* 0x040fe20000410000 */
[--C-:B------:R-:W-:Y:S01]  /*11260*/  LOP3.LUT R140, R165, UR17, R148.reuse, 0x96, !PT ;  /* 0x00000011a58c7c12 */ /* 0x100fe2000f8e9694 */
[----:B------:R-:W-:Y:S01]  /*11270*/  FMUL.FTZ R95, R0, R95 ;  /* 0x0000005f005f7220 */ /* 0x000fe20000410000 */
[C---:B------:R-:W-:Y:S02]  /*11280*/  HMMA.16816.F32 R88, R136.reuse, R142, R88 ;  /* 0x0000008e8858723c */ /* 0x040fe40000001858 */
[C---:B------:R-:W-:Y:S01]  /*11290*/  FMUL.FTZ R96, R2.reuse, R96 ;  /* 0x0000006002607220 */ /* 0x040fe20000410000 */
[----:B------:R-:W-:Y:S01]  /*112a0*/  PRMT R148, R147, 0x7632, R148 ;  /* 0x0000763293947816 */ /* 0x000fe20000000094 */
[----:B------:R-:W-:Y:S02]  /*112b0*/  FMUL.FTZ R97, R2, R97 ;  /* 0x0000006102617220 */ /* 0x000fe40000410000 */
[C---:B------:R-:W-:Y:S02]  /*112c0*/  FMUL.FTZ R98, R0.reuse, R98 ;  /* 0x0000006200627220 */ /* 0x040fe40000410000 */
[C---:B-1----:R-:W-:Y:S01]  /*112d0*/  HMMA.16816.F32 R92, R136.reuse, R120, R92 ;  /* 0x00000078885c723c */ /* 0x042fe2000000185c */
[----:B------:R-:W-:Y:S03]  /*112e0*/  FMUL.FTZ R99, R0, R99 ;  /* 0x0000006300637220 */ /* 0x000fe60000410000 */
[C---:B------:R-:W-:Y:S02]  /*112f0*/  FMUL.FTZ R12, R2.reuse, R128 ;  /* 0x00000080020c7220 */ /* 0x040fe40000410000 */
[----:B------:R-:W-:Y:S02]  /*11300*/  FMUL.FTZ R13, R2, R129 ;  /* 0x00000081020d7220 */ /* 0x000fe40000410000 */
[C---:B------:R-:W-:Y:S01]  /*11310*/  HMMA.16816.F32 R96, R136.reuse, R122, R96 ;  /* 0x0000007a8860723c */ /* 0x040fe20000001860 */
[----:B------:R-:W1:Y:S03]  /*11320*/  LDSM.16.MT88.4 R120, [R180+0x10000] ;  /* 0x01000000b478783b */ /* 0x000e660000004200 */
[C---:B------:R-:W-:Y:S02]  /*11330*/  FMUL.FTZ R14, R0.reuse, R130 ;  /* 0x00000082000e7220 */ /* 0x040fe40000410000 */
[----:B------:R-:W-:Y:S02]  /*11340*/  FMUL.FTZ R15, R0, R131 ;  /* 0x00000083000f7220 */ /* 0x000fe40000410000 */
[----:B------:R-:W-:Y:S04]  /*11350*/  IMAD.WIDE.U32 R140, R140, -0x2daee0ad, RZ ;  /* 0xd2511f538c8c7825 */ /* 0x000fe800078e00ff */
[C---:B------:R-:W-:Y:S01]  /*11360*/  FMUL.FTZ R100, R2.reuse, R100 ;  /* 0x0000006402647220 */ /* 0x040fe20000410000 */
[C---:B--2---:R-:W-:Y:S01]  /*11370*/  HMMA.16816.F32 R12, R136.reuse, R124, R12 ;  /* 0x0000007c880c723c */ /* 0x044fe2000000180c */
[----:B------:R-:W-:Y:S01]  /*11380*/  FMUL.FTZ R101, R2, R101 ;  /* 0x0000006502657220 */ /* 0x000fe20000410000 */
[----:B------:R-:W-:Y:S01]  /*11390*/  LOP3.LUT R117, R140, 0xffff, RZ, 0xc0, !PT ;  /* 0x0000ffff8c757812 */ /* 0x000fe200078ec0ff */
[----:B------:R-:W-:Y:S01]  /*113a0*/  FMUL.FTZ R102, R0, R102 ;  /* 0x0000006600667220 */ /* 0x000fe20000410000 */
[----:B------:R-:W-:Y:S01]  /*113b0*/  LOP3.LUT R16, R140, 0xff, RZ, 0xc0, !PT ;  /* 0x000000ff8c107812 */ /* 0x000fe200078ec0ff */
[C---:B------:R-:W-:Y:S01]  /*113c0*/  FMUL.FTZ R103, R0.reuse, R103 ;  /* 0x0000006700677220 */ /* 0x040fe20000410000 */
[----:B------:R-:W-:Y:S01]  /*113d0*/  SHF.R.U32.HI R117, RZ, 0x8, R117 ;  /* 0x00000008ff757819 */ /* 0x000fe20000011675 */
[C---:B------:R-:W-:Y:S01]  /*113e0*/  FMUL.FTZ R106, R0.reuse, R106 ;  /* 0x0000006a006a7220 */ /* 0x040fe20000410000 */
[----:B------:R-:W-:Y:S01]  /*113f0*/  SHF.R.U32.HI R17, RZ, 0x10, R140 ;  /* 0x00000010ff117819 */ /* 0x000fe2000001168c */
[----:B------:R-:W-:Y:S03]  /*11400*/  FMUL.FTZ R107, R0, R107 ;  /* 0x0000006b006b7220 */ /* 0x000fe60000410000 */
[C---:B------:R-:W-:Y:S01]  /*11410*/  HMMA.16816.F32 R100, R136.reuse, R126, R100 ;  /* 0x0000007e8864723c */ /* 0x040fe20000001864 */
[----:B------:R-:W2:Y:S01]  /*11420*/  LDSM.16.MT88.4 R124, [R179+0x10000] ;  /* 0x01000000b37c783b */ /* 0x000ea20000004200 */
[----:B------:R-:W-:Y:S01]  /*11430*/  PRMT R144, R16, 0x5410, R117 ;  /* 0x0000541010907816 */ /* 0x000fe20000000075 */
[C---:B------:R-:W-:Y:S01]  /*11440*/  FMUL.FTZ R104, R2.reuse, R104 ;  /* 0x0000006802687220 */ /* 0x040fe20000410000 */
[----:B------:R-:W-:Y:S01]  /*11450*/  LOP3.LUT R16, R141, UR27, R172, 0x96, !PT ;  /* 0x0000001b8d107c12 */ /* 0x000fe2000f8e96ac */
[----:B------:R-:W-:Y:S01]  /*11460*/  FMUL.FTZ R105, R2, R105 ;  /* 0x0000006902697220 */ /* 0x000fe20000410000 */
[----:B------:R-:W-:Y:S01]  /*11470*/  LOP3.LUT R130, R17, 0xff, RZ, 0xc0, !PT ;  /* 0x000000ff11827812 */ /* 0x000fe200078ec0ff */
[----:B------:R-:W-:Y:S01]  /*11480*/  FMUL.FTZ R110, R0, R110 ;  /* 0x0000006e006e7220 */ /* 0x000fe20000410000 */
[----:B------:R-:W-:Y:S01]  /*11490*/  LOP3.LUT R17, R16, 0xffff, RZ, 0xc0, !PT ;  /* 0x0000ffff10117812 */ /* 0x000fe200078ec0ff */
[----:B------:R-:W-:Y:S03]  /*114a0*/  FMUL.FTZ R111, R0, R111 ;  /* 0x0000006f006f7220 */ /* 0x000fe60000410000 */
[--C-:B------:R-:W-:Y:S01]  /*114b0*/  SHF.R.U32.HI R18, RZ, 0x10, R16.reuse ;  /* 0x00000010ff127819 */ /* 0x100fe20000011610 */
[----:B------:R-:W-:Y:S01]  /*114c0*/  FMUL.FTZ R108, R2, R108 ;  /* 0x0000006c026c7220 */ /* 0x000fe20000410000 */
[----:B------:R-:W-:Y:S01]  /*114d0*/  LOP3.LUT R131, R16, 0xff, RZ, 0xc0, !PT ;  /* 0x000000ff10837812 */ /* 0x000fe200078ec0ff */
[C---:B------:R-:W-:Y:S01]  /*114e0*/  FMUL.FTZ R109, R2.reuse, R109 ;  /* 0x0000006d026d7220 */ /* 0x040fe20000410000 */
[----:B------:R-:W-:Y:S01]  /*114f0*/  SHF.R.U32.HI R129, RZ, 0x18, R16 ;  /* 0x00000018ff817819 */ /* 0x000fe20000011610 */
[C---:B------:R-:W-:Y:S01]  /*11500*/  FMUL.FTZ R16, R2.reuse, R132 ;  /* 0x0000008402107220 */ /* 0x040fe20000410000 */
[----:B------:R-:W-:Y:S01]  /*11510*/  SHF.R.U32.HI R128, RZ, 0x8, R17 ;  /* 0x00000008ff807819 */ /* 0x000fe20000011611 */
[C---:B------:R-:W-:Y:S01]  /*11520*/  FMUL.FTZ R17, R2.reuse, R133 ;  /* 0x0000008502117220 */ /* 0x040fe20000410000 */
[----:B------:R-:W-:Y:S01]  /*11530*/  SHF.R.U32.HI R142, RZ, 0x18, R140 ;  /* 0x00000018ff8e7819 */ /* 0x000fe2000001168c */
[----:B------:R-:W-:Y:S01]  /*11540*/  FMUL.FTZ R112, R2, R112 ;  /* 0x0000007002707220 */ /* 0x000fe20000410000 */
[----:B------:R-:W-:Y:S01]  /*11550*/  LOP3.LUT R117, R18, 0xff, RZ, 0xc0, !PT ;  /* 0x000000ff12757812 */ /* 0x000fe200078ec0ff */
[----:B------:R-:W-:Y:S01]  /*11560*/  FMUL.FTZ R18, R0, R134 ;  /* 0x0000008600127220 */ /* 0x000fe20000410000 */
[----:B------:R-:W-:Y:S01]  /*11570*/  PRMT R143, R130, 0x5410, R142 ;  /* 0x00005410828f7816 */ /* 0x000fe2000000008e */
[----:B------:R-:W-:Y:S01]  /*11580*/  FMUL.FTZ R113, R2, R113 ;  /* 0x0000007102717220 */ /* 0x000fe20000410000 */
[----:B------:R-:W-:Y:S01]  /*11590*/  PRMT R132, R131, 0x5410, R128 ;  /* 0x0000541083847816 */ /* 0x000fe20000000080 */
[C---:B------:R-:W-:Y:S01]  /*115a0*/  FMUL.FTZ R114, R0.reuse, R114 ;  /* 0x0000007200727220 */ /* 0x040fe20000410000 */
[----:B------:R-:W-:Y:S01]  /*115b0*/  PRMT R142, R117, 0x5410, R129 ;  /* 0x00005410758e7816 */ /* 0x000fe20000000081 */
[----:B------:R-:W-:Y:S01]  /*115c0*/  FMUL.FTZ R115, R0, R115 ;  /* 0x0000007300737220 */ /* 0x000fe20000410000 */
[C---:B-1----:R-:W-:Y:S01]  /*115d0*/  HMMA.16816.F32 R16, R136.reuse, R120, R16 ;  /* 0x000000788810723c */ /* 0x042fe20000001810 */
[----:B------:R-:W1:Y:S01]  /*115e0*/  LDSM.16.MT88.4 R128, [R177+0xc800] ;  /* 0x00c80000b180783b */ /* 0x000e620000004200 */
[----:B------:R-:W-:Y:S05]  /*115f0*/  PRMT R117, R154, 0x5410, R153 ;  /* 0x000054109a757816 */ /* 0x000fea0000000099 */
[--C-:B------:R-:W-:Y:S01]  /*11600*/  HSET2.LE.AND R120, R132, R169.reuse, PT ;  /* 0x000000a984787233 */ /* 0x100fe20003803000 */
[C---:B------:R-:W-:Y:S01]  /*11610*/  HMMA.16816.F32 R104, R136.reuse, R122, R104 ;  /* 0x0000007a8868723c */ /* 0x040fe20000001868 */
[--C-:B------:R-:W-:Y:S01]  /*11620*/  HSET2.LE.AND R121, R142, R169.reuse, PT ;  /* 0x000000a98e797233 */ /* 0x100fe20003803000 */
[----:B------:R-:W3:Y:S02]  /*11630*/  LDSM.16.MT88.4 R132, [R178+0xc800] ;  /* 0x00c80000b284783b */ /* 0x000ee40000004200 */
[----:B------:R-:W-:Y:S02]  /*11640*/  LOP3.LUT R120, R120, R117, RZ, 0xc0, !PT ;  /* 0x0000007578787212 */ /* 0x000fe400078ec0ff */
[----:B------:R-:W-:Y:S01]  /*11650*/  PRMT R117, R150, 0x5410, R149 ;  /* 0x0000541096757816 */ /* 0x000fe20000000095 */
[--C-:B------:R-:W-:Y:S01]  /*11660*/  HSET2.LE.AND R122, R144, R169.reuse, PT ;  /* 0x000000a9907a7233 */ /* 0x100fe20003803000 */
[C---:B--2---:R-:W-:Y:S01]  /*11670*/  HMMA.16816.F32 R108, R136.reuse, R124, R108 ;  /* 0x0000007c886c723c */ /* 0x044fe2000000186c */
[----:B------:R-:W-:Y:S03]  /*11680*/  HSET2.LE.AND R123, R143, R169, PT ;  /* 0x000000a98f7b7233 */ /* 0x000fe60003803000 */
[----:B------:R-:W-:Y:S02]  /*11690*/  LOP3.LUT R121, R121, R117, RZ, 0xc0, !PT ;  /* 0x0000007579797212 */ /* 0x000fe400078ec0ff */
[----:B------:R-:W-:Y:S02]  /*116a0*/  PRMT R117, R152, 0x5410, R151 ;  /* 0x0000541098757816 */ /* 0x000fe40000000097 */
[----:B------:R-:W-:Y:S01]  /*116b0*/  HMMA.16816.F32 R112, R136, R126, R112 ;  /* 0x0000007e8870723c */ /* 0x000fe20000001870 */
[----:B------:R-:W-:Y:S03]  /*116c0*/  LOP3.LUT R124, R211, UR31, RZ, 0x3c, !PT ;  /* 0x0000001fd37c7c12 */ /* 0x000fe6000f8e3cff */
[----:B------:R-:W-:Y:S02]  /*116d0*/  LOP3.LUT R122, R122, R117, RZ, 0xc0, !PT ;  /* 0x000000757a7a7212 */ /* 0x000fe400078ec0ff */
[----:B------:R-:W-:Y:S01]  /*116e0*/  PRMT R117, R147, 0x5410, R148 ;  /* 0x0000541093757816 */ /* 0x000fe20000000094 */
[----:B------:R-:W-:Y:S01]  /*116f0*/  IMAD.WIDE.U32 R124, R124, -0x326172a9, RZ ;  /* 0xcd9e8d577c7c7825 */ /* 0x000fe200078e00ff */
[----:B------:R-:W-:Y:S04]  /*11700*/  SHF.R.U32.HI R144, RZ, 0x10, R118 ;  /* 0x00000010ff907819 */ /* 0x000fe80000011676 */
[----:B------:R-:W-:Y:S02]  /*11710*/  LOP3.LUT R123, R123, R117, RZ, 0xc0, !PT ;  /* 0x000000757b7b7212 */ /* 0x000fe400078ec0ff */
[----:B------:R-:W-:Y:S02]  /*11720*/  LOP3.LUT R117, R125, UR29, R174, 0x96, !PT ;  /* 0x0000001d7d757c12 */ /* 0x000fe4000f8e96ae */
[----:B------:R-:W-:Y:S02]  /*11730*/  LOP3.LUT R136, R171, UR24, R124, 0x96, !PT ;  /* 0x00000018ab887c12 */ /* 0x000fe4000f8e967c */
[----:B------:R-:W2:Y:S01]  /*11740*/  LDSM.16.MT88.4 R124, [R180+0xc800] ;  /* 0x00c80000b47c783b */ /* 0x000ea20000004200 */
[C---:B-1----:R-:W-:Y:S02]  /*11750*/  HMMA.16816.F32 R4, R120.reuse, R128, R4 ;  /* 0x000000807804723c */ /* 0x042fe40000001804 */
[----:B------:R-:W-:Y:S05]  /*11760*/  IMAD.WIDE.U32 R136, R136, -0x2daee0ad, RZ ;  /* 0xd2511f5388887825 */ /* 0x000fea00078e00ff */
[----:B------:R-:W-:Y:S01]  /*11770*/  IMAD.WIDE.U32 R128, R117, -0x2daee0ad, RZ ;  /* 0xd2511f5375807825 */ /* 0x000fe200078e00ff */
[C---:B------:R-:W-:Y:S01]  /*11780*/  HMMA.16816.F32 R8, R120.reuse, R130, R8 ;  /* 0x000000827808723c */ /* 0x040fe20000001808 */
[----:B------:R-:W-:Y:S03]  /*11790*/  LOP3.LUT R117, R119, UR4, R164, 0x96, !PT ;  /* 0x0000000477757c12 */ /* 0x000fe6000f8e96a4 */
[----:B------:R-:W-:Y:S02]  /*117a0*/  LOP3.LUT R129, R129, UR30, R208, 0x96, !PT ;  /* 0x0000001e81817c12 */ /* 0x000fe4000f8e96d0 */
[----:B------:R-:W-:Y:S02]  /*117b0*/  LOP3.LUT R138, R137, UR26, R128, 0x96, !PT ;  /* 0x0000001a898a7c12 */ /* 0x000fe4000f8e9680 */
[C---:B---3--:R-:W-:Y:S01]  /*117c0*/  HMMA.16816.F32 R36, R120.reuse, R132, R36 ;  /* 0x000000847824723c */ /* 0x048fe20000001824 */
[----:B------:R-:W-:Y:S03]  /*117d0*/  IMAD.WIDE.U32 R128, R129, -0x326172a9, RZ ;  /* 0xcd9e8d5781807825 */ /* 0x000fe600078e00ff */
[----:B------:R-:W-:Y:S01]  /*117e0*/  LOP3.LUT R142, R117, 0xffff, RZ, 0xc0, !PT ;  /* 0x0000ffff758e7812 */ /* 0x000fe200078ec0ff */
[----:B------:R-:W-:Y:S01]  /*117f0*/  IMAD.WIDE.U32 R138, R138, -0x326172a9, RZ ;  /* 0xcd9e8d578a8a7825 */ /* 0x000fe200078e00ff */
[----:B------:R-:W-:Y:S02]  /*11800*/  LOP3.LUT R137, R129, UR28, R170, 0x96, !PT ;  /* 0x0000001c81897c12 */ /* 0x000fe4000f8e96aa */
[C---:B------:R-:W-:Y:S01]  /*11810*/  HMMA.16816.F32 R40, R120.reuse, R134, R40 ;  /* 0x000000867828723c */ /* 0x040fe20000001828 */
[----:B------:R-:W-:Y:S03]  /*11820*/  IADD3 R164, P0, R166, UR20, RZ ;  /* 0x00000014a6a47c10 */ /* 0x000fe6000ff1e0ff */
[----:B------:R-:W-:Y:S01]  /*11830*/  LOP3.LUT R143, R139, UR25, R128, 0x96, !PT ;  /* 0x000000198b8f7c12 */ /* 0x000fe2000f8e9680 */
[----:B------:R-:W-:Y:S01]  /*11840*/  IMAD.WIDE.U32 R132, R137, -0x2daee0ad, RZ ;  /* 0xd2511f5389847825 */ /* 0x000fe200078e00ff */
[----:B------:R-:W1:Y:S01]  /*11850*/  LDSM.16.MT88.4 R128, [R179+0xc800] ;  /* 0x00c80000b380783b */ /* 0x000e620000004200 */
[----:B------:R-:W-:Y:S02]  /*11860*/  LOP3.LUT R139, R117, 0xff, RZ, 0xc0, !PT ;  /* 0x000000ff758b7812 */ /* 0x000fe400078ec0ff */
[----:B------:R-:W-:Y:S02]  /*11870*/  IMAD.WIDE.U32 R170, R143, -0x2daee0ad, RZ ;  /* 0xd2511f538faa7825 */ /* 0x000fe400078e00ff */
[----:B------:R-:W-:Y:S02]  /*11880*/  ISETP.GE.U32.AND P6, PT, R251, R139, PT ;  /* 0x0000008bfb00720c */ /* 0x000fe40003fc6070 */
[----:B------:R-:W-:Y:S01]  /*11890*/  SHF.R.U32.HI R137, RZ, 0x8, R142 ;  /* 0x00000008ff897819 */ /* 0x000fe2000001168e */
[C---:B--2---:R-:W-:Y:S01]  /*118a0*/  HMMA.16816.F32 R44, R120.reuse, R124, R44 ;  /* 0x0000007c782c723c */ /* 0x044fe2000000182c */
[----:B------:R-:W-:Y:S02]  /*118b0*/  LOP3.LUT R139, R171, UR15, R132, 0x96, !PT ;  /* 0x0000000fab8b7c12 */ /* 0x000fe4000f8e9684 */
[--C-:B------:R-:W-:Y:S02]  /*118c0*/  SHF.R.U32.HI R132, RZ, 0x10, R117.reuse ;  /* 0x00000010ff847819 */ /* 0x100fe40000011675 */
[----:B------:R-:W-:Y:S02]  /*118d0*/  LOP3.LUT R137, R137, 0xffff, RZ, 0xc0, !PT ;  /* 0x0000ffff89897812 */ /* 0x000fe400078ec0ff */
[----:B------:R-:W-:Y:S01]  /*118e0*/  LOP3.LUT R132, R132, 0xff, RZ, 0xc0, !PT ;  /* 0x000000ff84847812 */ /* 0x000fe200078ec0ff */
[C---:B------:R-:W-:Y:S01]  /*118f0*/  HMMA.16816.F32 R48, R120.reuse, R126, R48 ;  /* 0x0000007e7830723c */ /* 0x040fe20000001830 */
[C---:B------:R-:W-:Y:S02]  /*11900*/  ISETP.GE.U32.AND P2, PT, R251.reuse, R137, PT ;  /* 0x00000089fb00720c */ /* 0x040fe40003f46070 */
[----:B------:R-:W-:Y:S01]  /*11910*/  ISETP.GE.U32.AND P1, PT, R251, R132, PT ;  /* 0x00000084fb00720c */ /* 0x000fe20003f26070 */
[----:B------:R-:W-:Y:S01]  /*11920*/  @!P6 HADD2 R216, -R158.H0_H0, -RZ.H0_H0 ;  /* 0xa00000ff9ed8e230 */ /* 0x000fe20000000900 */
[----:B------:R-:W-:Y:S02]  /*11930*/  LOP3.LUT R142, R133, UR5, R136, 0x96, !PT ;  /* 0x00000005858e7c12 */ /* 0x000fe4000f8e9688 */
[----:B------:R-:W2:Y:S01]  /*11940*/  LDSM.16.MT88.4 R132, [R177+0xe800] ;  /* 0x00e80000b184783b */ /* 0x000ea20000004200 */
[----:B------:R-:W-:Y:S04]  /*11950*/  SHF.R.U32.HI R117, RZ, 0x18, R117 ;  /* 0x00000018ff757819 */ /* 0x000fe80000011675 */
[----:B------:R-:W-:Y:S01]  /*11960*/  IMAD.WIDE.U32 R124, R142, -0x326172a9, RZ ;  /* 0xcd9e8d578e7c7825 */ /* 0x000fe200078e00ff */
[C---:B------:R-:W-:Y:S01]  /*11970*/  LOP3.LUT R136, R118.reuse, 0xff, RZ, 0xc0, !PT ;  /* 0x000000ff76887812 */ /* 0x040fe200078ec0ff */
[----:B------:R-:W-:Y:S01]  /*11980*/  @!P2 HADD2 R228, -R157.H0_H0, -RZ.H0_H0 ;  /* 0xa00000ff9de4a230 */ /* 0x000fe20000000900 */
[----:B------:R-:W-:Y:S01]  /*11990*/  SHF.R.U32.HI R137, RZ, 0x18, R118 ;  /* 0x00000018ff897819 */ /* 0x000fe20000011676 */
[----:B------:R-:W-:Y:S01]  /*119a0*/  @!P1 HADD2 R215, -R156.H0_H0, -RZ.H0_H0 ;  /* 0xa00000ff9cd79230 */ /* 0x000fe20000000900 */
[----:B------:R-:W-:Y:S01]  /*119b0*/  LOP3.LUT R143, R118, 0xffff, RZ, 0xc0, !PT ;  /* 0x0000ffff768f7812 */ /* 0x000fe200078ec0ff */
[----:B------:R-:W-:Y:S01]  /*119c0*/  IMAD.WIDE.U32 R118, R139, -0x326172a9, RZ ;  /* 0xcd9e8d578b767825 */ /* 0x000fe200078e00ff */
[----:B------:R-:W-:Y:S02]  /*119d0*/  IADD3.X R165, R167, UR8, RZ, P0, !PT ;  /* 0x00000008a7a57c10 */ /* 0x000fe400087fe4ff */
[----:B------:R-:W-:Y:S01]  /*119e0*/  ISETP.GE.U32.AND P0, PT, R251, R117, PT ;  /* 0x00000075fb00720c */ /* 0x000fe20003f06070 */
[C---:B-1----:R-:W-:Y:S01]  /*119f0*/  HMMA.16816.F32 R52, R120.reuse, R128, R52 ;  /* 0x000000807834723c */ /* 0x042fe20000001834 */
[----:B------:R-:W-:Y:S02]  /*11a00*/  @!P6 PRMT R158, R216, 0x5410, RZ ;  /* 0x00005410d89ee816 */ /* 0x000fe400000000ff */
[----:B------:R-:W-:Y:S02]  /*11a10*/  @!P2 PRMT R157, R228, 0x5410, RZ ;  /* 0x00005410e49da816 */ /* 0x000fe400000000ff */
[----:B------:R-:W-:Y:S01]  /*11a20*/  LOP3.LUT R175, R125, UR17, R138, 0x96, !PT ;  /* 0x000000117daf7c12 */ /* 0x000fe2000f8e968a */
[----:B------:R-:W-:Y:S01]  /*11a30*/  STG.E.U16 [R166.64], R158 ;  /* 0x0000009ea6007986 */ /* 0x000fe2000c101512 */
[----:B------:R-:W-:Y:S01]  /*11a40*/  ISETP.GE.U32.AND P6, PT, R251, R136, PT ;  /* 0x00000088fb00720c */ /* 0x000fe20003fc6070 */
[C---:B------:R-:W-:Y:S01]  /*11a50*/  HMMA.16816.F32 R56, R120.reuse, R130, R56 ;  /* 0x000000827838723c */ /* 0x040fe20000001838 */
[--C-:B------:R-:W-:Y:S01]  /*11a60*/  LOP3.LUT R136, R119, UR4, R124.reuse, 0x96, !PT ;  /* 0x0000000477887c12 */ /* 0x100fe2000f8e967c */
[----:B------:R-:W-:Y:S01]  /*11a70*/  STG.E.U16 [R166.64+0x2], R157 ;  /* 0x0000029da6007986 */ /* 0x000fe2000c101512 */
[----:B------:R-:W-:Y:S01]  /*11a80*/  ISETP.GE.U32.AND P2, PT, R251, R137, PT ;  /* 0x00000089fb00720c */ /* 0x000fe20003f46070 */
[----:B------:R-:W-:Y:S01]  /*11a90*/  @!P0 HADD2 R214, -R155.H0_H0, -RZ.H0_H0 ;  /* 0xa00000ff9bd68230 */ /* 0x000fe20000000900 */
[----:B------:R-:W-:Y:S02]  /*11aa0*/  LOP3.LUT R137, R119, UR4, R124, 0x96, !PT ;  /* 0x0000000477897c12 */ /* 0x000fe4000f8e967c */
[----:B------:R-:W1:Y:S01]  /*11ab0*/  LDSM.16.MT88.4 R124, [R178+0xe800] ;  /* 0x00e80000b27c783b */ /* 0x000e620000004200 */
[----:B------:R-:W-:Y:S04]  /*11ac0*/  SHF.R.U32.HI R128, RZ, 0x8, R143 ;  /* 0x00000008ff807819 */ /* 0x000fe8000001168f */
[----:B------:R-:W-:Y:S01]  /*11ad0*/  LOP3.LUT R129, R144, 0xff, RZ, 0xc0, !PT ;  /* 0x000000ff90817812 */ /* 0x000fe200078ec0ff */
[----:B------:R-:W-:Y:S01]  /*11ae0*/  @!P6 HADD2 R229, -R160.H0_H0, -RZ.H0_H0 ;  /* 0xa00000ffa0e5e230 */ /* 0x000fe20000000900 */
[----:B------:R-:W-:Y:S01]  /*11af0*/  LOP3.LUT R128, R128, 0xffff, RZ, 0xc0, !PT ;  /* 0x0000ffff80807812 */ /* 0x000fe200078ec0ff */
[C---:B--2---:R-:W-:Y:S01]  /*11b00*/  HMMA.16816.F32 R60, R120.reuse, R132, R60 ;  /* 0x00000084783c723c */ /* 0x044fe2000000183c */
[----:B------:R-:W-:Y:S01]  /*11b10*/  @!P1 PRMT R156, R215, 0x5410, RZ ;  /* 0x00005410d79c9816 */ /* 0x000fe200000000ff */
[----:B------:R-:W-:Y:S01]  /*11b20*/  @!P2 HADD2 R239, -R161.H0_H0, -RZ.H0_H0 ;  /* 0xa00000ffa1efa230 */ /* 0x000fe20000000900 */
[C---:B------:R-:W-:Y:S02]  /*11b30*/  ISETP.GE.U32.AND P1, PT, R251.reuse, R129, PT ;  /* 0x00000081fb00720c */ /* 0x040fe40003f26070 */
[----:B------:R-:W-:Y:S01]  /*11b40*/  @!P0 PRMT R155, R214, 0x5410, RZ ;  /* 0x00005410d69b8816 */ /* 0x000fe200000000ff */
[----:B------:R-:W-:Y:S01]  /*11b50*/  STG.E.U16 [R164.64], R156 ;  /* 0x0000009ca4007986 */ /* 0x000fe2000c101512 */
[----:B------:R-:W-:Y:S01]  /*11b60*/  ISETP.GE.U32.AND P0, PT, R251, R128, PT ;  /* 0x00000080fb00720c */ /* 0x000fe20003f06070 */
[C---:B------:R-:W-:Y:S01]  /*11b70*/  HMMA.16816.F32 R64, R120.reuse, R134, R64 ;  /* 0x000000867840723c */ /* 0x040fe20000001840 */
[----:B------:R-:W-:Y:S01]  /*11b80*/  LOP3.LUT R117, R141, UR27, R172, 0x96, !PT ;  /* 0x0000001b8d757c12 */ /* 0x000fe2000f8e96ac */
[----:B------:R-:W2:Y:S02]  /*11b90*/  LDSM.16.MT88.4 R128, [R180+0xe800] ;  /* 0x00e80000b480783b */ /* 0x000ea40000004200 */
[C---:B------:R-:W-:Y:S02]  /*11ba0*/  LOP3.LUT R143, R118.reuse, 0xffff, RZ, 0xc0, !PT ;  /* 0x0000ffff768f7812 */ /* 0x040fe400078ec0ff */
[C---:B------:R-:W-:Y:S02]  /*11bb0*/  LOP3.LUT R138, R117.reuse, 0xffff, RZ, 0xc0, !PT ;  /* 0x0000ffff758a7812 */ /* 0x040fe400078ec0ff */
[C---:B------:R-:W-:Y:S01]  /*11bc0*/  LOP3.LUT R174, R118.reuse, 0xffff, RZ, 0xc0, !PT ;  /* 0x0000ffff76ae7812 */ /* 0x040fe200078ec0ff */
[----:B------:R-:W-:Y:S01]  /*11bd0*/  @!P1 HADD2 R233, -R162.H0_H0, -RZ.H0_H0 ;  /* 0xa00000ffa2e99230 */ /* 0x000fe20000000900 */
[----:B------:R-:W3:Y:S02]  /*11be0*/  LDSM.16.MT88.4 R132, [R179+0xe800] ;  /* 0x00e80000b384783b */ /* 0x000ee40000004200 */
[----:B------:R-:W-:Y:S01]  /*11bf0*/  LOP3.LUT R119, R117, 0xff, RZ, 0xc0, !PT ;  /* 0x000000ff75777812 */ /* 0x000fe200078ec0ff */
[----:B------:R-:W-:Y:S01]  /*11c00*/  @!P0 HADD2 R243, -R159.H0_H0, -RZ.H0_H0 ;  /* 0xa00000ff9ff38230 */ /* 0x000fe20000000900 */
[--C-:B------:R-:W-:Y:S02]  /*11c10*/  SHF.R.U32.HI R169, RZ, 0x10, R118.reuse ;  /* 0x00000010ffa97819 */ /* 0x100fe40000011676 */
[C---:B------:R-:W-:Y:S02]  /*11c20*/  LOP3.LUT R171, R118.reuse, 0xff, RZ, 0xc0, !PT ;  /* 0x000000ff76ab7812 */ /* 0x040fe400078ec0ff */
[--C-:B------:R-:W-:Y:S01]  /*11c30*/  SHF.R.U32.HI R173, RZ, 0x18, R118.reuse ;  /* 0x00000018ffad7819 */ /* 0x100fe20000011676 */
[----:B------:R-:W-:Y:S01]  /*11c40*/  STG.E.U16 [R164.64+0x2], R155 ;  /* 0x0000029ba4007986 */ /* 0x000fe2000c101512 */
[----:B------:R-:W-:Y:S02]  /*11c50*/  LOP3.LUT R139, R118, 0xff, RZ, 0xc0, !PT ;  /* 0x000000ff768b7812 */ /* 0x000fe400078ec0ff */
[--C-:B------:R-:W-:Y:S01]  /*11c60*/  SHF.R.U32.HI R142, RZ, 0x18, R118.reuse ;  /* 0x00000018ff8e7819 */ /* 0x100fe20000011676 */
[C---:B-1----:R-:W-:Y:S01]  /*11c70*/  HMMA.16816.F32 R68, R120.reuse, R124, R68 ;  /* 0x0000007c7844723c */ /* 0x042fe20000001844 */
[----:B------:R-:W-:Y:S02]  /*11c80*/  SHF.R.U32.HI R172, RZ, 0x10, R118 ;  /* 0x00000010ffac7819 */ /* 0x000fe40000011676 */
[----:B------:R-:W-:Y:S02]  /*11c90*/  SHF.R.U32.HI R118, RZ, 0x8, R138 ;  /* 0x00000008ff767819 */ /* 0x000fe4000001168a */
[----:B------:R-:W-:Y:S02]  /*11ca0*/  @!P6 PRMT R160, R229, 0x5410, RZ ;  /* 0x00005410e5a0e816 */ /* 0x000fe400000000ff */
[----:B------:R-:W-:Y:S01]  /*11cb0*/  ISETP.GE.U32.AND P6, PT, R251, R119, PT ;  /* 0x00000077fb00720c */ /* 0x000fe20003fc6070 */
[C---:B------:R-:W-:Y:S01]  /*11cc0*/  HMMA.16816.F32 R72, R120.reuse, R126, R72 ;  /* 0x0000007e7848723c */ /* 0x040fe20000001848 */
[----:B------:R-:W-:Y:S01]  /*11cd0*/  LOP3.LUT R118, R118, 0xffff, RZ, 0xc0, !PT ;  /* 0x0000ffff76767812 */ /* 0x000fe200078ec0ff */
[----:B------:R-:W1:Y:S02]  /*11ce0*/  LDSM.16.MT88.4 R124, [R177+0x10800] ;  /* 0x01080000b17c783b */ /* 0x000e640000004200 */
[--C-:B------:R-:W-:Y:S02]  /*11cf0*/  SHF.R.U32.HI R119, RZ, 0x10, R117.reuse ;  /* 0x00000010ff777819 */ /* 0x100fe40000011675 */
[----:B------:R-:W-:Y:S02]  /*11d00*/  @!P0 PRMT R159, R243, 0x5410, RZ ;  /* 0x00005410f39f8816 */ /* 0x000fe400000000ff */
[----:B------:R-:W-:Y:S02]  /*11d10*/  ISETP.GE.U32.AND P0, PT, R251, R118, PT ;  /* 0x00000076fb00720c */ /* 0x000fe40003f06070 */
[----:B------:R-:W-:Y:S01]  /*11d20*/  STG.E.U16 [R166.64+0x10], R160 ;  /* 0x000010a0a6007986 */ /* 0x000fe2000c101512 */
[C---:B--2---:R-:W-:Y:S01]  /*11d30*/  HMMA.16816.F32 R76, R120.reuse, R128, R76 ;  /* 0x00000080784c723c */ /* 0x044fe2000000184c */
[----:B------:R-:W-:Y:S01]  /*11d40*/  SHF.R.U32.HI R118, RZ, 0x18, R117 ;  /* 0x00000018ff767819 */ /* 0x000fe20000011675 */
[----:B------:R-:W-:Y:S01]  /*11d50*/  @!P6 HADD2 R238, -R154.H0_H0, -RZ.H0_H0 ;  /* 0xa00000ff9aeee230 */ /* 0x000fe20000000900 */
[----:B------:R-:W-:Y:S01]  /*11d60*/  LOP3.LUT R117, R119, 0xff, RZ, 0xc0, !PT ;  /* 0x000000ff77757812 */ /* 0x000fe200078ec0ff */
[----:B------:R-:W-:Y:S01]  /*11d70*/  STG.E.U16 [R166.64+0x12], R159 ;  /* 0x0000129fa6007986 */ /* 0x000fe2000c101512 */
[----:B------:R-:W-:Y:S02]  /*11d80*/  @!P2 PRMT R161, R239, 0x5410, RZ ;  /* 0x00005410efa1a816 */ /* 0x000fe400000000ff */
[----:B------:R-:W-:Y:S01]  /*11d90*/  ISETP.GE.U32.AND P2, PT, R251, R117, PT ;  /* 0x00000075fb00720c */ /* 0x000fe20003f46070 */
[C---:B------:R-:W-:Y:S01]  /*11da0*/  HMMA.16816.F32 R80, R120.reuse, R130, R80 ;  /* 0x000000827850723c */ /* 0x040fe20000001850 */
[----:B------:R-:W-:Y:S01]  /*11db0*/  @!P1 PRMT R162, R233, 0x5410, RZ ;  /* 0x00005410e9a29816 */ /* 0x000fe200000000ff */
[----:B------:R-:W-:Y:S01]  /*11dc0*/  LDSM.16.MT88.4 R128, [R180+0x10800] ;  /* 0x01080000b480783b */ /* 0x000fe20000004200 */
[C---:B------:R-:W-:Y:S01]  /*11dd0*/  ISETP.GE.U32.AND P1, PT, R251.reuse, R118, PT ;  /* 0x00000076fb00720c */ /* 0x040fe20003f26070 */
[----:B------:R-:W-:Y:S01]  /*11de0*/  @!P0 HADD2 R237, -R153.H0_H0, -RZ.H0_H0 ;  /* 0xa00000ff99ed8230 */ /* 0x000fe20000000900 */
[C---:B------:R-:W-:Y:S02]  /*11df0*/  LOP3.LUT R118, R140.reuse, 0xff, RZ, 0xc0, !PT ;  /* 0x000000ff8c767812 */ /* 0x040fe400078ec0ff */
[----:B------:R-:W-:Y:S01]  /*11e00*/  LOP3.LUT R119, R140, 0xffff, RZ, 0xc0, !PT ;  /* 0x0000ffff8c777812 */ /* 0x000fe200078ec0ff */
[C---:B---3--:R-:W-:Y:S01]  /*11e10*/  HMMA.16816.F32 R84, R120.reuse, R132, R84 ;  /* 0x000000847854723c */ /* 0x048fe20000001854 */
[----:B------:R-:W-:Y:S01]  /*11e20*/  @!P6 PRMT R154, R238, 0x5410, RZ ;  /* 0x00005410ee9ae816 */ /* 0x000fe200000000ff */
[----:B------:R-:W-:Y:S01]  /*11e30*/  STG.E.U16 [R164.64+0x10], R162 ;  /* 0x000010a2a4007986 */ /* 0x000fe2000c101512 */
[----:B------:R-:W-:Y:S01]  /*11e40*/  ISETP.GE.U32.AND P6, PT, R251, R118, PT ;  /* 0x00000076fb00720c */ /* 0x000fe20003fc6070 */
[----:B------:R-:W-:Y:S01]  /*11e50*/  @!P2 HADD2 R223, -R150.H0_H0, -RZ.H0_H0 ;  /* 0xa00000ff96dfa230 */ /* 0x000fe20000000900 */
[----:B------:R-:W-:Y:S01]  /*11e60*/  SHF.R.U32.HI R20, RZ, 0x8, R119 ;  /* 0x00000008ff147819 */ /* 0x000fe20000011677 */
[----:B------:R-:W-:Y:S01]  /*11e70*/  FFMA.FTZ R118, R23, c[0x0][0x23c], -R163 ;  /* 0x00008f0017767a23 */ /* 0x000fe200000108a3 */
[----:B------:R-:W-:Y:S01]  /*11e80*/  SHF.R.U32.HI R117, RZ, 0x10, R140 ;  /* 0x00000010ff757819 */ /* 0x000fe2000001168c */
[C---:B------:R-:W-:Y:S01]  /*11e90*/  HMMA.16816.F32 R88, R120.reuse, R134, R88 ;  /* 0x000000867858723c */ /* 0x040fe20000001858 */
[----:B------:R-:W-:Y:S01]  /*11ea0*/  LOP3.LUT R20, R20, 0xffff, RZ, 0xc0, !PT ;  /* 0x0000ffff14147812 */ /* 0x000fe200078ec0ff */
[----:B------:R-:W-:Y:S01]  /*11eb0*/  STG.E.U16 [R164.64+0x12], R161 ;  /* 0x000012a1a4007986 */ /* 0x000fe2000c101512 */
[----:B------:R2:W3:Y:S01]  /*11ec0*/  MUFU.EX2 R204, R118 ;  /* 0x0000007600cc7308 */ /* 0x0004e20000000800 */
[----:B------:R-:W-:Y:S01]  /*11ed0*/  @!P2 PRMT R150, R223, 0x5410, RZ ;  /* 0x00005410df96a816 */ /* 0x000fe200000000ff */
[----:B------:R-:W-:Y:S01]  /*11ee0*/  IMAD.MOV.U32 R133, RZ, RZ, R202 ;  /* 0x000000ffff857224 */ /* 0x000fe200078e00ca */
[----:B------:R-:W-:Y:S01]  /*11ef0*/  ISETP.GE.U32.AND P2, PT, R251, R20, PT ;  /* 0x00000014fb00720c */ /* 0x000fe20003f46070 */
[----:B------:R-:W-:Y:S01]  /*11f00*/  STG.E.U16 [R166.64+0x20], R154 ;  /* 0x0000209aa6007986 */ /* 0x000fe2000c101512 */
[C---:B-1----:R-:W-:Y:S01]  /*11f10*/  HMMA.16816.F32 R92, R120.reuse, R124, R92 ;  /* 0x0000007c785c723c */ /* 0x042fe2000000185c */
[C---:B------:R-:W-:Y:S03]  /*11f20*/  LOP3.LUT R20, R136.reuse, 0xffff, RZ, 0xc0, !PT ;  /* 0x0000ffff88147812 */ /* 0x040fe600078ec0ff */
[----:B------:R-:W-:Y:S01]  /*11f30*/  @!P6 HADD2 R221, -R152.H0_H0, -RZ.H0_H0 ;  /* 0xa00000ff98dde230 */ /* 0x000fe20000000900 */
[----:B------:R-:W-:Y:S01]  /*11f40*/  LOP3.LUT R21, R136, 0xff, RZ, 0xc0, !PT ;  /* 0x000000ff88157812 */ /* 0x000fe200078ec0ff */
[----:B------:R-:W-:Y:S01]  /*11f50*/  IMAD.MOV.U32 R132, RZ, RZ, R201 ;  /* 0x000000ffff847224 */ /* 0x000fe200078e00c9 */
[----:B------:R-:W-:Y:S01]  /*11f60*/  SHF.R.U32.HI R20, RZ, 0x8, R20 ;  /* 0x00000008ff147819 */ /* 0x000fe20000011614 */
[C---:B------:R-:W-:Y:S01]  /*11f70*/  HMMA.16816.F32 R96, R120.reuse, R126, R96 ;  /* 0x0000007e7860723c */ /* 0x040fe20000001860 */
[----:B------:R-:W-:Y:S01]  /*11f80*/  LOP3.LUT R117, R117, 0xff, RZ, 0xc0, !PT ;  /* 0x000000ff75757812 */ /* 0x000fe200078ec0ff */
[----:B------:R1:W4:Y:S01]  /*11f90*/  MUFU.EX2 R202, R25 ;  /* 0x0000001900ca7308 */ /* 0x0003220000000800 */
[----:B------:R-:W-:Y:S01]  /*11fa0*/  LDSM.16.MT88.4 R124, [R179+0x10800] ;  /* 0x01080000b37c783b */ /* 0x000fe20000004200 */
[----:B------:R-:W-:Y:S01]  /*11fb0*/  @!P0 PRMT R153, R237, 0x5410, RZ ;  /* 0x00005410ed998816 */ /* 0x000fe200000000ff */
[----:B------:R-:W-:Y:S01]  /*11fc0*/  @!P2 HADD2 R219, -R151.H0_H0, -RZ.H0_H0 ;  /* 0xa00000ff97dba230 */ /* 0x000fe20000000900 */
[----:B------:R-:W-:Y:S01]  /*11fd0*/  @!P6 PRMT R152, R221, 0x5410, RZ ;  /* 0x00005410dd98e816 */ /* 0x000fe200000000ff */
[----:B------:R-:W-:Y:S01]  /*11fe0*/  @!P1 HADD2 R222, -R149.H0_H0, -RZ.H0_H0 ;  /* 0xa00000ff95de9230 */ /* 0x000fe20000000900 */
[C---:B------:R-:W-:Y:S02]  /*11ff0*/  ISETP.GE.U32.AND P6, PT, R251.reuse, R21, PT ;  /* 0x00000015fb00720c */ /* 0x040fe40003fc6070 */
[----:B------:R-:W-:Y:S01]  /*12000*/  ISETP.GE.U32.AND P0, PT, R251, R117, PT ;  /* 0x00000075fb00720c */ /* 0x000fe20003f06070 */
[----:B------:R-:W-:Y:S01]  /*12010*/  STG.E.U16 [R166.64+0x22], R153 ;  /* 0x00002299a6007986 */ /* 0x000fe2000c101512 */
[----:B------:R-:W-:Y:S01]  /*12020*/  LOP3.LUT R117, R20, 0xffff, RZ, 0xc0, !PT ;  /* 0x0000ffff14757812 */ /* 0x000fe200078ec0ff */
[----:B------:R-:W-:Y:S01]  /*12030*/  MUFU.EX2 R201, R26 ;  /* 0x0000001a00c97308 */ /* 0x000fe20000000800 */
[----:B------:R-:W-:Y:S01]  /*12040*/  @!P2 PRMT R151, R219, 0x5410, RZ ;  /* 0x00005410db97a816 */ /* 0x000fe200000000ff */
[----:B------:R-:W4:Y:S01]  /*12050*/  LDSM.16.MT88.4 R20, [R178+0x10800] ;  /* 0x01080000b214783b */ /* 0x000f220000004200 */
[----:B------:R-:W-:Y:S02]  /*12060*/  @!P1 PRMT R149, R222, 0x5410, RZ ;  /* 0x00005410de959816 */ /* 0x000fe400000000ff */
[----:B------:R-:W-:Y:S02]  /*12070*/  ISETP.GE.U32.AND P2, PT, R251, R117, PT ;  /* 0x00000075fb00720c */ /* 0x000fe40003f46070 */
[----:B--2---:R-:W-:Y:S01]  /*12080*/  PRMT R118, R146, 0x5410, R145 ;  /* 0x0000541092767816 */ /* 0x004fe20000000091 */
[----:B------:R-:W-:Y:S01]  /*12090*/  @!P6 HADD2 R213, -R146.H0_H0, -RZ.H0_H0 ;  /* 0xa00000ff92d5e230 */ /* 0x000fe20000000900 */
[----:B---3--:R-:W-:Y:S01]  /*120a0*/  F2FP.PACK_AB R144, R204, R205 ;  /* 0x000000cdcc90723e */ /* 0x008fe200000000ff */
[----:B------:R-:W-:Y:S01]  /*120b0*/  STG.E.U16 [R164.64+0x20], R150 ;  /* 0x00002096a4007986 */ /* 0x000fe2000c101512 */
[----:B------:R-:W-:Y:S01]  /*120c0*/  @!P0 HADD2 R218, -R147.H0_H0, -RZ.H0_H0 ;  /* 0xa00000ff93da8230 */ /* 0x000fe20000000900 */
[--C-:B------:R-:W-:Y:S02]  /*120d0*/  SHF.R.U32.HI R24, RZ, 0x10, R136.reuse ;  /* 0x00000010ff187819 */ /* 0x100fe40000011688 */
[----:B------:R-:W-:Y:S01]  /*120e0*/  STG.E.U16 [R164.64+0x22], R149 ;  /* 0x00002295a4007986 */ /* 0x000fe2000c101512 */
[----:B------:R-:W-:Y:S02]  /*120f0*/  @!P6 PRMT R146, R213, 0x5410, RZ ;  /* 0x00005410d592e816 */ /* 0x000fe400000000ff */
[----:B-1----:R-:W-:Y:S01]  /*12100*/  LOP3.LUT R25, R169, 0xff, RZ, 0xc0, !PT ;  /* 0x000000ffa9197812 */ /* 0x002fe200078ec0ff */
[----:B------:R-:W-:Y:S01]  /*12110*/  STG.E.U16 [R166.64+0x30], R152 ;  /* 0x00003098a6007986 */ /* 0x000fe2000c101512 */
[----:B------:R-:W-:Y:S01]  /*12120*/  IMAD.MOV.U32 R169, RZ, RZ, R133 ;  /* 0x000000ffffa97224 */ /* 0x000fe200078e0085 */
[----:B------:R-:W-:Y:S01]  /*12130*/  @!P0 PRMT R147, R218, 0x5410, RZ ;  /* 0x00005410da938816 */ /* 0x000fe200000000ff */
[----:B------:R-:W-:Y:S01]  /*12140*/  @!P2 HADD2 R232, -R145.H0_H0, -RZ.H0_H0 ;  /* 0xa00000ff91e8a230 */ /* 0x000fe20000000900 */
[----:B------:R-:W-:Y:S01]  /*12150*/  STG.E.U16 [R166.64+0x32], R151 ;  /* 0x00003297a6007986 */ /* 0x000fe2000c101512 */
[----:B------:R-:W-:Y:S02]  /*12160*/  LOP3.LUT R24, R24, 0xff, RZ, 0xc0, !PT ;  /* 0x000000ff18187812 */ /* 0x000fe400078ec0ff */
[----:B------:R-:W-:Y:S01]  /*12170*/  SHF.R.U32.HI R136, RZ, 0x18, R136 ;  /* 0x00000018ff887819 */ /* 0x000fe20000011688 */
[----:B------:R-:W-:Y:S01]  /*12180*/  STG.E.U16 [R164.64+0x30], R147 ;  /* 0x00003093a4007986 */ /* 0x000fe2000c101512 */
[----:B------:R-:W-:Y:S02]  /*12190*/  @!P2 PRMT R145, R232, 0x5410, RZ ;  /* 0x00005410e891a816 */ /* 0x000fe400000000ff */
[C---:B------:R-:W-:Y:S02]  /*121a0*/  ISETP.GE.U32.AND P6, PT, R251.reuse, R24, PT ;  /* 0x00000018fb00720c */ /* 0x040fe40003fc6070 */
[----:B------:R-:W-:Y:S02]  /*121b0*/  SHF.R.U32.HI R24, RZ, 0x8, R143 ;  /* 0x00000008ff187819 */ /* 0x000fe4000001168f */
[----:B------:R-:W-:Y:S02]  /*121c0*/  ISETP.GE.U32.AND P2, PT, R251, R136, PT ;  /* 0x00000088fb00720c */ /* 0x000fe40003f46070 */
[----:B------:R-:W-:Y:S02]  /*121d0*/  PRMT R119, R171, 0x5410, R24 ;  /* 0x00005410ab777816 */ /* 0x000fe40000000018 */
[----:B------:R-:W-:Y:S01]  /*121e0*/  PRMT R136, R25, 0x5410, R173 ;  /* 0x0000541019887816 */ /* 0x000fe200000000ad */
[----:B------:R-:W-:Y:S01]  /*121f0*/  IMAD.MOV.U32 R173, RZ, RZ, R132 ;  /* 0x000000ffffad7224 */ /* 0x000fe200078e0084 */
[C---:B------:R-:W-:Y:S01]  /*12200*/  PRMT R143, R144.reuse, 0x7632, R143 ;  /* 0x00007632908f7816 */ /* 0x040fe2000000008f */
[----:B------:R-:W-:Y:S01]  /*12210*/  LDSM.16.MT88.4 R132, [R178+0xd000] ;  /* 0x00d00000b284783b */ /* 0x000fe20000004200 */
[C---:B------:R-:W-:Y:S01]  /*12220*/  ISETP.GE.U32.AND P0, PT, R251.reuse, R139, PT ;  /* 0x0000008bfb00720c */ /* 0x040fe20003f06070 */
[C---:B----4-:R-:W-:Y:S01]  /*12230*/  HMMA.16816.F32 R12, R120.reuse, R20, R12 ;  /* 0x00000014780c723c */ /* 0x050fe2000000180c */
[----:B------:R-:W-:Y:S01]  /*12240*/  SHF.R.U32.HI R140, RZ, 0x18, R140 ;  /* 0x00000018ff8c7819 */ /* 0x000fe2000001168c */
[----:B------:R-:W-:Y:S01]  /*12250*/  @!P6 HADD2 R236, -R144.H0_H0, -RZ.H0_H0 ;  /* 0xa00000ff90ece230 */ /* 0x000fe20000000900 */
[----:B------:R-:W-:Y:S01]  /*12260*/  PRMT R117, R144, 0x5410, R143 ;  /* 0x0000541090757816 */ /* 0x000fe2000000008f */
[----:B------:R-:W-:Y:S01]  /*12270*/  @!P2 HADD2 R240, -R143.H0_H0, -RZ.H0_H0 ;  /* 0xa00000ff8ff0a230 */ /* 0x000fe20000000900 */
[C---:B------:R-:W-:Y:S02]  /*12280*/  ISETP.GE.U32.AND P1, PT, R251.reuse, R140, PT ;  /* 0x0000008cfb00720c */ /* 0x040fe40003f26070 */
[----:B------:R-:W-:Y:S01]  /*12290*/  LOP3.LUT R20, R172, 0xff, RZ, 0xc0, !PT ;  /* 0x000000ffac147812 */ /* 0x000fe200078ec0ff */
[C---:B------:R-:W-:Y:S01]  /*122a0*/  HMMA.16816.F32 R100, R120.reuse, R22, R100 ;  /* 0x000000167864723c */ /* 0x040fe20000001864 */
[----:B------:R-:W-:Y:S02]  /*122b0*/  IMAD.MOV.U32 R172, RZ, RZ, R200 ;  /* 0x000000ffffac7224 */ /* 0x000fe400078e00c8 */
[----:B------:R1:W2:Y:S01]  /*122c0*/  MUFU.EX2 R200, R27 ;  /* 0x0000001b00c87308 */ /* 0x0002a20000000800 */
[--C-:B------:R-:W-:Y:S02]  /*122d0*/  SHF.R.U32.HI R21, RZ, 0x10, R137.reuse ;  /* 0x00000010ff157819 */ /* 0x100fe40000011689 */
[----:B------:R-:W-:Y:S02]  /*122e0*/  @!P6 PRMT R144, R236, 0x5410, RZ ;  /* 0x00005410ec90e816 */ /* 0x000fe400000000ff */
[C---:B------:R-:W-:Y:S01]  /*122f0*/  HMMA.16816.F32 R16, R120.reuse, R128, R16 ;  /* 0x000000807810723c */ /* 0x040fe20000001810 */
[----:B------:R-:W-:Y:S03]  /*12300*/  ISETP.GE.U32.AND P6, PT, R251, R20, PT ;  /* 0x00000014fb00720c */ /* 0x000fe60003fc6070 */
[C---:B------:R-:W-:Y:S01]  /*12310*/  LOP3.LUT R23, R137.reuse, 0xff, RZ, 0xc0, !PT ;  /* 0x000000ff89177812 */ /* 0x040fe200078ec0ff */
[----:B------:R-:W-:Y:S01]  /*12320*/  @!P1 HADD2 R220, -R148.H0_H0, -RZ.H0_H0 ;  /* 0xa00000ff94dc9230 */ /* 0x000fe20000000900 */
[----:B------:R-:W-:Y:S02]  /*12330*/  LOP3.LUT R20, R137, 0xffff, RZ, 0xc0, !PT ;  /* 0x0000ffff89147812 */ /* 0x000fe400078ec0ff */
[C---:B------:R-:W-:Y:S01]  /*12340*/  HMMA.16816.F32 R104, R120.reuse, R130, R104 ;  /* 0x000000827868723c */ /* 0x040fe20000001868 */
[----:B------:R-:W-:Y:S01]  /*12350*/  SHF.R.U32.HI R137, RZ, 0x18, R137 ;  /* 0x00000018ff897819 */ /* 0x000fe20000011689 */
[----:B------:R-:W-:Y:S02]  /*12360*/  LDSM.16.MT88.4 R128, [R180+0xd000] ;  /* 0x00d00000b480783b */ /* 0x000fe40000004200 */
[----:B------:R-:W-:Y:S02]  /*12370*/  LOP3.LUT R21, R21, 0xff, RZ, 0xc0, !PT ;  /* 0x000000ff15157812 */ /* 0x000fe400078ec0ff */
[----:B------:R-:W-:Y:S02]  /*12380*/  SHF.R.U32.HI R22, RZ, 0x8, R20 ;  /* 0x00000008ff167819 */ /* 0x000fe40000011614 */
[C---:B------:R-:W-:Y:S01]  /*12390*/  HMMA.16816.F32 R108, R120.reuse, R124, R108 ;  /* 0x0000007c786c723c */ /* 0x040fe2000000186c */
[----:B------:R-:W-:Y:S01]  /*123a0*/  SHF.R.U32.HI R20, RZ, 0x8, R174 ;  /* 0x00000008ff147819 */ /* 0x000fe200000116ae */
[----:B-1----:R-:W1:Y:S02]  /*123b0*/  LDSM.16.MT88.4 R24, [R177+0xd000] ;  /* 0x00d00000b118783b */ /* 0x002e640000004200 */
[----:B------:R-:W-:Y:S02]  /*123c0*/  PRMT R174, R251, 0x7054, R251 ;  /* 0x00007054fbae7816 */ /* 0x000fe400000000fb */
[----:B------:R-:W-:Y:S02]  /*123d0*/  PRMT R21, R21, 0x5410, R137 ;  /* 0x0000541015157816 */ /* 0x000fe40000000089 */
[----:B------:R-:W-:Y:S01]  /*123e0*/  HMMA.16816.F32 R112, R120, R126, R112 ;  /* 0x0000007e7870723c */ /* 0x000fe20000001870 */
[----:B------:R-:W-:Y:S01]  /*123f0*/  F2FP.PACK_AB R139, R202, R203 ;  /* 0x000000cbca8b723e */ /* 0x000fe200000000ff */
[----:B------:R-:W3:Y:S02]  /*12400*/  LDSM.16.MT88.4 R120, [R179+0xd000] ;  /* 0x00d00000b378783b */ /* 0x000ee40000004200 */
[----:B------:R-:W-:Y:S01]  /*12410*/  PRMT R22, R23, 0x5410, R22 ;  /* 0x0000541017167816 */ /* 0x000fe20000000016 */
[--C-:B------:R-:W-:Y:S01]  /*12420*/  HSET2.LE.AND R21, R21, R174.reuse, PT ;  /* 0x000000ae15157233 */ /* 0x100fe20003803000 */
[----:B------:R-:W-:Y:S01]  /*12430*/  LOP3.LUT R20, R20, 0xffff, RZ, 0xc0, !PT ;  /* 0x0000ffff14147812 */ /* 0x000fe200078ec0ff */
[--C-:B------:R-:W-:Y:S01]  /*12440*/  HSET2.LE.AND R23, R136, R174.reuse, PT ;  /* 0x000000ae88177233 */ /* 0x100fe20003803000 */
[----:B------:R-:W-:Y:S01]  /*12450*/  @!P1 PRMT R148, R220, 0x5410, RZ ;  /* 0x00005410dc949816 */ /* 0x000fe200000000ff */
[----:B------:R-:W-:Y:S01]  /*12460*/  @!P0 HADD2 R212, -R139.H0_H0, -RZ.H0_H0 ;  /* 0xa00000ff8bd48230 */ /* 0x000fe20000000900 */
[----:B------:R-:W-:Y:S01]  /*12470*/  ISETP.GE.U32.AND P1, PT, R251, R142, PT ;  /* 0x0000008efb00720c */ /* 0x000fe20003f26070 */
[----:B------:R-:W4:Y:S01]  /*12480*/  LDSM.16.MT88.4 R124, [R177+0xf000] ;  /* 0x00f00000b17c783b */ /* 0x000f220000004200 */
[----:B--2---:R-:W-:Y:S02]  /*12490*/  F2FP.PACK_AB R142, R200, R201 ;  /* 0x000000c9c88e723e */ /* 0x004fe400000000ff */
[----:B------:R-:W-:Y:S02]  /*124a0*/  PRMT R140, R139, 0x7632, R140 ;  /* 0x000076328b8c7816 */ /* 0x000fe4000000008c */
[----:B------:R-:W-:Y:S01]  /*124b0*/  @!P2 PRMT R143, R240, 0x5410, RZ ;  /* 0x00005410f08fa816 */ /* 0x000fe200000000ff */
[----:B------:R-:W-:Y:S01]  /*124c0*/  @!P6 HADD2 R227, -R142.H0_H0, -RZ.H0_H0 ;  /* 0xa00000ff8ee3e230 */ /* 0x000fe20000000900 */
[----:B------:R-:W-:Y:S01]  /*124d0*/  ISETP.GE.U32.AND P2, PT, R251, R20, PT ;  /* 0x00000014fb00720c */ /* 0x000fe20003f46070 */
[--C-:B------:R-:W-:Y:S01]  /*124e0*/  HSET2.LE.AND R20, R22, R174.reuse, PT ;  /* 0x000000ae16147233 */ /* 0x100fe20003803000 */
[----:B------:R-:W-:Y:S01]  /*124f0*/  LOP3.LUT R21, R21, R117, RZ, 0xc0, !PT ;  /* 0x0000007515157212 */ /* 0x000fe200078ec0ff */
[----:B------:R-:W-:Y:S01]  /*12500*/  HSET2.LE.AND R22, R119, R174, PT ;  /* 0x000000ae77167233 */ /* 0x000fe20003803000 */
[----:B------:R-:W-:Y:S01]  /*12510*/  PRMT R141, R142, 0x7632, R141 ;  /* 0x000076328e8d7816 */ /* 0x000fe2000000008d */
[----:B------:R-:W-:Y:S01]  /*12520*/  FFMA.FTZ R119, R31, c[0x0][0x23c], -R163 ;  /* 0x00008f001f777a23 */ /* 0x000fe200000108a3 */
[----:B------:R-:W-:Y:S01]  /*12530*/  PRMT R117, R139, 0x5410, R140 ;  /* 0x000054108b757816 */ /* 0x000fe2000000008c */
[----:B------:R-:W-:Y:S01]  /*12540*/  MUFU.EX2 R174, R29 ;  /* 0x0000001d00ae7308 */ /* 0x000fe20000000800 */
[----:B------:R-:W-:Y:S01]  /*12550*/  LOP3.LUT R20, R20, R118, RZ, 0xc0, !PT ;  /* 0x0000007614147212 */ /* 0x000fe200078ec0ff */
[----:B------:R-:W-:Y:S01]  /*12560*/  @!P1 HADD2 R226, -R141.H0_H0, -RZ.H0_H0 ;  /* 0xa00000ff8de29230 */ /* 0x000fe20000000900 */
[----:B------:R-:W-:Y:S01]  /*12570*/  LOP3.LUT R22, R22, R117, RZ, 0xc0, !PT ;  /* 0x0000007516167212 */ /* 0x000fe200078ec0ff */
[----:B------:R-:W-:Y:S01]  /*12580*/  STG.E.U16 [R164.64+0x32], R148 ;  /* 0x00003294a4007986 */ /* 0x000fe2000c101512 */
[----:B------:R-:W-:Y:S01]  /*12590*/  PRMT R117, R142, 0x5410, R141 ;  /* 0x000054108e757816 */ /* 0x000fe2000000008d */
[----:B------:R-:W-:Y:S01]  /*125a0*/  @!P2 HADD2 R217, -R140.H0_H0, -RZ.H0_H0 ;  /* 0xa00000ff8cd9a230 */ /* 0x000fe20000000900 */
[----:B------:R-:W-:Y:S01]  /*125b0*/  @!P0 PRMT R139, R212, 0x5410, RZ ;  /* 0x00005410d48b8816 */ /* 0x000fe200000000ff */
[----:B------:R-:W-:Y:S01]  /*125c0*/  STG.E.U16 [R166.64+0x40], R146 ;  /* 0x00004092a6007986 */ /* 0x000fe2000c101512 */
[----:B------:R-:W-:Y:S01]  /*125d0*/  LOP3.LUT R23, R23, R117, RZ, 0xc0, !PT ;  /* 0x0000007517177212 */ /* 0x000fe200078ec0ff */
[----:B------:R-:W-:Y:S01]  /*125e0*/  MUFU.EX2 R171, R119 ;  /* 0x0000007700ab7308 */ /* 0x000fe20000000800 */
[----:B------:R-:W-:Y:S01]  /*125f0*/  @!P1 PRMT R141, R226, 0x5410, RZ ;  /* 0x00005410e28d9816 */ /* 0x000fe200000000ff */
[----:B------:R-:W-:Y:S01]  /*12600*/  STG.E.U16 [R166.64+0x42], R145 ;  /* 0x00004291a6007986 */ /* 0x000fe2000c101512 */
[----:B------:R-:W-:Y:S02]  /*12610*/  @!P6 PRMT R142, R227, 0x5410, RZ ;  /* 0x00005410e38ee816 */ /* 0x000fe400000000ff */
[----:B------:R-:W-:Y:S01]  /*12620*/  @!P2 PRMT R140, R217, 0x5410, RZ ;  /* 0x00005410d98ca816 */ /* 0x000fe200000000ff */
[C---:B-1----:R-:W-:Y:S01]  /*12630*/  HMMA.16816.F32 R4, R20.reuse, R24, R4 ;  /* 0x000000181404723c */ /* 0x042fe20000001804 */
[----:B------:R-:W-:Y:S04]  /*12640*/  STG.E.U16 [R164.64+0x40], R144 ;  /* 0x00004090a4007986 */ /* 0x000fe8000c101512 */
[----:B------:R-:W-:Y:S03]  /*12650*/  STG.E.U16 [R164.64+0x42], R143 ;  /* 0x0000428fa4007986 */ /* 0x000fe6000c101512 */
[C---:B------:R-:W-:Y:S01]  /*12660*/  HMMA.16816.F32 R8, R20.reuse, R26, R8 ;  /* 0x0000001a1408723c */ /* 0x040fe20000001808 */
[----:B------:R-:W1:Y:S07]  /*12670*/  LDSM.16.MT88.4 R24, [R178+0xf000] ;  /* 0x00f00000b218783b */ /* 0x000e6e0000004200 */
[C---:B------:R-:W-:Y:S01]  /*12680*/  HMMA.16816.F32 R36, R20.reuse, R132, R36 ;  /* 0x000000841424723c */ /* 0x040fe20000001824 */
[----:B------:R-:W-:Y:S04]  /*12690*/  STG.E.U16 [R166.64+0x50], R139 ;  /* 0x0000508ba6007986 */ /* 0x000fe8000c101512 */
[----:B------:R-:W-:Y:S03]  /*126a0*/  STG.E.U16 [R166.64+0x52], R140 ;  /* 0x0000528ca6007986 */ /* 0x000fe6000c101512 */
[C---:B------:R-:W-:Y:S01]  /*126b0*/  HMMA.16816.F32 R40, R20.reuse, R134, R40 ;  /* 0x000000861428723c */ /* 0x040fe20000001828 */
[----:B------:R-:W3:Y:S07]  /*126c0*/  LDSM.16.MT88.4 R132, [R180+0xf000] ;  /* 0x00f00000b484783b */ /* 0x000eee0000004200 */
[C---:B------:R-:W-:Y:S01]  /*126d0*/  HMMA.16816.F32 R44, R20.reuse, R128, R44 ;  /* 0x00000080142c723c */ /* 0x040fe2000000182c */
[----:B------:R-:W-:Y:S04]  /*126e0*/  STG.E.U16 [R164.64+0x50], R142 ;  /* 0x0000508ea4007986 */ /* 0x000fe8000c101512 */
[----:B------:R-:W-:Y:S03]  /*126f0*/  STG.E.U16 [R164.64+0x52], R141 ;  /* 0x0000528da4007986 */ /* 0x000fe6000c101512 */
[C---:B------:R-:W-:Y:S01]  /*12700*/  HMMA.16816.F32 R48, R20.reuse, R130, R48 ;  /* 0x000000821430723c */ /* 0x040fe20000001830 */
[----:B------:R-:W3:Y:S07]  /*12710*/  LDSM.16.MT88.4 R128, [R179+0xf000] ;  /* 0x00f00000b380783b */ /* 0x000eee0000004200 */
[C---:B---3--:R-:W-:Y:S07]  /*12720*/  HMMA.16816.F32 R52, R20.reuse, R120, R52 ;  /* 0x000000781434723c */ /* 0x048fee0000001834 */
[----:B------:R-:W-:Y:S01]  /*12730*/  IMAD.MOV.U32 R121, RZ, RZ, R172 ;  /* 0x000000ffff797224 */ /* 0x000fe200078e00ac */
[C---:B------:R-:W-:Y:S01]  /*12740*/  HMMA.16816.F32 R56, R20.reuse, R122, R56 ;  /* 0x0000007a1438723c */ /* 0x040fe20000001838 */
[----:B------:R-:W3:Y:S03]  /*12750*/  MUFU.EX2 R172, R30 ;  /* 0x0000001e00ac7308 */ /* 0x000ee60000000800 */
[----:B------:R-:W-:Y:S03]  /*12760*/  IMAD.MOV.U32 R120, RZ, RZ, R173 ;  /* 0x000000ffff787224 */ /* 0x000fe600078e00ad */
[--C-:B------:R-:W-:Y:S01]  /*12770*/  FFMA.FTZ R123, R32, c[0x0][0x23c], -R168.reuse ;  /* 0x00008f00207b7a23 */ /* 0x100fe200000108a8 */
[C---:B----4-:R-:W-:Y:S01]  /*12780*/  HMMA.16816.F32 R60, R20.reuse, R124, R60 ;  /* 0x0000007c143c723c */ /* 0x050fe2000000183c */
[----:B------:R-:W-:Y:S02]  /*12790*/  FFMA.FTZ R168, R33, c[0x0][0x23c], -R168 ;  /* 0x00008f0021a87a23 */ /* 0x000fe400000108a8 */
[----:B------:R-:W4:Y:S04]  /*127a0*/  MUFU.EX2 R173, R28 ;  /* 0x0000001c00ad7308 */ /* 0x000f280000000800 */
[----:B------:R-:W-:Y:S01]  /*127b0*/  IMAD.MOV.U32 R125, RZ, RZ, R121 ;  /* 0x000000ffff7d7224 */ /* 0x000fe200078e0079 */
[C---:B------:R-:W-:Y:S01]  /*127c0*/  HMMA.16816.F32 R64, R20.reuse, R126, R64 ;  /* 0x0000007e1440723c */ /* 0x040fe20000001840 */
[----:B------:R-:W2:Y:S03]  /*127d0*/  LDL.LU R126, [R1+0x28] ;  /* 0x00002800017e7983 */ /* 0x000ea60000300800 */
[--C-:B------:R-:W-:Y:S02]  /*127e0*/  FFMA.FTZ R124, R34, c[0x0][0x23c], -R163.reuse ;  /* 0x00008f00227c7a23 */ /* 0x100fe400000108a3 */
[----:B------:R-:W-:Y:S02]  /*127f0*/  FFMA.FTZ R163, R35, c[0x0][0x23c], -R163 ;  /* 0x00008f0023a37a23 */ /* 0x000fe400000108a3 */
[C---:B-1----:R-:W-:Y:S01]  /*12800*/  HMMA.16816.F32 R68, R20.reuse, R24, R68 ;  /* 0x000000181444723c */ /* 0x042fe20000001844 */
[----:B------:R-:W-:Y:S02]  /*12810*/  IMAD.MOV.U32 R127, RZ, RZ, R169 ;  /* 0x000000ffff7f7224 */ /* 0x000fe400078e00a9 */
[----:B------:R-:W-:Y:S01]  /*12820*/  MUFU.EX2 R169, R168 ;  /* 0x000000a800a97308 */ /* 0x000fe20000000800 */
[----:B---3--:R-:W-:Y:S04]  /*12830*/  F2FP.PACK_AB R138, R171, R172 ;  /* 0x000000acab8a723e */ /* 0x008fe800000000ff */
[C---:B------:R-:W-:Y:S01]  /*12840*/  HMMA.16816.F32 R72, R20.reuse, R26, R72 ;  /* 0x0000001a1448723c */ /* 0x040fe20000001848 */
[----:B------:R-:W1:Y:S03]  /*12850*/  LDSM.16.MT88.4 R24, [R177+0x11000] ;  /* 0x01100000b118783b */ /* 0x000e660000004200 */
[----:B----4-:R-:W-:Y:S01]  /*12860*/  F2FP.PACK_AB R136, R174, R173 ;  /* 0x000000adae88723e */ /* 0x010fe200000000ff */
[----:B------:R-:W-:Y:S01]  /*12870*/  MUFU.EX2 R168, R124 ;  /* 0x0000007c00a87308 */ /* 0x000fe20000000800 */
[----:B------:R-:W-:Y:S02]  /*12880*/  PRMT R137, R138, 0x7632, R137 ;  /* 0x000076328a897816 */ /* 0x000fe40000000089 */
[C---:B------:R-:W-:Y:S01]  /*12890*/  HMMA.16816.F32 R76, R20.reuse, R132, R76 ;  /* 0x00000084144c723c */ /* 0x040fe2000000184c */
[----:B------:R-:W3:Y:S06]  /*128a0*/  LDSM.16.MT88.4 R28, [R178+0x11000] ;  /* 0x01100000b21c783b */ /* 0x000eec0000004200 */
[----:B------:R-:W-:Y:S01]  /*128b0*/  IMAD.WIDE.U32 R132, R175, -0x2daee0ad, RZ ;  /* 0xd2511f53af847825 */ /* 0x000fe200078e00ff */
[C---:B------:R-:W-:Y:S01]  /*128c0*/  HMMA.16816.F32 R80, R20.reuse, R134, R80 ;  /* 0x000000861450723c */ /* 0x040fe20000001850 */
[----:B------:R-:W-:Y:S03]  /*128d0*/  MUFU.EX2 R163, R163 ;  /* 0x000000a300a37308 */ /* 0x000fe60000000800 */
[C-C-:B------:R-:W-:Y:S01]  /*128e0*/  LOP3.LUT R118, R133.reuse, UR27, R170.reuse, 0x96, !PT ;  /* 0x0000001b85767c12 */ /* 0x140fe2000f8e96aa */
[----:B------:R-:W-:Y:S01]  /*128f0*/  IMAD.MOV.U32 R175, RZ, RZ, R125 ;  /* 0x000000ffffaf7224 */ /* 0x000fe200078e007d */
[----:B------:R-:W-:Y:S02]  /*12900*/  LOP3.LUT R117, R133, UR27, R170, 0x96, !PT ;  /* 0x0000001b85757c12 */ /* 0x000fe4000f8e96aa */
[C---:B------:R-:W-:Y:S01]  /*12910*/  HMMA.16816.F32 R84, R20.reuse, R128, R84 ;  /* 0x000000801454723c */ /* 0x040fe20000001854 */
[--C-:B------:R-:W-:Y:S02]  /*12920*/  SHF.R.U32.HI R33, RZ, 0x10, R132.reuse ;  /* 0x00000010ff217819 */ /* 0x100fe40000011684 */
[----:B------:R4:W2:Y:S01]  /*12930*/  MUFU.EX2 R170, R123 ;  /* 0x0000007b00aa7308 */ /* 0x0008a20000000800 */
[C---:B------:R-:W-:Y:S02]  /*12940*/  LOP3.LUT R32, R132.reuse, 0xffff, RZ, 0xc0, !PT ;  /* 0x0000ffff84207812 */ /* 0x040fe400078ec0ff */
[----:B------:R-:W-:Y:S02]  /*12950*/  LOP3.LUT R119, R33, 0xff, RZ, 0xc0, !PT ;  /* 0x000000ff21777812 */ /* 0x000fe400078ec0ff */
[C---:B------:R-:W-:Y:S01]  /*12960*/  HMMA.16816.F32 R88, R20.reuse, R130, R88 ;  /* 0x000000821458723c */ /* 0x040fe20000001858 */
[----:B------:R-:W-:Y:S03]  /*12970*/  SHF.R.U32.HI R121, RZ, 0x18, R132 ;  /* 0x00000018ff797819 */ /* 0x000fe60000011684 */
[----:B------:R-:W-:Y:S02]  /*12980*/  LOP3.LUT R122, R132, 0xff, RZ, 0xc0, !PT ;  /* 0x000000ff847a7812 */ /* 0x000fe400078ec0ff */
[----:B------:R-:W-:Y:S01]  /*12990*/  PRMT R129, R119, 0x5410, R121 ;  /* 0x0000541077817816 */ /* 0x000fe20000000079 */
[----:B------:R-:W-:Y:S01]  /*129a0*/  IMAD.MOV.U32 R131, RZ, RZ, R120 ;  /* 0x000000ffff837224 */ /* 0x000fe200078e0078 */
[----:B------:R-:W-:Y:S01]  /*129b0*/  SHF.R.U32.HI R120, RZ, 0x8, R32 ;  /* 0x00000008ff787819 */ /* 0x000fe20000011620 */
[C---:B-1----:R-:W-:Y:S01]  /*129c0*/  HMMA.16816.F32 R92, R20.reuse, R24, R92 ;  /* 0x00000018145c723c */ /* 0x042fe2000000185c */
[----:B------:R-:W1:Y:S02]  /*129d0*/  LDSM.16.MT88.4 R32, [R180+0x11000] ;  /* 0x01100000b420783b */ /* 0x000e640000004200 */
[--C-:B------:R-:W-:Y:S02]  /*129e0*/  SHF.R.U32.HI R121, RZ, 0x10, R117.reuse ;  /* 0x00000010ff797819 */ /* 0x100fe40000011675 */
[----:B------:R-:W-:Y:S02]  /*129f0*/  PRMT R128, R122, 0x5410, R120 ;  /* 0x000054107a807816 */ /* 0x000fe40000000078 */
[C---:B------:R-:W-:Y:S01]  /*12a00*/  LOP3.LUT R119, R117.reuse, 0xffff, RZ, 0xc0, !PT ;  /* 0x0000ffff75777812 */ /* 0x040fe200078ec0ff */
[C---:B------:R-:W-:Y:S01]  /*12a10*/  HMMA.16816.F32 R96, R20.reuse, R26, R96 ;  /* 0x0000001a1460723c */ /* 0x040fe20000001860 */
[----:B------:R-:W-:Y:S03]  /*12a20*/  SHF.R.U32.HI R120, RZ, 0x18, R117 ;  /* 0x00000018ff787819 */ /* 0x000fe60000011675 */
[----:B----4-:R-:W-:Y:S02]  /*12a30*/  LOP3.LUT R123, R117, 0xff, RZ, 0xc0, !PT ;  /* 0x000000ff757b7812 */ /* 0x010fe400078ec0ff */
[----:B------:R-:W-:Y:S02]  /*12a40*/  LOP3.LUT R117, R121, 0xff, RZ, 0xc0, !PT ;  /* 0x000000ff79757812 */ /* 0x000fe400078ec0ff */
[C---:B---3--:R-:W-:Y:S01]  /*12a50*/  HMMA.16816.F32 R12, R20.reuse, R28, R12 ;  /* 0x0000001c140c723c */ /* 0x048fe2000000180c */
[----:B------:R-:W3:Y:S03]  /*12a60*/  LDL.LU R121, [R1+0x2c] ;  /* 0x00002c0001797983 */ /* 0x000ee60000300800 */
[----:B------:R-:W-:Y:S02]  /*12a70*/  LOP3.LUT R24, R118, 0xff, RZ, 0xc0, !PT ;  /* 0x000000ff76187812 */ /* 0x000fe400078ec0ff */
[C---:B------:R-:W-:Y:S02]  /*12a80*/  PRMT R130, R251.reuse, 0x7054, R251 ;  /* 0x00007054fb827816 */ /* 0x040fe400000000fb */
[C---:B------:R-:W-:Y:S01]  /*12a90*/  HMMA.16816.F32 R100, R20.reuse, R30, R100 ;  /* 0x0000001e1464723c */ /* 0x040fe20000001864 */
[----:B------:R-:W-:Y:S02]  /*12aa0*/  ISETP.GE.U32.AND P0, PT, R251, R24, PT ;  /* 0x00000018fb00720c */ /* 0x000fe40003f06070 */
[----:B------:R-:W4:Y:S01]  /*12ab0*/  LDSM.16.MT88.4 R24, [R179+0x11000] ;  /* 0x01100000b318783b */ /* 0x000f220000004200 */
[----:B------:R-:W-:Y:S02]  /*12ac0*/  PRMT R120, R117, 0x5410, R120 ;  /* 0x0000541075787816 */ /* 0x000fe40000000078 */
[--C-:B------:R-:W-:Y:S01]  /*12ad0*/  SHF.R.U32.HI R122, RZ, 0x18, R118.reuse ;  /* 0x00000018ff7a7819 */ /* 0x100fe20000011676 */
[--C-:B------:R-:W-:Y:S01]  /*12ae0*/  HSET2.LE.AND R30, R128, R130.reuse, PT ;  /* 0x00000082801e7233 */ /* 0x100fe20003803000 */
[----:B------:R-:W-:Y:S01]  /*12af0*/  SHF.R.U32.HI R119, RZ, 0x8, R119 ;  /* 0x00000008ff777819 */ /* 0x000fe20000011677 */
[--C-:B------:R-:W-:Y:S01]  /*12b00*/  HSET2.LE.AND R29, R120, R130.reuse, PT ;  /* 0x00000082781d7233 */ /* 0x100fe20003803000 */
[----:B------:R-:W-:Y:S02]  /*12b10*/  ISETP.GE.U32.AND P2, PT, R251, R122, PT ;  /* 0x0000007afb00720c */ /* 0x000fe40003f46070 */
[--C-:B------:R-:W-:Y:S01]  /*12b20*/  HSET2.LE.AND R31, R129, R130.reuse, PT ;  /* 0x00000082811f7233 */ /* 0x100fe20003803000 */
[--C-:B------:R-:W-:Y:S01]  /*12b30*/  PRMT R123, R123, 0x5410, R119.reuse ;  /* 0x000054107b7b7816 */ /* 0x100fe20000000077 */
[----:B------:R-:W-:Y:S01]  /*12b40*/  @!P0 HADD2 R242, -R136.H0_H0, -RZ.H0_H0 ;  /* 0xa00000ff88f28230 */ /* 0x000fe20000000900 */
[C---:B------:R-:W-:Y:S01]  /*12b50*/  PRMT R119, R136.reuse, 0x7632, R119 ;  /* 0x0000763288777816 */ /* 0x040fe20000000077 */
[C---:B-1----:R-:W-:Y:S02]  /*12b60*/  HMMA.16816.F32 R16, R20.reuse, R32, R16 ;  /* 0x000000201410723c */ /* 0x042fe40000001810 */
[----:B------:R-:W-:Y:S05]  /*12b70*/  HSET2.LE.AND R28, R123, R130, PT ;  /* 0x000000827b1c7233 */ /* 0x000fea0003803000 */
[----:B------:R-:W-:Y:S01]  /*12b80*/  @!P2 HADD2 R234, -R137.H0_H0, -RZ.H0_H0 ;  /* 0xa00000ff89eaa230 */ /* 0x000fe20000000900 */
[C---:B------:R-:W-:Y:S01]  /*12b90*/  HMMA.16816.F32 R104, R20.reuse, R34, R104 ;  /* 0x000000221468723c */ /* 0x040fe20000001868 */
[----:B------:R-:W-:Y:S07]  /*12ba0*/  LDSM.16.MT88.4 R32, [R178+0xd800] ;  /* 0x00d80000b220783b */ /* 0x000fee0000004200 */
[C---:B----4-:R-:W-:Y:S07]  /*12bb0*/  HMMA.16816.F32 R108, R20.reuse, R24, R108 ;  /* 0x00000018146c723c */ /* 0x050fee000000186c */
[----:B------:R-:W-:Y:S01]  /*12bc0*/  PRMT R24, R136, 0x5410, R119 ;  /* 0x0000541088187816 */ /* 0x000fe20000000077 */
[----:B------:R-:W-:Y:S01]  /*12bd0*/  HMMA.16816.F32 R112, R20, R26, R112 ;  /* 0x0000001a1470723c */ /* 0x000fe20000001870 */
[----:B------:R-:W-:Y:S03]  /*12be0*/  LDSM.16.MT88.4 R20, [R180+0xd800] ;  /* 0x00d80000b414783b */ /* 0x000fe60000004200 */
[----:B------:R-:W-:Y:S02]  /*12bf0*/  LOP3.LUT R28, R28, R24, RZ, 0xc0, !PT ;  /* 0x000000181c1c7212 */ /* 0x000fe400078ec0ff */
[----:B------:R-:W-:Y:S02]  /*12c00*/  PRMT R24, R138, 0x5410, R137 ;  /* 0x000054108a187816 */ /* 0x000fe40000000089 */
[----:B------:R-:W-:Y:S04]  /*12c10*/  @!P0 PRMT R136, R242, 0x5410, RZ ;  /* 0x00005410f2888816 */ /* 0x000fe800000000ff */
[----:B------:R-:W-:Y:S01]  /*12c20*/  LOP3.LUT R29, R29, R24, RZ, 0xc0, !PT ;  /* 0x000000181d1d7212 */ /* 0x000fe200078ec0ff */
[----:B------:R-:W-:Y:S01]  /*12c30*/  STG.E.U16 [R166.64+0x60], R136 ;  /* 0x00006088a6007986 */ /* 0x000fe2000c101512 */
[----:B------:R-:W-:Y:S01]  /*12c40*/  @!P2 PRMT R137, R234, 0x5410, RZ ;  /* 0x00005410ea89a816 */ /* 0x000fe200000000ff */
[----:B--2---:R-:W-:Y:S01]  /*12c50*/  FFMA.FTZ R117, R2, R126, R127 ;  /* 0x0000007e02757223 */ /* 0x004fe2000001007f */
[----:B------:R-:W-:Y:S01]  /*12c60*/  LOP3.LUT R2, R118, 0xffff, RZ, 0xc0, !PT ;  /* 0x0000ffff76027812 */ /* 0x000fe200078ec0ff */
[----:B------:R-:W1:Y:S01]  /*12c70*/  LDSM.16.MT88.4 R124, [R177+0xd800] ;  /* 0x00d80000b17c783b */ /* 0x000e620000004200 */
[----:B------:R-:W-:Y:S01]  /*12c80*/  SHF.R.U32.HI R118, RZ, 0x10, R118 ;  /* 0x00000010ff767819 */ /* 0x000fe20000011676 */
[--C-:B------:R-:W-:Y:S01]  /*12c90*/  FADD.FTZ R135, R183, R117.reuse ;  /* 0x00000075b7877221 */ /* 0x100fe20000010000 */
[----:B------:R-:W-:Y:S02]  /*12ca0*/  SHF.R.U32.HI R2, RZ, 0x8, R2 ;  /* 0x00000008ff027819 */ /* 0x000fe40000011602 */
[----:B------:R-:W-:Y:S02]  /*12cb0*/  LOP3.LUT R118, R118, 0xff, RZ, 0xc0, !PT ;  /* 0x000000ff76767812 */ /* 0x000fe400078ec0ff */
[----:B------:R-:W-:Y:S02]  /*12cc0*/  LOP3.LUT R2, R2, 0xffff, RZ, 0xc0, !PT ;  /* 0x0000ffff02027812 */ /* 0x000fe400078ec0ff */
[C---:B------:R-:W-:Y:S02]  /*12cd0*/  ISETP.GE.U32.AND P6, PT, R251.reuse, R118, PT ;  /* 0x00000076fb00720c */ /* 0x040fe40003fc6070 */
[----:B------:R-:W-:Y:S02]  /*12ce0*/  ISETP.GE.U32.AND P1, PT, R251, R2, PT ;  /* 0x00000002fb00720c */ /* 0x000fe40003f26070 */
[----:B------:R-:W-:Y:S02]  /*12cf0*/  F2FP.PACK_AB R2, R169, R170 ;  /* 0x000000aaa902723e */ /* 0x000fe400000000ff */
[----:B------:R-:W-:Y:S04]  /*12d00*/  F2FP.PACK_AB R118, R163, R168 ;  /* 0x000000a8a376723e */ /* 0x000fe800000000ff */
[----:B------:R-:W-:Y:S03]  /*12d10*/  PRMT R117, R118, 0x7632, R117 ;  /* 0x0000763276757816 */ /* 0x000fe60000000075 */
[----:B------:R-:W-:Y:S02]  /*12d20*/  @!P6 HADD2 R235, -R138.H0_H0, -RZ.H0_H0 ;  /* 0xa00000ff8aebe230 */ /* 0x000fe40000000900 */
[----:B------:R-:W-:Y:S03]  /*12d30*/  @!P1 HADD2 R241, -R119.H0_H0, -RZ.H0_H0 ;  /* 0xa00000ff77f19230 */ /* 0x000fe60000000900 */
[----:B------:R-:W-:Y:S02]  /*12d40*/  @!P6 PRMT R138, R235, 0x5410, RZ ;  /* 0x00005410eb8ae816 */ /* 0x000fe400000000ff */
[----:B------:R-:W-:Y:S05]  /*12d50*/  @!P1 PRMT R119, R241, 0x5410, RZ ;  /* 0x00005410f1779816 */ /* 0x000fea00000000ff */
[----:B------:R-:W-:Y:S04]  /*12d60*/  STG.E.U16 [R166.64+0x62], R119 ;  /* 0x00006277a6007986 */ /* 0x000fe8000c101512 */
[----:B------:R-:W-:Y:S04]  /*12d70*/  STG.E.U16 [R164.64+0x60], R138 ;  /* 0x0000608aa4007986 */ /* 0x000fe8000c101512 */
[----:B------:R-:W-:Y:S01]  /*12d80*/  STG.E.U16 [R164.64+0x62], R137 ;  /* 0x00006289a4007986 */ /* 0x000fe2000c101512 */
[----:B---3--:R-:W-:Y:S03]  /*12d90*/  FFMA.FTZ R0, R0, R121, R184 ;  /* 0x0000007900007223 */ /* 0x008fe600000100b8 */
[----:B------:R2:W5:Y:S01]  /*12da0*/  LDL.LU R184, [R1+0xe0] ;  /* 0x0000e00001b87983 */ /* 0x0005620000300800 */
[--C-:B------:R-:W-:Y:S01]  /*12db0*/  FADD.FTZ R134, R182, R0.reuse ;  /* 0x00000000b6867221 */ /* 0x100fe20000010000 */
[C---:B------:R-:W-:Y:S02]  /*12dc0*/  PRMT R0, R2.reuse, 0x7632, R0 ;  /* 0x0000763202007816 */ /* 0x040fe40000000000 */
[----:B------:R2:W5:Y:S02]  /*12dd0*/  LDL.LU R183, [R1+0xdc] ;  /* 0x0000dc0001b77983 */ /* 0x0005640000300800 */
[----:B------:R-:W-:Y:S02]  /*12de0*/  PRMT R24, R2, 0x5410, R0 ;  /* 0x0000541002187816 */ /* 0x000fe40000000000 */
[----:B------:R2:W5:Y:S02]  /*12df0*/  LDL.LU R182, [R1+0xd8] ;  /* 0x0000d80001b67983 */ /* 0x0005640000300800 */
[----:B------:R-:W-:Y:S02]  /*12e00*/  LOP3.LUT R30, R30, R24, RZ, 0xc0, !PT ;  /* 0x000000181e1e7212 */ /* 0x000fe400078ec0ff */
[----:B------:R-:W-:Y:S04]  /*12e10*/  PRMT R24, R118, 0x5410, R117 ;  /* 0x0000541076187816 */ /* 0x000fe80000000075 */
[----:B------:R-:W-:Y:S02]  /*12e20*/  LOP3.LUT R31, R31, R24, RZ, 0xc0, !PT ;  /* 0x000000181f1f7212 */ /* 0x000fe400078ec0ff */
[----:B------:R-:W-:Y:S05]  /*12e30*/  LDSM.16.MT88.4 R24, [R177+0xf800] ;  /* 0x00f80000b118783b */ /* 0x000fea0000004200 */
[C---:B-1----:R-:W-:Y:S03]  /*12e40*/  HMMA.16816.F32 R120, R28.reuse, R124, R4 ;  /* 0x0000007c1c78723c */ /* 0x042fe60000001804 */
[----:B------:R-:W1:Y:S05]  /*12e50*/  LDSM.16.MT88.4 R4, [R179+0xd800] ;  /* 0x00d80000b304783b */ /* 0x000e6a0000004200 */
[C---:B------:R-:W-:Y:S03]  /*12e60*/  HMMA.16816.F32 R124, R28.reuse, R126, R8 ;  /* 0x0000007e1c7c723c */ /* 0x040fe60000001808 */
[----:B------:R-:W3:Y:S05]  /*12e70*/  LDSM.16.MT88.4 R8, [R178+0xf800] ;  /* 0x00f80000b208783b */ /* 0x000eea0000004200 */
[C---:B------:R-:W-:Y:S07]  /*12e80*/  HMMA.16816.F32 R36, R28.reuse, R32, R36 ;  /* 0x000000201c24723c */ /* 0x040fee0000001824 */
[----:B------:R-:W-:Y:S01]  /*12e90*/  IMAD.MOV.U32 R33, RZ, RZ, R131 ;  /* 0x000000ffff217224 */ /* 0x000fe200078e0083 */
        /* <DEDUP_REMOVED lines=8> */
[C---:B------:R-:W-:Y:S07]  /*12f20*/  HMMA.16816.F32 R60, R28.reuse, R24, R60 ;  /* 0x000000181c3c723c */ /* 0x040fee000000183c */
[----:B------:R-:W-:Y:S01]  /*12f30*/  SHF.R.U32.HI R24, RZ, 0x10, R132 ;  /* 0x00000010ff187819 */ /* 0x000fe20000011684 */
[C---:B------:R-:W-:Y:S01]  /*12f40*/  HMMA.16816.F32 R64, R28.reuse, R26, R64 ;  /* 0x0000001a1c40723c */ /* 0x040fe20000001840 */
[----:B------:R-:W-:Y:S03]  /*12f50*/  FADD.FTZ R25, R175, R134 ;  /* 0x00000086af197221 */ /* 0x000fe60000010000 */
[----:B------:R-:W-:Y:S01]  /*12f60*/  LOP3.LUT R24, R24, 0xff, RZ, 0xc0, !PT ;  /* 0x000000ff18187812 */ /* 0x000fe200078ec0ff */
[----:B------:R-:W-:Y:S03]  /*12f70*/  FADD.FTZ R25, R176, R25 ;  /* 0x00000019b0197221 */ /* 0x000fe60000010000 */
[C---:B---3--:R-:W-:Y:S01]  /*12f80*/  HMMA.16816.F32 R68, R28.reuse, R8, R68 ;  /* 0x000000081c44723c */ /* 0x048fe20000001844 */
[----:B------:R-:W-:Y:S03]  /*12f90*/  ISETP.GE.U32.AND P6, PT, R251, R24, PT ;  /* 0x00000018fb00720c */ /* 0x000fe60003fc6070 */
[----:B------:R-:W-:Y:S02]  /*12fa0*/  FADD.FTZ R24, R33, R135 ;  /* 0x0000008721187221 */ /* 0x000fe40000010000 */
[----:B------:R-:W-:Y:S01]  /*12fb0*/  FADD.FTZ R25, R249, R25 ;  /* 0x00000019f9197221 */ /* 0x000fe20000010000 */
[C---:B------:R-:W-:Y:S01]  /*12fc0*/  LOP3.LUT R9, R132.reuse, 0xff, RZ, 0xc0, !PT ;  /* 0x000000ff84097812 */ /* 0x040fe200078ec0ff */
[C---:B------:R-:W-:Y:S01]  /*12fd0*/  HMMA.16816.F32 R72, R28.reuse, R10, R72 ;  /* 0x0000000a1c48723c */ /* 0x040fe20000001848 */
[----:B------:R-:W-:Y:S02]  /*12fe0*/  FADD.FTZ R24, R181, R24 ;  /* 0x00000018b5187221 */ /* 0x000fe40000010000 */
[----:B------:R3:W5:Y:S01]  /*12ff0*/  LDL.LU R181, [R1+0xd4] ;  /* 0x0000d40001b57983 */ /* 0x0007620000300800 */
[----:B------:R-:W-:Y:S01]  /*13000*/  LOP3.LUT R8, R132, 0xffff, RZ, 0xc0, !PT ;  /* 0x0000ffff84087812 */ /* 0x000fe200078ec0ff */
[----:B------:R-:W-:Y:S01]  /*13010*/  FADD.FTZ R24, R252, R24 ;  /* 0x00000018fc187221 */ /* 0x000fe20000010000 */
[C---:B------:R-:W-:Y:S01]  /*13020*/  ISETP.GE.U32.AND P0, PT, R251.reuse, R9, PT ;  /* 0x00000009fb00720c */ /* 0x040fe20003f06070 */
[----:B------:R3:W5:Y:S01]  /*13030*/  LDL.LU R176, [R1+0xd0] ;  /* 0x0000d00001b07983 */ /* 0x0007620000300800 */
[C---:B----4-:R-:W-:Y:S01]  /*13040*/  HMMA.16816.F32 R76, R28.reuse, R128, R76 ;  /* 0x000000801c4c723c */ /* 0x050fe2000000184c */
[----:B------:R-:W-:Y:S03]  /*13050*/  SHF.R.U32.HI R8, RZ, 0x8, R8 ;  /* 0x00000008ff087819 */ /* 0x000fe60000011608 */
[----:B------:R-:W-:Y:S01]  /*13060*/  @!P6 HADD2 R231, -R118.H0_H0, -RZ.H0_H0 ;  /* 0xa00000ff76e7e230 */ /* 0x000fe20000000900 */
[----:B------:R-:W-:Y:S02]  /*13070*/  LOP3.LUT R8, R8, 0xffff, RZ, 0xc0, !PT ;  /* 0x0000ffff08087812 */ /* 0x000fe400078ec0ff */
[----:B------:R-:W-:Y:S01]  /*13080*/  SHF.R.U32.HI R132, RZ, 0x18, R132 ;  /* 0x00000018ff847819 */ /* 0x000fe20000011684 */
[C---:B------:R-:W-:Y:S01]  /*13090*/  HMMA.16816.F32 R80, R28.reuse, R130, R80 ;  /* 0x000000821c50723c */ /* 0x040fe20000001850 */
[----:B------:R-:W-:Y:S02]  /*130a0*/  ISETP.GE.U32.AND P1, PT, R251, R8, PT ;  /* 0x00000008fb00720c */ /* 0x000fe40003f26070 */
[----:B------:R-:W4:Y:S01]  /*130b0*/  LDSM.16.MT88.4 R8, [R178+0x11800] ;  /* 0x01180000b208783b */ /* 0x000f220000004200 */
[----:B------:R-:W-:Y:S01]  /*130c0*/  @!P6 PRMT R118, R231, 0x5410, RZ ;  /* 0x00005410e776e816 */ /* 0x000fe200000000ff */
[----:B------:R-:W-:Y:S01]  /*130d0*/  @!P0 HADD2 R225, -R2.H0_H0, -RZ.H0_H0 ;  /* 0xa00000ff02e18230 */ /* 0x000fe20000000900 */
[----:B------:R-:W-:Y:S02]  /*130e0*/  ISETP.GE.U32.AND P2, PT, R251, R132, PT ;  /* 0x00000084fb00720c */ /* 0x000fe40003f46070 */
[C---:B--2---:R-:W-:Y:S04]  /*130f0*/  HMMA.16816.F32 R84, R28.reuse, R20, R84 ;  /* 0x000000141c54723c */ /* 0x044fe80000001854 */
[----:B------:R-:W-:Y:S02]  /*13100*/  @!P0 PRMT R2, R225, 0x5410, RZ ;  /* 0x00005410e1028816 */ /* 0x000fe400000000ff */
[----:B------:R-:W-:Y:S01]  /*13110*/  @!P1 HADD2 R224, -R0.H0_H0, -RZ.H0_H0 ;  /* 0xa00000ff00e09230 */ /* 0x000fe20000000900 */
[----:B------:R-:W-:Y:S01]  /*13120*/  IADD3 R119, P0, R166, -0x80, RZ ;  /* 0xffffff80a6777810 */ /* 0x000fe20007f1e0ff */
[C---:B------:R-:W-:Y:S01]  /*13130*/  HMMA.16816.F32 R88, R28.reuse, R22, R88 ;  /* 0x000000161c58723c */ /* 0x040fe20000001858 */
[----:B------:R-:W2:Y:S03]  /*13140*/  LDSM.16.MT88.4 R20, [R180+0x11800] ;  /* 0x01180000b414783b */ /* 0x000ea60000004200 */
[----:B------:R-:W-:Y:S01]  /*13150*/  @!P1 PRMT R0, R224, 0x5410, RZ ;  /* 0x00005410e0009816 */ /* 0x000fe200000000ff */
[----:B------:R-:W-:Y:S01]  /*13160*/  @!P2 HADD2 R230, -R117.H0_H0, -RZ.H0_H0 ;  /* 0xa00000ff75e6a230 */ /* 0x000fe20000000900 */
[----:B------:R-:W-:Y:S01]  /*13170*/  ISETP.LT.AND P1, PT, RZ, UR21, PT ;  /* 0x00000015ff007c0c */ /* 0x000fe2000bf21270 */
[----:B------:R-:W-:Y:S01]  /*13180*/  UIADD3 UR21, UR21, -0x1, URZ ;  /* 0xffffffff15157890 */ /* 0x000fe2000fffe03f */
[C---:B-1----:R-:W-:Y:S01]  /*13190*/  HMMA.16816.F32 R92, R28.reuse, R4, R92 ;  /* 0x000000041c5c723c */ /* 0x042fe2000000185c */
[----:B------:R-:W-:Y:S03]  /*131a0*/  STG.E.U16 [R166.64+0x70], R2 ;  /* 0x00007002a6007986 */ /* 0x000fe6000c101512 */
[----:B------:R-:W-:Y:S01]  /*131b0*/  @!P2 PRMT R117, R230, 0x5410, RZ ;  /* 0x00005410e675a816 */ /* 0x000fe200000000ff */
[----:B------:R-:W-:Y:S02]  /*131c0*/  STG.E.U16 [R166.64+0x72], R0 ;  /* 0x00007200a6007986 */ /* 0x000fe4000c101512 */
[----:B------:R-:W-:Y:S01]  /*131d0*/  FADD.FTZ R5, R250, R24 ;  /* 0x00000018fa057221 */ /* 0x000fe20000010000 */
[C---:B------:R-:W-:Y:S01]  /*131e0*/  HMMA.16816.F32 R96, R28.reuse, R6, R96 ;  /* 0x000000061c60723c */ /* 0x040fe20000001860 */
[----:B------:R-:W-:Y:S01]  /*131f0*/  FADD.FTZ R4, R248, R25 ;  /* 0x00000019f8047221 */ /* 0x000fe20000010000 */
[----:B------:R1:W-:Y:S02]  /*13200*/  STG.E.U16 [R164.64+0x70], R118 ;  /* 0x00007076a4007986 */ /* 0x0003e4000c101512 */
[----:B------:R-:W-:Y:S02]  /*13210*/  FADD.FTZ R24, R247, R5 ;  /* 0x00000005f7187221 */ /* 0x000fe40000010000 */
[----:B------:R-:W-:Y:S01]  /*13220*/  FADD.FTZ R25, R244, R4 ;  /* 0x00000004f4197221 */ /* 0x000fe20000010000 */
[----:B------:R3:W-:Y:S01]  /*13230*/  STG.E.U16 [R164.64+0x72], R117 ;  /* 0x00007275a4007986 */ /* 0x0007e2000c101512 */
[----:B------:R-:W-:Y:S01]  /*13240*/  FADD.FTZ R24, R246, R24 ;  /* 0x00000018f6187221 */ /* 0x000fe20000010000 */
[C---:B----4-:R-:W-:Y:S02]  /*13250*/  HMMA.16816.F32 R128, R28.reuse, R8, R12 ;  /* 0x000000081c80723c */ /* 0x050fe4000000180c */
[----:B------:R-:W4:Y:S01]  /*13260*/  LDSM.16.MT88.4 R4, [R179+0x11800] ;  /* 0x01180000b304783b */ /* 0x000f220000004200 */
[----:B------:R-:W-:Y:S02]  /*13270*/  FADD.FTZ R24, R207, R24 ;  /* 0x00000018cf187221 */ /* 0x000fe40000010000 */
[----:B------:R-:W-:Y:S02]  /*13280*/  FADD.FTZ R25, R245, R25 ;  /* 0x00000019f5197221 */ /* 0x000fe40000010000 */
[----:B------:R-:W-:Y:S01]  /*13290*/  FADD.FTZ R9, R206, R24 ;  /* 0x00000018ce097221 */ /* 0x000fe20000010000 */
[C---:B------:R-:W-:Y:S01]  /*132a0*/  HMMA.16816.F32 R100, R28.reuse, R10, R100 ;  /* 0x0000000a1c64723c */ /* 0x040fe20000001864 */
[----:B------:R-:W-:Y:S03]  /*132b0*/  FADD.FTZ R8, R205, R25 ;  /* 0x00000019cd087221 */ /* 0x000fe60000010000 */
[----:B------:R-:W-:Y:S02]  /*132c0*/  FADD.FTZ R9, R203, R9 ;  /* 0x00000009cb097221 */ /* 0x000fe40000010000 */
[----:B------:R-:W-:Y:S02]  /*132d0*/  FADD.FTZ R8, R204, R8 ;  /* 0x00000008cc087221 */ /* 0x000fe40000010000 */
[C---:B--2---:R-:W-:Y:S01]  /*132e0*/  HMMA.16816.F32 R132, R28.reuse, R20, R16 ;  /* 0x000000141c84723c */ /* 0x044fe20000001810 */
[----:B------:R-:W-:Y:S03]  /*132f0*/  FADD.FTZ R9, R202, R9 ;  /* 0x00000009ca097221 */ /* 0x000fe60000010000 */
[----:B------:R-:W-:Y:S01]  /*13300*/  FADD.FTZ R8, R201, R8 ;  /* 0x00000008c9087221 */ /* 0x000fe20000010000 */
[----:B-1----:R-:W-:Y:S01]  /*13310*/  IADD3.X R118, R167, -0x1, RZ, P0, !PT ;  /* 0xffffffffa7767810 */ /* 0x002fe200007fe4ff */
[----:B------:R-:W-:Y:S02]  /*13320*/  FADD.FTZ R9, R173, R9 ;  /* 0x00000009ad097221 */ /* 0x000fe40000010000 */
[C---:B------:R-:W-:Y:S01]  /*13330*/  HMMA.16816.F32 R104, R28.reuse, R22, R104 ;  /* 0x000000161c68723c */ /* 0x040fe20000001868 */
[----:B------:R-:W-:Y:S03]  /*13340*/  FADD.FTZ R8, R200, R8 ;  /* 0x00000008c8087221 */ /* 0x000fe60000010000 */
[----:B------:R-:W-:Y:S02]  /*13350*/  FADD.FTZ R2, R174, R9 ;  /* 0x00000009ae027221 */ /* 0x000fe40000010000 */
[----:B------:R-:W-:Y:S02]  /*13360*/  FADD.FTZ R0, R172, R8 ;  /* 0x00000008ac007221 */ /* 0x000fe40000010000 */
[----:B------:R-:W-:Y:S04]  /*13370*/  FADD.FTZ R2, R170, R2 ;  /* 0x00000002aa027221 */ /* 0x000fe80000010000 */
[----:B------:R-:W-:Y:S02]  /*13380*/  FADD.FTZ R0, R171, R0 ;  /* 0x00000000ab007221 */ /* 0x000fe40000010000 */
[----:B---3--:R-:W-:Y:S02]  /*13390*/  IMAD.MOV.U32 R117, RZ, RZ, R3 ;  /* 0x000000ffff757224 */ /* 0x008fe400078e0003 */
[----:B------:R-:W-:Y:S01]  /*133a0*/  FADD.FTZ R0, R168, R0 ;  /* 0x00000000a8007221 */ /* 0x000fe20000010000 */
[C---:B----4-:R-:W-:Y:S07]  /*133b0*/  HMMA.16816.F32 R108, R28.reuse, R4, R108 ;  /* 0x000000041c6c723c */ /* 0x050fee000000186c */
[----:B------:R-:W-:Y:S01]  /*133c0*/  FADD.FTZ R4, R169, R2 ;  /* 0x00000002a9047221 */ /* 0x000fe20000010000 */
[----:B------:R-:W-:Y:S01]  /*133d0*/  HMMA.16816.F32 R112, R28, R6, R112 ;  /* 0x000000061c70723c */ /* 0x000fe20000001870 */
[----:B------:R-:W-:Y:S03]  /*133e0*/  FADD.FTZ R2, R163, R0 ;  /* 0x00000000a3027221 */ /* 0x000fe60000010000 */
[----:B------:R1:W-:Y:S01]  /*133f0*/  STL [R1+0x28], R4 ;  /* 0x0000280401007387 */ /* 0x0003e20000100800 */
[----:B------:R-:W-:Y:S03]  /*13400*/  IMAD.MOV.U32 R0, RZ, RZ, R116 ;  /* 0x000000ffff007224 */ /* 0x000fe600078e0074 */
[----:B------:R1:W-:Y:S02]  /*13410*/  STL [R1+0x2c], R2 ;  /* 0x00002c0201007387 */ /* 0x0003e40000100800 */
[----:B-1---5:R-:W-:-:S05]  /*13420*/  @P1 BRA `(.L_x_488) ;  /* 0xffffbc6000001947 */ /* 0x022fca000383ffff */
.L_x_487:
[----:B---3--:R-:W2:Y:S04]  /*13430*/  LDL.LU R5, [R1+0x28] ;  /* 0x0000280001057983 */ /* 0x008ea80000300800 */
[----:B------:R-:W3:Y:S01]  /*13440*/  S2R R137, SR_TID.X ;  /* 0x0000000000897919 */ /* 0x000ee20000002100 */
[----:B------:R-:W4:Y:S01]  /*13450*/  S2UR UR6, SR_CTAID.Y ;  /* 0x00000000000679c3 */ /* 0x000f220000002600 */
[----:B------:R-:W-:-:S02]  /*13460*/  UISETP.NE.AND UP0, UPT, UR10, -0x1, UPT ;  /* 0xffffffff0a00788c */ /* 0x000fc4000bf05270 */
[----:B------:R-:W2:Y:S01]  /*13470*/  LDL.LU R4, [R1+0x2c] ;  /* 0x00002c0001047983 */ /* 0x000ea20000300800 */
[----:B------:R-:W-:Y:S01]  /*13480*/  ULDC.64 UR4, c[0x0][0x1e8] ;  /* 0x00007a0000047ab9 */ /* 0x000fe20000000a00 */
[----:B------:R-:W-:Y:S01]  /*13490*/  BSSY B0, `(.L_x_491) ;  /* 0x0000144000007945 */ /* 0x000fe20003800000 */
[----:B------:R-:W-:Y:S02]  /*134a0*/  ULDC.U8 UR9, c[0x0][0x329] ;  /* 0x0000ca4000097ab9 */ /* 0x000fe40000000000 */
[----:B------:R-:W-:Y:S01]  /*134b0*/  UISETP.NE.AND UP1, UPT, UR9, URZ, UPT ;  /* 0x0000003f0900728c */ /* 0x000fe2000bf25270 */
[----:B------:R-:W1:Y:S01]  /*134c0*/  S2UR UR11, SR_CTAID.Z ;  /* 0x00000000000b79c3 */ /* 0x000e620000002700 */
[----:B------:R-:W-:Y:S02]  /*134d0*/  ULDC UR8, c[0x0][0x214] ;  /* 0x0000850000087ab9 */ /* 0x000fe40000000800 */
[----:B------:R-:W-:Y:S02]  /*134e0*/  @UP0 UIMAD.WIDE.U32 UR14, UR10, UR4, URZ ;  /* 0x000000040a0e02a5 */ /* 0x000fe4000f8e003f */
[----:B------:R-:W-:-:S02]  /*134f0*/  UMOV UR24, URZ ;  /* 0x0000003f00187c82 */ /* 0x000fc40008000000 */
[----:B------:R-:W-:Y:S02]  /*13500*/  @UP0 UIMAD UR7, UR10, UR5, UR15 ;  /* 0x000000050a0702a4 */ /* 0x000fe4000f8e020f */
[----:B------:R-:W-:Y:S02]  /*13510*/  UMOV UR25, URZ ;  /* 0x0000003f00197c82 */ /* 0x000fe40008000000 */
[----:B------:R-:W-:Y:S02]  /*13520*/  ULDC.64 UR4, c[0x0][0x1e0] ;  /* 0x0000780000047ab9 */ /* 0x000fe40000000a00 */
[----:B------:R-:W-:Y:S01]  /*13530*/  @UP1 ULDC UR15, c[0x0][0x210] ;  /* 0x00008400000f1ab9 */ /* 0x000fe20000000800 */
[----:B---3--:R-:W-:Y:S01]  /*13540*/  SHF.R.S32.HI R138, RZ, 0x1f, R137 ;  /* 0x0000001fff8a7819 */ /* 0x008fe20000011489 */
[----:B----4-:R-:W-:Y:S02]  /*13550*/  @!UP0 USHF.R.S32.HI UR12, URZ, 0x1f, UR6 ;  /* 0x0000001f3f0c8899 */ /* 0x010fe40008011406 */
[----:B------:R-:W-:Y:S01]  /*13560*/  @!UP0 UIMAD.WIDE.U32 UR22, UR6, UR4, URZ ;  /* 0x00000004061682a5 */ /* 0x000fe2000f8e003f */
[CC--:B------:R-:W-:Y:S01]  /*13570*/  LEA.HI R6, R138.reuse, R137.reuse, RZ, 0x2 ;  /* 0x000000898a067211 */ /* 0x0c0fe200078f10ff */
[----:B------:R-:W-:Y:S01]  /*13580*/  @!UP0 UIMAD UR12, UR12, UR4, URZ ;  /* 0x000000040c0c82a4 */ /* 0x000fe2000f8e023f */
[----:B------:R-:W-:Y:S01]  /*13590*/  LEA.HI R136, R138, R137, RZ, 0x5 ;  /* 0x000000898a887211 */ /* 0x000fe200078f28ff */
[----:B------:R-:W-:-:S02]  /*135a0*/  @UP1 UIMAD UR15, UR15, UR8, URZ ;  /* 0x000000080f0f12a4 */ /* 0x000fc4000f8e023f */
[----:B------:R-:W-:Y:S01]  /*135b0*/  ULDC.U8 UR4, c[0x0][0x328] ;  /* 0x0000ca0000047ab9 */ /* 0x000fe20000000000 */
[----:B------:R-:W-:Y:S01]  /*135c0*/  SHF.R.S32.HI R7, RZ, 0x5, R136 ;  /* 0x00000005ff077819 */ /* 0x000fe20000011488 */
[----:B------:R-:W-:Y:S02]  /*135d0*/  UISETP.NE.AND UP2, UPT, UR4, URZ, UPT ;  /* 0x0000003f0400728c */ /* 0x000fe4000bf45270 */
[----:B------:R-:W-:Y:S02]  /*135e0*/  @!UP0 UIMAD UR12, UR6, UR5, UR12 ;  /* 0x00000005060c82a4 */ /* 0x000fe4000f8e020c */
[----:B------:R-:W-:Y:S01]  /*135f0*/  UISETP.NE.OR UP3, UPT, UR9, URZ, !UP2 ;  /* 0x0000003f0900728c */ /* 0x000fe2000d765670 */
[----:B------:R-:W3:Y:S01]  /*13600*/  S2UR UR9, SR_CTAID.X ;  /* 0x00000000000979c3 */ /* 0x000ee20000002500 */
[----:B------:R-:W-:Y:S02]  /*13610*/  ULDC UR5, c[0x0][0x234] ;  /* 0x00008d0000057ab9 */ /* 0x000fe40000000800 */
[----:B------:R-:W-:-:S02]  /*13620*/  @!UP1 USEL UR15, UR8, UR5, !UP2 ;  /* 0x00000005080f9287 */ /* 0x000fc4000d000000 */
[----:B------:R-:W-:Y:S02]  /*13630*/  ULDC UR4, c[0x0][0x1c0] ;  /* 0x0000700000047ab9 */ /* 0x000fe40000000800 */
[----:B------:R-:W-:Y:S02]  /*13640*/  @UP1 UMOV UR17, 0x1 ;  /* 0x0000000100111882 */ /* 0x000fe40000000000 */
[----:B------:R-:W-:Y:S02]  /*13650*/  @!UP1 UIMAD UR17, UR15, UR4, URZ ;  /* 0x000000040f1192a4 */ /* 0x000fe4000f8e023f */
[----:B------:R-:W-:Y:S02]  /*13660*/  @!UP3 UIMAD UR8, UR6, UR8, URZ ;  /* 0x000000080608b2a4 */ /* 0x000fe4000f8e023f */
[----:B------:R-:W-:Y:S02]  /*13670*/  @UP1 ULDC UR20, c[0x0][0x210] ;  /* 0x0000840000141ab9 */ /* 0x000fe40000000800 */
[----:B------:R-:W-:-:S02]  /*13680*/  UIMAD UR5, UR6, UR17, URZ ;  /* 0x00000011060572a4 */ /* 0x000fc4000f8e023f */
[----:B------:R-:W-:Y:S02]  /*13690*/  @!UP1 UMOV UR20, 0x1 ;  /* 0x0000000100149882 */ /* 0x000fe40000000000 */
[----:B------:R-:W-:Y:S02]  /*136a0*/  @!UP3 USEL UR8, UR8, UR10, !UP0 ;  /* 0x0000000a0808b287 */ /* 0x000fe4000c000000 */
[----:B------:R-:W-:Y:S02]  /*136b0*/  USEL UR5, UR5, URZ, UP3 ;  /* 0x0000003f05057287 */ /* 0x000fe40009800000 */
[----:B------:R-:W-:Y:S02]  /*136c0*/  @!UP3 USHF.R.S32.HI UR25, URZ, 0x1f, UR8 ;  /* 0x0000001f3f19b899 */ /* 0x000fe40008011408 */
[----:B---3--:R-:W-:Y:S02]  /*136d0*/  UIMAD UR4, UR9, UR20, URZ ;  /* 0x00000014090472a4 */ /* 0x008fe4000f8e023f */
[----:B-1----:R-:W-:-:S02]  /*136e0*/  UIMAD UR15, UR11, UR15, UR5 ;  /* 0x0000000f0b0f72a4 */ /* 0x002fc4000f8e0205 */
[----:B------:R-:W-:Y:S02]  /*136f0*/  USHF.L.U32 UR4, UR4, 0x6, URZ ;  /* 0x0000000604047899 */ /* 0x000fe4000800063f */
[----:B------:R-:W-:Y:S02]  /*13700*/  @!UP3 UMOV UR24, UR8 ;  /* 0x000000080018bc82 */ /* 0x000fe40008000000 */
[----:B------:R-:W-:Y:S02]  /*13710*/  USHF.R.S32.HI UR5, URZ, 0x1f, UR4 ;  /* 0x0000001f3f057899 */ /* 0x000fe40008011404 */
[----:B------:R-:W-:Y:S02]  /*13720*/  USHF.R.S32.HI UR6, URZ, 0x1f, UR15 ;  /* 0x0000001f3f067899 */ /* 0x000fe4000801140f */
[----:B------:R-:W-:Y:S02]  /*13730*/  UIADD3 UR4, UP2, UP1, UR4, UR24, UR15 ;  /* 0x0000001804047290 */ /* 0x000fe4000f95e00f */
[----:B------:R-:W-:-:S02]  /*13740*/  @!UP0 UIADD3 UR7, UR23, UR12, URZ ;  /* 0x0000000c17078290 */ /* 0x000fc4000fffe03f */
[----:B------:R-:W-:Y:S02]  /*13750*/  UIADD3.X UR5, UR5, UR25, UR6, UP2, UP1 ;  /* 0x0000001905057290 */ /* 0x000fe400097e2406 */
[----:B------:R-:W-:Y:S01]  /*13760*/  @!UP0 UMOV UR14, UR22 ;  /* 0x00000016000e8c82 */ /* 0x000fe20008000000 */
[----:B--2---:R-:W1:Y:S04]  /*13770*/  SHFL.BFLY PT, R2, R5, 0x2, 0x1f ;  /* 0x0c401f0005027f89 */ /* 0x004e6800000e0000 */
[----:B------:R-:W2:Y:S01]  /*13780*/  SHFL.BFLY PT, R0, R4, 0x2, 0x1f ;  /* 0x0c401f0004007f89 */ /* 0x000ea200000e0000 */
[----:B-1----:R-:W-:-:S05]  /*13790*/  FADD.FTZ R2, R2, R5 ;  /* 0x0000000502027221 */ /* 0x002fca0000010000 */
[----:B------:R-:W1:Y:S01]  /*137a0*/  SHFL.BFLY PT, R5, R2, 0x1, 0x1f ;  /* 0x0c201f0002057f89 */ /* 0x000e6200000e0000 */
[----:B--2---:R-:W-:-:S05]  /*137b0*/  FADD.FTZ R0, R0, R4 ;  /* 0x0000000400007221 */ /* 0x004fca0000010000 */
[----:B------:R-:W2:Y:S01]  /*137c0*/  SHFL.BFLY PT, R4, R0, 0x1, 0x1f ;  /* 0x0c201f0000047f89 */ /* 0x000ea200000e0000 */
[----:B-1----:R-:W-:Y:S01]  /*137d0*/  FADD.FTZ R118, R2, R5 ;  /* 0x0000000502767221 */ /* 0x002fe20000010000 */
[----:B------:R-:W-:Y:S02]  /*137e0*/  MOV R2, 0x3f800000 ;  /* 0x3f80000000027802 */ /* 0x000fe40000000f00 */
[----:B------:R-:W-:Y:S02]  /*137f0*/  SHF.R.S32.HI R5, RZ, 0x1f, R6 ;  /* 0x0000001fff057819 */ /* 0x000fe40000011406 */
[----:B------:R-:W-:Y:S01]  /*13800*/  FSETP.NE.FTZ.AND P4, PT, R118, RZ, PT ;  /* 0x000000ff7600720b */ /* 0x000fe20003f95000 */
[----:B--2---:R-:W-:Y:S01]  /*13810*/  FADD.FTZ R117, R0, R4 ;  /* 0x0000000400757221 */ /* 0x004fe20000010000 */
[----:B------:R-:W-:Y:S02]  /*13820*/  MOV R4, 0x3f800000 ;  /* 0x3f80000000047802 */ /* 0x000fe40000000f00 */
[----:B------:R-:W-:-:S02]  /*13830*/  SHF.R.S32.HI R0, RZ, 0x2, R6 ;  /* 0x00000002ff007819 */ /* 0x000fc40000011406 */
[----:B------:R-:W-:Y:S02]  /*13840*/  FSETP.NE.FTZ.AND P3, PT, R117, RZ, PT ;  /* 0x000000ff7500720b */ /* 0x000fe40003f75000 */
[----:B------:R-:W-:Y:S02]  /*13850*/  LOP3.LUT R6, R6, 0x3ffffffc, RZ, 0xc0, !PT ;  /* 0x3ffffffc06067812 */ /* 0x000fe400078ec0ff */
[----:B------:R-:W-:-:S03]  /*13860*/  LEA.HI R5, R5, R0, RZ, 0x3 ;  /* 0x0000000005057211 */ /* 0x000fc600078f18ff */
[----:B------:R-:W1:Y:S01]  /*13870*/  @P4 MUFU.RCP R2, R118 ;  /* 0x0000007600024308 */ /* 0x000e620000001000 */
[----:B------:R-:W-:Y:S02]  /*13880*/  IADD3 R6, -R6, R137, RZ ;  /* 0x0000008906067210 */ /* 0x000fe40007ffe1ff */
[----:B------:R-:W-:Y:S02]  /*13890*/  LOP3.LUT R5, R5, 0xfffffff8, RZ, 0xc0, !PT ;  /* 0xfffffff805057812 */ /* 0x000fe400078ec0ff */
[----:B------:R-:W-:Y:S02]  /*138a0*/  LEA R119, R7, R6, 0x9 ;  /* 0x0000000607777211 */ /* 0x000fe400078e48ff */
[----:B------:R-:W-:Y:S01]  /*138b0*/  IADD3 R7, R0, -R5, RZ ;  /* 0x8000000500077210 */ /* 0x000fe20007ffe0ff */
[----:B------:R-:W2:Y:S03]  /*138c0*/  @P3 MUFU.RCP R4, R117 ;  /* 0x0000007500043308 */ /* 0x000ea60000001000 */
[----:B------:R-:W-:Y:S01]  /*138d0*/  R2P PR, R7, 0x6 ;  /* 0x0000000607007804 */ /* 0x000fe20000000000 */
[----:B-1----:R-:W-:-:S04]  /*138e0*/  FMUL.FTZ R2, R2, c[0x0][0x2dc] ;  /* 0x0000b70002027a20 */ /* 0x002fc80000410000 */
[C---:B------:R-:W-:Y:S02]  /*138f0*/  FMUL.FTZ R9, R2.reuse, R52 ;  /* 0x0000003402097220 */ /* 0x040fe40000410000 */
[----:B------:R-:W-:Y:S02]  /*13900*/  FMUL.FTZ R52, R2, R53 ;  /* 0x0000003502347220 */ /* 0x000fe40000410000 */
[----:B--2---:R-:W-:Y:S02]  /*13910*/  FMUL.FTZ R0, R4, c[0x0][0x2dc] ;  /* 0x0000b70004007a20 */ /* 0x004fe40000410000 */
[----:B------:R-:W-:Y:S01]  /*13920*/  FMUL.FTZ R8, R2, R37 ;  /* 0x0000002502087220 */ /* 0x000fe20000410000 */
[----:B------:R-:W-:Y:S01]  /*13930*/  F2FP.PACK_AB R52, R52, R9 ;  /* 0x000000093434723e */ /* 0x000fe200000000ff */
[C---:B------:R-:W-:Y:S01]  /*13940*/  FMUL.FTZ R11, R2.reuse, R41 ;  /* 0x00000029020b7220 */ /* 0x040fe20000410000 */
[----:B------:R-:W-:Y:S01]  /*13950*/  MOV R9, 0x20 ;  /* 0x0000002000097802 */ /* 0x000fe20000000f00 */
[----:B------:R-:W-:-:S02]  /*13960*/  FMUL.FTZ R13, R2, R45 ;  /* 0x0000002d020d7220 */ /* 0x000fc40000410000 */
[----:B------:R-:W-:Y:S01]  /*13970*/  FMUL.FTZ R15, R2, R49 ;  /* 0x00000031020f7220 */ /* 0x000fe20000410000 */
[----:B------:R-:W-:Y:S01]  /*13980*/  SEL R9, R9, 0xffffffe0, !P1 ;  /* 0xffffffe009097807 */ /* 0x000fe20004800000 */
[C---:B------:R-:W-:Y:S02]  /*13990*/  FMUL.FTZ R12, R0.reuse, R39 ;  /* 0x00000027000c7220 */ /* 0x040fe40000410000 */
[C---:B------:R-:W-:Y:S02]  /*139a0*/  FMUL.FTZ R14, R0.reuse, R43 ;  /* 0x0000002b000e7220 */ /* 0x040fe40000410000 */
[C---:B------:R-:W-:Y:S02]  /*139b0*/  FMUL.FTZ R16, R0.reuse, R47 ;  /* 0x0000002f00107220 */ /* 0x040fe40000410000 */
[C---:B------:R-:W-:Y:S02]  /*139c0*/  FMUL.FTZ R53, R0.reuse, R51 ;  /* 0x0000003300357220 */ /* 0x040fe40000410000 */
[----:B------:R-:W-:-:S02]  /*139d0*/  FMUL.FTZ R122, R0, R122 ;  /* 0x0000007a007a7220 */ /* 0x000fc40000410000 */
[C---:B------:R-:W-:Y:S02]  /*139e0*/  FMUL.FTZ R4, R0.reuse, R123 ;  /* 0x0000007b00047220 */ /* 0x040fe40000410000 */
[C---:B------:R-:W-:Y:S02]  /*139f0*/  FMUL.FTZ R126, R0.reuse, R126 ;  /* 0x0000007e007e7220 */ /* 0x040fe40000410000 */
[----:B------:R-:W-:Y:S01]  /*13a00*/  FMUL.FTZ R10, R0, R127 ;  /* 0x0000007f000a7220 */ /* 0x000fe20000410000 */
[----:B------:R-:W-:Y:S01]  /*13a10*/  F2FP.PACK_AB R4, R4, R122 ;  /* 0x0000007a0404723e */ /* 0x000fe200000000ff */
[C---:B------:R-:W-:Y:S02]  /*13a20*/  FMUL.FTZ R38, R0.reuse, R38 ;  /* 0x0000002600267220 */ /* 0x040fe40000410000 */
        /* <DEDUP_REMOVED lines=53> */
[C---:B-----5:R-:W-:Y:S01]  /*13d80*/  FMUL.FTZ R21, R0.reuse, R107 ;  /* 0x0000006b00157220 */ /* 0x060fe20000410000 */
[----:B------:R-:W-:Y:S01]  /*13d90*/  F2FP.PACK_AB R23, R23, R134 ;  /* 0x000000861717723e */ /* 0x000fe200000000ff */
[----:B------:R-:W-:-:S02]  /*13da0*/  FMUL.FTZ R110, R0, R110 ;  /* 0x0000006e006e7220 */ /* 0x000fc40000410000 */
[C---:B------:R-:W-:Y:S01]  /*13db0*/  FMUL.FTZ R19, R0.reuse, R111 ;  /* 0x0000006f00137220 */ /* 0x040fe20000410000 */
[----:B------:R-:W-:Y:S01]  /*13dc0*/  F2FP.PACK_AB R21, R21, R106 ;  /* 0x0000006a1515723e */ /* 0x000fe200000000ff */
[C---:B------:R-:W-:Y:S02]  /*13dd0*/  FMUL.FTZ R114, R0.reuse, R114 ;  /* 0x0000007200727220 */ /* 0x040fe40000410000 */
[----:B------:R-:W-:Y:S01]  /*13de0*/  FMUL.FTZ R17, R0, R115 ;  /* 0x0000007300117220 */ /* 0x000fe20000410000 */
[----:B------:R-:W-:Y:S01]  /*13df0*/  SHF.L.U32 R0, R7, 0x6, RZ ;  /* 0x0000000607007819 */ /* 0x000fe200000006ff */
[C---:B------:R-:W-:Y:S01]  /*13e00*/  FMUL.FTZ R24, R2.reuse, R36 ;  /* 0x0000002402187220 */ /* 0x040fe20000410000 */
[----:B------:R-:W-:Y:S01]  /*13e10*/  F2FP.PACK_AB R19, R19, R110 ;  /* 0x0000006e1313723e */ /* 0x000fe200000000ff */
[----:B------:R-:W-:Y:S01]  /*13e20*/  FMUL.FTZ R22, R2, R40 ;  /* 0x0000002802167220 */ /* 0x000fe20000410000 */
[----:B------:R-:W-:Y:S01]  /*13e30*/  LOP3.LUT R0, R0, 0x1c0, RZ, 0xc0, !PT ;  /* 0x000001c000007812 */ /* 0x000fe200078ec0ff */
[----:B------:R-:W-:Y:S01]  /*13e40*/  FMUL.FTZ R20, R2, R44 ;  /* 0x0000002c02147220 */ /* 0x000fe20000410000 */
[----:B------:R-:W-:Y:S01]  /*13e50*/  F2FP.PACK_AB R8, R8, R24 ;  /* 0x000000180808723e */ /* 0x000fe200000000ff */
[----:B------:R-:W-:Y:S01]  /*13e60*/  FMUL.FTZ R18, R2, R48 ;  /* 0x0000003002127220 */ /* 0x000fe20000410000 */
[----:B------:R-:W-:Y:S01]  /*13e70*/  LEA.HI R0, R0, R0, RZ, 0x1d ;  /* 0x0000000000007211 */ /* 0x000fe200078fe8ff */
[C---:B------:R-:W-:Y:S01]  /*13e80*/  FMUL.FTZ R120, R2.reuse, R120 ;  /* 0x0000007802787220 */ /* 0x040fe20000410000 */
[----:B------:R-:W-:Y:S01]  /*13e90*/  F2FP.PACK_AB R11, R11, R22 ;  /* 0x000000160b0b723e */ /* 0x000fe200000000ff */
[C---:B------:R-:W-:Y:S01]  /*13ea0*/  FMUL.FTZ R5, R2.reuse, R121 ;  /* 0x0000007902057220 */ /* 0x040fe20000410000 */
[----:B------:R-:W-:Y:S01]  /*13eb0*/  LEA R0, R119, R0, 0x1 ;  /* 0x0000000077007211 */ /* 0x000fe200078e08ff */
[C---:B------:R-:W-:Y:S01]  /*13ec0*/  FMUL.FTZ R124, R2.reuse, R124 ;  /* 0x0000007c027c7220 */ /* 0x040fe20000410000 */
[----:B------:R-:W-:Y:S01]  /*13ed0*/  F2FP.PACK_AB R13, R13, R20 ;  /* 0x000000140d0d723e */ /* 0x000fe200000000ff */
[----:B------:R-:W-:Y:S01]  /*13ee0*/  FMUL.FTZ R6, R2, R125 ;  /* 0x0000007d02067220 */ /* 0x000fe20000410000 */
[----:B------:R-:W-:Y:S01]  /*13ef0*/  SHF.L.U32 R0, R0, 0x1, RZ ;  /* 0x0000000100007819 */ /* 0x000fe200000006ff */
[C---:B------:R-:W-:Y:S01]  /*13f00*/  FMUL.FTZ R56, R2.reuse, R56 ;  /* 0x0000003802387220 */ /* 0x040fe20000410000 */
[----:B------:R-:W-:Y:S01]  /*13f10*/  F2FP.PACK_AB R5, R5, R120 ;  /* 0x000000780505723e */ /* 0x000fe200000000ff */
[----:B------:R-:W-:Y:S01]  /*13f20*/  FMUL.FTZ R57, R2, R57 ;  /* 0x0000003902397220 */ /* 0x000fe20000410000 */
[----:B------:R-:W-:Y:S01]  /*13f30*/  F2FP.PACK_AB R6, R6, R124 ;  /* 0x0000007c0606723e */ /* 0x000fe200000000ff */
[C---:B------:R-:W-:Y:S01]  /*13f40*/  FMUL.FTZ R60, R2.reuse, R60 ;  /* 0x0000003c023c7220 */ /* 0x040fe20000410000 */
[----:B------:R1:W-:Y:S01]  /*13f50*/  STS [R0+0x400], R4 ;  /* 0x0004000400007388 */ /* 0x0003e20000000800 */
[C---:B------:R-:W-:Y:S01]  /*13f60*/  FMUL.FTZ R48, R2.reuse, R61 ;  /* 0x0000003d02307220 */ /* 0x040fe20000410000 */
[----:B------:R-:W-:Y:S01]  /*13f70*/  F2FP.PACK_AB R15, R15, R18 ;  /* 0x000000120f0f723e */ /* 0x000fe200000000ff */
[C---:B------:R-:W-:Y:S01]  /*13f80*/  FMUL.FTZ R64, R2.reuse, R64 ;  /* 0x0000004002407220 */ /* 0x040fe20000410000 */
[----:B------:R2:W-:Y:S01]  /*13f90*/  STS [R0], R5 ;  /* 0x0000000500007388 */ /* 0x0005e20000000800 */
[C---:B------:R-:W-:Y:S01]  /*13fa0*/  FMUL.FTZ R65, R2.reuse, R65 ;  /* 0x0000004102417220 */ /* 0x040fe20000410000 */
[----:B------:R-:W-:Y:S01]  /*13fb0*/  F2FP.PACK_AB R50, R57, R56 ;  /* 0x000000383932723e */ /* 0x000fe200000000ff */
[----:B------:R-:W-:Y:S01]  /*13fc0*/  FMUL.FTZ R68, R2, R68 ;  /* 0x0000004402447220 */ /* 0x000fe20000410000 */
[----:B------:R-:W-:Y:S01]  /*13fd0*/  F2FP.PACK_AB R48, R48, R60 ;  /* 0x0000003c3030723e */ /* 0x000fe200000000ff */
[C---:B------:R-:W-:Y:S01]  /*13fe0*/  FMUL.FTZ R44, R2.reuse, R69 ;  /* 0x00000045022c7220 */ /* 0x040fe20000410000 */
[----:B------:R-:W-:Y:S01]  /*13ff0*/  F2FP.PACK_AB R46, R65, R64 ;  /* 0x00000040412e723e */ /* 0x000fe200000000ff */
[C---:B------:R-:W-:Y:S01]  /*14000*/  FMUL.FTZ R72, R2.reuse, R72 ;  /* 0x0000004802487220 */ /* 0x040fe20000410000 */
[----:B------:R-:W-:Y:S01]  /*14010*/  F2FP.PACK_AB R17, R17, R114 ;  /* 0x000000721111723e */ /* 0x000fe200000000ff */
[----:B------:R-:W-:Y:S01]  /*14020*/  FMUL.FTZ R73, R2, R73 ;  /* 0x0000004902497220 */ /* 0x000fe20000410000 */
[----:B------:R-:W-:Y:S01]  /*14030*/  F2FP.PACK_AB R44, R44, R68 ;  /* 0x000000442c2c723e */ /* 0x000fe200000000ff */
[----:B------:R-:W-:-:S02]  /*14040*/  FMUL.FTZ R76, R2, R76 ;  /* 0x0000004c024c7220 */ /* 0x000fc40000410000 */
[C---:B------:R-:W-:Y:S01]  /*14050*/  FMUL.FTZ R40, R2.reuse, R77 ;  /* 0x0000004d02287220 */ /* 0x040fe20000410000 */
[----:B------:R-:W-:Y:S01]  /*14060*/  F2FP.PACK_AB R42, R73, R72 ;  /* 0x00000048492a723e */ /* 0x000fe200000000ff */
[C---:B------:R-:W-:Y:S02]  /*14070*/  FMUL.FTZ R80, R2.reuse, R80 ;  /* 0x0000005002507220 */ /* 0x040fe40000410000 */
[----:B------:R-:W-:Y:S01]  /*14080*/  FMUL.FTZ R81, R2, R81 ;  /* 0x0000005102517220 */ /* 0x000fe20000410000 */
[----:B------:R-:W-:Y:S01]  /*14090*/  F2FP.PACK_AB R40, R40, R76 ;  /* 0x0000004c2828723e */ /* 0x000fe200000000ff */
[C---:B------:R-:W-:Y:S02]  /*140a0*/  FMUL.FTZ R84, R2.reuse, R84 ;  /* 0x0000005402547220 */ /* 0x040fe40000410000 */
[----:B------:R-:W-:Y:S01]  /*140b0*/  FMUL.FTZ R36, R2, R85 ;  /* 0x0000005502247220 */ /* 0x000fe20000410000 */
[----:B-1----:R-:W-:Y:S01]  /*140c0*/  IADD3 R4, R0, R9, RZ ;  /* 0x0000000900047210 */ /* 0x002fe20007ffe0ff */
[C---:B------:R-:W-:Y:S01]  /*140d0*/  FMUL.FTZ R88, R2.reuse, R88 ;  /* 0x0000005802587220 */ /* 0x040fe20000410000 */
        /* <DEDUP_REMOVED lines=25> */
[----:B------:R-:W-:Y:S01]  /*14270*/  FMUL.FTZ R113, R2, R113 ;  /* 0x0000007102717220 */ /* 0x000fe20000410000 */
[----:B------:R-:W-:Y:S02]  /*14280*/  LOP3.LUT R2, R7, 0x1, RZ, 0xc0, !PT ;  /* 0x0000000107027812 */ /* 0x000fe400078ec0ff */
[----:B------:R-:W-:Y:S02]  /*14290*/  MOV R7, 0x40 ;  /* 0x0000004000077802 */ /* 0x000fe40000000f00 */
[----:B------:R-:W-:Y:S02]  /*142a0*/  ISETP.NE.U32.AND P0, PT, R2, 0x1, PT ;  /* 0x000000010200780c */ /* 0x000fe40003f05070 */
[----:B------:R-:W-:-:S02]  /*142b0*/  IADD3 R2, R0, -0x10, RZ ;  /* 0xfffffff000027810 */ /* 0x000fc40007ffe0ff */
[----:B------:R-:W-:Y:S02]  /*142c0*/  SEL R7, R7, 0xffffffc0, !P2 ;  /* 0xffffffc007077807 */ /* 0x000fe40005000000 */
[----:B------:R-:W-:Y:S02]  /*142d0*/  F2FP.PACK_AB R20, R109, R108 ;  /* 0x0000006c6d14723e */ /* 0x000fe400000000ff */
[----:B--2---:R-:W-:Y:S02]  /*142e0*/  IADD3 R5, R4, R7, RZ ;  /* 0x0000000704057210 */ /* 0x004fe40007ffe0ff */
[----:B------:R-:W-:-:S03]  /*142f0*/  F2FP.PACK_AB R18, R113, R112 ;  /* 0x000000707112723e */ /* 0x000fc600000000ff */
[----:B------:R-:W-:-:S04]  /*14300*/  @P0 IADD3 R2, R0, 0x10, RZ ;  /* 0x0000001000020810 */ /* 0x000fc80007ffe0ff */
[----:B------:R-:W-:Y:S01]  /*14310*/  IADD3 R9, R9, R2, RZ ;  /* 0x0000000209097210 */ /* 0x000fe20007ffe0ff */
[----:B------:R1:W-:Y:S04]  /*14320*/  STS [R2], R6 ;  /* 0x0000000602007388 */ /* 0x0003e80000000800 */
[----:B------:R-:W-:Y:S04]  /*14330*/  STS [R2+0x400], R10 ;  /* 0x0004000a02007388 */ /* 0x000fe80000000800 */
[----:B------:R2:W-:Y:S04]  /*14340*/  STS [R4], R8 ;  /* 0x0000000804007388 */ /* 0x0005e80000000800 */
[----:B------:R-:W-:Y:S04]  /*14350*/  STS [R4+0x400], R12 ;  /* 0x0004000c04007388 */ /* 0x000fe80000000800 */
[----:B------:R-:W-:Y:S04]  /*14360*/  STS [R9], R11 ;  /* 0x0000000b09007388 */ /* 0x000fe80000000800 */
[----:B------:R-:W-:Y:S01]  /*14370*/  STS [R9+0x400], R14 ;  /* 0x0004000e09007388 */ /* 0x000fe20000000800 */
[----:B-1----:R-:W-:-:S05]  /*14380*/  IADD3 R6, R0, R7, RZ ;  /* 0x0000000700067210 */ /* 0x002fca0007ffe0ff */
[----:B------:R-:W-:Y:S01]  /*14390*/  STS [R6], R13 ;  /* 0x0000000d06007388 */ /* 0x000fe20000000800 */
[----:B--2---:R-:W-:-:S03]  /*143a0*/  IADD3 R8, R7, R2, RZ ;  /* 0x0000000207087210 */ /* 0x004fc60007ffe0ff */
[----:B------:R-:W-:Y:S01]  /*143b0*/  STS [R6+0x400], R16 ;  /* 0x0004001006007388 */ /* 0x000fe20000000800 */
[----:B------:R-:W-:-:S03]  /*143c0*/  IADD3 R7, R9, R7, RZ ;  /* 0x0000000709077210 */ /* 0x000fc60007ffe0ff */
        /* <DEDUP_REMOVED lines=24> */
[----:B------:R-:W-:Y:S04]  /*14550*/  STS [R2+0x4000], R30 ;  /* 0x0040001e02007388 */ /* 0x000fe80000000800 */
[----:B------:R2:W-:Y:S04]  /*14560*/  STS [R2+0x4400], R29 ;  /* 0x0044001d02007388 */ /* 0x0005e80000000800 */
[----:B------:R-:W-:Y:S04]  /*14570*/  STS [R4+0x4000], R28 ;  /* 0x0040001c04007388 */ /* 0x000fe80000000800 */
[----:B------:R3:W-:Y:S04]  /*14580*/  STS [R4+0x4400], R27 ;  /* 0x0044001b04007388 */ /* 0x0007e80000000800 */
[----:B------:R-:W-:Y:S04]  /*14590*/  STS [R9+0x4000], R26 ;  /* 0x0040001a09007388 */ /* 0x000fe80000000800 */
[----:B------:R-:W-:Y:S01]  /*145a0*/  STS [R9+0x4400], R25 ;  /* 0x0044001909007388 */ /* 0x000fe20000000800 */
[----:B-1----:R-:W-:-:S03]  /*145b0*/  LOP3.LUT R0, R136, 0xffffffe0, RZ, 0xc0, !PT ;  /* 0xffffffe088007812 */ /* 0x002fc600078ec0ff */
[----:B------:R-:W-:Y:S01]  /*145c0*/  STS [R6+0x4000], R24 ;  /* 0x0040001806007388 */ /* 0x000fe20000000800 */
[----:B------:R-:W-:-:S03]  /*145d0*/  IADD3 R0, R137, -R0, RZ ;  /* 0x8000000089007210 */ /* 0x000fc60007ffe0ff */
[----:B------:R-:W-:Y:S01]  /*145e0*/  STS [R6+0x4400], R23 ;  /* 0x0044001706007388 */ /* 0x000fe20000000800 */
[----:B--2---:R-:W1:Y:S01]  /*145f0*/  @P4 MUFU.LG2 R2, R118 ;  /* 0x0000007600024308 */ /* 0x004e620000000c00 */
[----:B------:R-:W-:Y:S02]  /*14600*/  LOP3.LUT P0, RZ, R0, 0x3, RZ, 0xc0, !PT ;  /* 0x0000000300ff7812 */ /* 0x000fe4000780c0ff */
[----:B------:R-:W-:Y:S04]  /*14610*/  STS [R8+0x4000], R22 ;  /* 0x0040001608007388 */ /* 0x000fe80000000800 */
[----:B------:R2:W-:Y:S01]  /*14620*/  STS [R8+0x4400], R21 ;  /* 0x0044001508007388 */ /* 0x0005e20000000800 */
[----:B---3--:R-:W3:Y:S03]  /*14630*/  @P3 MUFU.LG2 R4, R117 ;  /* 0x0000007500043308 */ /* 0x008ee60000000c00 */
[----:B------:R-:W-:Y:S04]  /*14640*/  STS [R5+0x4000], R20 ;  /* 0x0040001405007388 */ /* 0x000fe80000000800 */
[----:B------:R-:W-:Y:S01]  /*14650*/  STS [R5+0x4400], R19 ;  /* 0x0044001305007388 */ /* 0x000fe20000000800 */
[----:B-1----:R-:W-:-:S03]  /*14660*/  @P4 FMUL.FTZ R2, R2, 0.69314718246459960938 ;  /* 0x3f31721802024820 */ /* 0x002fc60000410000 */
[----:B------:R-:W-:Y:S04]  /*14670*/  STS [R7+0x4000], R18 ;  /* 0x0040001207007388 */ /* 0x000fe80000000800 */
[----:B------:R1:W-:Y:S01]  /*14680*/  STS [R7+0x4400], R17 ;  /* 0x0044001107007388 */ /* 0x0003e20000000800 */
[----:B---3--:R-:W-:-:S03]  /*14690*/  @P3 FMUL.FTZ R0, R4, 0.69314718246459960938 ;  /* 0x3f31721804003820 */ /* 0x008fc60000410000 */
[----:B------:R-:W-:Y:S01]  /*146a0*/  BAR.SYNC.DEFER_BLOCKING 0x0 ;  /* 0x0000000000007b1d */ /* 0x000fe20000010000 */
[----:B--2---:R-:W-:Y:S01]  /*146b0*/  MOV R8, 0x7f800000 ;  /* 0x7f80000000087802 */ /* 0x004fe20000000f00 */
[----:B------:R-:W-:Y:S01]  /*146c0*/  @P3 FFMA.FTZ R8, R3, c[0x0][0x238], R0 ;  /* 0x00008e0003083a23 */ /* 0x000fe20000010000 */
[----:B-1----:R-:W-:Y:S01]  /*146d0*/  MOV R7, 0x7f800000 ;  /* 0x7f80000000077802 */ /* 0x002fe20000000f00 */
[----:B------:R-:W-:Y:S02]  /*146e0*/  @P4 FFMA.FTZ R7, R116, c[0x0][0x238], R2 ;  /* 0x00008e0074074a23 */ /* 0x000fe40000010002 */
        /* <DEDUP_REMOVED lines=13> */
[----:B--23--:R-:W2:Y:S01]  /*147c0*/  LDL.LU R139, [R1+0xcc] ;  /* 0x0000cc00018b7983 */ /* 0x00cea20000300800 */
[----:B------:R-:W-:Y:S01]  /*147d0*/  UIMAD UR6, UR9, -0x40, UR16 ;  /* 0xffffffc0090678a4 */ /* 0x000fe2000f8e0210 */
[----:B--2---:R-:W-:-:S05]  /*147e0*/  IADD3 R0, R139, 0x8, RZ ;  /* 0x000000088b007810 */ /* 0x004fca0007ffe0ff */
        /* <DEDUP_REMOVED lines=14> */
.L_x_492:
[----:B--23--:R-:W-:Y:S05]  /*148d0*/  BSYNC B0 ;  /* 0x0000000000007941 */ /* 0x00cfea0003800000 */
.L_x_491:
[----:B------:R-:W2:Y:S04]  /*148e0*/  LDL.64 R64, [R1+0x38] ;  /* 0x0000380001407983 */ /* 0x000ea80000100a00 */
[----:B------:R3:W5:Y:S04]  /*148f0*/  LDL R14, [R1+0x44] ;  /* 0x00004400010e7983 */ /* 0x0007680000100800 */
[----:B------:R3:W5:Y:S01]  /*14900*/  LDL R13, [R1+0x50] ;  /* 0x00005000010d7983 */ /* 0x0007620000100800 */
[----:B------:R-:W-:Y:S01]  /*14910*/  LEA.HI R12, R138, R137, RZ, 0x3 ;  /* 0x000000898a0c7211 */ /* 0x000fe200078f18ff */
[----:B------:R-:W-:Y:S01]  /*14920*/  UIMAD UR9, UR9, -0x40, UR16 ;  /* 0xffffffc0090978a4 */ /* 0x000fe2000f8e0210 */
[----:B------:R-:W-:Y:S01]  /*14930*/  BSSY B0, `(.L_x_493) ;  /* 0x0000022000007945 */ /* 0x000fe20003800000 */
[----:B------:R-:W4:Y:S01]  /*14940*/  S2R R0, SR_TID.X ;  /* 0x0000000000007919 */ /* 0x000f220000002100 */
[----:B------:R-:W-:Y:S01]  /*14950*/  SHF.R.S32.HI R3, RZ, 0x3, R12 ;  /* 0x00000003ff037819 */ /* 0x000fe2000001140c */
[----:B------:R-:W-:-:S02]  /*14960*/  USHF.R.S32.HI UR6, URZ, 0x1f, UR11 ;  /* 0x0000001f3f067899 */ /* 0x000fc4000801140b */
[----:B------:R-:W1:Y:S01]  /*14970*/  S2R R10, SR_CTAID.Z ;  /* 0x00000000000a7919 */ /* 0x000e620000002700 */
[----:B------:R-:W-:Y:S02]  /*14980*/  ULDC.64 UR4, c[0x0][0x1f0] ;  /* 0x00007c0000047ab9 */ /* 0x000fe40000000a00 */
[----:B------:R-:W-:-:S04]  /*14990*/  UIMAD UR4, UR6, UR4, URZ ;  /* 0x00000004060472a4 */ /* 0x000fc8000f8e023f */
[----:B------:R-:W-:Y:S01]  /*149a0*/  UIMAD UR4, UR11, UR5, UR4 ;  /* 0x000000050b0472a4 */ /* 0x000fe2000f8e0204 */
[----:B----4-:R-:W-:-:S04]  /*149b0*/  SHF.R.S32.HI R2, RZ, 0x1f, R0 ;  /* 0x0000001fff027819 */ /* 0x010fc80000011400 */
[----:B------:R-:W-:-:S04]  /*149c0*/  LEA.HI R2, R2, R0, RZ, 0x3 ;  /* 0x0000000002027211 */ /* 0x000fc800078f18ff */
[----:B------:R-:W-:Y:S02]  /*149d0*/  SHF.R.S32.HI R2, RZ, 0x3, R2 ;  /* 0x00000003ff027819 */ /* 0x000fe40000011402 */
[----:B--2---:R-:W-:Y:S02]  /*149e0*/  SHF.R.S32.HI R0, RZ, 0x1f, R64 ;  /* 0x0000001fff007819 */ /* 0x004fe40000011440 */
[----:B------:R-:W-:-:S04]  /*149f0*/  IADD3 R4, P0, R64, UR14, RZ ;  /* 0x0000000e40047c10 */ /* 0x000fc8000ff1e0ff */
[----:B------:R-:W-:Y:S01]  /*14a00*/  IADD3.X R5, R0, UR7, RZ, P0, !PT ;  /* 0x0000000700057c10 */ /* 0x000fe200087fe4ff */
[----:B------:R-:W-:Y:S01]  /*14a10*/  IMAD.U32 R0, RZ, RZ, UR13 ;  /* 0x0000000dff007e24 */ /* 0x000fe2000f8e00ff */
[----:B------:R-:W-:Y:S02]  /*14a20*/  ISETP.GE.AND P0, PT, R3, UR9, PT ;  /* 0x0000000903007c0c */ /* 0x000fe4000bf06270 */
[----:B------:R-:W-:Y:S01]  /*14a30*/  SHF.R.S32.HI R3, RZ, 0x1f, R2 ;  /* 0x0000001fff037819 */ /* 0x000fe20000011402 */
[----:B-1----:R-:W-:-:S04]  /*14a40*/  IMAD.WIDE.U32 R10, R10, c[0x0][0x1f0], R4 ;  /* 0x00007c000a0a7a25 */ /* 0x002fc800078e0004 */
[----:B------:R-:W-:Y:S01]  /*14a50*/  IMAD.WIDE R2, R0, 0x40, R2 ;  /* 0x0000004000027825 */ /* 0x000fe200078e0202 */
[----:B------:R-:W-:-:S05]  /*14a60*/  IADD3 R9, R11, UR4, RZ ;  /* 0x000000040b097c10 */ /* 0x000fca000fffe0ff */
[----:B------:R-:W-:Y:S05]  /*14a70*/  @P0 BRA `(.L_x_494) ;  /* 0x000000d000000947 */ /* 0x000fea0003800000 */
[----:B---3--:R-:W-:Y:S01]  /*14a80*/  IMAD R0, R3, c[0x0][0x1e8], RZ ;  /* 0x00007a0003007a24 */ /* 0x008fe200078e02ff */
[----:B------:R-:W-:Y:S01]  /*14a90*/  ISETP.GE.AND P3, PT, R64, c[0x0][0x220], PT ;  /* 0x0000880040007a0c */ /* 0x000fe20003f66270 */
[----:B------:R-:W-:Y:S01]  /*14aa0*/  IMAD.MOV.U32 R8, RZ, RZ, R10 ;  /* 0x000000ffff087224 */ /* 0x000fe200078e000a */
[----:B-----5:R-:W-:Y:S01]  /*14ab0*/  ISETP.GE.AND P2, PT, R14, c[0x0][0x220], PT ;  /* 0x000088000e007a0c */ /* 0x020fe20003f46270 */
[C---:B------:R-:W-:Y:S01]  /*14ac0*/  IMAD R0, R2.reuse, c[0x0][0x1ec], R0 ;  /* 0x00007b0002007a24 */ /* 0x040fe200078e0200 */
[----:B------:R-:W-:Y:S01]  /*14ad0*/  ISETP.GE.AND P1, PT, R13, c[0x0][0x220], PT ;  /* 0x000088000d007a0c */ /* 0x000fe20003f26270 */
[----:B------:R-:W-:-:S04]  /*14ae0*/  IMAD.WIDE.U32 R6, R2, c[0x0][0x1e8], R8 ;  /* 0x00007a0002067a25 */ /* 0x000fc800078e0008 */
[----:B------:R-:W-:Y:S01]  /*14af0*/  IMAD.IADD R0, R7, 0x1, R0 ;  /* 0x0000000107007824 */ /* 0x000fe200078e0200 */
[----:B------:R-:W-:-:S04]  /*14b00*/  LEA R4, P0, R6, c[0x0][0x1d0], 0x1 ;  /* 0x0000740006047a11 */ /* 0x000fc800078008ff */
[----:B------:R-:W-:-:S05]  /*14b10*/  LEA.HI.X R5, R6, c[0x0][0x1d4], R0, 0x1, P0 ;  /* 0x0000750006057a11 */ /* 0x000fca00000f0c00 */
[----:B------:R1:W-:Y:S04]  /*14b20*/  @!P3 STG.E.128 [R4.64], R24 ;  /* 0x000000180400b986 */ /* 0x0003e8000c101d12 */
[----:B------:R1:W-:Y:S04]  /*14b30*/  @!P2 STG.E.128 [R4.64+0x80], R20 ;  /* 0x000080140400a986 */ /* 0x0003e8000c101d12 */
[----:B------:R1:W-:Y:S02]  /*14b40*/  @!P1 STG.E.128 [R4.64+0x100], R16 ;  /* 0x0001001004009986 */ /* 0x0003e4000c101d12 */
.L_x_494:
[----:B---3--:R-:W-:Y:S05]  /*14b50*/  BSYNC B0 ;  /* 0x0000000000007941 */ /* 0x008fea0003800000 */
.L_x_493:
        /* <DEDUP_REMOVED lines=9> */
[----:B-----5:R-:W-:Y:S01]  /*14bf0*/  ISETP.GE.AND P1, PT, R14, c[0x0][0x220], PT ;  /* 0x000088000e007a0c */ /* 0x020fe20003f26270 */
        /* <DEDUP_REMOVED lines=10> */
.L_x_496:
[----:B------:R-:W-:Y:S05]  /*14ca0*/  BSYNC B0 ;  /* 0x0000000000007941 */ /* 0x000fea0003800000 */
.L_x_495:
        /* <DEDUP_REMOVED lines=20> */
.L_x_498:
[----:B------:R-:W-:Y:S05]  /*14df0*/  BSYNC B0 ;  /* 0x0000000000007941 */ /* 0x000fea0003800000 */
.L_x_497:
[----:B------:R-:W-:-:S04]  /*14e00*/  LEA.HI.SX32 R0, R12, 0x30, 0x1d ;  /* 0x000000300c007811 */ /* 0x000fc800078feaff */
[----:B------:R-:W-:-:S13]  /*14e10*/  ISETP.GE.AND P0, PT, R0, UR9, PT ;  /* 0x0000000900007c0c */ /* 0x000fda000bf06270 */
[----:B------:R-:W-:Y:S05]  /*14e20*/  @P0 EXIT ;  /* 0x000000000000094d */ /* 0x000fea0003800000 */
[----:B------:R-:W-:Y:S02]  /*14e30*/  IADD3 R0, P0, R2, 0x30, RZ ;  /* 0x0000003002007810 */ /* 0x000fe40007f1e0ff */
[----:B------:R-:W-:-:S03]  /*14e40*/  ISETP.GE.AND P1, PT, R64, c[0x0][0x220], PT ;  /* 0x0000880040007a0c */ /* 0x000fc60003f26270 */
[----:B------:R-:W-:Y:S01]  /*14e50*/  IMAD.X R2, RZ, RZ, R3, P0 ;  /* 0x000000ffff027224 */ /* 0x000fe200000e0603 */
[----:B------:R-:W-:Y:S02]  /*14e60*/  MOV R3, R9 ;  /* 0x0000000900037202 */ /* 0x000fe40000000f00 */
[----:B-----5:R-:W-:Y:S01]  /*14e70*/  ISETP.GE.AND P0, PT, R14, c[0x0][0x220], PT ;  /* 0x000088000e007a0c */ /* 0x020fe20003f06270 */
[----:B------:R-:W-:Y:S02]  /*14e80*/  IMAD R6, R2, c[0x0][0x1e8], RZ ;  /* 0x00007a0002067a24 */ /* 0x000fe400078e02ff */
[----:B------:R-:W-:-:S04]  /*14e90*/  IMAD.MOV.U32 R2, RZ, RZ, R10 ;  /* 0x000000ffff027224 */ /* 0x000fc800078e000a */
[----:B-1----:R-:W-:-:S04]  /*14ea0*/  IMAD.WIDE.U32 R4, R0, c[0x0][0x1e8], R2 ;  /* 0x00007a0000047a25 */ /* 0x002fc800078e0002 */
[----:B------:R-:W-:Y:S01]  /*14eb0*/  IMAD R0, R0, c[0x0][0x1ec], R6 ;  /* 0x00007b0000007a24 */ /* 0x000fe200078e0206 */
[----:B------:R-:W-:-:S03]  /*14ec0*/  LEA R2, P2, R4, c[0x0][0x1d0], 0x1 ;  /* 0x0000740004027a11 */ /* 0x000fc600078408ff */
        /* <DEDUP_REMOVED lines=8> */
.L_x_452:
        /* <DEDUP_REMOVED lines=9> */
[----:B------:R-:W-:Y:S01]  /*14fe0*/  BSSY B0, `(.L_x_499) ;  /* 0x0000045000007945 */ /* 0x000fe20003800000 */
[----:B------:R-:W-:Y:S01]  /*14ff0*/  USHF.R.S32.HI UR17, URZ, 0x1f, UR11 ;  /* 0x0000001f3f117899 */ /* 0x000fe2000801140b */
[----:B------:R-:W-:Y:S01]  /*15000*/  IMAD.IADD R15, R26, 0x1, -R0 ;  /* 0x000000011a0f7824 */ /* 0x000fe200078e0a00 */
[----:B------:R-:W-:Y:S01]  /*15010*/  @!UP3 USHF.R.S32.HI UR22, URZ, 0x1f, UR12 ;  /* 0x0000001f3f16b899 */ /* 0x000fe2000801140c */
[----:B------:R-:W-:Y:S01]  /*15020*/  SHF.R.S32.HI R7, RZ, 0x1f, R6 ;  /* 0x0000001fff077819 */ /* 0x000fe20000011406 */
[----:B------:R-:W-:Y:S01]  /*15030*/  @UP3 UIMAD.WIDE.U32 UR8, UR10, UR6, URZ ;  /* 0x000000060a0832a5 */ /* 0x000fe2000f8e003f */
[----:B------:R-:W-:Y:S01]  /*15040*/  IMAD.SHL.U32 R0, R15, 0x8, RZ ;  /* 0x000000080f007824 */ /* 0x000fe200078e00ff */
[----:B------:R-:W-:-:S02]  /*15050*/  @!UP3 UIMAD UR22, UR22, UR4, URZ ;  /* 0x000000041616b2a4 */ /* 0x000fc4000f8e023f */
[----:B------:R-:W-:Y:S02]  /*15060*/  ULDC.U8 UR21, c[0x0][0x328] ;  /* 0x0000ca0000157ab9 */ /* 0x000fe40000000000 */
[----:B------:R-:W-:Y:S01]  /*15070*/  @!UP3 UIMAD.WIDE.U32 UR24, UR12, UR4, URZ ;  /* 0x000000040c18b2a5 */ /* 0x000fe2000f8e003f */
[C---:B------:R-:W-:Y:S01]  /*15080*/  IADD3 R18, R0.reuse, 0x40, RZ ;  /* 0x0000004000127810 */ /* 0x040fe20007ffe0ff */
[----:B------:R-:W-:Y:S01]  /*15090*/  @!UP3 UIMAD UR22, UR12, UR5, UR22 ;  /* 0x000000050c16b2a4 */ /* 0x000fe2000f8e0216 */
[----:B------:R-:W-:Y:S01]  /*150a0*/  IADD3 R17, R0, 0x80, RZ ;  /* 0x0000008000117810 */ /* 0x000fe20007ffe0ff */
[----:B------:R-:W-:Y:S02]  /*150b0*/  UISETP.NE.AND UP4, UPT, UR21, URZ, UPT ;  /* 0x0000003f1500728c */ /* 0x000fe4000bf85270 */
[----:B------:R-:W-:Y:S02]  /*150c0*/  ULDC.64 UR4, c[0x0][0x1f0] ;  /* 0x00007c0000047ab9 */ /* 0x000fe40000000a00 */
[----:B------:R-:W-:-:S02]  /*150d0*/  UIMAD UR4, UR17, UR4, URZ ;  /* 0x00000004110472a4 */ /* 0x000fc4000f8e023f */
[----:B------:R-:W-:Y:S02]  /*150e0*/  @!UP2 UISETP.NE.AND UP1, UPT, UR21, URZ, UPT ;  /* 0x0000003f1500a28c */ /* 0x000fe4000bf25270 */
[----:B------:R-:W-:Y:S02]  /*150f0*/  @UP3 UMOV UR17, UR8 ;  /* 0x0000000800113c82 */ /* 0x000fe40008000000 */
[----:B------:R-:W-:Y:S02]  /*15100*/  @UP3 UIMAD UR7, UR10, UR7, UR9 ;  /* 0x000000070a0732a4 */ /* 0x000fe4000f8e0209 */
[----:B------:R-:W-:Y:S02]  /*15110*/  ULDC UR15, c[0x0][0x214] ;  /* 0x00008500000f7ab9 */ /* 0x000fe40000000800 */
[----:B------:R-:W-:Y:S02]  /*15120*/  @UP2 ULDC UR8, c[0x0][0x210] ;  /* 0x0000840000082ab9 */ /* 0x000fe40000000800 */
[----:B------:R-:W-:-:S02]  /*15130*/  UISETP.EQ.AND UP4, UPT, UR20, URZ, UP4 ;  /* 0x0000003f1400728c */ /* 0x000fc4000a782270 */
[----:B------:R-:W-:Y:S02]  /*15140*/  ULDC UR9, c[0x0][0x234] ;  /* 0x00008d0000097ab9 */ /* 0x000fe40000000800 */
[----:B------:R-:W-:Y:S02]  /*15150*/  @UP2 UIMAD UR8, UR8, UR15, URZ ;  /* 0x0000000f080822a4 */ /* 0x000fe4000f8e023f */
[----:B------:R-:W-:Y:S02]  /*15160*/  @!UP2 USEL UR8, UR15, UR9, !UP1 ;  /* 0x000000090f08a287 */ /* 0x000fe4000c800000 */
[----:B------:R-:W-:Y:S02]  /*15170*/  UISETP.NE.OR UP0, UPT, UR10, -0x1, !UP4 ;  /* 0xffffffff0a00788c */ /* 0x000fe4000e705670 */
[----:B------:R-:W-:Y:S02]  /*15180*/  ULDC UR6, c[0x0][0x1c0] ;  /* 0x0000700000067ab9 */ /* 0x000fe40000000800 */
[----:B------:R-:W-:-:S02]  /*15190*/  @UP2 UMOV UR23, 0x1 ;  /* 0x0000000100172882 */ /* 0x000fc40000000000 */
[----:B------:R-:W-:Y:S02]  /*151a0*/  @!UP2 UIMAD UR23, UR8, UR6, URZ ;  /* 0x000000060817a2a4 */ /* 0x000fe4000f8e023f */
[----:B------:R-:W-:Y:S02]  /*151b0*/  @!UP3 UMOV UR17, UR24 ;  /* 0x000000180011bc82 */ /* 0x000fe40008000000 */
        /* <DEDUP_REMOVED lines=11> */
[----:B------:R-:W-:Y:S02]  /*15270*/  UIMAD UR8, UR11, UR8, UR23 ;  /* 0x000000080b0872a4 */ /* 0x000fe4000f8e0217 */
[----:B------:R-:W-:Y:S01]  /*15280*/  UIMAD UR14, UR14, UR26, URZ ;  /* 0x0000001a0e0e72a4 */ /* 0x000fe2000f8e023f */
[----:B------:R-:W-:Y:S01]  /*15290*/  IMAD.U32 R2, RZ, RZ, UR13 ;  /* 0x0000000dff027e24 */ /* 0x000fe2000f8e00ff */
[----:B------:R-:W-:Y:S02]  /*152a0*/  @!UP4 UMOV UR20, URZ ;  /* 0x0000003f0014cc82 */ /* 0x000fe40008000000 */
[----:B------:R-:W-:Y:S01]  /*152b0*/  @UP4 UMOV UR20, UR10 ;  /* 0x0000000a00144c82 */ /* 0x000fe20008000000 */
[----:B------:R-:W-:Y:S01]  /*152c0*/  IMAD.WIDE R2, R2, 0x40, R6 ;  /* 0x0000004002027825 */ /* 0x000fe200078e0206 */
        /* <DEDUP_REMOVED lines=22> */
.L_x_500:
[----:B------:R-:W-:Y:S05]  /*15430*/  BSYNC B0 ;  /* 0x0000000000007941 */ /* 0x000fea0003800000 */
.L_x_499:
[----:B------:R-:W-:Y:S01]  /*15440*/  IADD3 R16, R6, 0x10, RZ ;  /* 0x0000001006107810 */ /* 0x000fe20007ffe0ff */
        /* <DEDUP_REMOVED lines=19> */
.L_x_502:
[----:B------:R-:W-:Y:S05]  /*15580*/  BSYNC B0 ;  /* 0x0000000000007941 */ /* 0x000fea0003800000 */
.L_x_501:
        /* <DEDUP_REMOVED lines=20> */
.L_x_504:
[----:B------:R-:W-:Y:S05]  /*156d0*/  BSYNC B0 ;  /* 0x0000000000007941 */ /* 0x000fea0003800000 */
.L_x_503:
[----:B------:R-:W-:Y:S01]  /*156e0*/  IADD3 R10, R6, 0x30, RZ ;  /* 0x00000030060a7810 */ /* 0x000fe20007ffe0ff */
[----:B------:R-:W-:Y:S03]  /*156f0*/  BSSY B0, `(.L_x_505) ;  /* 0x0000012000007945 */ /* 0x000fe60003800000 */
[----:B------:R-:W-:-:S13]  /*15700*/  ISETP.GE.AND P0, PT, R10, UR16, PT ;  /* 0x000000100a007c0c */ /* 0x000fda000bf06270 */
[----:B------:R-:W-:Y:S05]  /*15710*/  @P0 BRA `(.L_x_506) ;  /* 0x000000f000000947 */ /* 0x000fea0003800000 */
[----:B-1----:R-:W-:Y:S01]  /*15720*/  IADD3 R4, P0, R2, 0x30, RZ ;  /* 0x0000003002047810 */ /* 0x002fe20007f1e0ff */
        /* <DEDUP_REMOVED lines=14> */
.L_x_506:
[----:B------:R-:W-:Y:S05]  /*15810*/  BSYNC B0 ;  /* 0x0000000000007941 */ /* 0x000fea0003800000 */
.L_x_505:
[----:B------:R-:W-:-:S04]  /*15820*/  ISETP.NE.AND P6, PT, R15, RZ, PT ;  /* 0x000000ff0f00720c */ /* 0x000fc80003fc5270 */
[----:B------:R-:W-:Y:S02]  /*15830*/  ISETP.GE.OR P5, PT, R6, UR16, P6 ;  /* 0x0000001006007c0c */ /* 0x000fe4000b7a6670 */
[----:B------:R-:W-:Y:S02]  /*15840*/  ISETP.GE.OR P4, PT, R16, UR16, P6 ;  /* 0x0000001010007c0c */ /* 0x000fe4000b786670 */
[----:B------:R-:W-:Y:S02]  /*15850*/  ISETP.GE.OR P3, PT, R14, UR16, P6 ;  /* 0x000000100e007c0c */ /* 0x000fe4000b766670 */
[----:B------:R-:W-:-:S07]  /*15860*/  ISETP.GE.OR P6, PT, R10, UR16, P6 ;  /* 0x000000100a007c0c */ /* 0x000fce000b7c6670 */
[----:B------:R-:W-:Y:S02]  /*15870*/  @!P5 IMAD R0, R6, UR26, RZ ;  /* 0x0000001a0600dc24 */ /* 0x000fe4000f8e02ff */
[----:B-1----:R-:W-:Y:S02]  /*15880*/  @!P4 IMAD R3, R16, UR26, RZ ;  /* 0x0000001a1003cc24 */ /* 0x002fe4000f8e02ff */
        /* <DEDUP_REMOVED lines=28> */
.L_x_507:
        /* <DEDUP_REMOVED lines=11> */
.L_x_692:


//--------------------- .text._ZN5flash16flash_fwd_kernelI23Flash_fwd_kernel_traitsILi192ELi64ELi64ELi4ELb0ELb0EN7cutlass6half_tE19Flash_kernel_traitsILi192ELi64ELi64ELi4ES3_EELb0ELb1ELb0ELb0ELb0ELb0ELb1ELb0EEEvNS_16Flash_fwd_paramsE --------------------------
	.section	.text._ZN5flash16flash_fwd_kernelI23Flash_fwd_kernel_traitsILi192ELi64ELi64ELi4ELb0ELb0EN7cutlass6half_tE19Flash_kernel_traitsILi192ELi64ELi64ELi4ES3_EELb0ELb1ELb0ELb0ELb0ELb0ELb1ELb0EEEvNS_16Flash_fwd_paramsE,"ax",@progbits
	.sectioninfo	@"SHI_REGISTERS=255"
	.align	128
        .global         _ZN5flash16flash_fwd_kernelI23Flash_fwd_kernel_traitsILi192ELi64ELi64ELi4ELb0ELb0EN7cutlass6half_tE19Flash_kernel_traitsILi192ELi64ELi64ELi4ES3_EELb0ELb1ELb0ELb0ELb0ELb0ELb1ELb0EEEvNS_16Flash_fwd_paramsE
        .type           _ZN5flash16flash_fwd_kernelI23Flash_fwd_kernel_traitsILi192ELi64ELi64ELi4ELb0ELb0EN7cutlass6half_tE19Flash_kernel_traitsILi192ELi64ELi64ELi4ES3_EELb0ELb1ELb0ELb0ELb0ELb0ELb1ELb0EEEvNS_16Flash_fwd_paramsE,@function
        .size           _ZN5flash16flash_fwd_kernelI23Flash_fwd_kernel_traitsILi192ELi64ELi64ELi4ELb0ELb0EN7cutlass6half_tE19Flash_kernel_traitsILi192ELi64ELi64ELi4ES3_EELb0ELb1ELb0ELb0ELb0ELb0ELb1ELb0EEEvNS_16Flash_fwd_paramsE,(.L_x_693 - _ZN5flash16flash_fwd_kernelI23Flash_fwd_kernel_traitsILi192ELi64ELi64ELi4ELb0ELb0EN7cutlass6half_tE19Flash_kernel_traitsILi192ELi64ELi64ELi4ES3_EELb0ELb1ELb0ELb0ELb0ELb0ELb1ELb0EEEvNS_16Flash_fwd_paramsE)
        .other          _ZN5flash16flash_fwd_kernelI23Flash_fwd_kernel_traitsILi192ELi64ELi64ELi4ELb0ELb0EN7cutlass6half_tE19Flash_kernel_traitsILi192ELi64ELi64ELi4ES3_EELb0ELb1ELb0ELb0ELb0ELb0ELb1ELb0EEEvNS_16Flash_fwd_paramsE,@"STO_CUDA_ENTRY STV_DEFAULT"
_ZN5flash16flash_fwd_kernelI23Flash_fwd_kernel_traitsILi192ELi64ELi64ELi4ELb0ELb0EN7cutlass6half_tE19Flash_kernel_traitsILi192ELi64ELi64ELi4ES3_EELb0ELb1ELb0ELb0ELb0ELb0ELb1ELb0EEEvNS_16Flash_fwd_paramsE:
.text._ZN5flash16flash_fwd_kernelI23Flash_fwd_kernel_traitsILi192ELi64ELi64ELi4ELb0ELb0EN7cutlass6half_tE19Flash_kernel_traitsILi192ELi64ELi64ELi4ES3_EELb0ELb1ELb0ELb0ELb0ELb0ELb1ELb0EEEvNS_16Flash_fwd_paramsE:
        /* <DEDUP_REMOVED lines=33> */
.L_x_508:
[----:B-1-34-:R-:W-:Y:S02]  /*0210*/  MOV R2, c[0x0][0x218] ;  /* 0x0000860000027a02 */ /* 0x01afe40000000f00 */
.L_x_509:
[----:B------:R-:W-:-:S04]  /*0220*/  ISETP.NE.U32.AND P2, PT, RZ, c[0x0][0x258], PT ;  /* 0x00009600ff007a0c */ /* 0x000fc80003f45070 */
[----:B------:R-:W-:-:S13]  /*0230*/  ISETP.NE.AND.EX P2, PT, RZ, c[0x0][0x25c], PT, P2 ;  /* 0x00009700ff007a0c */ /* 0x000fda0003f45320 */
[----:B------:R-:W-:-:S05]  /*0240*/  @P2 IMAD.WIDE R6, R3, R10, c[0x0][0x258] ;  /* 0x0000960003062625 */ /* 0x000fca00078e020a */
[----:B------:R-:W2:Y:S01]  /*0250*/  @P2 LDG.E R91, [R6.64] ;  /* 0x00000006065b2981 */ /* 0x000ea2000c1e1900 */
[----:B------:R-:W-:Y:S01]  /*0260*/  IMAD.SHL.U32 R95, R214, 0x40, RZ ;  /* 0x00000040d65f7824 */ /* 0x000fe200078e00ff */
[----:B------:R-:W-:-:S04]  /*0270*/  @!P2 ISETP.NE.U32.AND P1, PT, RZ, c[0x0][0x268], PT ;  /* 0x00009a00ff00aa0c */ /* 0x000fc80003f25070 */
[----:B------:R-:W-:Y:S02]  /*0280*/  ISETP.GT.AND P0, PT, R218, R95, PT ;  /* 0x0000005fda00720c */ /* 0x000fe40003f04270 */
[----:B------:R-:W-:-:S04]  /*0290*/  @!P2 ISETP.NE.AND.EX P1, PT, RZ, c[0x0][0x26c], PT, P1 ;  /* 0x00009b00ff00aa0c */ /* 0x000fc80003f25310 */
[----:B-1----:R-:W-:Y:S01]  /*02a0*/  @!P2 SEL R5, RZ, c[0x0][0x21c], !P1 ;  /* 0x00008700ff05aa07 */ /* 0x002fe20004800000 */
[----:B--2--5:R-:W-:-:S03]  /*02b0*/  @P2 IMAD.IADD R91, R91, 0x1, -R0 ;  /* 0x000000015b5b2824 */ /* 0x024fc600078e0a00 */
[----:B------:R-:W-:-:S03]  /*02c0*/  @!P2 IADD3 R91, R5, R2, -R0 ;  /* 0x00000002055ba210 */ /* 0x000fc60007ffe800 */
[----:B------:R-:W-:Y:S05]  /*02d0*/  @!P0 EXIT ;  /* 0x000000000000894d */ /* 0x000fea0003800000 */
[----:B------:R-:W-:Y:S01]  /*02e0*/  IADD3 R2, -R218, 0x7f, R95 ;  /* 0x0000007fda027810 */ /* 0x000fe20007ffe15f */
[----:B------:R-:W1:Y:S01]  /*02f0*/  S2R R6, SR_TID.X ;  /* 0x0000000000067919 */ /* 0x000e620000002100 */
        /* <DEDUP_REMOVED lines=11> */
[----:B-1----:R-:W-:Y:S02]  /*03b0*/  ISETP.NE.AND P1, PT, R213, -0x1, PT ;  /* 0xffffffffd500780c */ /* 0x002fe40003f25270 */
        /* <DEDUP_REMOVED lines=23> */
.L_x_511:
[----:B------:R-:W-:Y:S02]  /*0530*/  IABS R7, c[0x0][0x1c8] ;  /* 0x0000720000077a13 */ /* 0x000fe40000000000 */
[----:B------:R-:W-:Y:S02]  /*0540*/  SHF.R.S32.HI R21, RZ, 0x1f, R8 ;  /* 0x0000001fff157819 */ /* 0x000fe40000011408 */
        /* <DEDUP_REMOVED lines=8> */
[----:B------:R-:W-:-:S04]  /*05d0*/  IMAD.HI.U32 R15, R15, R4, R14 ;  /* 0x000000040f0f7227 */ /* 0x000fc800078e000e */
[----:B------:R-:W-:-:S04]  /*05e0*/  IMAD.MOV.U32 R4, RZ, RZ, R2 ;  /* 0x000000ffff047224 */ /* 0x000fc800078e0002 */
[----:B------:R-:W-:-:S04]  /*05f0*/  IMAD.HI.U32 R228, R15, R4, RZ ;  /* 0x000000040fe47227 */ /* 0x000fc800078e00ff */
[----:B------:R-:W-:-:S04]  /*0600*/  IMAD.MOV R2, RZ, RZ, -R228 ;  /* 0x000000ffff027224 */ /* 0x000fc800078e0ae4 */
[----:B------:R-:W-:-:S05]  /*0610*/  IMAD R2, R7, R2, R4 ;  /* 0x0000000207027224 */ /* 0x000fca00078e0204 */
[----:B------:R-:W-:-:S13]  /*0620*/  ISETP.GT.U32.AND P2, PT, R7, R2, PT ;  /* 0x000000020700720c */ /* 0x000fda0003f44070 */
[-C--:B------:R-:W-:Y:S02]  /*0630*/  @!P2 IADD3 R2, R2, -R7.reuse, RZ ;  /* 0x800000070202a210 */ /* 0x080fe40007ffe0ff */
[----:B------:R-:W-:Y:S02]  /*0640*/  @!P2 IADD3 R228, R228, 0x1, RZ ;  /* 0x00000001e4e4a810 */ /* 0x000fe40007ffe0ff */
[----:B------:R-:W-:Y:S01]  /*0650*/  ISETP.GE.U32.AND P3, PT, R2, R7, PT ;  /* 0x000000070200720c */ /* 0x000fe20003f66070 */
[----:B------:R-:W-:Y:S01]  /*0660*/  @P0 IMAD.IADD R7, R0, 0x1, R9 ;  /* 0x0000000100070824 */ /* 0x000fe200078e0209 */
[----:B------:R-:W-:Y:S02]  /*0670*/  LOP3.LUT R2, R8, c[0x0][0x1c8], RZ, 0x3c, !PT ;  /* 0x0000720008027a12 */ /* 0x000fe400078e3cff */
[----:B------:R-:W-:Y:S01]  /*0680*/  ISETP.NE.AND P2, PT, RZ, c[0x0][0x1c8], PT ;  /* 0x00007200ff007a0c */ /* 0x000fe20003f45270 */
[----:B------:R-:W-:Y:S01]  /*0690*/  @P0 IMAD.WIDE.U32 R14, R7, c[0x0][0x1a0], RZ ;  /* 0x00006800070e0a25 */ /* 0x000fe200078e00ff */
[----:B------:R-:W-:-:S03]  /*06a0*/  ISETP.GE.AND P1, PT, R2, RZ, PT ;  /* 0x000000ff0200720c */ /* 0x000fc60003f26270 */
[----:B------:R-:W-:Y:S01]  /*06b0*/  @P0 IMAD R7, R7, c[0x0][0x1a4], R15 ;  /* 0x0000690007070a24 */ /* 0x000fe200078e020f */
[----:B------:R-:W-:-:S03]  /*06c0*/  @P0 MOV R4, R14 ;  /* 0x0000000e00040202 */ /* 0x000fc60000000f00 */
        /* <DEDUP_REMOVED lines=15> */
.L_x_512:
[----:B------:R-:W-:Y:S01]  /*07c0*/  SHF.R.S32.HI R93, RZ, 0x1f, R6 ;  /* 0x0000001fff5d7819 */ /* 0x000fe20000011406 */
[----:B------:R-:W-:Y:S01]  /*07d0*/  IMAD R21, R21, c[0x0][0x1a8], RZ ;  /* 0x00006a0015157a24 */ /* 0x000fe200078e02ff */
[----:B------:R-:W-:Y:S01]  /*07e0*/  SHF.R.S32.HI R11, RZ, 0x1f, R228 ;  /* 0x0000001fff0b7819 */ /* 0x000fe200000114e4 */
[----:B------:R-:W-:Y:S01]  /*07f0*/  BSSY B0, `(.L_x_513) ;  /* 0x0000069000007945 */ /* 0x000fe20003800000 */
[CC--:B------:R-:W-:Y:S01]  /*0800*/  LEA.HI R3, R93.reuse, R6.reuse, RZ, 0x3 ;  /* 0x000000065d037211 */ /* 0x0c0fe200078f18ff */
[----:B------:R-:W-:Y:S01]  /*0810*/  IMAD R21, R8, c[0x0][0x1ac], R21 ;  /* 0x00006b0008157a24 */ /* 0x000fe200078e0215 */
[----:B------:R-:W-:Y:S01]  /*0820*/  LEA.HI R205, R93, R6, RZ, 0x4 ;  /* 0x000000065dcd7211 */ /* 0x000fe200078f20ff */
[C---:B------:R-:W-:Y:S01]  /*0830*/  IMAD R223, R11.reuse, c[0x0][0x1b0], RZ ;  /* 0x00006c000bdf7a24 */ /* 0x040fe200078e02ff */
[----:B------:R-:W-:Y:S01]  /*0840*/  SHF.R.S32.HI R18, RZ, 0x3, R3 ;  /* 0x00000003ff127819 */ /* 0x000fe20000011403 */
[----:B------:R-:W-:Y:S01]  /*0850*/  IMAD R241, R11, c[0x0][0x1b8], RZ ;  /* 0x00006e000bf17a24 */ /* 0x000fe200078e02ff */
[----:B------:R-:W-:Y:S01]  /*0860*/  LOP3.LUT R3, R3, 0xfffffff8, RZ, 0xc0, !PT ;  /* 0xfffffff803037812 */ /* 0x000fe200078ec0ff */
[----:B------:R-:W-:Y:S01]  /*0870*/  IMAD R223, R228, c[0x0][0x1b4], R223 ;  /* 0x00006d00e4df7a24 */ /* 0x000fe200078e02df */
        /* <DEDUP_REMOVED lines=8> */
[----:B------:R-:W-:Y:S01]  /*0900*/  LEA.HI R205, R205, R20, RZ, 0x1 ;  /* 0x00000014cdcd7211 */ /* 0x000fe200078f08ff */
[----:B------:R-:W-:Y:S01]  /*0910*/  IMAD R15, R19, c[0x0][0x1a0], RZ ;  /* 0x00006800130f7a24 */ /* 0x000fe200078e02ff */
[----:B------:R-:W-:Y:S01]  /*0920*/  SHF.R.S32.HI R0, RZ, 0x1f, R9 ;  /* 0x0000001fff007819 */ /* 0x000fe20000011409 */
[----:B------:R-:W-:Y:S01]  /*0930*/  IMAD R241, R228, c[0x0][0x1bc], R241 ;  /* 0x00006f00e4f17a24 */ /* 0x000fe200078e02f1 */
[----:B------:R-:W-:-:S02]  /*0940*/  LOP3.LUT R14, R215, 0x38, R224, 0xf8, !PT ;  /* 0x00000038d70e7812 */ /* 0x000fc400078ef8e0 */
[----:B------:R-:W-:Y:S02]  /*0950*/  SHF.R.U32.HI R215, RZ, 0x3, R215 ;  /* 0x00000003ffd77819 */ /* 0x000fe400000116d7 */
[----:B------:R-:W-:Y:S02]  /*0960*/  LEA.HI R3, R0, R9, RZ, 0x3 ;  /* 0x0000000900037211 */ /* 0x000fe400078f18ff */
[----:B------:R-:W-:Y:S02]  /*0970*/  IADD3 R16, P0, R224, R16, RZ ;  /* 0x00000010e0107210 */ /* 0x000fe40007f1e0ff */
[----:B------:R-:W-:Y:S02]  /*0980*/  SHF.R.S32.HI R225, RZ, 0x1f, R224 ;  /* 0x0000001fffe17819 */ /* 0x000fe400000114e0 */
[----:B------:R-:W-:Y:S02]  /*0990*/  LOP3.LUT R215, R14, R215, RZ, 0x3c, !PT ;  /* 0x000000d70ed77212 */ /* 0x000fe400078e3cff */
[-C--:B------:R-:W-:Y:S01]  /*09a0*/  LEA.HI R0, R93, R6.reuse, RZ, 0x6 ;  /* 0x000000065d007211 */ /* 0x080fe200078f30ff */
[----:B------:R-:W-:Y:S01]  /*09b0*/  IMAD.X R17, R225, 0x1, R5, P0 ;  /* 0x00000001e1117824 */ /* 0x000fe200000e0605 */
[----:B------:R-:W-:Y:S01]  /*09c0*/  LOP3.LUT R14, R3, 0xfffffff8, RZ, 0xc0, !PT ;  /* 0xfffffff8030e7812 */ /* 0x000fe200078ec0ff */
[----:B------:R-:W-:Y:S01]  /*09d0*/  IMAD R5, R19, c[0x0][0x198], RZ ;  /* 0x0000660013057a24 */ /* 0x000fe200078e02ff */
[----:B------:R-:W-:Y:S01]  /*09e0*/  LOP3.LUT R205, R205, 0xfffffffe, RZ, 0xc0, !PT ;  /* 0xfffffffecdcd7812 */ /* 0x000fe200078ec0ff */
[----:B------:R-:W-:Y:S01]  /*09f0*/  IMAD.SHL.U32 R0, R0, 0x8, RZ ;  /* 0x0000000800007824 */ /* 0x000fe200078e00ff */
[----:B------:R-:W-:Y:S01]  /*0a00*/  LEA.HI R93, R93, R6, RZ, 0x5 ;  /* 0x000000065d5d7211 */ /* 0x000fe200078f28ff */
[----:B------:R-:W-:Y:S01]  /*0a10*/  IMAD.IADD R14, R9, 0x1, -R14 ;  /* 0x00000001090e7824 */ /* 0x000fe200078e0a0e */
[----:B------:R-:W-:Y:S01]  /*0a20*/  IADD3 R217, R224, 0x40, RZ ;  /* 0x00000040e0d97810 */ /* 0x000fe20007ffe0ff */
[----:B------:R-:W-:Y:S01]  /*0a30*/  IMAD.WIDE.U32 R8, R8, c[0x0][0x1a8], R16 ;  /* 0x00006a0008087a25 */ /* 0x000fe200078e0010 */
[----:B------:R-:W-:-:S02]  /*0a40*/  LOP3.LUT R215, R215, 0xfffffe00, R0, 0xf8, !PT ;  /* 0xfffffe00d7d77812 */ /* 0x000fc400078ef800 */
[----:B------:R-:W-:Y:S01]  /*0a50*/  LOP3.LUT P3, RZ, R14, 0x4, RZ, 0xc0, !PT ;  /* 0x000000040eff7812 */ /* 0x000fe2000786c0ff */
[--C-:B------:R-:W-:Y:S01]  /*0a60*/  IMAD.WIDE.U32 R22, R18, c[0x0][0x198], R224.reuse ;  /* 0x0000660012167a25 */ /* 0x100fe200078e00e0 */
[----:B------:R-:W-:Y:S02]  /*0a70*/  LOP3.LUT P2, RZ, R14, 0x2, RZ, 0xc0, !PT ;  /* 0x000000020eff7812 */ /* 0x000fe4000784c0ff */
[----:B------:R-:W-:Y:S01]  /*0a80*/  IADD3 R216, R224, 0x80, RZ ;  /* 0x00000080e0d87810 */ /* 0x000fe20007ffe0ff */
[----:B------:R-:W-:Y:S01]  /*0a90*/  IMAD.WIDE.U32 R16, R18, c[0x0][0x1a0], R224 ;  /* 0x0000680012107a25 */ /* 0x000fe200078e00e0 */
[----:B------:R-:W-:-:S03]  /*0aa0*/  IADD3 R220, P1, R220, R22, RZ ;  /* 0x00000016dcdc7210 */ /* 0x000fc60007f3e0ff */
[----:B------:R-:W-:Y:S01]  /*0ab0*/  IMAD R5, R18, c[0x0][0x19c], R5 ;  /* 0x0000670012057a24 */ /* 0x000fe200078e0205 */
[----:B------:R-:W-:Y:S01]  /*0ac0*/  IADD3 R4, P0, R4, R16, RZ ;  /* 0x0000001004047210 */ /* 0x000fe20007f1e0ff */
[----:B------:R-:W-:Y:S02]  /*0ad0*/  IMAD R0, R18, c[0x0][0x1a4], R15 ;  /* 0x0000690012007a24 */ /* 0x000fe400078e020f */
[----:B------:R-:W-:Y:S01]  /*0ae0*/  IMAD.IADD R205, R20, 0x1, -R205 ;  /* 0x0000000114cd7824 */ /* 0x000fe200078e0acd */
[----:B------:R-:W-:Y:S01]  /*0af0*/  IADD3.X R221, R12, R23, R5, P1, !PT ;  /* 0x000000170cdd7210 */ /* 0x000fe20000ffe405 */
[----:B------:R-:W-:Y:S01]  /*0b00*/  IMAD.SHL.U32 R14, R14, 0x40, RZ ;  /* 0x000000400e0e7824 */ /* 0x000fe200078e00ff */
[----:B------:R-:W-:Y:S01]  /*0b10*/  IADD3.X R5, R7, R17, R0, P0, !PT ;  /* 0x0000001107057210 */ /* 0x000fe200007fe400 */
[----:B------:R-:W-:Y:S02]  /*0b20*/  IMAD.SHL.U32 R13, R205, 0x8, RZ ;  /* 0x00000008cd0d7824 */ /* 0x000fe400078e00ff */
[----:B------:R-:W-:Y:S01]  /*0b30*/  IMAD.WIDE.U32 R220, R228, c[0x0][0x1b0], R220 ;  /* 0x00006c00e4dc7a25 */ /* 0x000fe200078e00dc */
[----:B------:R-:W-:-:S03]  /*0b40*/  LOP3.LUT R14, R14, 0x1c0, RZ, 0xc0, !PT ;  /* 0x000001c00e0e7812 */ /* 0x000fc600078ec0ff */
[----:B------:R-:W-:Y:S01]  /*0b50*/  IMAD.WIDE.U32 R228, R228, c[0x0][0x1b8], R4 ;  /* 0x00006e00e4e47a25 */ /* 0x000fe200078e0004 */
[----:B------:R-:W-:Y:S02]  /*0b60*/  LOP3.LUT R13, R14, 0x8, R13, 0xf8, !PT ;  /* 0x000000080e0d7812 */ /* 0x000fe400078ef80d */
[----:B------:R-:W-:Y:S01]  /*0b70*/  SHF.R.U32.HI R14, RZ, 0x3, R14 ;  /* 0x00000003ff0e7819 */ /* 0x000fe2000001160e */
[----:B------:R-:W-:Y:S02]  /*0b80*/  IMAD.IADD R4, R218, 0x1, -R95 ;  /* 0x00000001da047824 */ /* 0x000fe400078e0a5f */
[----:B------:R-:W-:Y:S01]  /*0b90*/  IMAD.SHL.U32 R3, R3, 0x40, RZ ;  /* 0x0000004003037824 */ /* 0x000fe200078e00ff */
[----:B------:R-:W-:Y:S01]  /*0ba0*/  LOP3.LUT R0, R13, R14, RZ, 0x3c, !PT ;  /* 0x0000000e0d007212 */ /* 0x000fe200078e3cff */
[----:B------:R-:W-:Y:S01]  /*0bb0*/  IMAD.MOV.U32 R7, RZ, RZ, 0x10 ;  /* 0x00000010ff077424 */ /* 0x000fe200078e00ff */
[----:B------:R-:W-:Y:S01]  /*0bc0*/  ISETP.GE.AND P0, PT, R18, R4, PT ;  /* 0x000000041200720c */ /* 0x000fe20003f06270 */
[----:B------:R-:W-:Y:S01]  /*0bd0*/  IMAD.MOV.U32 R5, RZ, RZ, 0x20 ;  /* 0x00000020ff057424 */ /* 0x000fe200078e00ff */
[----:B------:R-:W-:Y:S01]  /*0be0*/  LOP3.LUT R0, R0, 0xfffffe00, R3, 0xf8, !PT ;  /* 0xfffffe0000007812 */ /* 0x000fe200078ef803 */
[----:B------:R-:W-:Y:S01]  /*0bf0*/  IMAD.WIDE R22, R214, 0x40, R18 ;  /* 0x00000040d6167825 */ /* 0x000fe200078e0212 */
[----:B------:R-:W-:-:S02]  /*0c00*/  LOP3.LUT R3, R93, 0xffffffe0, RZ, 0xc0, !PT ;  /* 0xffffffe05d037812 */ /* 0x000fc400078ec0ff */
[----:B------:R-:W-:Y:S01]  /*0c10*/  SHF.R.S32.HI R93, RZ, 0x5, R93 ;  /* 0x00000005ff5d7819 */ /* 0x000fe2000001145d */
[----:B------:R-:W-:Y:S01]  /*0c20*/  IMAD.SHL.U32 R215, R215, 0x2, RZ ;  /* 0x00000002d7d77824 */ /* 0x000fe200078e00ff */
[----:B------:R-:W-:Y:S01]  /*0c30*/  SEL R7, R7, 0xfffffff0, !P2 ;  /* 0xfffffff007077807 */ /* 0x000fe20005000000 */
[----:B------:R-:W-:Y:S01]  /*0c40*/  IMAD.IADD R12, R6, 0x1, -R3 ;  /* 0x00000001060c7824 */ /* 0x000fe200078e0a03 */
[----:B------:R-:W-:Y:S01]  /*0c50*/  SEL R5, R5, 0xffffffe0, !P3 ;  /* 0xffffffe005057807 */ /* 0x000fe20005800000 */
        /* <DEDUP_REMOVED lines=34> */
.L_x_514:
[----:B------:R-:W-:Y:S05]  /*0e80*/  BSYNC B0 ;  /* 0x0000000000007941 */ /* 0x000fea0003800000 */
.L_x_513:
[----:B------:R-:W-:Y:S01]  /*0e90*/  IADD3 R15, R18, 0x10, RZ ;  /* 0x00000010120f7810 */ /* 0x000fe20007ffe0ff */
[----:B------:R-:W-:Y:S03]  /*0ea0*/  BSSY B0, `(.L_x_515) ;  /* 0x0000024000007945 */ /* 0x000fe60003800000 */
[----:B------:R-:W-:-:S13]  /*0eb0*/  ISETP.GE.AND P0, PT, R15, R4, PT ;  /* 0x000000040f00720c */ /* 0x000fda0003f06270 */
        /* <DEDUP_REMOVED lines=34> */
.L_x_516:
[----:B------:R-:W-:Y:S05]  /*10e0*/  BSYNC B0 ;  /* 0x0000000000007941 */ /* 0x000fea0003800000 */
.L_x_515:
        /* <DEDUP_REMOVED lines=37> */
.L_x_518:
[----:B------:R-:W-:Y:S05]  /*1340*/  BSYNC B0 ;  /* 0x0000000000007941 */ /* 0x000fea0003800000 */
.L_x_517:
[----:B------:R-:W-:Y:S01]  /*1350*/  IADD3 R11, R18, 0x30, RZ ;  /* 0x00000030120b7810 */ /* 0x000fe20007ffe0ff */
[----:B-1----:R-:W-:Y:S01]  /*1360*/  IMAD.MOV.U32 R17, RZ, RZ, c[0x0][0x198] ;  /* 0x00006600ff117624 */ /* 0x002fe200078e00ff */
[----:B------:R-:W-:Y:S01]  /*1370*/  BSSY B0, `(.L_x_519) ;  /* 0x0000026000007945 */ /* 0x000fe20003800000 */
[----:B------:R-:W-:Y:S01]  /*1380*/  IMAD.MOV.U32 R14, RZ, RZ, 0x6 ;  /* 0x00000006ff0e7424 */ /* 0x000fe200078e00ff */
[----:B------:R-:W-:Y:S01]  /*1390*/  ISETP.GE.AND P0, PT, R11, R4, PT ;  /* 0x000000040b00720c */ /* 0x000fe20003f06270 */
[----:B------:R-:W-:-:S03]  /*13a0*/  IMAD.SHL.U32 R89, R17, 0x40, RZ ;  /* 0x0000004011597824 */ /* 0x000fc600078e00ff */
[----:B------:R-:W-:-:S09]  /*13b0*/  SHF.L.U64.HI R3, R17, R14, c[0x0][0x19c] ;  /* 0x0000670011037619 */ /* 0x000fd2000001020e */
        /* <DEDUP_REMOVED lines=33> */
.L_x_520:
[----:B------:R-:W-:Y:S05]  /*15d0*/  BSYNC B0 ;  /* 0x0000000000007941 */ /* 0x000fea0003800000 */
.L_x_519:
[----:B------:R-:W-:Y:S01]  /*15e0*/  IADD3 R135, R133, -0x1, RZ ;  /* 0xffffffff85877810 */ /* 0x000fe20007ffe0ff */
[----:B------:R-:W-:Y:S01]  /*15f0*/  BSSY B0, `(.L_x_521) ;  /* 0x0000023000007945 */ /* 0x000fe20003800000 */
[----:B------:R-:W-:Y:S02]  /*1600*/  MOV R222, R220 ;  /* 0x000000dc00de7202 */ /* 0x000fe40000000f00 */
[----:B------:R-:W-:Y:S01]  /*1610*/  SHF.R.S32.HI R4, RZ, 0x1f, R135 ;  /* 0x0000001fff047819 */ /* 0x000fe20000011487 */
[----:B-1----:R-:W-:Y:S02]  /*1620*/  IMAD R8, R135, -0x40, R91 ;  /* 0xffffffc087087824 */ /* 0x002fe400078e025b */
[----:B------:R-:W-:Y:S02]  /*1630*/  IMAD R25, R3, R135, RZ ;  /* 0x0000008703197224 */ /* 0x000fe400078e02ff */
[----:B------:R-:W-:Y:S01]  /*1640*/  IMAD.WIDE.U32 R22, R135, R89, R222 ;  /* 0x0000005987167225 */ /* 0x000fe200078e00de */
[----:B------:R-:W-:-:S03]  /*1650*/  ISETP.GE.AND P0, PT, R18, R8, PT ;  /* 0x000000081200720c */ /* 0x000fc60003f06270 */
[----:B------:R-:W-:-:S05]  /*1660*/  IMAD R25, R4, R89, R25 ;  /* 0x0000005904197224 */ /* 0x000fca00078e0219 */
        /* <DEDUP_REMOVED lines=27> */
.L_x_522:
[----:B------:R-:W-:Y:S05]  /*1820*/  BSYNC B0 ;  /* 0x0000000000007941 */ /* 0x000fea0003800000 */
.L_x_521:
[----:B------:R-:W-:Y:S01]  /*1830*/  ISETP.GE.AND P0, PT, R15, R8, PT ;  /* 0x000000080f00720c */ /* 0x000fe20003f06270 */
[----:B------:R-:W-:Y:S01]  /*1840*/  BSSY B0, `(.L_x_523) ;  /* 0x000001f000007945 */ /* 0x000fe20003800000 */
[C---:B------:R-:W-:Y:S01]  /*1850*/  SHF.L.U64.HI R207, R17.reuse, R10, c[0x0][0x19c] ;  /* 0x0000670011cf7619 */ /* 0x040fe2000001020a */
[----:B------:R-:W-:-:S10]  /*1860*/  IMAD.SHL.U32 R208, R17, 0x10, RZ ;  /* 0x0000001011d07824 */ /* 0x000fd400078e00ff */
[----:B------:R-:W-:Y:S05]  /*1870*/  @P0 BRA `(.L_x_524) ;  /* 0x000001b000000947 */ /* 0x000fea0003800000 */
[----:B------:R-:W-:Y:S02]  /*1880*/  ISETP.GE.AND P3, PT, R224, c[0x0][0x220], PT ;  /* 0x00008800e0007a0c */ /* 0x000fe40003f66270 */
[----:B------:R-:W-:Y:S02]  /*1890*/  ISETP.GE.AND P2, PT, R217, c[0x0][0x220], PT ;  /* 0x00008800d9007a0c */ /* 0x000fe40003f46270 */
[----:B------:R-:W-:Y:S02]  /*18a0*/  IADD3 R16, P1, R208, R22, RZ ;  /* 0x00000016d0107210 */ /* 0x000fe40007f3e0ff */
[----:B------:R-:W-:-:S03]  /*18b0*/  ISETP.GE.AND P0, PT, R216, c[0x0][0x220], PT ;  /* 0x00008800d8007a0c */ /* 0x000fc60003f06270 */
[----:B------:R-:W-:-:S04]  /*18c0*/  IMAD.X R9, R207, 0x1, R25, P1 ;  /* 0x00000001cf097824 */ /* 0x000fc800008e0619 */
        /* <DEDUP_REMOVED lines=22> */
.L_x_524:
[----:B------:R-:W-:Y:S05]  /*1a30*/  BSYNC B0 ;  /* 0x0000000000007941 */ /* 0x000fea0003800000 */
.L_x_523:
[----:B------:R-:W-:Y:S01]  /*1a40*/  ISETP.GE.AND P0, PT, R13, R8, PT ;  /* 0x000000080d00720c */ /* 0x000fe20003f06270 */
[----:B------:R-:W-:-:S12]  /*1a50*/  BSSY B0, `(.L_x_525) ;  /* 0x000001e000007945 */ /* 0x000fd80003800000 */
[----:B------:R-:W-:Y:S05]  /*1a60*/  @P0 BRA `(.L_x_526) ;  /* 0x000001c000000947 */ /* 0x000fea0003800000 */
[----:B------:R-:W-:Y:S01]  /*1a70*/  ISETP.GE.AND P3, PT, R224, c[0x0][0x220], PT ;  /* 0x00008800e0007a0c */ /* 0x000fe20003f66270 */
[----:B-1----:R-:W-:Y:S01]  /*1a80*/  IMAD.MOV.U32 R20, RZ, RZ, c[0x0][0x19c] ;  /* 0x00006700ff147624 */ /* 0x002fe200078e00ff */
[----:B------:R-:W-:Y:S02]  /*1a90*/  ISETP.GE.AND P2, PT, R217, c[0x0][0x220], PT ;  /* 0x00008800d9007a0c */ /* 0x000fe40003f46270 */
[C---:B------:R-:W-:Y:S02]  /*1aa0*/  LEA R16, P1, R17.reuse, R22, 0x5 ;  /* 0x0000001611107211 */ /* 0x040fe400078228ff */
[----:B------:R-:W-:Y:S02]  /*1ab0*/  ISETP.GE.AND P0, PT, R216, c[0x0][0x220], PT ;  /* 0x00008800d8007a0c */ /* 0x000fe40003f06270 */
[----:B------:R-:W-:-:S05]  /*1ac0*/  LEA.HI.X R9, R17, R25, R20, 0x5, P1 ;  /* 0x0000001911097211 */ /* 0x000fca00008f2c14 */
        /* <DEDUP_REMOVED lines=22> */
.L_x_526:
[----:B------:R-:W-:Y:S05]  /*1c30*/  BSYNC B0 ;  /* 0x0000000000007941 */ /* 0x000fea0003800000 */
.L_x_525:
[----:B------:R-:W-:Y:S01]  /*1c40*/  ISETP.GE.AND P0, PT, R11, R8, PT ;  /* 0x000000080b00720c */ /* 0x000fe20003f06270 */
[----:B------:R-:W-:Y:S01]  /*1c50*/  IMAD.MOV.U32 R9, RZ, RZ, c[0x0][0x1a0] ;  /* 0x00006800ff097624 */ /* 0x000fe200078e00ff */
[----:B------:R-:W-:Y:S03]  /*1c60*/  BSSY B0, `(.L_x_527) ;  /* 0x0000022000007945 */ /* 0x000fe60003800000 */
[C---:B------:R-:W-:Y:S01]  /*1c70*/  IMAD.SHL.U32 R210, R9.reuse, 0x40, RZ ;  /* 0x0000004009d27824 */ /* 0x040fe200078e00ff */
[----:B------:R-:W-:-:S07]  /*1c80*/  SHF.L.U64.HI R209, R9, R14, c[0x0][0x1a4] ;  /* 0x0000690009d17619 */ /* 0x000fce000001020e */
[----:B------:R-:W-:Y:S05]  /*1c90*/  @P0 BRA `(.L_x_528) ;  /* 0x000001e000000947 */ /* 0x000fea0003800000 */
[----:B------:R-:W-:Y:S01]  /*1ca0*/  ISETP.GE.AND P3, PT, R224, c[0x0][0x220], PT ;  /* 0x00008800e0007a0c */ /* 0x000fe20003f66270 */
[----:B------:R-:W-:Y:S01]  /*1cb0*/  IMAD.MOV.U32 R24, RZ, RZ, R22 ;  /* 0x000000ffff187224 */ /* 0x000fe200078e0016 */
[----:B------:R-:W-:Y:S01]  /*1cc0*/  ISETP.GE.AND P2, PT, R217, c[0x0][0x220], PT ;  /* 0x00008800d9007a0c */ /* 0x000fe20003f46270 */
[----:B------:R-:W-:Y:S01]  /*1cd0*/  ULDC UR4, c[0x0][0x19c] ;  /* 0x0000670000047ab9 */ /* 0x000fe20000000800 */
[----:B------:R-:W-:Y:S01]  /*1ce0*/  ISETP.GE.AND P0, PT, R216, c[0x0][0x220], PT ;  /* 0x00008800d8007a0c */ /* 0x000fe20003f06270 */
[----:B------:R-:W-:Y:S01]  /*1cf0*/  UIMAD UR4, UR4, 0x30, URZ ;  /* 0x00000030040478a4 */ /* 0x000fe2000f8e023f */
[----:B------:R-:W-:-:S05]  /*1d00*/  IMAD.WIDE.U32 R24, R17, 0x30, R24 ;  /* 0x0000003011187825 */ /* 0x000fca00078e0018 */
[----:B------:R-:W-:Y:S02]  /*1d10*/  IADD3 R14, R25, UR4, RZ ;  /* 0x00000004190e7c10 */ /* 0x000fe4000fffe0ff */
        /* <DEDUP_REMOVED lines=22> */
.L_x_528:
[----:B------:R-:W-:Y:S05]  /*1e80*/  BSYNC B0 ;  /* 0x0000000000007941 */ /* 0x000fea0003800000 */
.L_x_527:
[----:B------:R-:W0:Y:S01]  /*1e90*/  LDGDEPBAR ;  /* 0x00000000000079af */ /* 0x000e220000000000 */
[----:B------:R-:W-:Y:S01]  /*1ea0*/  ISETP.GE.AND P0, PT, R18, R8, PT ;  /* 0x000000081200720c */ /* 0x000fe20003f06270 */
[----:B-1----:R-:W-:Y:S01]  /*1eb0*/  IMAD R17, R209, R135, RZ ;  /* 0x00000087d1117224 */ /* 0x002fe200078e02ff */
[----:B------:R-:W-:Y:S01]  /*1ec0*/  SHF.R.S32.HI R21, RZ, 0x1f, R12 ;  /* 0x0000001fff157819 */ /* 0x000fe2000001140c */
[----:B------:R-:W-:Y:S01]  /*1ed0*/  IMAD.SHL.U32 R6, R6, 0x2, RZ ;  /* 0x0000000206067824 */ /* 0x000fe200078e00ff */
[----:B------:R-:W-:Y:S01]  /*1ee0*/  MOV R240, R228 ;  /* 0x000000e400f07202 */ /* 0x000fe20000000f00 */
[----:B------:R-:W-:Y:S01]  /*1ef0*/  BSSY B0, `(.L_x_529) ;  /* 0x0000026000007945 */ /* 0x000fe20003800000 */
[----:B------:R-:W-:Y:S01]  /*1f00*/  LEA.HI R14, R21, R12, RZ, 0x2 ;  /* 0x0000000c150e7211 */ /* 0x000fe200078f10ff */
[-C--:B------:R-:W-:Y:S01]  /*1f10*/  IMAD R12, R4, R210.reuse, R17 ;  /* 0x000000d2040c7224 */ /* 0x080fe200078e0211 */
[----:B------:R-:W-:Y:S01]  /*1f20*/  LOP3.LUT R6, R6, 0x6, RZ, 0xc0, !PT ;  /* 0x0000000606067812 */ /* 0x000fe200078ec0ff */
[----:B------:R-:W-:Y:S01]  /*1f30*/  IMAD.WIDE.U32 R16, R135, R210, R240 ;  /* 0x000000d287107225 */ /* 0x000fe200078e00f0 */
[----:B------:R-:W-:-:S03]  /*1f40*/  SHF.R.S32.HI R4, RZ, 0x2, R14 ;  /* 0x00000002ff047819 */ /* 0x000fc6000001140e */
[----:B------:R-:W-:Y:S01]  /*1f50*/  IMAD.IADD R21, R17, 0x1, R12 ;  /* 0x0000000111157824 */ /* 0x000fe200078e020c */
        /* <DEDUP_REMOVED lines=31> */
.L_x_530:
[----:B------:R-:W-:Y:S05]  /*2150*/  BSYNC B0 ;  /* 0x0000000000007941 */ /* 0x000fea0003800000 */
.L_x_529:
[----:B------:R-:W-:Y:S01]  /*2160*/  ISETP.GE.AND P0, PT, R15, R8, PT ;  /* 0x000000080f00720c */ /* 0x000fe20003f06270 */
[----:B------:R-:W-:Y:S01]  /*2170*/  BSSY B0, `(.L_x_531) ;  /* 0x0000022000007945 */ /* 0x000fe20003800000 */
[C---:B------:R-:W-:Y:S01]  /*2180*/  SHF.L.U64.HI R211, R9.reuse, R10, c[0x0][0x1a4] ;  /* 0x0000690009d37619 */ /* 0x040fe2000001020a */
[----:B------:R-:W-:-:S10]  /*2190*/  IMAD.SHL.U32 R212, R9, 0x10, RZ ;  /* 0x0000001009d47824 */ /* 0x000fd400078e00ff */
[----:B------:R3:W-:Y:S04]  /*21a0*/  @P0 STS.128 [R215+0xc800], RZ ;  /* 0x00c800ffd7000388 */ /* 0x0007e80000000c00 */
[----:B------:R3:W-:Y:S04]  /*21b0*/  @P0 STS.128 [R215+0xe800], RZ ;  /* 0x00e800ffd7000388 */ /* 0x0007e80000000c00 */
[----:B------:R3:W-:Y:S01]  /*21c0*/  @P0 STS.128 [R215+0x10800], RZ ;  /* 0x010800ffd7000388 */ /* 0x0007e20000000c00 */
[----:B------:R-:W-:Y:S05]  /*21d0*/  @P0 BRA `(.L_x_532) ;  /* 0x000001b000000947 */ /* 0x000fea0003800000 */
[----:B------:R-:W-:Y:S02]  /*21e0*/  ISETP.GE.AND P3, PT, R224, c[0x0][0x220], PT ;  /* 0x00008800e0007a0c */ /* 0x000fe40003f66270 */
[----:B------:R-:W-:-:S02]  /*21f0*/  ISETP.GE.AND P2, PT, R217, c[0x0][0x220], PT ;  /* 0x00008800d9007a0c */ /* 0x000fc40003f46270 */
[----:B------:R-:W-:Y:S02]  /*2200*/  IADD3 R15, P1, R212, R16, RZ ;  /* 0x00000010d40f7210 */ /* 0x000fe40007f3e0ff */
[----:B------:R-:W-:-:S03]  /*2210*/  ISETP.GE.AND P0, PT, R216, c[0x0][0x220], PT ;  /* 0x00008800d8007a0c */ /* 0x000fc60003f06270 */
[----:B------:R-:W-:-:S04]  /*2220*/  IMAD.X R10, R211, 0x1, R21, P1 ;  /* 0x00000001d30a7824 */ /* 0x000fc800008e0615 */
        /* <DEDUP_REMOVED lines=22> */
.L_x_532:
[----:B------:R-:W-:Y:S05]  /*2390*/  BSYNC B0 ;  /* 0x0000000000007941 */ /* 0x000fea0003800000 */
.L_x_531:
[----:B------:R-:W-:Y:S01]  /*23a0*/  ISETP.GE.AND P0, PT, R13, R8, PT ;  /* 0x000000080d00720c */ /* 0x000fe20003f06270 */
[----:B------:R-:W-:-:S12]  /*23b0*/  BSSY B0, `(.L_x_533) ;  /* 0x0000021000007945 */ /* 0x000fd80003800000 */
[----:B------:R1:W-:Y:S04]  /*23c0*/  @P0 STS.128 [R215+0xd000], RZ ;  /* 0x00d000ffd7000388 */ /* 0x0003e80000000c00 */
[----:B------:R1:W-:Y:S04]  /*23d0*/  @P0 STS.128 [R215+0xf000], RZ ;  /* 0x00f000ffd7000388 */ /* 0x0003e80000000c00 */
[----:B------:R1:W-:Y:S01]  /*23e0*/  @P0 STS.128 [R215+0x11000], RZ ;  /* 0x011000ffd7000388 */ /* 0x0003e20000000c00 */
[----:B------:R-:W-:Y:S05]  /*23f0*/  @P0 BRA `(.L_x_534) ;  /* 0x000001c000000947 */ /* 0x000fea0003800000 */
[----:B------:R-:W-:Y:S01]  /*2400*/  ISETP.GE.AND P3, PT, R224, c[0x0][0x220], PT ;  /* 0x00008800e0007a0c */ /* 0x000fe20003f66270 */
[----:B------:R-:W-:Y:S01]  /*2410*/  IMAD.MOV.U32 R10, RZ, RZ, c[0x0][0x1a4] ;  /* 0x00006900ff0a7624 */ /* 0x000fe200078e00ff */
[----:B------:R-:W-:-:S02]  /*2420*/  ISETP.GE.AND P2, PT, R217, c[0x0][0x220], PT ;  /* 0x00008800d9007a0c */ /* 0x000fc40003f46270 */
[C---:B------:R-:W-:Y:S02]  /*2430*/  LEA R13, P1, R9.reuse, R16, 0x5 ;  /* 0x00000010090d7211 */ /* 0x040fe400078228ff */
[----:B------:R-:W-:Y:S02]  /*2440*/  ISETP.GE.AND P0, PT, R216, c[0x0][0x220], PT ;  /* 0x00008800d8007a0c */ /* 0x000fe40003f06270 */
[----:B------:R-:W-:-:S05]  /*2450*/  LEA.HI.X R10, R9, R21, R10, 0x5, P1 ;  /* 0x00000015090a7211 */ /* 0x000fca00008f2c0a */
[C---:B--2---:R-:W-:Y:S01]  /*2460*/  @!P3 LEA R22, P4, R13.reuse, c[0x0][0x170], 0x1 ;  /* 0x00005c000d16ba11 */ /* 0x044fe200078808ff */
[----:B------:R2:W-:Y:S01]  /*2470*/  @P3 STS.128 [R215+0xd000], RZ ;  /* 0x00d000ffd7003388 */ /* 0x0005e20000000c00 */
[C---:B----4-:R-:W-:Y:S02]  /*2480*/  @!P2 LEA R14, P1, R13.reuse, c[0x0][0x170], 0x1 ;  /* 0x00005c000d0eaa11 */ /* 0x050fe400078208ff */
        /* <DEDUP_REMOVED lines=19> */
.L_x_534:
[----:B------:R-:W-:Y:S05]  /*25c0*/  BSYNC B0 ;  /* 0x0000000000007941 */ /* 0x000fea0003800000 */
.L_x_533:
[----:B------:R-:W-:Y:S01]  /*25d0*/  ISETP.GE.AND P0, PT, R11, R8, PT ;  /* 0x000000080b00720c */ /* 0x000fe20003f06270 */
[----:B------:R-:W-:-:S12]  /*25e0*/  BSSY B0, `(.L_x_535) ;  /* 0x0000023000007945 */ /* 0x000fd80003800000 */
[----:B------:R1:W-:Y:S04]  /*25f0*/  @P0 STS.128 [R215+0xd800], RZ ;  /* 0x00d800ffd7000388 */ /* 0x0003e80000000c00 */
[----:B------:R1:W-:Y:S04]  /*2600*/  @P0 STS.128 [R215+0xf800], RZ ;  /* 0x00f800ffd7000388 */ /* 0x0003e80000000c00 */
[----:B------:R1:W-:Y:S01]  /*2610*/  @P0 STS.128 [R215+0x11800], RZ ;  /* 0x011800ffd7000388 */ /* 0x0003e20000000c00 */
        /* <DEDUP_REMOVED lines=9> */
[C---:B----4-:R-:W-:Y:S01]  /*26b0*/  @!P3 LEA R12, P4, R20.reuse, c[0x0][0x170], 0x1 ;  /* 0x00005c00140cba11 */ /* 0x050fe200078808ff */
        /* <DEDUP_REMOVED lines=15> */
[----:B----4-:R-:W-:-:S04]  /*27b0*/  LEA R10, P0, R20, c[0x0][0x170], 0x1 ;  /* 0x00005c00140a7a11 */ /* 0x010fc800078008ff */
[----:B------:R-:W-:-:S05]  /*27c0*/  LEA.HI.X R11, R20, c[0x0][0x174], R8, 0x1, P0 ;  /* 0x00005d00140b7a11 */ /* 0x000fca00000f0c08 */
[----:B------:R-:W-:Y:S01]  /*27d0*/  @!PT LDS RZ, [RZ] ;  /* 0x00000000fffff984 */ /* 0x000fe20000000800 */
[----:B------:R-:W-:Y:S01]  /*27e0*/  @!PT LDS RZ, [RZ] ;  /* 0x00000000fffff984 */ /* 0x000fe20000000800 */
[----:B------:R-:W-:Y:S01]  /*27f0*/  @!PT LDS RZ, [RZ] ;  /* 0x00000000fffff984 */ /* 0x000fe20000000800 */
[----:B------:R4:W-:Y:S04]  /*2800*/  LDGSTS.E.BYPASS.LTC128B.128 [R215+0x11800], [R10.64+0x100] ;  /* 0x118001000ad77fae */ /* 0x0009e8000b901d46 */
.L_x_536:
[----:B------:R-:W-:Y:S05]  /*2810*/  BSYNC B0 ;  /* 0x0000000000007941 */ /* 0x000fea0003800000 */
.L_x_535:
        /* <DEDUP_REMOVED lines=11> */
[----:B--2-4-:R-:W-:Y:S01]  /*28d0*/  LDSM.16.M88.4 R12, [R206] ;  /* 0x00000000ce0c783b */ /* 0x014fe20000000200 */
        /* <DEDUP_REMOVED lines=10> */
[----:B------:R-:W2:Y:S01]  /*2980*/  LDSM.16.M88.4 R64, [R205+0x6000] ;  /* 0x00600000cd40783b */ /* 0x000ea20000000200 */
[C---:B------:R-:W-:Y:S02]  /*2990*/  IADD3 R2, R205.reuse, 0x6000, RZ ;  /* 0x00006000cd027810 */ /* 0x040fe40007ffe0ff */
[----:B------:R-:W-:Y:S01]  /*29a0*/  IADD3 R203, R205, 0x6020, RZ ;  /* 0x00006020cdcb7810 */ /* 0x000fe20007ffe0ff */
[----:B------:R-:W4:Y:S01]  /*29b0*/  LDSM.16.M88.4 R56, [R205+0x6800] ;  /* 0x00680000cd38783b */ /* 0x000f220000000200 */
[----:B------:R-:W-:Y:S01]  /*29c0*/  @P1 IADD3 R203, R2, -0x20, RZ ;  /* 0xffffffe002cb1810 */ /* 0x000fe20007ffe0ff */
[----:B------:R-:W-:Y:S02]  /*29d0*/  IMAD.MOV.U32 R2, RZ, RZ, 0x40 ;  /* 0x00000040ff027424 */ /* 0x000fe400078e00ff */
[----:B------:R-:W-:Y:S01]  /*29e0*/  LDSM.16.M88.4 R48, [R205+0x7000] ;  /* 0x00700000cd30783b */ /* 0x000fe20000000200 */
[C---:B------:R-:W-:Y:S02]  /*29f0*/  IADD3 R195, R203.reuse, 0x800, RZ ;  /* 0x00000800cbc37810 */ /* 0x040fe40007ffe0ff */
[----:B------:R-:W-:Y:S01]  /*2a00*/  SEL R2, R2, 0xffffffc0, !P2 ;  /* 0xffffffc002027807 */ /* 0x000fe20005000000 */
[----:B------:R-:W5:Y:S01]  /*2a10*/  LDSM.16.M88.4 R84, [R203] ;  /* 0x00000000cb54783b */ /* 0x000f620000000200 */
[----:B------:R-:W-:-:S02]  /*2a20*/  IADD3 R194, R203, 0x1000, RZ ;  /* 0x00001000cbc27810 */ /* 0x000fc40007ffe0ff */
[----:B------:R-:W-:Y:S01]  /*2a30*/  IADD3 R193, R203, 0x1800, RZ ;  /* 0x00001800cbc17810 */ /* 0x000fe20007ffe0ff */
[----:B------:R-:W1:Y:S01]  /*2a40*/  LDSM.16.M88.4 R8, [R205+0x7800] ;  /* 0x00780000cd08783b */ /* 0x000e620000000200 */
[----:B------:R-:W-:Y:S01]  /*2a50*/  IMAD.IADD R199, R205, 0x1, R2 ;  /* 0x00000001cdc77824 */ /* 0x000fe200078e0202 */
[----:B------:R-:W-:Y:S01]  /*2a60*/  IADD3 R191, R203, 0x2000, RZ ;  /* 0x00002000cbbf7810 */ /* 0x000fe20007ffe0ff */
[----:B------:R-:W-:Y:S01]  /*2a70*/  IMAD.IADD R192, R2, 0x1, R203 ;  /* 0x0000000102c07824 */ /* 0x000fe200078e02cb */
[----:B------:R-:W3:Y:S01]  /*2a80*/  LDSM.16.M88.4 R24, [R203+0x800] ;  /* 0x00080000cb18783b */ /* 0x000ee20000000200 */
[C---:B------:R-:W-:Y:S02]  /*2a90*/  IADD3 R2, R134.reuse, 0x8, RZ ;  /* 0x0000000886027810 */ /* 0x040fe40007ffe0ff */
[-C--:B------:R-:W-:Y:S01]  /*2aa0*/  IMNMX R134, R134, R91.reuse, PT ;  /* 0x0000005b86867217 */ /* 0x080fe20003800200 */
[----:B------:R-:W1:Y:S01]  /*2ab0*/  LDSM.16.M88.4 R76, [R199+0x6000] ;  /* 0x00600000c74c783b */ /* 0x000e620000000200 */
[----:B------:R-:W-:-:S02]  /*2ac0*/  IMNMX R2, R2, R91, PT ;  /* 0x0000005b02027217 */ /* 0x000fc40003800200 */
[C---:B------:R-:W-:Y:S01]  /*2ad0*/  IADD3 R190, R203.reuse, 0x2800, RZ ;  /* 0x00002800cbbe7810 */ /* 0x040fe20007ffe0ff */
[----:B------:R-:W1:Y:S01]  /*2ae0*/  LDSM.16.M88.4 R20, [R203+0x1000] ;  /* 0x00100000cb14783b */ /* 0x000e620000000200 */
[C---:B------:R-:W-:Y:S02]  /*2af0*/  IADD3 R189, R203.reuse, 0x3000, RZ ;  /* 0x00003000cbbd7810 */ /* 0x040fe40007ffe0ff */
[C---:B------:R-:W-:Y:S01]  /*2b00*/  IADD3 R188, R203.reuse, 0x3800, RZ ;  /* 0x00003800cbbc7810 */ /* 0x040fe20007ffe0ff */
[----:B------:R-:W1:Y:S01]  /*2b10*/  LDSM.16.M88.4 R80, [R203+0x1800] ;  /* 0x00180000cb50783b */ /* 0x000e620000000200 */
[C---:B------:R-:W-:Y:S02]  /*2b20*/  IADD3 R187, R203.reuse, 0x4000, RZ ;  /* 0x00004000cbbb7810 */ /* 0x040fe40007ffe0ff */
[C---:B------:R-:W-:Y:S01]  /*2b30*/  IADD3 R186, R203.reuse, 0x4800, RZ ;  /* 0x00004800cbba7810 */ /* 0x040fe20007ffe0ff */
[----:B------:R-:W1:Y:S01]  /*2b40*/  LDSM.16.M88.4 R72, [R199+0x6800] ;  /* 0x00680000c748783b */ /* 0x000e620000000200 */
[----:B------:R-:W-:-:S02]  /*2b50*/  IADD3 R185, R203, 0x5000, RZ ;  /* 0x00005000cbb97810 */ /* 0x000fc40007ffe0ff */
[----:B------:R-:W-:Y:S01]  /*2b60*/  IADD3 R184, R203, 0x5800, RZ ;  /* 0x00005800cbb87810 */ /* 0x000fe20007ffe0ff */
[C---:B--2---:R-:W-:Y:S01]  /*2b70*/  HMMA.16816.F32 R16, R12.reuse, R64, RZ ;  /* 0x000000400c10723c */ /* 0x044fe200000018ff */
[----:B------:R-:W-:Y:S04]  /*2b80*/  LDSM.16.M88.4 R28, [R192] ;  /* 0x00000000c01c783b */ /* 0x000fe80000000200 */
[----:B------:R-:W-:Y:S03]  /*2b90*/  LDSM.16.M88.4 R68, [R199+0x7000] ;  /* 0x00700000c744783b */ /* 0x000fe60000000200 */
[C---:B------:R-:W-:Y:S01]  /*2ba0*/  HMMA.16816.F32 R64, R12.reuse, R66, RZ ;  /* 0x000000420c40723c */ /* 0x040fe200000018ff */
[----:B------:R-:W-:Y:S07]  /*2bb0*/  LDSM.16.M88.4 R36, [R199+0x7800] ;  /* 0x00780000c724783b */ /* 0x000fee0000000200 */
[C---:B----4-:R-:W-:Y:S08]  /*2bc0*/  HMMA.16816.F32 R60, R12.reuse, R56, RZ ;  /* 0x000000380c3c723c */ /* 0x050ff000000018ff */
[----:B------:R-:W-:Y:S08]  /*2bd0*/  HMMA.16816.F32 R56, R12, R58, RZ ;  /* 0x0000003a0c38723c */ /* 0x000ff000000018ff */
[C---:B-----5:R-:W-:Y:S08]  /*2be0*/  HMMA.16816.F32 R16, R32.reuse, R84, R16 ;  /* 0x000000542010723c */ /* 0x060ff00000001810 */
[----:B------:R-:W-:Y:S01]  /*2bf0*/  HMMA.16816.F32 R64, R32, R86, R64 ;  /* 0x000000562040723c */ /* 0x000fe20000001840 */
[----:B------:R-:W-:Y:S07]  /*2c00*/  LDSM.16.M88.4 R84, [R205+0x8000] ;  /* 0x00800000cd54783b */ /* 0x000fee0000000200 */
[C---:B------:R-:W-:Y:S08]  /*2c10*/  HMMA.16816.F32 R52, R12.reuse, R48, RZ ;  /* 0x000000300c34723c */ /* 0x040ff000000018ff */
[C---:B------:R-:W-:Y:S08]  /*2c20*/  HMMA.16816.F32 R48, R12.reuse, R50, RZ ;  /* 0x000000320c30723c */ /* 0x040ff000000018ff */
[C---:B-1----:R-:W-:Y:S08]  /*2c30*/  HMMA.16816.F32 R44, R12.reuse, R8, RZ ;  /* 0x000000080c2c723c */ /* 0x042ff000000018ff */
[----:B------:R-:W-:Y:S01]  /*2c40*/  HMMA.16816.F32 R12, R12, R10, RZ ;  /* 0x0000000a0c0c723c */ /* 0x000fe200000018ff */
[----:B------:R-:W1:Y:S07]  /*2c50*/  LDSM.16.M88.4 R8, [R201] ;  /* 0x00000000c908783b */ /* 0x000e6e0000000200 */
[C---:B---3--:R-:W-:Y:S08]  /*2c60*/  HMMA.16816.F32 R60, R32.reuse, R24, R60 ;  /* 0x00000018203c723c */ /* 0x048ff0000000183c */
[----:B------:R-:W-:Y:S01]  /*2c70*/  HMMA.16816.F32 R56, R32, R26, R56 ;  /* 0x0000001a2038723c */ /* 0x000fe20000001838 */
[----:B------:R-:W2:Y:S07]  /*2c80*/  LDSM.16.M88.4 R24, [R192+0x800] ;  /* 0x00080000c018783b */ /* 0x000eae0000000200 */
[C---:B------:R-:W-:Y:S08]  /*2c90*/  HMMA.16816.F32 R16, R40.reuse, R76, R16 ;  /* 0x0000004c2810723c */ /* 0x040ff00000001810 */
[----:B------:R-:W-:Y:S01]  /*2ca0*/  HMMA.16816.F32 R64, R40, R78, R64 ;  /* 0x0000004e2840723c */ /* 0x000fe20000001840 */
[----:B------:R-:W-:Y:S07]  /*2cb0*/  LDSM.16.M88.4 R76, [R205+0x8800] ;  /* 0x00880000cd4c783b */ /* 0x000fee0000000200 */
[C---:B------:R-:W-:Y:S08]  /*2cc0*/  HMMA.16816.F32 R52, R32.reuse, R20, R52 ;  /* 0x000000142034723c */ /* 0x040ff00000001834 */
        /* <DEDUP_REMOVED lines=133> */
[----:B------:R-:W-:Y:S05]  /*3520*/  MUFU.TANH R47, R47 ;  /* 0x0000002f002f7308 */ /* 0x000fea0000002400 */
[----:B------:R-:W-:Y:S01]  /*3530*/  HMMA.16816.F32 R80, R32, R22, R80 ;  /* 0x000000162050723c */ /* 0x000fe20000001850 */
[----:B------:R-:W3:Y:S01]  /*3540*/  LDSM.16.M88.4 R20, [R192+0x5800] ;  /* 0x00580000c014783b */ /* 0x000ee20000000200 */
[----:B------:R-:W-:-:S04]  /*3550*/  DEPBAR.LE SB0, 0x0 ;  /* 0x000080000000791a */ /* 0x000fc80000000000 */
[----:B------:R-:W2:Y:S01]  /*3560*/  MUFU.TANH R50, R50 ;  /* 0x0000003200327308 */ /* 0x000ea20000002400 */
[----:B------:R-:W-:Y:S01]  /*3570*/  FMUL.FTZ R32, R59, c[0x0][0x2ec] ;  /* 0x0000bb003b207a20 */ /* 0x000fe20000410000 */
[----:B----4-:R-:W-:Y:S06]  /*3580*/  HMMA.16816.F32 R52, R8, R28, R52 ;  /* 0x0000001c0834723c */ /* 0x010fec0000001834 */
[----:B------:R-:W4:Y:S01]  /*3590*/  MUFU.TANH R60, R60 ;  /* 0x0000003c003c7308 */ /* 0x000f220000002400 */
[----:B------:R-:W-:Y:S01]  /*35a0*/  FMUL.FTZ R29, R58, c[0x0][0x2ec] ;  /* 0x0000bb003a1d7a20 */ /* 0x000fe20000410000 */
[----:B-1----:R-:W-:Y:S01]  /*35b0*/  HMMA.16816.F32 R76, R36, R12, R76 ;  /* 0x0000000c244c723c */ /* 0x002fe2000000184c */
[----:B------:R-:W-:-:S05]  /*35c0*/  FMUL.FTZ R28, R57, c[0x0][0x2ec] ;  /* 0x0000bb00391c7a20 */ /* 0x000fca0000410000 */
[----:B------:R-:W1:Y:S02]  /*35d0*/  MUFU.TANH R51, R51 ;  /* 0x0000003300337308 */ /* 0x000e640000002400 */
[----:B------:R-:W-:Y:S06]  /*35e0*/  HMMA.16816.F32 R80, R36, R14, R80 ;  /* 0x0000000e2450723c */ /* 0x000fec0000001850 */
[----:B------:R-:W1:Y:S02]  /*35f0*/  MUFU.TANH R29, R29 ;  /* 0x0000001d001d7308 */ /* 0x000e640000002400 */
[----:B------:R-:W-:Y:S01]  /*3600*/  HMMA.16816.F32 R72, R8, R30, R72 ;  /* 0x0000001e0848723c */ /* 0x000fe20000001848 */
[----:B------:R-:W-:-:S02]  /*3610*/  FMUL.FTZ R52, R52, c[0x0][0x2ec] ;  /* 0x0000bb0034347a20 */ /* 0x000fc40000410000 */
[----:B------:R-:W-:Y:S02]  /*3620*/  FMUL.FTZ R55, R55, c[0x0][0x2ec] ;  /* 0x0000bb0037377a20 */ /* 0x000fe40000410000 */
[----:B------:R-:W-:Y:S01]  /*3630*/  FMUL.FTZ R53, R53, c[0x0][0x2ec] ;  /* 0x0000bb0035357a20 */ /* 0x000fe20000410000 */
[----:B------:R-:W1:Y:S01]  /*3640*/  MUFU.TANH R32, R32 ;  /* 0x0000002000207308 */ /* 0x000e620000002400 */
[----:B------:R-:W-:Y:S01]  /*3650*/  IMAD R31, R135, 0x40, R6 ;  /* 0x00000040871f7824 */ /* 0x000fe200078e0206 */
[----:B--2---:R-:W-:Y:S01]  /*3660*/  HMMA.16816.F32 R76, R24, R16, R76 ;  /* 0x00000010184c723c */ /* 0x004fe2000000184c */
[----:B------:R-:W-:-:S03]  /*3670*/  FMUL.FTZ R54, R54, c[0x0][0x2ec] ;  /* 0x0000bb0036367a20 */ /* 0x000fc60000410000 */
[C---:B------:R-:W-:Y:S02]  /*3680*/  IADD3 R13, R31.reuse, 0x1, RZ ;  /* 0x000000011f0d7810 */ /* 0x040fe40007ffe0ff */
[----:B------:R-:W-:Y:S01]  /*3690*/  IADD3 R15, R31, 0x8, RZ ;  /* 0x000000081f0f7810 */ /* 0x000fe20007ffe0ff */
[----:B------:R-:W2:Y:S01]  /*36a0*/  MUFU.TANH R169, R52 ;  /* 0x0000003400a97308 */ /* 0x000ea20000002400 */
[----:B------:R-:W-:Y:S01]  /*36b0*/  HMMA.16816.F32 R80, R24, R18, R80 ;  /* 0x000000121850723c */ /* 0x000fe20000001850 */
[C---:B------:R-:W-:Y:S02]  /*36c0*/  ISETP.GE.AND P6, PT, R13.reuse, R134, PT ;  /* 0x000000860d00720c */ /* 0x040fe40003fc6270 */
[----:B------:R-:W-:Y:S02]  /*36d0*/  ISETP.GE.AND P2, PT, R13, R2, PT ;  /* 0x000000020d00720c */ /* 0x000fe40003f46270 */
[----:B------:R-:W-:Y:S02]  /*36e0*/  IADD3 R13, R31, 0x10, RZ ;  /* 0x000000101f0d7810 */ /* 0x000fe40007ffe0ff */
[----:B-----5:R-:W-:Y:S01]  /*36f0*/  FSEL R41, R41, -INF , !P6 ;  /* 0xff80000029297808 */ /* 0x020fe20007000000 */
[----:B------:R-:W-:Y:S01]  /*3700*/  FMUL.FTZ R72, R72, c[0x0][0x2ec] ;  /* 0x0000bb0048487a20 */ /* 0x000fe20000410000 */
[-C--:B------:R-:W-:Y:S01]  /*3710*/  ISETP.GE.AND P3, PT, R15, R134.reuse, PT ;  /* 0x000000860f00720c */ /* 0x080fe20003f66270 */
[----:B------:R-:W-:Y:S01]  /*3720*/  MUFU.TANH R28, R28 ;  /* 0x0000001c001c7308 */ /* 0x000fe20000002400 */
[----:B------:R-:W-:Y:S01]  /*3730*/  ISETP.GE.AND P1, PT, R13, R134, PT ;  /* 0x000000860d00720c */ /* 0x000fe20003f26270 */
[----:B------:R-:W-:Y:S01]  /*3740*/  FMUL.FTZ R73, R73, c[0x0][0x2ec] ;  /* 0x0000bb0049497a20 */ /* 0x000fe20000410000 */
[----:B------:R-:W-:Y:S01]  /*3750*/  ISETP.GE.AND P6, PT, R13, R2, PT ;  /* 0x000000020d00720c */ /* 0x000fe20003fc6270 */
[----:B------:R-:W-:Y:S01]  /*3760*/  FMUL.FTZ R74, R74, c[0x0][0x2ec] ;  /* 0x0000bb004a4a7a20 */ /* 0x000fe20000410000 */
[C---:B------:R-:W-:Y:S01]  /*3770*/  IADD3 R17, R31.reuse, 0x9, RZ ;  /* 0x000000091f117810 */ /* 0x040fe20007ffe0ff */
[----:B---3--:R-:W-:Y:S01]  /*3780*/  HMMA.16816.F32 R76, R8, R20, R76 ;  /* 0x00000014084c723c */ /* 0x008fe2000000184c */
[----:B------:R-:W-:Y:S01]  /*3790*/  IADD3 R13, R31, 0x11, RZ ;  /* 0x000000111f0d7810 */ /* 0x000fe20007ffe0ff */
[----:B------:R-:W3:Y:S01]  /*37a0*/  MUFU.TANH R167, R72 ;  /* 0x0000004800a77308 */ /* 0x000ee20000002400 */
[----:B------:R-:W-:Y:S01]  /*37b0*/  FSEL R6, R49, -INF , !P2 ;  /* 0xff80000031067808 */ /* 0x000fe20005000000 */
[----:B------:R-:W-:Y:S01]  /*37c0*/  FMUL.FTZ R75, R75, c[0x0][0x2ec] ;  /* 0x0000bb004b4b7a20 */ /* 0x000fe20000410000 */
[----:B------:R-:W-:-:S02]  /*37d0*/  FSEL R33, R42, -INF , !P3 ;  /* 0xff8000002a217808 */ /* 0x000fc40005800000 */
[----:B------:R-:W-:Y:S01]  /*37e0*/  ISETP.GE.AND P0, PT, R15, R2, PT ;  /* 0x000000020f00720c */ /* 0x000fe20003f06270 */
[----:B------:R-:W-:Y:S01]  /*37f0*/  HMMA.16816.F32 R20, R8, R22, R80 ;  /* 0x000000160814723c */ /* 0x000fe20000001850 */
[-C--:B------:R-:W-:Y:S01]  /*3800*/  ISETP.GE.AND P4, PT, R17, R134.reuse, PT ;  /* 0x000000861100720c */ /* 0x080fe20003f86270 */
[----:B------:R-:W-:Y:S01]  /*3810*/  MUFU.TANH R174, R55 ;  /* 0x0000003700ae7308 */ /* 0x000fe20000002400 */
[C---:B------:R-:W-:Y:S02]  /*3820*/  ISETP.GE.AND P2, PT, R13.reuse, R134, PT ;  /* 0x000000860d00720c */ /* 0x040fe40003f46270 */
[----:B------:R-:W-:Y:S02]  /*3830*/  ISETP.GE.AND P3, PT, R13, R2, PT ;  /* 0x000000020d00720c */ /* 0x000fe40003f66270 */
[----:B------:R-:W-:Y:S02]  /*3840*/  IADD3 R13, R31, 0x18, RZ ;  /* 0x000000181f0d7810 */ /* 0x000fe40007ffe0ff */
[----:B------:R-:W-:Y:S01]  /*3850*/  FSEL R44, R44, -INF , !P0 ;  /* 0xff8000002c2c7808 */ /* 0x000fe20004000000 */
[----:B------:R-:W-:Y:S01]  /*3860*/  MUFU.TANH R161, R53 ;  /* 0x0000003500a17308 */ /* 0x000fe20000002400 */
[----:B------:R-:W-:-:S02]  /*3870*/  FSEL R43, R43, -INF , !P4 ;  /* 0xff8000002b2b7808 */ /* 0x000fc40006000000 */
[----:B------:R-:W-:Y:S02]  /*3880*/  ISETP.GE.AND P5, PT, R17, R2, PT ;  /* 0x000000021100720c */ /* 0x000fe40003fa6270 */
[----:B------:R-:W-:Y:S01]  /*3890*/  ISETP.GE.AND P0, PT, R13, R134, PT ;  /* 0x000000860d00720c */ /* 0x000fe20003f06270 */
[----:B------:R-:W-:Y:S01]  /*38a0*/  FMUL.FTZ R79, R79, c[0x0][0x2ec] ;  /* 0x0000bb004f4f7a20 */ /* 0x000fe20000410000 */
[----:B------:R-:W-:Y:S01]  /*38b0*/  ISETP.GE.AND P4, PT, R13, R2, PT ;  /* 0x000000020d00720c */ /* 0x000fe20003f86270 */
[----:B------:R-:W-:Y:S01]  /*38c0*/  MUFU.TANH R164, R54 ;  /* 0x0000003600a47308 */ /* 0x000fe20000002400 */
[----:B------:R-:W-:Y:S01]  /*38d0*/  IADD3 R13, R31, 0x19, RZ ;  /* 0x000000191f0d7810 */ /* 0x000fe20007ffe0ff */
[----:B------:R-:W-:Y:S01]  /*38e0*/  FMUL.FTZ R76, R76, c[0x0][0x2ec] ;  /* 0x0000bb004c4c7a20 */ /* 0x000fe20000410000 */
[----:B------:R-:W-:Y:S01]  /*38f0*/  FSEL R4, R45, -INF , !P5 ;  /* 0xff8000002d047808 */ /* 0x000fe20006800000 */
[----:B------:R-:W-:Y:S01]  /*3900*/  FMUL.FTZ R77, R77, c[0x0][0x2ec] ;  /* 0x0000bb004d4d7a20 */ /* 0x000fe20000410000 */
[----:B------:R-:W-:Y:S01]  /*3910*/  FSEL R17, R46, -INF , !P1 ;  /* 0xff8000002e117808 */ /* 0x000fe20004800000 */
[----:B------:R-:W-:Y:S01]  /*3920*/  FMUL.FTZ R78, R78, c[0x0][0x2ec] ;  /* 0x0000bb004e4e7a20 */ /* 0x000fe20000410000 */
[C---:B------:R-:W-:Y:S01]  /*3930*/  ISETP.GE.AND P5, PT, R13.reuse, R134, PT ;  /* 0x000000860d00720c */ /* 0x040fe20003fa6270 */
[----:B------:R-:W5:Y:S01]  /*3940*/  MUFU.TANH R142, R79 ;  /* 0x0000004f008e7308 */ /* 0x000f620000002400 */
[----:B------:R-:W-:Y:S01]  /*3950*/  ISETP.GE.AND P1, PT, R13, R2, PT ;  /* 0x000000020d00720c */ /* 0x000fe20003f26270 */
[----:B------:R-:W-:Y:S01]  /*3960*/  FMUL.FTZ R20, R20, c[0x0][0x2ec] ;  /* 0x0000bb0014147a20 */ /* 0x000fe20000410000 */
[----:B------:R-:W-:Y:S01]  /*3970*/  IADD3 R13, R31, 0x20, RZ ;  /* 0x000000201f0d7810 */ /* 0x000fe20007ffe0ff */
[----:B------:R-:W-:Y:S01]  /*3980*/  FMUL.FTZ R21, R21, c[0x0][0x2ec] ;  /* 0x0000bb0015157a20 */ /* 0x000fe20000410000 */
[----:B------:R-:W-:Y:S01]  /*3990*/  IADD3 R19, R31, 0x21, RZ ;  /* 0x000000211f137810 */ /* 0x000fe20007ffe0ff */
[----:B------:R-:W-:Y:S01]  /*39a0*/  FMUL.FTZ R22, R22, c[0x0][0x2ec] ;  /* 0x0000bb0016167a20 */ /* 0x000fe20000410000 */
[----:B------:R-:W-:Y:S01]  /*39b0*/  FSEL R14, R50, -INF , !P6 ;  /* 0xff800000320e7808 */ /* 0x000fe20007000000 */
[----:B------:R-:W-:Y:S01]  /*39c0*/  MUFU.TANH R163, R73 ;  /* 0x0000004900a37308 */ /* 0x000fe20000002400 */
[----:B------:R-:W-:Y:S01]  /*39d0*/  FSEL R15, R47, -INF , !P2 ;  /* 0xff8000002f0f7808 */ /* 0x000fe20005000000 */
[----:B------:R-:W-:Y:S01]  /*39e0*/  FMUL.FTZ R23, R23, c[0x0][0x2ec] ;  /* 0x0000bb0017177a20 */ /* 0x000fe20000410000 */
[----:B------:R-:W-:-:S02]  /*39f0*/  ISETP.GE.AND P6, PT, R13, R134, PT ;  /* 0x000000860d00720c */ /* 0x000fc40003fc6270 */
[----:B------:R-:W-:Y:S02]  /*3a00*/  ISETP.GE.AND P2, PT, R13, R2, PT ;  /* 0x000000020d00720c */ /* 0x000fe40003f46270 */
[----:B----4-:R-:W-:Y:S01]  /*3a10*/  FSEL R12, R60, -INF , !P3 ;  /* 0xff8000003c0c7808 */ /* 0x010fe20005800000 */
[----:B------:R-:W4:Y:S01]  /*3a20*/  MUFU.TANH R172, R74 ;  /* 0x0000004a00ac7308 */ /* 0x000f220000002400 */
[----:B-1----:R-:W-:Y:S02]  /*3a30*/  FSEL R13, R51, -INF , !P0 ;  /* 0xff800000330d7808 */ /* 0x002fe40004000000 */
[C---:B------:R-:W-:Y:S02]  /*3a40*/  ISETP.GE.AND P3, PT, R19.reuse, R134, PT ;  /* 0x000000861300720c */ /* 0x040fe40003f66270 */
[----:B------:R-:W-:Y:S02]  /*3a50*/  ISETP.GE.AND P0, PT, R19, R2, PT ;  /* 0x000000021300720c */ /* 0x000fe40003f06270 */
[C---:B------:R-:W-:Y:S01]  /*3a60*/  IADD3 R19, R31.reuse, 0x28, RZ ;  /* 0x000000281f137810 */ /* 0x040fe20007ffe0ff */
[----:B------:R-:W1:Y:S01]  /*3a70*/  MUFU.TANH R170, R75 ;  /* 0x0000004b00aa7308 */ /* 0x000e620000002400 */
[----:B------:R-:W-:-:S02]  /*3a80*/  IADD3 R11, R31, 0x29, RZ ;  /* 0x000000291f0b7810 */ /* 0x000fc40007ffe0ff */
[----:B------:R-:W-:Y:S02]  /*3a90*/  FSEL R10, R29, -INF , !P4 ;  /* 0xff8000001d0a7808 */ /* 0x000fe40006000000 */
[----:B------:R-:W-:Y:S02]  /*3aa0*/  FSEL R8, R32, -INF , !P1 ;  /* 0xff80000020087808 */ /* 0x000fe40004800000 */
[----:B--2---:R-:W-:Y:S01]  /*3ab0*/  FSEL R169, R169, -INF , !P6 ;  /* 0xff800000a9a97808 */ /* 0x004fe20007000000 */
[----:B------:R-:W2:Y:S01]  /*3ac0*/  MUFU.TANH R173, R76 ;  /* 0x0000004c00ad7308 */ /* 0x000ea20000002400 */
[-C--:B------:R-:W-:Y:S02]  /*3ad0*/  ISETP.GE.AND P4, PT, R19, R134.reuse, PT ;  /* 0x000000861300720c */ /* 0x080fe40003f86270 */
[C---:B------:R-:W-:Y:S02]  /*3ae0*/  ISETP.GE.AND P1, PT, R11.reuse, R134, PT ;  /* 0x000000860b00720c */ /* 0x040fe40003f26270 */
[----:B------:R-:W-:-:S02]  /*3af0*/  ISETP.GE.AND P6, PT, R11, R2, PT ;  /* 0x000000020b00720c */ /* 0x000fc40003fc6270 */
[----:B------:R-:W-:Y:S01]  /*3b00*/  IADD3 R11, R31, 0x31, RZ ;  /* 0x000000311f0b7810 */ /* 0x000fe20007ffe0ff */
[----:B------:R-:W-:Y:S01]  /*3b10*/  MUFU.TANH R171, R77 ;  /* 0x0000004d00ab7308 */ /* 0x000fe20000002400 */
[----:B---3--:R-:W-:Y:S02]  /*3b20*/  FSEL R167, R167, -INF , !P4 ;  /* 0xff800000a7a77808 */ /* 0x008fe40006000000 */
[----:B------:R-:W-:Y:S02]  /*3b30*/  ISETP.GE.AND P4, PT, R11, R2, PT ;  /* 0x000000020b00720c */ /* 0x000fe40003f86270 */
[----:B------:R-:W-:Y:S02]  /*3b40*/  FSEL R9, R28, -INF , !P5 ;  /* 0xff8000001c097808 */ /* 0x000fe40006800000 */
[----:B-----5:R-:W-:Y:S01]  /*3b50*/  FSEL R142, R142, -INF , !P4 ;  /* 0xff8000008e8e7808 */ /* 0x020fe20006000000 */
[----:B------:R-:W3:Y:S01]  /*3b60*/  MUFU.TANH R166, R78 ;  /* 0x0000004e00a67308 */ /* 0x000ee20000002400 */
[----:B------:R-:W-:-:S02]  /*3b70*/  FSEL R174, R174, -INF , !P0 ;  /* 0xff800000aeae7808 */ /* 0x000fc40004000000 */
[----:B------:R-:W-:Y:S02]  /*3b80*/  ISETP.GE.AND P4, PT, R133, 0x2, PT ;  /* 0x000000028500780c */ /* 0x000fe40003f86270 */
[----:B------:R-:W-:Y:S02]  /*3b90*/  ISETP.GE.AND P5, PT, R19, R2, PT ;  /* 0x000000021300720c */ /* 0x000fe40003fa6270 */
[----:B------:R-:W-:Y:S01]  /*3ba0*/  ISETP.GE.AND P0, PT, R11, R134, PT ;  /* 0x000000860b00720c */ /* 0x000fe20003f06270 */
[----:B------:R-:W5:Y:S01]  /*3bb0*/  MUFU.TANH R143, R20 ;  /* 0x00000014008f7308 */ /* 0x000f620000002400 */
[C---:B------:R-:W-:Y:S02]  /*3bc0*/  IADD3 R19, R31.reuse, 0x30, RZ ;  /* 0x000000301f137810 */ /* 0x040fe40007ffe0ff */
[----:B------:R-:W-:Y:S02]  /*3bd0*/  IADD3 R11, R31, 0x38, RZ ;  /* 0x000000381f0b7810 */ /* 0x000fe40007ffe0ff */
[----:B------:R-:W-:-:S02]  /*3be0*/  FSEL R164, R164, -INF , !P2 ;  /* 0xff800000a4a47808 */ /* 0x000fc40005000000 */
[----:B------:R-:W-:Y:S01]  /*3bf0*/  FSEL R161, R161, -INF , !P3 ;  /* 0xff800000a1a17808 */ /* 0x000fe20005800000 */
[----:B------:R-:W-:Y:S01]  /*3c00*/  MUFU.TANH R141, R21 ;  /* 0x00000015008d7308 */ /* 0x000fe20000002400 */
[----:B----4-:R-:W-:Y:S02]  /*3c10*/  FSEL R172, R172, -INF , !P5 ;  /* 0xff800000acac7808 */ /* 0x010fe40006800000 */
[----:B------:R-:W-:Y:S02]  /*3c20*/  FSEL R163, R163, -INF , !P1 ;  /* 0xff800000a3a37808 */ /* 0x000fe40004800000 */
[C---:B------:R-:W-:Y:S02]  /*3c30*/  ISETP.GE.AND P2, PT, R19.reuse, R134, PT ;  /* 0x000000861300720c */ /* 0x040fe40003f46270 */
[----:B------:R-:W-:Y:S01]  /*3c40*/  ISETP.GE.AND P3, PT, R19, R2, PT ;  /* 0x000000021300720c */ /* 0x000fe20003f66270 */
[----:B------:R-:W4:Y:S01]  /*3c50*/  MUFU.TANH R140, R22 ;  /* 0x00000016008c7308 */ /* 0x000f220000002400 */
[----:B------:R-:W-:Y:S01]  /*3c60*/  BAR.SYNC.DEFER_BLOCKING 0x0 ;  /* 0x0000000000007b1d */ /* 0x000fe20000010000 */
[----:B------:R-:W-:-:S02]  /*3c70*/  ISETP.GE.AND P5, PT, R11, R134, PT ;  /* 0x000000860b00720c */ /* 0x000fc40003fa6270 */
[----:B------:R-:W-:Y:S02]  /*3c80*/  ISETP.GE.AND P1, PT, R11, R2, PT ;  /* 0x000000020b00720c */ /* 0x000fe40003f26270 */
[----:B------:R-:W-:Y:S02]  /*3c90*/  IADD3 R11, R31, 0x39, RZ ;  /* 0x000000391f0b7810 */ /* 0x000fe40007ffe0ff */
[----:B------:R-:W4:Y:S01]  /*3ca0*/  MUFU.TANH R162, R23 ;  /* 0x0000001700a27308 */ /* 0x000f220000002400 */
[----:B-1----:R-:W-:Y:S02]  /*3cb0*/  FSEL R170, R170, -INF , !P6 ;  /* 0xff800000aaaa7808 */ /* 0x002fe40007000000 */
[----:B--2---:R-:W-:Y:S02]  /*3cc0*/  FSEL R173, R173, -INF , !P2 ;  /* 0xff800000adad7808 */ /* 0x004fe40005000000 */
[----:B---3--:R-:W-:Y:S02]  /*3cd0*/  FSEL R166, R166, -INF , !P3 ;  /* 0xff800000a6a67808 */ /* 0x008fe40005800000 */
[----:B------:R-:W-:-:S02]  /*3ce0*/  FSEL R171, R171, -INF , !P0 ;  /* 0xff800000abab7808 */ /* 0x000fc40004000000 */
[C---:B------:R-:W-:Y:S02]  /*3cf0*/  ISETP.GE.AND P6, PT, R31.reuse, R134, PT ;  /* 0x000000861f00720c */ /* 0x040fe40003fc6270 */
[----:B------:R-:W-:Y:S02]  /*3d00*/  ISETP.GE.AND P2, PT, R31, R2, PT ;  /* 0x000000021f00720c */ /* 0x000fe40003f46270 */
[C---:B------:R-:W-:Y:S02]  /*3d10*/  ISETP.GE.AND P3, PT, R11.reuse, R134, PT ;  /* 0x000000860b00720c */ /* 0x040fe40003f66270 */
[----:B------:R-:W-:Y:S02]  /*3d20*/  ISETP.GE.AND P0, PT, R11, R2, PT ;  /* 0x000000020b00720c */ /* 0x000fe40003f06270 */
[----:B-----5:R-:W-:Y:S02]  /*3d30*/  FSEL R143, R143, -INF , !P5 ;  /* 0xff8000008f8f7808 */ /* 0x020fe40006800000 */
[----:B----4-:R-:W-:-:S02]  /*3d40*/  FSEL R140, R140, -INF , !P1 ;  /* 0xff8000008c8c7808 */ /* 0x010fc40004800000 */
[----:B------:R-:W-:Y:S02]  /*3d50*/  FSEL R48, R48, -INF , !P6 ;  /* 0xff80000030307808 */ /* 0x000fe40007000000 */
[----:B------:R-:W-:Y:S02]  /*3d60*/  FSEL R40, R40, -INF , !P2 ;  /* 0xff80000028287808 */ /* 0x000fe40005000000 */
[----:B------:R-:W-:Y:S02]  /*3d70*/  FSEL R141, R141, -INF , !P3 ;  /* 0xff8000008d8d7808 */ /* 0x000fe40005800000 */
[----:B------:R-:W-:Y:S01]  /*3d80*/  FSEL R162, R162, -INF , !P0 ;  /* 0xff800000a2a27808 */ /* 0x000fe20004000000 */
[----:B------:R-:W-:Y:S05]  /*3d90*/  @!P4 BRA `(.L_x_537) ;  /* 0x000006700000c947 */ /* 0x000fea0003800000 */
[----:B------:R-:W-:Y:S01]  /*3da0*/  IADD3 R18, R133, -0x2, RZ ;  /* 0xfffffffe85127810 */ /* 0x000fe20007ffe0ff */
[----:B------:R-:W-:Y:S01]  /*3db0*/  BSSY B0, `(.L_x_538) ;  /* 0x0000064000007945 */ /* 0x000fe20003800000 */
[----:B------:R-:W-:Y:S02]  /*3dc0*/  ISETP.GE.AND P3, PT, R224, c[0x0][0x220], PT ;  /* 0x00008800e0007a0c */ /* 0x000fe40003f66270 */
[----:B------:R-:W-:Y:S01]  /*3dd0*/  SHF.R.S32.HI R16, RZ, 0x1f, R18 ;  /* 0x0000001fff107819 */ /* 0x000fe20000011412 */
[----:B------:R-:W-:Y:S01]  /*3de0*/  IMAD R3, R3, R18, RZ ;  /* 0x0000001203037224 */ /* 0x000fe200078e02ff */
[----:B------:R-:W-:Y:S01]  /*3df0*/  ISETP.GE.AND P2, PT, R217, c[0x0][0x220], PT ;  /* 0x00008800d9007a0c */ /* 0x000fe20003f46270 */
[----:B------:R-:W-:Y:S01]  /*3e00*/  IMAD.WIDE.U32 R18, R18, R89, R222 ;  /* 0x0000005912127225 */ /* 0x000fe200078e00de */
[----:B------:R-:W-:-:S03]  /*3e10*/  ISETP.GE.AND P1, PT, R216, c[0x0][0x220], PT ;  /* 0x00008800d8007a0c */ /* 0x000fc60003f26270 */
[----:B------:R-:W-:-:S04]  /*3e20*/  IMAD R16, R16, R89, R3 ;  /* 0x0000005910107224 */ /* 0x000fc800078e0203 */
[----:B------:R-:W-:Y:S01]  /*3e30*/  IMAD.IADD R16, R19, 0x1, R16 ;  /* 0x0000000113107824 */ /* 0x000fe200078e0210 */
[C---:B------:R-:W-:Y:S01]  /*3e40*/  @!P3 LEA R28, P6, R18.reuse, c[0x0][0x168], 0x1 ;  /* 0x00005a00121cba11 */ /* 0x040fe200078c08ff */
[----:B------:R1:W-:Y:S02]  /*3e50*/  @P3 STS.128 [R215+0x6000], RZ ;  /* 0x006000ffd7003388 */ /* 0x0003e40000000c00 */
[C---:B------:R-:W-:Y:S02]  /*3e60*/  @!P2 LEA R24, P5, R18.reuse, c[0x0][0x168], 0x1 ;  /* 0x00005a001218aa11 */ /* 0x040fe400078a08ff */
[C-C-:B------:R-:W-:Y:S02]  /*3e70*/  @!P3 LEA.HI.X R29, R18.reuse, c[0x0][0x16c], R16.reuse, 0x1, P6 ;  /* 0x00005b00121dba11 */ /* 0x140fe400030f0c10 */
[----:B------:R-:W-:Y:S02]  /*3e80*/  @!P1 LEA R22, P0, R18, c[0x0][0x168], 0x1 ;  /* 0x00005a0012169a11 */ /* 0x000fe400078008ff */
[----:B------:R-:W-:Y:S01]  /*3e90*/  IADD3 R3, P6, R208, R18, RZ ;  /* 0x00000012d0037210 */ /* 0x000fe20007fde0ff */
[----:B------:R-:W-:Y:S01]  /*3ea0*/  @!PT LDS RZ, [RZ] ;  /* 0x00000000fffff984 */ /* 0x000fe20000000800 */
[----:B------:R-:W-:Y:S01]  /*3eb0*/  @!PT LDS RZ, [RZ] ;  /* 0x00000000fffff984 */ /* 0x000fe20000000800 */
[----:B------:R-:W-:Y:S01]  /*3ec0*/  @!PT LDS RZ, [RZ] ;  /* 0x00000000fffff984 */ /* 0x000fe20000000800 */
[----:B------:R2:W-:Y:S01]  /*3ed0*/  @!P3 LDGSTS.E.BYPASS.LTC128B.128 [R215+0x6000], [R28.64] ;  /* 0x060000001cd7bfae */ /* 0x0005e2000b901d46 */
[----:B------:R-:W-:-:S02]  /*3ee0*/  @!P2 LEA.HI.X R25, R18, c[0x0][0x16c], R16, 0x1, P5 ;  /* 0x00005b001219aa11 */ /* 0x000fc400028f0c10 */
[--C-:B------:R-:W-:Y:S01]  /*3ef0*/  @!P1 LEA.HI.X R23, R18, c[0x0][0x16c], R16.reuse, 0x1, P0 ;  /* 0x00005b0012179a11 */ /* 0x100fe200000f0c10 */
[----:B------:R-:W-:Y:S01]  /*3f00*/  IMAD.X R16, R207, 0x1, R16, P6 ;  /* 0x00000001cf107824 */ /* 0x000fe200030e0610 */
[C---:B------:R-:W-:Y:S01]  /*3f10*/  @!P3 LEA R26, P0, R3.reuse, c[0x0][0x168], 0x1 ;  /* 0x00005a00031aba11 */ /* 0x040fe200078008ff */
[----:B------:R1:W-:Y:S01]  /*3f20*/  @P2 STS.128 [R215+0x8000], RZ ;  /* 0x008000ffd7002388 */ /* 0x0003e20000000c00 */
[C---:B------:R-:W-:Y:S02]  /*3f30*/  @!P2 LEA R30, P6, R3.reuse, c[0x0][0x168], 0x1 ;  /* 0x00005a00031eaa11 */ /* 0x040fe400078c08ff */
[C-C-:B------:R-:W-:Y:S01]  /*3f40*/  @!P3 LEA.HI.X R27, R3.reuse, c[0x0][0x16c], R16.reuse, 0x1, P0 ;  /* 0x00005b00031bba11 */ /* 0x140fe200000f0c10 */
[----:B------:R-:W-:Y:S01]  /*3f50*/  @!PT LDS RZ, [RZ] ;  /* 0x00000000fffff984 */ /* 0x000fe20000000800 */
[----:B------:R-:W-:Y:S01]  /*3f60*/  @!PT LDS RZ, [RZ] ;  /* 0x00000000fffff984 */ /* 0x000fe20000000800 */
[----:B------:R-:W-:Y:S01]  /*3f70*/  @!PT LDS RZ, [RZ] ;  /* 0x00000000fffff984 */ /* 0x000fe20000000800 */
[----:B------:R3:W-:Y:S01]  /*3f80*/  @!P2 LDGSTS.E.BYPASS.LTC128B.128 [R215+0x8000], [R24.64+0x80] ;  /* 0x0800008018d7afae */ /* 0x0007e2000b901d46 */
[C---:B------:R-:W-:Y:S02]  /*3f90*/  @!P1 LEA R20, P0, R3.reuse, c[0x0][0x168], 0x1 ;  /* 0x00005a0003149a11 */ /* 0x040fe400078008ff */
[----:B------:R-:W-:Y:S01]  /*3fa0*/  IADD3 R11, P5, R208, R3, RZ ;  /* 0x00000003d00b7210 */ /* 0x000fe20007fbe0ff */
[----:B------:R1:W-:Y:S01]  /*3fb0*/  @P1 STS.128 [R215+0xa000], RZ ;  /* 0x00a000ffd7001388 */ /* 0x0003e20000000c00 */
[----:B------:R-:W-:-:S02]  /*3fc0*/  @!P2 LEA.HI.X R31, R3, c[0x0][0x16c], R16, 0x1, P6 ;  /* 0x00005b00031faa11 */ /* 0x000fc400030f0c10 */
[--C-:B------:R-:W-:Y:S01]  /*3fd0*/  @!P1 LEA.HI.X R21, R3, c[0x0][0x16c], R16.reuse, 0x1, P0 ;  /* 0x00005b0003159a11 */ /* 0x100fe200000f0c10 */
[----:B------:R-:W-:Y:S01]  /*3fe0*/  IMAD.X R16, R207, 0x1, R16, P5 ;  /* 0x00000001cf107824 */ /* 0x000fe200028e0610 */
[C---:B------:R-:W-:Y:S01]  /*3ff0*/  @!P3 LEA R18, P6, R11.reuse, c[0x0][0x168], 0x1 ;  /* 0x00005a000b12ba11 */ /* 0x040fe200078c08ff */
[----:B------:R-:W-:Y:S01]  /*4000*/  @!PT LDS RZ, [RZ] ;  /* 0x00000000fffff984 */ /* 0x000fe20000000800 */
[----:B------:R-:W-:Y:S01]  /*4010*/  @!PT LDS RZ, [RZ] ;  /* 0x00000000fffff984 */ /* 0x000fe20000000800 */
[----:B------:R-:W-:Y:S01]  /*4020*/  @!PT LDS RZ, [RZ] ;  /* 0x00000000fffff984 */ /* 0x000fe20000000800 */
[----:B------:R4:W-:Y:S03]  /*4030*/  @!P1 LDGSTS.E.BYPASS.LTC128B.128 [R215+0xa000], [R22.64+0x100] ;  /* 0x0a00010016d79fae */ /* 0x0009e6000b901d46 */
[----:B------:R-:W-:Y:S01]  /*4040*/  @!P3 LEA.HI.X R19, R11, c[0x0][0x16c], R16, 0x1, P6 ;  /* 0x00005b000b13ba11 */ /* 0x000fe200030f0c10 */
[----:B------:R1:W-:Y:S01]  /*4050*/  @P3 STS.128 [R215+0x6800], RZ ;  /* 0x006800ffd7003388 */ /* 0x0003e20000000c00 */
[----:B------:R-:W-:-:S03]  /*4060*/  IADD3 R3, P6, R208, R11, RZ ;  /* 0x0000000bd0037210 */ /* 0x000fc60007fde0ff */
        /* <DEDUP_REMOVED lines=15> */
[----:B------:R1:W-:Y:S01]  /*4160*/  @!P1 LDGSTS.E.BYPASS.LTC128B.128 [R215+0xa800], [R20.64+0x100] ;  /* 0x0a80010014d79fae */ /* 0x0003e2000b901d46 */
[----:B----4-:R-:W-:-:S03]  /*4170*/  @!P1 LEA R22, P0, R11, c[0x0][0x168], 0x1 ;  /* 0x00005a000b169a11 */ /* 0x010fc600078008ff */
[----:B------:R1:W-:Y:S01]  /*4180*/  @P3 STS.128 [R215+0x7000], RZ ;  /* 0x007000ffd7003388 */ /* 0x0003e20000000c00 */
[--C-:B------:R-:W-:Y:S01]  /*4190*/  @!P1 LEA.HI.X R23, R11, c[0x0][0x16c], R16.reuse, 0x1, P0 ;  /* 0x00005b000b179a11 */ /* 0x100fe200000f0c10 */
[----:B------:R-:W-:Y:S01]  /*41a0*/  IMAD.X R16, R207, 0x1, R16, P6 ;  /* 0x00000001cf107824 */ /* 0x000fe200030e0610 */
[C---:B--2---:R-:W-:Y:S01]  /*41b0*/  @!P2 LEA R28, P0, R3.reuse, c[0x0][0x168], 0x1 ;  /* 0x00005a00031caa11 */ /* 0x044fe200078008ff */
[----:B------:R-:W-:Y:S01]  /*41c0*/  @!PT LDS RZ, [RZ] ;  /* 0x00000000fffff984 */ /* 0x000fe20000000800 */
[----:B------:R-:W-:Y:S01]  /*41d0*/  @!PT LDS RZ, [RZ] ;  /* 0x00000000fffff984 */ /* 0x000fe20000000800 */
[----:B------:R-:W-:Y:S01]  /*41e0*/  @!PT LDS RZ, [RZ] ;  /* 0x00000000fffff984 */ /* 0x000fe20000000800 */
[----:B------:R1:W-:Y:S01]  /*41f0*/  @!P3 LDGSTS.E.BYPASS.LTC128B.128 [R215+0x7000], [R18.64] ;  /* 0x0700000012d7bfae */ /* 0x0003e2000b901d46 */
[C---:B-----5:R-:W-:Y:S02]  /*4200*/  @!P3 LEA R26, P5, R3.reuse, c[0x0][0x168], 0x1 ;  /* 0x00005a00031aba11 */ /* 0x060fe400078a08ff */
        /* <DEDUP_REMOVED lines=30> */
.L_x_539:
[----:B------:R-:W-:Y:S05]  /*43f0*/  BSYNC B0 ;  /* 0x0000000000007941 */ /* 0x000fea0003800000 */
.L_x_538:
[----:B------:R-:W0:Y:S02]  /*4400*/  LDGDEPBAR ;  /* 0x00000000000079af */ /* 0x000e240000000000 */
.L_x_537:
        /* <DEDUP_REMOVED lines=306> */
[----:B------:R-:W-:Y:S01]  /*5730*/  IMAD.MOV.U32 R4, RZ, RZ, R228 ;  /* 0x000000ffff047224 */ /* 0x000fe200078e00e4 */
[----:B------:R-:W-:Y:S01]  /*5740*/  BAR.SYNC.DEFER_BLOCKING 0x0 ;  /* 0x0000000000007b1d */ /* 0x000fe20000010000 */
[----:B------:R-:W-:Y:S01]  /*5750*/  ISETP.GE.AND P3, PT, R224, c[0x0][0x220], PT ;  /* 0x00008800e0007a0c */ /* 0x000fe20003f66270 */
[----:B------:R-:W-:Y:S01]  /*5760*/  IMAD.MOV.U32 R5, RZ, RZ, R241 ;  /* 0x000000ffff057224 */ /* 0x000fe200078e00f1 */
[----:B------:R-:W-:Y:S01]  /*5770*/  ISETP.GE.AND P2, PT, R217, c[0x0][0x220], PT ;  /* 0x00008800d9007a0c */ /* 0x000fe20003f46270 */
[----:B------:R-:W-:Y:S01]  /*5780*/  IMAD R7, R209, R0, RZ ;  /* 0x00000000d1077224 */ /* 0x000fe200078e02ff */
[----:B------:R-:W-:Y:S01]  /*5790*/  ISETP.GE.AND P1, PT, R216, c[0x0][0x220], PT ;  /* 0x00008800d8007a0c */ /* 0x000fe20003f26270 */
[----:B------:R-:W-:Y:S01]  /*57a0*/  IMAD.WIDE.U32 R4, R0, R210, R4 ;  /* 0x000000d200047225 */ /* 0x000fe200078e0004 */
[----:B------:R-:W-:-:S05]  /*57b0*/  SHF.R.S32.HI R6, RZ, 0x1f, R0 ;  /* 0x0000001fff067819 */ /* 0x000fca0000011400 */
[----:B------:R-:W-:Y:S01]  /*57c0*/  IMAD R6, R6, R210, R7 ;  /* 0x000000d206067224 */ /* 0x000fe200078e0207 */
[----:B------:R-:W-:Y:S02]  /*57d0*/  IADD3 R7, P0, R212, R4, RZ ;  /* 0x00000004d4077210 */ /* 0x000fe40007f1e0ff */
[C---:B------:R-:W-:Y:S01]  /*57e0*/  @!P3 LEA R14, P6, R4.reuse, c[0x0][0x170], 0x1 ;  /* 0x00005c00040eba11 */ /* 0x040fe200078c08ff */
[----:B------:R-:W-:Y:S01]  /*57f0*/  IMAD.IADD R6, R5, 0x1, R6 ;  /* 0x0000000105067824 */ /* 0x000fe200078e0206 */
[C---:B------:R-:W-:Y:S02]  /*5800*/  @!P2 LEA R10, P5, R4.reuse, c[0x0][0x170], 0x1 ;  /* 0x00005c00040aaa11 */ /* 0x040fe400078a08ff */
[C---:B------:R-:W-:Y:S02]  /*5810*/  @!P1 LEA R8, P4, R4.reuse, c[0x0][0x170], 0x1 ;  /* 0x00005c0004089a11 */ /* 0x040fe400078808ff */
[C-C-:B------:R-:W-:Y:S02]  /*5820*/  @!P3 LEA.HI.X R15, R4.reuse, c[0x0][0x174], R6.reuse, 0x1, P6 ;  /* 0x00005d00040fba11 */ /* 0x140fe400030f0c06 */
[C-C-:B------:R-:W-:Y:S01]  /*5830*/  @!P2 LEA.HI.X R11, R4.reuse, c[0x0][0x174], R6.reuse, 0x1, P5 ;  /* 0x00005d00040baa11 */ /* 0x140fe200028f0c06 */
[----:B------:R-:W-:Y:S01]  /*5840*/  @P3 STS.128 [R215+0xc000], RZ ;  /* 0x00c000ffd7003388 */ /* 0x000fe20000000c00 */
[--C-:B------:R-:W-:Y:S01]  /*5850*/  @!P1 LEA.HI.X R9, R4, c[0x0][0x174], R6.reuse, 0x1, P4 ;  /* 0x00005d0004099a11 */ /* 0x100fe200020f0c06 */
[----:B------:R-:W-:Y:S01]  /*5860*/  IMAD.X R6, R211, 0x1, R6, P0 ;  /* 0x00000001d3067824 */ /* 0x000fe200000e0606 */
[----:B------:R-:W-:Y:S01]  /*5870*/  @!P3 LEA R12, P5, R7, c[0x0][0x170], 0x1 ;  /* 0x00005c00070cba11 */ /* 0x000fe200078a08ff */
[----:B------:R-:W-:Y:S01]  /*5880*/  @!PT LDS RZ, [RZ] ;  /* 0x00000000fffff984 */ /* 0x000fe20000000800 */
[----:B------:R-:W-:Y:S01]  /*5890*/  @!PT LDS RZ, [RZ] ;  /* 0x00000000fffff984 */ /* 0x000fe20000000800 */
[----:B------:R-:W-:Y:S01]  /*58a0*/  @!PT LDS RZ, [RZ] ;  /* 0x00000000fffff984 */ /* 0x000fe20000000800 */
[----:B------:R1:W-:Y:S01]  /*58b0*/  @!P3 LDGSTS.E.BYPASS.LTC128B.128 [R215+0xc000], [R14.64] ;  /* 0x0c0000000ed7bfae */ /* 0x0003e2000b901d46 */
[----:B------:R-:W-:-:S02]  /*58c0*/  IADD3 R5, P6, R212, R7, RZ ;  /* 0x00000007d4057210 */ /* 0x000fc40007fde0ff */
        /* <DEDUP_REMOVED lines=9> */
[--C-:B------:R-:W-:Y:S01]  /*5960*/  @!P1 LEA.HI.X R17, R7, c[0x0][0x174], R6.reuse, 0x1, P4 ;  /* 0x00005d0007119a11 */ /* 0x100fe200020f0c06 */
[----:B------:R-:W-:Y:S01]  /*5970*/  IMAD.X R6, R211, 0x1, R6, P6 ;  /* 0x00000001d3067824 */ /* 0x000fe200030e0606 */
[C---:B------:R-:W-:Y:S01]  /*5980*/  @!P3 LEA R22, P5, R5.reuse, c[0x0][0x170], 0x1 ;  /* 0x00005c000516ba11 */ /* 0x040fe200078a08ff */
[----:B------:R-:W-:Y:S01]  /*5990*/  @P1 STS.128 [R215+0x10000], RZ ;  /* 0x010000ffd7001388 */ /* 0x000fe20000000c00 */
[----:B------:R-:W-:-:S02]  /*59a0*/  @!P2 LEA R20, P0, R5, c[0x0][0x170], 0x1 ;  /* 0x00005c000514aa11 */ /* 0x000fc400078008ff */
[----:B------:R-:W-:Y:S01]  /*59b0*/  IADD3 R4, P6, R212, R5, RZ ;  /* 0x00000005d4047210 */ /* 0x000fe20007fde0ff */
        /* <DEDUP_REMOVED lines=8> */
[--C-:B------:R-:W-:Y:S01]  /*5a40*/  @!P1 LEA.HI.X R25, R5, c[0x0][0x174], R6.reuse, 0x1, P4 ;  /* 0x00005d0005199a11 */ /* 0x100fe200020f0c06 */
[----:B------:R-:W-:Y:S01]  /*5a50*/  @!PT LDS RZ, [RZ] ;  /* 0x00000000fffff984 */ /* 0x000fe20000000800 */
[----:B------:R-:W-:Y:S01]  /*5a60*/  @!PT LDS RZ, [RZ] ;  /* 0x00000000fffff984 */ /* 0x000fe20000000800 */
[----:B------:R-:W-:Y:S01]  /*5a70*/  @!PT LDS RZ, [RZ] ;  /* 0x00000000fffff984 */ /* 0x000fe20000000800 */
[----:B------:R1:W-:Y:S01]  /*5a80*/  @!P3 LDGSTS.E.BYPASS.LTC128B.128 [R215+0xc800], [R12.64] ;  /* 0x0c8000000cd7bfae */ /* 0x0003e2000b901d46 */
[----:B------:R-:W-:Y:S01]  /*5a90*/  IMAD.X R5, R211, 0x1, R6, P6 ;  /* 0x00000001d3057824 */ /* 0x000fe200030e0606 */
[----:B------:R-:W-:-:S02]  /*5aa0*/  @!P3 LEA R28, P5, R4, c[0x0][0x170], 0x1 ;  /* 0x00005c00041cba11 */ /* 0x000fc400078a08ff */
        /* <DEDUP_REMOVED lines=46> */
[----:B---3--:R-:W3:Y:S04]  /*5d90*/  LDSM.16.M88.4 R16, [R205+0x6000] ;  /* 0x00600000cd10783b */ /* 0x008ee80000000200 */
[----:B------:R-:W-:Y:S04]  /*5da0*/  LDSM.16.M88.4 R32, [R204] ;  /* 0x00000000cc20783b */ /* 0x000fe80000000200 */
[----:B-1----:R-:W-:Y:S04]  /*5db0*/  LDSM.16.M88.4 R12, [R203] ;  /* 0x00000000cb0c783b */ /* 0x002fe80000000200 */
[----:B------:R-:W1:Y:S04]  /*5dc0*/  LDSM.16.M88.4 R140, [R205+0x6800] ;  /* 0x00680000cd8c783b */ /* 0x000e680000000200 */
[----:B------:R-:W1:Y:S04]  /*5dd0*/  LDSM.16.M88.4 R152, [R205+0x7000] ;  /* 0x00700000cd98783b */ /* 0x000e680000000200 */
[----:B-----5:R-:W5:Y:S04]  /*5de0*/  LDSM.16.M88.4 R24, [R205+0x7800] ;  /* 0x00780000cd18783b */ /* 0x020f680000000200 */
[----:B--2---:R-:W-:Y:S04]  /*5df0*/  LDSM.16.M88.4 R8, [R202] ;  /* 0x00000000ca08783b */ /* 0x004fe80000000200 */
[----:B----4-:R-:W2:Y:S04]  /*5e00*/  LDSM.16.M88.4 R20, [R199+0x6000] ;  /* 0x00600000c714783b */ /* 0x010ea80000000200 */
[----:B------:R-:W4:Y:S04]  /*5e10*/  LDSM.16.M88.4 R148, [R195] ;  /* 0x00000000c394783b */ /* 0x000f280000000200 */
[----:B------:R-:W2:Y:S01]  /*5e20*/  LDSM.16.M88.4 R144, [R194] ;  /* 0x00000000c290783b */ /* 0x000ea20000000200 */
[C---:B---3--:R-:W-:Y:S03]  /*5e30*/  HMMA.16816.F32 R4, R168.reuse, R16, RZ ;  /* 0x00000010a804723c */ /* 0x048fe600000018ff */
[----:B------:R-:W3:Y:S04]  /*5e40*/  LDSM.16.M88.4 R136, [R193] ;  /* 0x00000000c188783b */ /* 0x000ee80000000200 */
[----:B------:R-:W-:Y:S01]  /*5e50*/  LDSM.16.M88.4 R160, [R199+0x7800] ;  /* 0x00780000c7a0783b */ /* 0x000fe20000000200 */
[C---:B------:R-:W-:Y:S03]  /*5e60*/  HMMA.16816.F32 R16, R168.reuse, R18, RZ ;  /* 0x00000012a810723c */ /* 0x040fe600000018ff */
[----:B------:R-:W-:Y:S04]  /*5e70*/  LDSM.16.M88.4 R176, [R199+0x6800] ;  /* 0x00680000c7b0783b */ /* 0x000fe80000000200 */
[----:B------:R-:W-:Y:S01]  /*5e80*/  LDSM.16.M88.4 R164, [R199+0x7000] ;  /* 0x00700000c7a4783b */ /* 0x000fe20000000200 */
[----:B-1----:R-:W-:Y:S03]  /*5e90*/  HMMA.16816.F32 R28, R168, R140, RZ ;  /* 0x0000008ca81c723c */ /* 0x002fe600000018ff */
[----:B------:R-:W-:Y:S04]  /*5ea0*/  LDSM.16.M88.4 R180, [R202+0x2000] ;  /* 0x00200000cab4783b */ /* 0x000fe80000000200 */
[----:B------:R-:W-:Y:S01]  /*5eb0*/  LDSM.16.M88.4 R236, [R205+0xa800] ;  /* 0x00a80000cdec783b */ /* 0x000fe20000000200 */
[----:B------:R-:W-:Y:S03]  /*5ec0*/  HMMA.16816.F32 R4, R32, R12, R4 ;  /* 0x0000000c2004723c */ /* 0x000fe60000001804 */
[----:B------:R-:W-:Y:S04]  /*5ed0*/  LDSM.16.M88.4 R232, [R199+0xa000] ;  /* 0x00a00000c7e8783b */ /* 0x000fe80000000200 */
[----:B------:R-:W0:Y:S01]  /*5ee0*/  LDGDEPBAR ;  /* 0x00000000000079af */ /* 0x000e220000000000 */
[C---:B------:R-:W-:Y:S08]  /*5ef0*/  HMMA.16816.F32 R156, R168.reuse, R152, RZ ;  /* 0x00000098a89c723c */ /* 0x040ff000000018ff */
[C---:B------:R-:W-:Y:S08]  /*5f00*/  HMMA.16816.F32 R140, R168.reuse, R142, RZ ;  /* 0x0000008ea88c723c */ /* 0x040ff000000018ff */
[C---:B------:R-:W-:Y:S08]  /*5f10*/  HMMA.16816.F32 R152, R168.reuse, R154, RZ ;  /* 0x0000009aa898723c */ /* 0x040ff000000018ff */
[----:B-----5:R-:W-:Y:S08]  /*5f20*/  HMMA.16816.F32 R172, R168, R24, RZ ;  /* 0x00000018a8ac723c */ /* 0x020ff000000018ff */
[----:B------:R-:W-:Y:S01]  /*5f30*/  HMMA.16816.F32 R16, R32, R14, R16 ;  /* 0x0000000e2010723c */ /* 0x000fe20000001810 */
[----:B------:R-:W-:Y:S07]  /*5f40*/  LDSM.16.M88.4 R12, [R192] ;  /* 0x00000000c00c783b */ /* 0x000fee0000000200 */
[----:B------:R-:W-:Y:S01]  /*5f50*/  HMMA.16816.F32 R168, R168, R26, RZ ;  /* 0x0000001aa8a8723c */ /* 0x000fe200000018ff */
[----:B------:R-:W1:Y:S07]  /*5f60*/  LDSM.16.M88.4 R24, [R201] ;  /* 0x00000000c918783b */ /* 0x000e6e0000000200 */
[C---:B--2---:R-:W-:Y:S08]  /*5f70*/  HMMA.16816.F32 R4, R8.reuse, R20, R4 ;  /* 0x000000140804723c */ /* 0x044ff00000001804 */
        /* <DEDUP_REMOVED lines=10> */
[----:B------:R-:W2:Y:S04]  /*6020*/  LDSM.16.M88.4 R32, [R206+0x2000] ;  /* 0x00200000ce20783b */ /* 0x000ea80000000200 */
[----:B------:R-:W-:Y:S03]  /*6030*/  LDSM.16.M88.4 R136, [R192+0x1800] ;  /* 0x00180000c088783b */ /* 0x000fe60000000200 */
[C---:B-1----:R-:W-:Y:S08]  /*6040*/  HMMA.16816.F32 R4, R24.reuse, R12, R4 ;  /* 0x0000000c1804723c */ /* 0x042ff00000001804 */
[----:B------:R-:W-:Y:S01]  /*6050*/  HMMA.16816.F32 R16, R24, R14, R16 ;  /* 0x0000000e1810723c */ /* 0x000fe20000001810 */
[----:B------:R-:W-:Y:S07]  /*6060*/  LDSM.16.M88.4 R12, [R204+0x2000] ;  /* 0x00200000cc0c783b */ /* 0x000fee0000000200 */
[C---:B------:R-:W-:Y:S08]  /*6070*/  HMMA.16816.F32 R172, R8.reuse, R160, R172 ;  /* 0x000000a008ac723c */ /* 0x040ff000000018ac */
[C---:B------:R-:W-:Y:S01]  /*6080*/  HMMA.16816.F32 R168, R8.reuse, R162, R168 ;  /* 0x000000a208a8723c */ /* 0x040fe200000018a8 */
[----:B------:R-:W1:Y:S07]  /*6090*/  LDSM.16.M88.4 R160, [R191] ;  /* 0x00000000bfa0783b */ /* 0x000e6e0000000200 */
[C---:B------:R-:W-:Y:S08]  /*60a0*/  HMMA.16816.F32 R28, R8.reuse, R176, R28 ;  /* 0x000000b0081c723c */ /* 0x040ff0000000181c */
[C---:B------:R-:W-:Y:S01]  /*60b0*/  HMMA.16816.F32 R140, R8.reuse, R178, R140 ;  /* 0x000000b2088c723c */ /* 0x040fe2000000188c */
[----:B------:R-:W-:Y:S07]  /*60c0*/  LDSM.16.M88.4 R176, [R199+0x8800] ;  /* 0x00880000c7b0783b */ /* 0x000fee0000000200 */
[C---:B------:R-:W-:Y:S08]  /*60d0*/  HMMA.16816.F32 R156, R8.reuse, R164, R156 ;  /* 0x000000a4089c723c */ /* 0x040ff0000000189c */
[----:B------:R-:W-:Y:S01]  /*60e0*/  HMMA.16816.F32 R152, R8, R166, R152 ;  /* 0x000000a60898723c */ /* 0x000fe20000001898 */
[----:B------:R-:W3:Y:S04]  /*60f0*/  LDSM.16.M88.4 R8, [R205+0x8800] ;  /* 0x00880000cd08783b */ /* 0x000ee80000000200 */
[----:B------:R-:W-:Y:S03]  /*6100*/  LDSM.16.M88.4 R164, [R201+0x2000] ;  /* 0x00200000c9a4783b */ /* 0x000fe60000000200 */
[C---:B--2---:R-:W-:Y:S08]  /*6110*/  HMMA.16816.F32 R4, R32.reuse, R20, R4 ;  /* 0x000000142004723c */ /* 0x044ff00000001804 */
[----:B------:R-:W-:Y:S01]  /*6120*/  HMMA.16816.F32 R16, R32, R22, R16 ;  /* 0x000000162010723c */ /* 0x000fe20000001810 */
[----:B------:R-:W2:Y:S07]  /*6130*/  LDSM.16.M88.4 R20, [R199+0x8000] ;  /* 0x00800000c714783b */ /* 0x000eae0000000200 */
[C---:B------:R-:W-:Y:S08]  /*6140*/  HMMA.16816.F32 R28, R24.reuse, R148, R28 ;  /* 0x00000094181c723c */ /* 0x040ff0000000181c */
[C---:B------:R-:W-:Y:S01]  /*6150*/  HMMA.16816.F32 R140, R24.reuse, R150, R140 ;  /* 0x00000096188c723c */ /* 0x040fe2000000188c */
[----:B------:R-:W4:Y:S07]  /*6160*/  LDSM.16.M88.4 R148, [R205+0x9000] ;  /* 0x00900000cd94783b */ /* 0x000f2e0000000200 */
[C---:B------:R-:W-:Y:S08]  /*6170*/  HMMA.16816.F32 R156, R24.reuse, R144, R156 ;  /* 0x00000090189c723c */ /* 0x040ff0000000189c */
[----:B------:R-:W-:Y:S01]  /*6180*/  HMMA.16816.F32 R152, R24, R146, R152 ;  /* 0x000000921898723c */ /* 0x000fe20000001898 */
[----:B------:R-:W5:Y:S07]  /*6190*/  LDSM.16.M88.4 R144, [R205+0x9800] ;  /* 0x00980000cd90783b */ /* 0x000f6e0000000200 */
[C---:B-1----:R-:W-:Y:S08]  /*61a0*/  HMMA.16816.F32 R4, R12.reuse, R160, R4 ;  /* 0x000000a00c04723c */ /* 0x042ff00000001804 */
[----:B------:R-:W-:Y:S01]  /*61b0*/  HMMA.16816.F32 R16, R12, R162, R16 ;  /* 0x000000a20c10723c */ /* 0x000fe20000001810 */
[----:B------:R-:W-:Y:S07]  /*61c0*/  LDSM.16.M88.4 R160, [R188] ;  /* 0x00000000bca0783b */ /* 0x000fee0000000200 */
[C---:B------:R-:W-:Y:S08]  /*61d0*/  HMMA.16816.F32 R172, R24.reuse, R136, R172 ;  /* 0x0000008818ac723c */ /* 0x040ff000000018ac */
[----:B------:R-:W-:Y:S01]  /*61e0*/  HMMA.16816.F32 R168, R24, R138, R168 ;  /* 0x0000008a18a8723c */ /* 0x000fe200000018a8 */
[----:B------:R-:W1:Y:S04]  /*61f0*/  LDSM.16.M88.4 R136, [R190] ;  /* 0x00000000be88783b */ /* 0x000e680000000200 */
[----:B------:R-:W1:Y:S03]  /*6200*/  LDSM.16.M88.4 R24, [R192+0x2000] ;  /* 0x00200000c018783b */ /* 0x000e660000000200 */
[C---:B---3--:R-:W-:Y:S08]  /*6210*/  HMMA.16816.F32 R28, R32.reuse, R8, R28 ;  /* 0x00000008201c723c */ /* 0x048ff0000000181c */
[----:B------:R-:W-:Y:S01]  /*6220*/  HMMA.16816.F32 R140, R32, R10, R140 ;  /* 0x0000000a208c723c */ /* 0x000fe2000000188c */
[----:B------:R-:W3:Y:S07]  /*6230*/  LDSM.16.M88.4 R8, [R189] ;  /* 0x00000000bd08783b */ /* 0x000eee0000000200 */
[C---:B--2---:R-:W-:Y:S08]  /*6240*/  HMMA.16816.F32 R4, R180.reuse, R20, R4 ;  /* 0x00000014b404723c */ /* 0x044ff00000001804 */
[----:B------:R-:W-:Y:S01]  /*6250*/  HMMA.16816.F32 R16, R180, R22, R16 ;  /* 0x00000016b410723c */ /* 0x000fe20000001810 */
[----:B------:R-:W-:Y:S07]  /*6260*/  LDSM.16.M88.4 R20, [R199+0x9000] ;  /* 0x00900000c714783b */ /* 0x000fee0000000200 */
[C---:B----4-:R-:W-:Y:S08]  /*6270*/  HMMA.16816.F32 R156, R32.reuse, R148, R156 ;  /* 0x00000094209c723c */ /* 0x050ff0000000189c */
[C---:B------:R-:W-:Y:S01]  /*6280*/  HMMA.16816.F32 R152, R32.reuse, R150, R152 ;  /* 0x000000962098723c */ /* 0x040fe20000001898 */
[----:B------:R-:W-:Y:S07]  /*6290*/  LDSM.16.M88.4 R148, [R206+0x4000] ;  /* 0x00400000ce94783b */ /* 0x000fee0000000200 */
[C---:B-----5:R-:W-:Y:S08]  /*62a0*/  HMMA.16816.F32 R172, R32.reuse, R144, R172 ;  /* 0x0000009020ac723c */ /* 0x060ff000000018ac */
[----:B------:R-:W-:Y:S01]  /*62b0*/  HMMA.16816.F32 R168, R32, R146, R168 ;  /* 0x0000009220a8723c */ /* 0x000fe200000018a8 */
[----:B------:R-:W2:Y:S04]  /*62c0*/  LDSM.16.M88.4 R32, [R205+0xa000] ;  /* 0x00a00000cd20783b */ /* 0x000ea80000000200 */
[----:B------:R-:W-:Y:S03]  /*62d0*/  LDSM.16.M88.4 R144, [R187] ;  /* 0x00000000bb90783b */ /* 0x000fe60000000200 */
[C---:B-1----:R-:W-:Y:S08]  /*62e0*/  HMMA.16816.F32 R28, R12.reuse, R136, R28 ;  /* 0x000000880c1c723c */ /* 0x042ff0000000181c */
[----:B------:R-:W-:Y:S01]  /*62f0*/  HMMA.16816.F32 R140, R12, R138, R140 ;  /* 0x0000008a0c8c723c */ /* 0x000fe2000000188c */
[----:B------:R-:W-:Y:S07]  /*6300*/  LDSM.16.M88.4 R136, [R204+0x4000] ;  /* 0x00400000cc88783b */ /* 0x000fee0000000200 */
[C---:B------:R-:W-:Y:S08]  /*6310*/  HMMA.16816.F32 R4, R164.reuse, R24, R4 ;  /* 0x00000018a404723c */ /* 0x040ff00000001804 */
[----:B------:R-:W-:Y:S01]  /*6320*/  HMMA.16816.F32 R16, R164, R26, R16 ;  /* 0x0000001aa410723c */ /* 0x000fe20000001810 */
[----:B------:R-:W-:Y:S07]  /*6330*/  LDSM.16.M88.4 R24, [R202+0x4000] ;  /* 0x00400000ca18783b */ /* 0x000fee0000000200 */
[C---:B---3--:R-:W-:Y:S08]  /*6340*/  HMMA.16816.F32 R156, R12.reuse, R8, R156 ;  /* 0x000000080c9c723c */ /* 0x048ff0000000189c */
[----:B------:R-:W-:Y:S01]  /*6350*/  HMMA.16816.F32 R152, R12, R10, R152 ;  /* 0x0000000a0c98723c */ /* 0x000fe20000001898 */
[----:B------:R-:W1:Y:S07]  /*6360*/  LDSM.16.M88.4 R8, [R192+0x2800] ;  /* 0x00280000c008783b */ /* 0x000e6e0000000200 */
[----:B------:R-:W-:Y:S08]  /*6370*/  HMMA.16816.F32 R28, R180, R176, R28 ;  /* 0x000000b0b41c723c */ /* 0x000ff0000000181c */
[----:B--2---:R-:W-:Y:S08]  /*6380*/  HMMA.16816.F32 R4, R148, R32, R4 ;  /* 0x000000209404723c */ /* 0x004ff00000001804 */
[----:B------:R-:W-:Y:S01]  /*6390*/  HMMA.16816.F32 R140, R180, R178, R140 ;  /* 0x000000b2b48c723c */ /* 0x000fe2000000188c */
[----:B------:R-:W-:Y:S07]  /*63a0*/  LDSM.16.M88.4 R176, [R199+0x9800] ;  /* 0x00980000c7b0783b */ /* 0x000fee0000000200 */
[C---:B------:R-:W-:Y:S08]  /*63b0*/  HMMA.16816.F32 R172, R12.reuse, R160, R172 ;  /* 0x000000a00cac723c */ /* 0x040ff000000018ac */
[----:B------:R-:W-:Y:S01]  /*63c0*/  HMMA.16816.F32 R168, R12, R162, R168 ;  /* 0x000000a20ca8723c */ /* 0x000fe200000018a8 */
[----:B------:R-:W2:Y:S04]  /*63d0*/  LDSM.16.M88.4 R160, [R192+0x3000] ;  /* 0x00300000c0a0783b */ /* 0x000ea80000000200 */
[----:B------:R-:W-:Y:S03]  /*63e0*/  LDSM.16.M88.4 R12, [R201+0x4000] ;  /* 0x00400000c90c783b */ /* 0x000fe60000000200 */
[----:B------:R-:W-:Y:S01]  /*63f0*/  HMMA.16816.F32 R16, R148, R34, R16 ;  /* 0x000000229410723c */ /* 0x000fe20000001810 */
[----:B------:R-:W-:Y:S07]  /*6400*/  LDSM.16.M88.4 R32, [R186] ;  /* 0x00000000ba20783b */ /* 0x000fee0000000200 */
[----:B------:R-:W-:Y:S08]  /*6410*/  HMMA.16816.F32 R156, R180, R20, R156 ;  /* 0x00000014b49c723c */ /* 0x000ff0000000189c */
[----:B-1----:R-:W-:Y:S08]  /*6420*/  HMMA.16816.F32 R28, R164, R8, R28 ;  /* 0x00000008a41c723c */ /* 0x002ff0000000181c */
[----:B------:R-:W-:Y:S08]  /*6430*/  HMMA.16816.F32 R4, R136, R144, R4 ;  /* 0x000000908804723c */ /* 0x000ff00000001804 */
[----:B------:R-:W-:Y:S01]  /*6440*/  HMMA.16816.F32 R140, R164, R10, R140 ;  /* 0x0000000aa48c723c */ /* 0x000fe2000000188c */
[----:B------:R-:W-:Y:S07]  /*6450*/  LDSM.16.M88.4 R8, [R192+0x4000] ;  /* 0x00400000c008783b */ /* 0x000fee0000000200 */
[----:B------:R-:W-:Y:S01]  /*6460*/  HMMA.16816.F32 R16, R136, R146, R16 ;  /* 0x000000928810723c */ /* 0x000fe20000001810 */
[----:B------:R-:W1:Y:S07]  /*6470*/  LDSM.16.M88.4 R144, [R205+0xb000] ;  /* 0x00b00000cd90783b */ /* 0x000e6e0000000200 */
[----:B--2---:R-:W-:Y:S08]  /*6480*/  HMMA.16816.F32 R156, R164, R160, R156 ;  /* 0x000000a0a49c723c */ /* 0x004ff0000000189c */
[----:B------:R-:W-:Y:S08]  /*6490*/  HMMA.16816.F32 R28, R148, R236, R28 ;  /* 0x000000ec941c723c */ /* 0x000ff0000000181c */
[----:B------:R-:W-:Y:S08]  /*64a0*/  HMMA.16816.F32 R4, R24, R232, R4 ;  /* 0x000000e81804723c */ /* 0x000ff00000001804 */
[----:B------:R-:W-:Y:S08]  /*64b0*/  HMMA.16816.F32 R140, R148, R238, R140 ;  /* 0x000000ee948c723c */ /* 0x000ff0000000188c */
[----:B------:R-:W-:Y:S01]  /*64c0*/  HMMA.16816.F32 R16, R24, R234, R16 ;  /* 0x000000ea1810723c */ /* 0x000fe20000001810 */
[----:B------:R-:W2:Y:S07]  /*64d0*/  LDSM.16.M88.4 R232, [R185] ;  /* 0x00000000b9e8783b */ /* 0x000eae0000000200 */
[----:B------:R-:W-:Y:S01]  /*64e0*/  HMMA.16816.F32 R152, R180, R22, R152 ;  /* 0x00000016b498723c */ /* 0x000fe20000001898 */
[----:B------:R-:W3:Y:S07]  /*64f0*/  LDSM.16.M88.4 R20, [R199+0xa800] ;  /* 0x00a80000c714783b */ /* 0x000eee0000000200 */
[----:B-1----:R-:W-:Y:S08]  /*6500*/  HMMA.16816.F32 R156, R148, R144, R156 ;  /* 0x00000090949c723c */ /* 0x002ff0000000189c */
[----:B------:R-:W-:Y:S08]  /*6510*/  HMMA.16816.F32 R28, R136, R32, R28 ;  /* 0x00000020881c723c */ /* 0x000ff0000000181c */
[----:B------:R-:W-:Y:S08]  /*6520*/  HMMA.16816.F32 R4, R12, R8, R4 ;  /* 0x000000080c04723c */ /* 0x000ff00000001804 */
[----:B------:R-:W-:Y:S01]  /*6530*/  HMMA.16816.F32 R140, R136, R34, R140 ;  /* 0x00000022888c723c */ /* 0x000fe2000000188c */
[----:B------:R-:W1:Y:S07]  /*6540*/  LDSM.16.M88.4 R32, [R192+0x3800] ;  /* 0x00380000c020783b */ /* 0x000e6e0000000200 */
        /* <DEDUP_REMOVED lines=9> */
[----:B------:R-:W1:Y:S02]  /*65e0*/  MUFU.TANH R145, R145 ;  /* 0x0000009100917308 */ /* 0x000e640000002400 */
[----:B------:R-:W4:Y:S03]  /*65f0*/  LDSM.16.M88.4 R4, [R205+0xb800] ;  /* 0x00b80000cd04783b */ /* 0x000f260000000200 */
[----:B------:R-:W-:Y:S03]  /*6600*/  HMMA.16816.F32 R152, R164, R162, R152 ;  /* 0x000000a2a498723c */ /* 0x000fe60000001898 */
[----:B------:R-:W1:Y:S05]  /*6610*/  MUFU.TANH R160, R160 ;  /* 0x000000a000a07308 */ /* 0x000e6a0000002400 */
[----:B--2---:R-:W-:Y:S01]  /*6620*/  HMMA.16816.F32 R156, R136, R232, R156 ;  /* 0x000000e8889c723c */ /* 0x004fe2000000189c */
[----:B------:R-:W-:-:S02]  /*6630*/  FMUL.FTZ R161, R16, c[0x0][0x2ec] ;  /* 0x0000bb0010a17a20 */ /* 0x000fc40000410000 */
[----:B------:R-:W-:Y:S05]  /*6640*/  MUFU.TANH R135, R135 ;  /* 0x0000008700877308 */ /* 0x000fea0000002400 */
[----:B---3--:R-:W-:Y:S03]  /*6650*/  HMMA.16816.F32 R28, R24, R20, R28 ;  /* 0x00000014181c723c */ /* 0x008fe6000000181c */
[----:B------:R-:W2:Y:S05]  /*6660*/  MUFU.TANH R161, R161 ;  /* 0x000000a100a17308 */ /* 0x000eaa0000002400 */
[----:B-1----:R-:W-:Y:S03]  /*6670*/  HMMA.16816.F32 R172, R164, R32, R172 ;  /* 0x00000020a4ac723c */ /* 0x002fe600000018ac */
[----:B------:R-:W-:Y:S04]  /*6680*/  MUFU.TANH R144, R144 ;  /* 0x0000009000907308 */ /* 0x000fe80000002400 */
[----:B------:R-:W-:Y:S01]  /*6690*/  FMUL.FTZ R32, R18, c[0x0][0x2ec] ;  /* 0x0000bb0012207a20 */ /* 0x000fe20000410000 */
[----:B------:R-:W-:Y:S05]  /*66a0*/  HMMA.16816.F32 R152, R148, R146, R152 ;  /* 0x000000929498723c */ /* 0x000fea0000001898 */
[----:B------:R-:W1:Y:S02]  /*66b0*/  MUFU.TANH R32, R32 ;  /* 0x0000002000207308 */ /* 0x000e640000002400 */
[----:B------:R-:W-:Y:S01]  /*66c0*/  FMUL.FTZ R146, R17, c[0x0][0x2ec] ;  /* 0x0000bb0011927a20 */ /* 0x000fe20000410000 */
[----:B----4-:R-:W-:Y:S05]  /*66d0*/  HMMA.16816.F32 R156, R24, R8, R156 ;  /* 0x00000008189c723c */ /* 0x010fea000000189c */
[----:B------:R-:W3:Y:S02]  /*66e0*/  MUFU.TANH R146, R146 ;  /* 0x0000009200927308 */ /* 0x000ee40000002400 */
[----:B------:R-:W-:Y:S01]  /*66f0*/  FMUL.FTZ R8, R19, c[0x0][0x2ec] ;  /* 0x0000bb0013087a20 */ /* 0x000fe20000410000 */
[----:B-----5:R-:W-:Y:S01]  /*6700*/  HMMA.16816.F32 R28, R12, R168, R28 ;  /* 0x000000a80c1c723c */ /* 0x020fe2000000181c */
[----:B------:R-:W4:Y:S04]  /*6710*/  LDSM.16.M88.4 R16, [R184] ;  /* 0x00000000b810783b */ /* 0x000f280000000200 */
[----:B------:R-:W5:Y:S03]  /*6720*/  MUFU.TANH R8, R8 ;  /* 0x0000000800087308 */ /* 0x000f660000002400 */
[----:B------:R-:W-:Y:S01]  /*6730*/  HMMA.16816.F32 R176, R164, R34, R176 ;  /* 0x00000022a4b0723c */ /* 0x000fe200000018b0 */
[----:B------:R-:W1:Y:S07]  /*6740*/  S2R R35, SR_TID.X ;  /* 0x0000000000237919 */ /* 0x000e6e0000002100 */
[----:B------:R-:W-:Y:S08]  /*6750*/  HMMA.16816.F32 R172, R148, R4, R172 ;  /* 0x0000000494ac723c */ /* 0x000ff000000018ac */
[----:B------:R-:W-:Y:S01]  /*6760*/  FMUL.FTZ R9, R28, c[0x0][0x2ec] ;  /* 0x0000bb001c097a20 */ /* 0x000fe20000410000 */
[----:B------:R-:W-:Y:S01]  /*6770*/  HMMA.16816.F32 R152, R136, R234, R152 ;  /* 0x000000ea8898723c */ /* 0x000fe20000001898 */
[----:B------:R-:W-:-:S02]  /*6780*/  FMUL.FTZ R33, R29, c[0x0][0x2ec] ;  /* 0x0000bb001d217a20 */ /* 0x000fc40000410000 */
[----:B------:R-:W-:Y:S02]  /*6790*/  FMUL.FTZ R147, R30, c[0x0][0x2ec] ;  /* 0x0000bb001e937a20 */ /* 0x000fe40000410000 */
[----:B------:R-:W-:Y:S01]  /*67a0*/  FMUL.FTZ R34, R31, c[0x0][0x2ec] ;  /* 0x0000bb001f227a20 */ /* 0x000fe20000410000 */
[----:B------:R-:W1:Y:S01]  /*67b0*/  MUFU.TANH R9, R9 ;  /* 0x0000000900097308 */ /* 0x000e620000002400 */
[----:B------:R-:W1:Y:S01]  /*67c0*/  LDSM.16.M88.4 R28, [R199+0xb800] ;  /* 0x00b80000c71c783b */ /* 0x000e620000000200 */
[----:B------:R-:W-:Y:S03]  /*67d0*/  HMMA.16816.F32 R176, R148, R6, R176 ;  /* 0x0000000694b0723c */ /* 0x000fe600000018b0 */
[----:B------:R-:W-:Y:S03]  /*67e0*/  LDSM.16.M88.4 R4, [R192+0x5800] ;  /* 0x00580000c004783b */ /* 0x000fe60000000200 */
[----:B------:R-:W1:Y:S02]  /*67f0*/  MUFU.TANH R147, R147 ;  /* 0x0000009300937308 */ /* 0x000e640000002400 */
[----:B------:R-:W-:Y:S01]  /*6800*/  HMMA.16816.F32 R140, R24, R22, R140 ;  /* 0x00000016188c723c */ /* 0x000fe2000000188c */
[----:B------:R-:W2:Y:S01]  /*6810*/  LDSM.16.M88.4 R20, [R192+0x5000] ;  /* 0x00500000c014783b */ /* 0x000ea20000000200 */
[----:B------:R-:W-:-:S04]  /*6820*/  DEPBAR.LE SB0, 0x0 ;  /* 0x000080000000791a */ /* 0x000fc80000000000 */
[----:B------:R-:W1:Y:S02]  /*6830*/  MUFU.TANH R33, R33 ;  /* 0x0000002100217308 */ /* 0x000e640000002400 */
[----:B----4-:R-:W-:Y:S06]  /*6840*/  HMMA.16816.F32 R172, R136, R16, R172 ;  /* 0x0000001088ac723c */ /* 0x010fec00000018ac */
[----:B------:R-:W4:Y:S02]  /*6850*/  MUFU.TANH R34, R34 ;  /* 0x0000002200227308 */ /* 0x000f240000002400 */
[----:B------:R-:W-:Y:S08]  /*6860*/  HMMA.16816.F32 R152, R24, R10, R152 ;  /* 0x0000000a1898723c */ /* 0x000ff00000001898 */
[----:B------:R-:W-:Y:S08]  /*6870*/  HMMA.16816.F32 R176, R136, R18, R176 ;  /* 0x0000001288b0723c */ /* 0x000ff000000018b0 */
[----:B-1----:R-:W-:Y:S08]  /*6880*/  HMMA.16816.F32 R172, R24, R28, R172 ;  /* 0x0000001c18ac723c */ /* 0x002ff000000018ac */
[C---:B------:R-:W-:Y:S08]  /*6890*/  HMMA.16816.F32 R140, R12.reuse, R170, R140 ;  /* 0x000000aa0c8c723c */ /* 0x040ff0000000188c */
[C---:B--2---:R-:W-:Y:S07]  /*68a0*/  HMMA.16816.F32 R152, R12.reuse, R22, R152 ;  /* 0x000000160c98723c */ /* 0x044fee0000001898 */
[----:B------:R-:W-:Y:S01]  /*68b0*/  IMAD.SHL.U32 R23, R35, 0x2, RZ ;  /* 0x0000000223177824 */ /* 0x000fe200078e00ff */
[----:B------:R-:W-:Y:S04]  /*68c0*/  HMMA.16816.F32 R156, R12, R20, R156 ;  /* 0x000000140c9c723c */ /* 0x000fe8000000189c */
[----:B------:R-:W-:-:S04]  /*68d0*/  LOP3.LUT R23, R23, 0x6, RZ, 0xc0, !PT ;  /* 0x0000000617177812 */ /* 0x000fc800078ec0ff */
[----:B------:R-:W-:Y:S01]  /*68e0*/  HMMA.16816.F32 R176, R24, R30, R176 ;  /* 0x0000001e18b0723c */ /* 0x000fe200000018b0 */
[----:B------:R-:W-:Y:S02]  /*68f0*/  IMAD R19, R0, 0x40, R23 ;  /* 0x0000004000137824 */ /* 0x000fe400078e0217 */
[----:B------:R-:W-:Y:S02]  /*6900*/  FMUL.FTZ R20, R140, c[0x0][0x2ec] ;  /* 0x0000bb008c147a20 */ /* 0x000fe40000410000 */
[----:B------:R-:W-:Y:S01]  /*6910*/  FMUL.FTZ R10, R141, c[0x0][0x2ec] ;  /* 0x0000bb008d0a7a20 */ /* 0x000fe20000410000 */
[C---:B------:R-:W-:Y:S01]  /*6920*/  IADD3 R29, R19.reuse, 0x1, RZ ;  /* 0x00000001131d7810 */ /* 0x040fe20007ffe0ff */
[----:B------:R-:W-:Y:S01]  /*6930*/  FMUL.FTZ R11, R142, c[0x0][0x2ec] ;  /* 0x0000bb008e0b7a20 */ /* 0x000fe20000410000 */
[C---:B------:R-:W-:Y:S01]  /*6940*/  HMMA.16816.F32 R172, R12.reuse, R4, R172 ;  /* 0x000000040cac723c */ /* 0x040fe200000018ac */
[----:B------:R-:W-:Y:S01]  /*6950*/  IADD3 R23, R19, 0x8, RZ ;  /* 0x0000000813177810 */ /* 0x000fe20007ffe0ff */
[----:B------:R-:W-:Y:S01]  /*6960*/  FMUL.FTZ R21, R143, c[0x0][0x2ec] ;  /* 0x0000bb008f157a20 */ /* 0x000fe20000410000 */
[C---:B------:R-:W-:Y:S01]  /*6970*/  ISETP.GE.AND P4, PT, R29.reuse, R134, PT ;  /* 0x000000861d00720c */ /* 0x040fe20003f86270 */
[----:B------:R-:W1:Y:S01]  /*6980*/  MUFU.TANH R20, R20 ;  /* 0x0000001400147308 */ /* 0x000e620000002400 */
[----:B------:R-:W-:Y:S01]  /*6990*/  ISETP.GE.AND P5, PT, R29, R2, PT ;  /* 0x000000021d00720c */ /* 0x000fe20003fa6270 */
[----:B------:R-:W-:Y:S01]  /*69a0*/  FMUL.FTZ R153, R153, c[0x0][0x2ec] ;  /* 0x0000bb0099997a20 */ /* 0x000fe20000410000 */
[C---:B------:R-:W-:Y:S01]  /*69b0*/  ISETP.GE.AND P6, PT, R23.reuse, R134, PT ;  /* 0x000000861700720c */ /* 0x040fe20003fc6270 */
[----:B------:R-:W-:Y:S01]  /*69c0*/  FMUL.FTZ R16, R156, c[0x0][0x2ec] ;  /* 0x0000bb009c107a20 */ /* 0x000fe20000410000 */
[----:B------:R-:W-:Y:S01]  /*69d0*/  ISETP.GE.AND P0, PT, R23, R2, PT ;  /* 0x000000021700720c */ /* 0x000fe20003f06270 */
[----:B------:R-:W-:Y:S01]  /*69e0*/  FMUL.FTZ R17, R157, c[0x0][0x2ec] ;  /* 0x0000bb009d117a20 */ /* 0x000fe20000410000 */
[----:B------:R-:W-:Y:S01]  /*69f0*/  IADD3 R23, R19, 0x9, RZ ;  /* 0x0000000913177810 */ /* 0x000fe20007ffe0ff */
[----:B------:R-:W-:Y:S01]  /*6a00*/  MUFU.TANH R10, R10 ;  /* 0x0000000a000a7308 */ /* 0x000fe20000002400 */
[----:B------:R-:W-:Y:S01]  /*6a10*/  FSEL R4, R145, -INF , !P4 ;  /* 0xff80000091047808 */ /* 0x000fe20006000000 */
[----:B------:R-:W-:Y:S01]  /*6a20*/  FMUL.FTZ R158, R158, c[0x0][0x2ec] ;  /* 0x0000bb009e9e7a20 */ /* 0x000fe20000410000 */
[----:B------:R-:W-:Y:S01]  /*6a30*/  FSEL R5, R160, -INF , !P5 ;  /* 0xff800000a0057808 */ /* 0x000fe20006800000 */
[----:B------:R-:W-:Y:S01]  /*6a40*/  HMMA.16816.F32 R176, R12, R6, R176 ;  /* 0x000000060cb0723c */ /* 0x000fe200000018b0 */
[----:B------:R-:W-:Y:S01]  /*6a50*/  ISETP.GE.AND P4, PT, R23, R134, PT ;  /* 0x000000861700720c */ /* 0x000fe20003f86270 */
[----:B------:R-:W-:Y:S01]  /*6a60*/  FMUL.FTZ R159, R159, c[0x0][0x2ec] ;  /* 0x0000bb009f9f7a20 */ /* 0x000fe20000410000 */
[----:B------:R-:W-:Y:S01]  /*6a70*/  ISETP.GE.AND P5, PT, R23, R2, PT ;  /* 0x000000021700720c */ /* 0x000fe20003fa6270 */
[----:B------:R-:W2:Y:S01]  /*6a80*/  MUFU.TANH R11, R11 ;  /* 0x0000000b000b7308 */ /* 0x000ea20000002400 */
[----:B------:R-:W-:Y:S01]  /*6a90*/  IADD3 R23, R19, 0x10, RZ ;  /* 0x0000001013177810 */ /* 0x000fe20007ffe0ff */
[----:B------:R-:W-:Y:S01]  /*6aa0*/  FMUL.FTZ R152, R152, c[0x0][0x2ec] ;  /* 0x0000bb0098987a20 */ /* 0x000fe20000410000 */
[----:B------:R-:W-:Y:S01]  /*6ab0*/  FSEL R18, R161, -INF , !P6 ;  /* 0xff800000a1127808 */ /* 0x000fe20007000000 */
[----:B------:R-:W-:Y:S01]  /*6ac0*/  FMUL.FTZ R156, R173, c[0x0][0x2ec] ;  /* 0x0000bb00ad9c7a20 */ /* 0x000fe20000410000 */
[----:B------:R-:W-:Y:S01]  /*6ad0*/  FSEL R31, R32, -INF , !P0 ;  /* 0xff800000201f7808 */ /* 0x000fe20004000000 */
[----:B------:R-:W-:Y:S01]  /*6ae0*/  FMUL.FTZ R154, R154, c[0x0][0x2ec] ;  /* 0x0000bb009a9a7a20 */ /* 0x000fe20000410000 */
[C---:B------:R-:W-:Y:S01]  /*6af0*/  ISETP.GE.AND P6, PT, R23.reuse, R134, PT ;  /* 0x000000861700720c */ /* 0x040fe20003fc6270 */
[----:B------:R-:W1:Y:S01]  /*6b00*/  MUFU.TANH R21, R21 ;  /* 0x0000001500157308 */ /* 0x000e620000002400 */
[----:B------:R-:W-:Y:S01]  /*6b10*/  ISETP.GE.AND P0, PT, R23, R2, PT ;  /* 0x000000021700720c */ /* 0x000fe20003f06270 */
[----:B------:R-:W-:Y:S01]  /*6b20*/  FMUL.FTZ R155, R155, c[0x0][0x2ec] ;  /* 0x0000bb009b9b7a20 */ /* 0x000fe20000410000 */
[----:B------:R-:W-:Y:S01]  /*6b30*/  IADD3 R23, R19, 0x11, RZ ;  /* 0x0000001113177810 */ /* 0x000fe20007ffe0ff */
[----:B------:R-:W-:Y:S01]  /*6b40*/  FMUL.FTZ R141, R175, c[0x0][0x2ec] ;  /* 0x0000bb00af8d7a20 */ /* 0x000fe20000410000 */
[----:B---3--:R-:W-:-:S02]  /*6b50*/  FSEL R146, R146, -INF , !P4 ;  /* 0xff80000092927808 */ /* 0x008fc40006000000 */
[----:B-----5:R-:W-:Y:S01]  /*6b60*/  FSEL R29, R8, -INF , !P5 ;  /* 0xff800000081d7808 */ /* 0x020fe20006800000 */
[----:B------:R-:W3:Y:S01]  /*6b70*/  MUFU.TANH R16, R16 ;  /* 0x0000001000107308 */ /* 0x000ee20000002400 */
[----:B------:R-:W-:Y:S02]  /*6b80*/  IADD3 R25, R19, 0x18, RZ ;  /* 0x0000001813197810 */ /* 0x000fe40007ffe0ff */
        /* <DEDUP_REMOVED lines=9> */
[----:B------:R-:W-:Y:S01]  /*6c20*/  FMUL.FTZ R151, R179, c[0x0][0x2ec] ;  /* 0x0000bb00b3977a20 */ /* 0x000fe20000410000 */
[----:B------:R-:W-:-:S02]  /*6c30*/  ISETP.GE.AND P6, PT, R25, R134, PT ;  /* 0x000000861900720c */ /* 0x000fc40003fc6270 */
[----:B------:R-:W-:Y:S01]  /*6c40*/  ISETP.GE.AND P0, PT, R25, R2, PT ;  /* 0x000000021900720c */ /* 0x000fe20003f06270 */
[----:B------:R5:W3:Y:S01]  /*6c50*/  MUFU.TANH R169, R158 ;  /* 0x0000009e00a97308 */ /* 0x000ae20000002400 */
[----:B------:R-:W-:Y:S02]  /*6c60*/  FSEL R22, R33, -INF , !P4 ;  /* 0xff80000021167808 */ /* 0x000fe40006000000 */
[----:B----4-:R-:W-:Y:S02]  /*6c70*/  FSEL R25, R34, -INF , !P5 ;  /* 0xff80000022197808 */ /* 0x010fe40006800000 */
[C---:B------:R-:W-:Y:S02]  /*6c80*/  ISETP.GE.AND P4, PT, R23.reuse, R134, PT ;  /* 0x000000861700720c */ /* 0x040fe40003f86270 */
[----:B------:R-:W-:Y:S01]  /*6c90*/  ISETP.GE.AND P5, PT, R23, R2, PT ;  /* 0x000000021700720c */ /* 0x000fe20003fa6270 */
[----:B------:R4:W3:Y:S01]  /*6ca0*/  MUFU.TANH R168, R153 ;  /* 0x0000009900a87308 */ /* 0x0008e20000002400 */
[----:B------:R-:W-:-:S02]  /*6cb0*/  IADD3 R9, R19, 0x20, RZ ;  /* 0x0000002013097810 */ /* 0x000fc40007ffe0ff */
[----:B------:R-:W-:Y:S02]  /*6cc0*/  IADD3 R7, R19, 0x21, RZ ;  /* 0x0000002113077810 */ /* 0x000fe40007ffe0ff */
[----:B-1----:R-:W-:Y:S02]  /*6cd0*/  FSEL R24, R20, -INF , !P6 ;  /* 0xff80000014187808 */ /* 0x002fe40007000000 */
[----:B--2---:R-:W-:Y:S01]  /*6ce0*/  FSEL R23, R11, -INF , !P0 ;  /* 0xff8000000b177808 */ /* 0x004fe20004000000 */
[----:B------:R-:W-:Y:S01]  /*6cf0*/  MUFU.TANH R156, R156 ;  /* 0x0000009c009c7308 */ /* 0x000fe20000002400 */
[----:B------:R-:W-:Y:S01]  /*6d00*/  FSEL R20, R10, -INF , !P4 ;  /* 0xff8000000a147808 */ /* 0x000fe20006000000 */
[----:B-----5:R-:W-:Y:S01]  /*6d10*/  FMUL.FTZ R158, R172, c[0x0][0x2ec] ;  /* 0x0000bb00ac9e7a20 */ /* 0x020fe20000410000 */
[----:B------:R-:W-:Y:S02]  /*6d20*/  FSEL R21, R21, -INF , !P5 ;  /* 0xff80000015157808 */ /* 0x000fe40006800000 */
[----:B------:R-:W-:-:S02]  /*6d30*/  ISETP.GE.AND P6, PT, R9, R134, PT ;  /* 0x000000860900720c */ /* 0x000fc40003fc6270 */
[----:B------:R-:W-:Y:S01]  /*6d40*/  ISETP.GE.AND P0, PT, R9, R2, PT ;  /* 0x000000020900720c */ /* 0x000fe20003f06270 */
[----:B------:R-:W1:Y:S01]  /*6d50*/  MUFU.TANH R167, R159 ;  /* 0x0000009f00a77308 */ /* 0x000e620000002400 */
[C---:B------:R-:W-:Y:S01]  /*6d60*/  ISETP.GE.AND P4, PT, R7.reuse, R134, PT ;  /* 0x000000860700720c */ /* 0x040fe20003f86270 */
[----:B----4-:R-:W-:Y:S01]  /*6d70*/  FMUL.FTZ R153, R174, c[0x0][0x2ec] ;  /* 0x0000bb00ae997a20 */ /* 0x010fe20000410000 */
[----:B------:R-:W-:Y:S02]  /*6d80*/  ISETP.GE.AND P5, PT, R7, R2, PT ;  /* 0x000000020700720c */ /* 0x000fe40003fa6270 */
[C---:B------:R-:W-:Y:S02]  /*6d90*/  IADD3 R9, R19.reuse, 0x28, RZ ;  /* 0x0000002813097810 */ /* 0x040fe40007ffe0ff */
[----:B------:R-:W-:Y:S01]  /*6da0*/  IADD3 R7, R19, 0x29, RZ ;  /* 0x0000002913077810 */ /* 0x000fe20007ffe0ff */
[----:B------:R-:W2:Y:S01]  /*6db0*/  MUFU.TANH R170, R152 ;  /* 0x0000009800aa7308 */ /* 0x000ea20000002400 */
[----:B---3--:R-:W-:-:S02]  /*6dc0*/  FSEL R174, R16, -INF , !P6 ;  /* 0xff80000010ae7808 */ /* 0x008fc40007000000 */
[----:B------:R-:W-:Y:S02]  /*6dd0*/  FSEL R169, R169, -INF , !P0 ;  /* 0xff800000a9a97808 */ /* 0x000fe40004000000 */
[----:B------:R-:W-:Y:S02]  /*6de0*/  FSEL R172, R17, -INF , !P4 ;  /* 0xff80000011ac7808 */ /* 0x000fe40006000000 */
[C---:B------:R-:W-:Y:S01]  /*6df0*/  ISETP.GE.AND P6, PT, R9.reuse, R134, PT ;  /* 0x000000860900720c */ /* 0x040fe20003fc6270 */
[----:B------:R-:W3:Y:S01]  /*6e00*/  MUFU.TANH R165, R154 ;  /* 0x0000009a00a57308 */ /* 0x000ee20000002400 */
[----:B------:R-:W-:Y:S02]  /*6e10*/  ISETP.GE.AND P0, PT, R9, R2, PT ;  /* 0x000000020900720c */ /* 0x000fe40003f06270 */
[----:B------:R-:W-:Y:S02]  /*6e20*/  ISETP.GE.AND P4, PT, R7, R134, PT ;  /* 0x000000860700720c */ /* 0x000fe40003f86270 */
[----:B------:R-:W-:-:S02]  /*6e30*/  IADD3 R9, R19, 0x31, RZ ;  /* 0x0000003113097810 */ /* 0x000fc40007ffe0ff */
[----:B------:R-:W-:Y:S01]  /*6e40*/  FSEL R168, R168, -INF , !P4 ;  /* 0xff800000a8a87808 */ /* 0x000fe20006000000 */
[----:B------:R-:W4:Y:S01]  /*6e50*/  MUFU.TANH R163, R155 ;  /* 0x0000009b00a37308 */ /* 0x000f220000002400 */
[-C--:B------:R-:W-:Y:S02]  /*6e60*/  ISETP.GE.AND P4, PT, R9, R134.reuse, PT ;  /* 0x000000860900720c */ /* 0x080fe40003f86270 */
[----:B-1----:R-:W-:Y:S02]  /*6e70*/  FSEL R167, R167, -INF , !P5 ;  /* 0xff800000a7a77808 */ /* 0x002fe40006800000 */
[----:B------:R-:W-:Y:S02]  /*6e80*/  FSEL R156, R156, -INF , !P4 ;  /* 0xff8000009c9c7808 */ /* 0x000fe40006000000 */
[----:B------:R-:W-:Y:S01]  /*6e90*/  ISETP.GE.AND P4, PT, R19, R134, PT ;  /* 0x000000861300720c */ /* 0x000fe20003f86270 */
[----:B------:R-:W1:Y:S01]  /*6ea0*/  MUFU.TANH R158, R158 ;  /* 0x0000009e009e7308 */ /* 0x000e620000002400 */
[----:B------:R-:W-:-:S02]  /*6eb0*/  ISETP.GE.AND P5, PT, R7, R2, PT ;  /* 0x000000020700720c */ /* 0x000fc40003fa6270 */
[----:B------:R-:W-:Y:S02]  /*6ec0*/  IADD3 R7, R19, 0x30, RZ ;  /* 0x0000003013077810 */ /* 0x000fe40007ffe0ff */
[----:B------:R-:W-:Y:S02]  /*6ed0*/  FSEL R135, R135, -INF , !P4 ;  /* 0xff80000087877808 */ /* 0x000fe40006000000 */
[----:B--2---:R-:W-:Y:S01]  /*6ee0*/  FSEL R170, R170, -INF , !P6 ;  /* 0xff800000aaaa7808 */ /* 0x004fe20007000000 */
[----:B------:R-:W2:Y:S01]  /*6ef0*/  MUFU.TANH R153, R153 ;  /* 0x0000009900997308 */ /* 0x000ea20000002400 */
[----:B---3--:R-:W-:Y:S02]  /*6f00*/  FSEL R165, R165, -INF , !P0 ;  /* 0xff800000a5a57808 */ /* 0x008fe40004000000 */
[----:B------:R-:W-:Y:S02]  /*6f10*/  ISETP.GE.AND P4, PT, R133, 0x3, PT ;  /* 0x000000038500780c */ /* 0x000fe40003f86270 */
[----:B------:R-:W-:-:S02]  /*6f20*/  ISETP.GE.AND P6, PT, R7, R134, PT ;  /* 0x000000860700720c */ /* 0x000fc40003fc6270 */
[-C--:B------:R-:W-:Y:S01]  /*6f30*/  ISETP.GE.AND P0, PT, R7, R2.reuse, PT ;  /* 0x000000020700720c */ /* 0x080fe20003f06270 */
[----:B------:R-:W3:Y:S01]  /*6f40*/  MUFU.TANH R141, R141 ;  /* 0x0000008d008d7308 */ /* 0x000ee20000002400 */
[----:B------:R-:W-:Y:S02]  /*6f50*/  IADD3 R7, R19, 0x38, RZ ;  /* 0x0000003813077810 */ /* 0x000fe40007ffe0ff */
[----:B----4-:R-:W-:Y:S02]  /*6f60*/  FSEL R163, R163, -INF , !P5 ;  /* 0xff800000a3a37808 */ /* 0x010fe40006800000 */
[----:B-1----:R-:W-:Y:S01]  /*6f70*/  FSEL R158, R158, -INF , !P6 ;  /* 0xff8000009e9e7808 */ /* 0x002fe20007000000 */
[----:B------:R-:W-:Y:S01]  /*6f80*/  BAR.SYNC.DEFER_BLOCKING 0x0 ;  /* 0x0000000000007b1d */ /* 0x000fe20000010000 */
[----:B------:R-:W-:Y:S02]  /*6f90*/  ISETP.GE.AND P5, PT, R9, R2, PT ;  /* 0x000000020900720c */ /* 0x000fe40003fa6270 */
[----:B--2---:R-:W-:-:S02]  /*6fa0*/  FSEL R153, R153, -INF , !P0 ;  /* 0xff80000099997808 */ /* 0x004fc40004000000 */
[C---:B------:R-:W-:Y:S01]  /*6fb0*/  ISETP.GE.AND P6, PT, R7.reuse, R134, PT ;  /* 0x000000860700720c */ /* 0x040fe20003fc6270 */
[----:B------:R-:W1:Y:S01]  /*6fc0*/  MUFU.TANH R142, R142 ;  /* 0x0000008e008e7308 */ /* 0x000e620000002400 */
[-C--:B------:R-:W-:Y:S02]  /*6fd0*/  ISETP.GE.AND P0, PT, R7, R2.reuse, PT ;  /* 0x000000020700720c */ /* 0x080fe40003f06270 */
[----:B------:R-:W-:Y:S02]  /*6fe0*/  IADD3 R7, R19, 0x39, RZ ;  /* 0x0000003913077810 */ /* 0x000fe40007ffe0ff */
[----:B---3--:R-:W-:Y:S02]  /*6ff0*/  FSEL R141, R141, -INF , !P5 ;  /* 0xff8000008d8d7808 */ /* 0x008fe40006800000 */
[----:B------:R-:W-:Y:S01]  /*7000*/  ISETP.GE.AND P5, PT, R19, R2, PT ;  /* 0x000000021300720c */ /* 0x000fe20003fa6270 */
[----:B------:R-:W2:Y:S03]  /*7010*/  MUFU.TANH R143, R143 ;  /* 0x0000008f008f7308 */ /* 0x000ea60000002400 */
[----:B------:R-:W-:-:S05]  /*7020*/  FSEL R144, R144, -INF , !P5 ;  /* 0xff80000090907808 */ /* 0x000fca0006800000 */
[----:B------:R-:W3:Y:S01]  /*7030*/  MUFU.TANH R140, R140 ;  /* 0x0000008c008c7308 */ /* 0x000ee20000002400 */
[----:B-1----:R-:W-:Y:S02]  /*7040*/  FSEL R142, R142, -INF , !P6 ;  /* 0xff8000008e8e7808 */ /* 0x002fe40007000000 */
[----:B------:R-:W-:-:S05]  /*7050*/  ISETP.GE.AND P6, PT, R7, R134, PT ;  /* 0x000000860700720c */ /* 0x000fca0003fc6270 */
[----:B------:R-:W1:Y:S01]  /*7060*/  MUFU.TANH R151, R151 ;  /* 0x0000009700977308 */ /* 0x000e620000002400 */
[----:B--2---:R-:W-:Y:S02]  /*7070*/  FSEL R143, R143, -INF , !P0 ;  /* 0xff8000008f8f7808 */ /* 0x004fe40004000000 */
[----:B------:R-:W-:Y:S02]  /*7080*/  ISETP.GE.AND P0, PT, R7, R2, PT ;  /* 0x000000020700720c */ /* 0x000fe40003f06270 */
[----:B---3--:R-:W-:Y:S02]  /*7090*/  FSEL R140, R140, -INF , !P6 ;  /* 0xff8000008c8c7808 */ /* 0x008fe40007000000 */
[----:B-1----:R-:W-:Y:S01]  /*70a0*/  FSEL R151, R151, -INF , !P0 ;  /* 0xff80000097977808 */ /* 0x002fe20004000000 */
        /* <DEDUP_REMOVED lines=101> */
.L_x_543:
[----:B------:R-:W-:Y:S05]  /*7700*/  BSYNC B0 ;  /* 0x0000000000007941 */ /* 0x000fea0003800000 */
.L_x_542:
[----:B------:R-:W0:Y:S02]  /*7710*/  LDGDEPBAR ;  /* 0x00000000000079af */ /* 0x000e240000000000 */
.L_x_541:
[----:B--2---:R-:W-:Y:S01]  /*7720*/  FMNMX.FTZ R6, R3, R144, !PT ;  /* 0x0000009003067209 */ /* 0x004fe20007810000 */
        /* <DEDUP_REMOVED lines=51> */
[----:B------:R-:W-:-:S02]  /*7a60*/  FFMA.FTZ R145, R144, c[0x0][0x23c], -R154 ;  /* 0x00008f0090917a23 */ /* 0x000fc4000001089a */
[----:B------:R-:W-:Y:S01]  /*7a70*/  FFMA.FTZ R144, R5, c[0x0][0x23c], -R154 ;  /* 0x00008f0005907a23 */ /* 0x000fe2000001089a */
[----:B------:R-:W-:Y:S01]  /*7a80*/  FSEL R5, R134, RZ, P1 ;  /* 0x000000ff86057208 */ /* 0x000fe20000800000 */
[----:B------:R-:W-:Y:S02]  /*7a90*/  FFMA.FTZ R148, R4, c[0x0][0x23c], -R155 ;  /* 0x00008f0004947a23 */ /* 0x000fe4000001089b */
[----:B------:R-:W-:Y:S01]  /*7aa0*/  FADD.FTZ R6, R3, -R6 ;  /* 0x8000000603067221 */ /* 0x000fe20000010000 */
[----:B------:R-:W-:Y:S01]  /*7ab0*/  MUFU.EX2 R145, R145 ;  /* 0x0000009100917308 */ /* 0x000fe20000000800 */
[----:B------:R-:W-:Y:S02]  /*7ac0*/  FADD.FTZ R4, R132, -R5 ;  /* 0x8000000584047221 */ /* 0x000fe40000010000 */
[--C-:B------:R-:W-:Y:S02]  /*7ad0*/  FFMA.FTZ R149, R135, c[0x0][0x23c], -R155.reuse ;  /* 0x00008f0087957a23 */ /* 0x100fe4000001089b */
[----:B------:R-:W-:-:S02]  /*7ae0*/  FFMA.FTZ R147, R18, c[0x0][0x23c], -R155 ;  /* 0x00008f0012937a23 */ /* 0x000fc4000001089b */
[--C-:B------:R-:W-:Y:S01]  /*7af0*/  FFMA.FTZ R146, R146, c[0x0][0x23c], -R155.reuse ;  /* 0x00008f0092927a23 */ /* 0x100fe2000001089b */
[----:B------:R-:W-:Y:S01]  /*7b00*/  MUFU.EX2 R148, R148 ;  /* 0x0000009400947308 */ /* 0x000fe20000000800 */
[--C-:B------:R-:W-:Y:S01]  /*7b10*/  FFMA.FTZ R135, R31, c[0x0][0x23c], -R154.reuse ;  /* 0x00008f001f877a23 */ /* 0x100fe2000001089a */
[----:B------:R-:W1:Y:S01]  /*7b20*/  LDSM.16.MT88.4 R16, [R200+0xc000] ;  /* 0x00c00000c810783b */ /* 0x000e620000004200 */
[----:B------:R-:W-:Y:S02]  /*7b30*/  FFMA.FTZ R132, R29, c[0x0][0x23c], -R154 ;  /* 0x00008f001d847a23 */ /* 0x000fe4000001089a */
[----:B------:R-:W-:Y:S01]  /*7b40*/  FMUL.FTZ R152, R4, c[0x0][0x23c] ;  /* 0x00008f0004987a20 */ /* 0x000fe20000410000 */
[----:B------:R-:W-:Y:S01]  /*7b50*/  LDSM.16.MT88.4 R28, [R196+0xc800] ;  /* 0x00c80000c41c783b */ /* 0x000fe20000004200 */
[----:B------:R-:W-:Y:S01]  /*7b60*/  FMUL.FTZ R150, R6, c[0x0][0x23c] ;  /* 0x00008f0006967a20 */ /* 0x000fe20000410000 */
        /* <DEDUP_REMOVED lines=8> */
[--C-:B------:R-:W-:Y:S01]  /*7bf0*/  FFMA.FTZ R161, R23, c[0x0][0x23c], -R154.reuse ;  /* 0x00008f0017a17a23 */ /* 0x100fe2000001089a */
[----:B------:R-:W-:Y:S01]  /*7c00*/  LDSM.16.MT88.4 R24, [R200+0xe800] ;  /* 0x00e80000c818783b */ /* 0x000fe20000004200 */
[----:B------:R-:W-:Y:S01]  /*7c10*/  FFMA.FTZ R166, R21, c[0x0][0x23c], -R154 ;  /* 0x00008f0015a67a23 */ /* 0x000fe2000001089a */
[----:B------:R-:W3:Y:S01]  /*7c20*/  MUFU.EX2 R146, R146 ;  /* 0x0000009200927308 */ /* 0x000ee20000000800 */
[----:B--2---:R-:W-:Y:S01]  /*7c30*/  F2FP.PACK_AB R4, R148, R149 ;  /* 0x000000959404723e */ /* 0x004fe200000000ff */
[----:B------:R-:W-:Y:S01]  /*7c40*/  LDSM.16.MT88.4 R20, [R198+0xe800] ;  /* 0x00e80000c614783b */ /* 0x000fe20000004200 */
[----:B------:R-:W-:-:S02]  /*7c50*/  FFMA.FTZ R171, R174, c[0x0][0x23c], -R155 ;  /* 0x00008f00aeab7a23 */ /* 0x000fc4000001089b */
[--C-:B------:R-:W-:Y:S02]  /*7c60*/  FFMA.FTZ R173, R168, c[0x0][0x23c], -R155.reuse ;  /* 0x00008f00a8ad7a23 */ /* 0x100fe4000001089b */
[--C-:B------:R-:W-:Y:S01]  /*7c70*/  FFMA.FTZ R172, R172, c[0x0][0x23c], -R155.reuse ;  /* 0x00008f00acac7a23 */ /* 0x100fe2000001089b */
[----:B------:R-:W2:Y:S01]  /*7c80*/  MUFU.EX2 R144, R144 ;  /* 0x0000009000907308 */ /* 0x000ea20000000800 */
[----:B------:R-:W-:Y:S02]  /*7c90*/  FFMA.FTZ R170, R170, c[0x0][0x23c], -R155 ;  /* 0x00008f00aaaa7a23 */ /* 0x000fe4000001089b */
[--C-:B------:R-:W-:Y:S02]  /*7ca0*/  FFMA.FTZ R168, R169, c[0x0][0x23c], -R154.reuse ;  /* 0x00008f00a9a87a23 */ /* 0x100fe4000001089a */
[--C-:B------:R-:W-:Y:S02]  /*7cb0*/  FFMA.FTZ R167, R167, c[0x0][0x23c], -R154.reuse ;  /* 0x00008f00a7a77a23 */ /* 0x100fe4000001089a */
[--C-:B------:R-:W-:Y:S01]  /*7cc0*/  FFMA.FTZ R165, R165, c[0x0][0x23c], -R154.reuse ;  /* 0x00008f00a5a57a23 */ /* 0x100fe2000001089a */
[----:B------:R-:W-:Y:S01]  /*7cd0*/  MUFU.EX2 R135, R135 ;  /* 0x0000008700877308 */ /* 0x000fe20000000800 */
[----:B---3--:R-:W-:Y:S01]  /*7ce0*/  F2FP.PACK_AB R6, R146, R147 ;  /* 0x000000939206723e */ /* 0x008fe200000000ff */
[----:B------:R-:W-:-:S02]  /*7cf0*/  FFMA.FTZ R174, R163, c[0x0][0x23c], -R154 ;  /* 0x00008f00a3ae7a23 */ /* 0x000fc4000001089a */
[--C-:B------:R-:W-:Y:S02]  /*7d00*/  FFMA.FTZ R163, R156, c[0x0][0x23c], -R155.reuse ;  /* 0x00008f009ca37a23 */ /* 0x100fe4000001089b */
[--C-:B------:R-:W-:Y:S02]  /*7d10*/  FFMA.FTZ R158, R158, c[0x0][0x23c], -R155.reuse ;  /* 0x00008f009e9e7a23 */ /* 0x100fe4000001089b */
[----:B------:R-:W3:Y:S01]  /*7d20*/  MUFU.EX2 R132, R132 ;  /* 0x0000008400847308 */ /* 0x000ee20000000800 */
[----:B--2---:R-:W-:Y:S01]  /*7d30*/  F2FP.PACK_AB R5, R144, R145 ;  /* 0x000000919005723e */ /* 0x004fe200000000ff */
[----:B------:R-:W-:Y:S02]  /*7d40*/  FFMA.FTZ R156, R142, c[0x0][0x23c], -R155 ;  /* 0x00008f008e9c7a23 */ /* 0x000fe4000001089b */
[--C-:B------:R-:W-:Y:S02]  /*7d50*/  FFMA.FTZ R153, R153, c[0x0][0x23c], -R154.reuse ;  /* 0x00008f0099997a23 */ /* 0x100fe4000001089a */
[----:B------:R-:W-:-:S02]  /*7d60*/  FFMA.FTZ R176, R141, c[0x0][0x23c], -R154 ;  /* 0x00008f008db07a23 */ /* 0x000fc4000001089a */
        /* <DEDUP_REMOVED lines=38> */
[----:B------:R-:W-:Y:S01]  /*7fd0*/  FMUL.FTZ R109, R109, R152 ;  /* 0x000000986d6d7220 */ /* 0x000fe20000410000 */
[----:B------:R-:W1:Y:S01]  /*7fe0*/  LDSM.16.MT88.4 R16, [R196+0xc000] ;  /* 0x00c00000c410783b */ /* 0x000e620000004200 */
        /* <DEDUP_REMOVED lines=27> */
[----:B------:R-:W2:Y:S01]  /*81a0*/  MUFU.EX2 R172, R172 ;  /* 0x000000ac00ac7308 */ /* 0x000ea20000000800 */
[----:B------:R-:W-:Y:S02]  /*81b0*/  FMUL.FTZ R103, R103, R150 ;  /* 0x0000009667677220 */ /* 0x000fe40000410000 */
        /* <DEDUP_REMOVED lines=8> */
[----:B------:R-:W-:Y:S01]  /*8240*/  FMUL.FTZ R49, R49, R152 ;  /* 0x0000009831317220 */ /* 0x000fe20000410000 */
[----:B------:R-:W1:Y:S01]  /*8250*/  LDSM.16.MT88.4 R16, [R197+0xe000] ;  /* 0x00e00000c510783b */ /* 0x000e620000004200 */
        /* <DEDUP_REMOVED lines=94> */
[----:B----4-:R-:W-:Y:S01]  /*8840*/  F2FP.PACK_AB R5, R164, R159 ;  /* 0x0000009fa405723e */ /* 0x010fe200000000ff */
[----:B------:R-:W-:Y:S01]  /*8850*/  FADD.FTZ R159, R159, R132 ;  /* 0x000000849f9f7221 */ /* 0x000fe20000010000 */
[----:B------:R-:W-:Y:S01]  /*8860*/  F2FP.PACK_AB R6, R162, R157 ;  /* 0x0000009da206723e */ /* 0x000fe200000000ff */
[----:B------:R-:W-:Y:S01]  /*8870*/  FADD.FTZ R160, R160, R3 ;  /* 0x00000003a0a07221 */ /* 0x000fe20000010000 */
[----:B------:R-:W-:Y:S01]  /*8880*/  F2FP.PACK_AB R7, R166, R161 ;  /* 0x000000a1a607723e */ /* 0x000fe200000000ff */
[----:B------:R-:W-:Y:S01]  /*8890*/  FADD.FTZ R164, R164, R159 ;  /* 0x0000009fa4a47221 */ /* 0x000fe20000010000 */
[-C--:B------:R-:W-:Y:S01]  /*88a0*/  MOV R132, R134.reuse ;  /* 0x0000008600847202 */ /* 0x080fe20000000f00 */
[----:B------:R-:W-:Y:S01]  /*88b0*/  FADD.FTZ R157, R157, R160 ;  /* 0x000000a09d9d7221 */ /* 0x000fe20000010000 */
[----:B------:R-:W-:Y:S01]  /*88c0*/  @P4 MOV R132, R134 ;  /* 0x0000008600844202 */ /* 0x000fe20000000f00 */
[----:B------:R-:W-:Y:S01]  /*88d0*/  FADD.FTZ R3, R161, R164 ;  /* 0x000000a4a1037221 */ /* 0x000fe20000010000 */
[----:B------:R-:W-:Y:S01]  /*88e0*/  MOV R135, R0 ;  /* 0x0000000000877202 */ /* 0x000fe20000000f00 */
[----:B---3--:R-:W-:Y:S01]  /*88f0*/  HMMA.16816.F32 R128, R4, R12, R128 ;  /* 0x0000000c0480723c */ /* 0x008fe20000001880 */
[----:B------:R-:W-:-:S02]  /*8900*/  FADD.FTZ R162, R162, R157 ;  /* 0x0000009da2a27221 */ /* 0x000fc40000010000 */
[----:B------:R-:W-:-:S05]  /*8910*/  FADD.FTZ R3, R166, R3 ;  /* 0x00000003a6037221 */ /* 0x000fca0000010000 */
        /* <DEDUP_REMOVED lines=50> */
[C---:B--2---:R-:W-:Y:S08]  /*8c40*/  HMMA.16816.F32 R60, R4.reuse, R12, R60 ;  /* 0x0000000c043c723c */ /* 0x044ff0000000183c */
        /* <DEDUP_REMOVED lines=23> */
[----:B------:R-:W-:Y:S01]  /*8dc0*/  HMMA.16816.F32 R88, R4, R18, R88 ;  /* 0x000000120458723c */ /* 0x000fe20000001858 */
[----:B------:R-:W-:Y:S06]  /*8dd0*/  LDSM.16.MT88.4 R16, [R196+0xf800] ;  /* 0x00f80000c410783b */ /* 0x000fec0000004200 */
        /* <DEDUP_REMOVED lines=17> */
[----:B------:R-:W-:-:S02]  /*8ef0*/  FADD.FTZ R3, R172, R171 ;  /* 0x000000abac037221 */ /* 0x000fc40000010000 */
[----:B------:R-:W-:Y:S02]  /*8f00*/  FADD.FTZ R8, R167, R8 ;  /* 0x00000008a7087221 */ /* 0x000fe40000010000 */
[----:B------:R-:W-:Y:S01]  /*8f10*/  FADD.FTZ R170, R170, R3 ;  /* 0x00000003aaaa7221 */ /* 0x000fe20000010000 */
[-C--:B------:R-:W-:Y:S01]  /*8f20*/  MOV R3, R2.reuse ;  /* 0x0000000200037202 */ /* 0x080fe20000000f00 */
[----:B------:R-:W-:Y:S01]  /*8f30*/  FADD.FTZ R165, R165, R8 ;  /* 0x00000008a5a57221 */ /* 0x000fe20000010000 */
[----:B------:R-:W-:Y:S01]  /*8f40*/  HMMA.16816.F32 R112, R4, R136, R112 ;  /* 0x000000880470723c */ /* 0x000fe20000001870 */
[----:B------:R-:W-:Y:S01]  /*8f50*/  FADD.FTZ R173, R173, R170 ;  /* 0x000000aaadad7221 */ /* 0x000fe20000010000 */
[----:B------:R-:W-:Y:S01]  /*8f60*/  @P4 MOV R3, R2 ;  /* 0x0000000200034202 */ /* 0x000fe20000000f00 */
        /* <DEDUP_REMOVED lines=25> */
.L_x_540:
[----:B------:R-:W-:-:S07]  /*9100*/  IADD3 R219, R135, -0x1, RZ ;  /* 0xffffffff87db7810 */ /* 0x000fce0007ffe0ff */
.L_x_544:
        /* <DEDUP_REMOVED lines=8> */
[----:B------:R-:W-:Y:S01]  /*9190*/  ULDC.64 UR4, c[0x0][0x118] ;  /* 0x0000460000047ab9 */ /* 0x000fe20000000a00 */
[----:B------:R-:W-:Y:S05]  /*91a0*/  BRA `(.L_x_546) ;  /* 0x0000064000007947 */ /* 0x000fea0003800000 */
.L_x_548:
        /* <DEDUP_REMOVED lines=8> */
[----:B------:R-:W-:Y:S01]  /*9230*/  IMAD.IADD R3, R5, 0x1, R3 ;  /* 0x0000000105037824 */ /* 0x000fe200078e0203 */
[----:B------:R-:W-:Y:S04]  /*9240*/  IADD3 R5, P1, R208, R7, RZ ;  /* 0x00000007d0057210 */ /* 0x000fe80007f3e0ff */
[----:B------:R-:W-:Y:S02]  /*9250*/  LEA.HI.X R4, R4, R223, R3, 0x6, P0 ;  /* 0x000000df04047211 */ /* 0x000fe400000f3403 */
[C---:B------:R-:W-:Y:S02]  /*9260*/  @!P4 LEA R10, P0, R7.reuse, c[0x0][0x168], 0x1 ;  /* 0x00005a00070aca11 */ /* 0x040fe400078008ff */
[--C-:B------:R-:W-:Y:S01]  /*9270*/  @!P3 LEA.HI.X R9, R7, c[0x0][0x16c], R4.reuse, 0x1, P6 ;  /* 0x00005b000709ba11 */ /* 0x100fe200030f0c04 */
[--C-:B------:R-:W-:Y:S01]  /*9280*/  IMAD.X R2, R207, 0x1, R4.reuse, P1 ;  /* 0x00000001cf027824 */ /* 0x100fe200008e0604 */
[C-C-:B------:R-:W-:Y:S02]  /*9290*/  @!P4 LEA.HI.X R11, R7.reuse, c[0x0][0x16c], R4.reuse, 0x1, P0 ;  /* 0x00005b00070bca11 */ /* 0x140fe400000f0c04 */
[----:B------:R-:W-:Y:S02]  /*92a0*/  @!P2 LEA R6, P1, R7, c[0x0][0x168], 0x1 ;  /* 0x00005a000706aa11 */ /* 0x000fe400078208ff */
[----:B------:R-:W-:Y:S01]  /*92b0*/  @!P3 LEA R14, P6, R5, c[0x0][0x168], 0x1 ;  /* 0x00005a00050eba11 */ /* 0x000fe200078c08ff */
[----:B------:R-:W-:Y:S01]  /*92c0*/  @!PT LDS RZ, [RZ] ;  /* 0x00000000fffff984 */ /* 0x000fe20000000800 */
[----:B------:R-:W-:Y:S01]  /*92d0*/  @!PT LDS RZ, [RZ] ;  /* 0x00000000fffff984 */ /* 0x000fe20000000800 */
[----:B------:R-:W-:Y:S01]  /*92e0*/  @!PT LDS RZ, [RZ] ;  /* 0x00000000fffff984 */ /* 0x000fe20000000800 */
[----:B------:R1:W-:Y:S01]  /*92f0*/  @!P4 LDGSTS.E.BYPASS.LTC128B.128 [R215+0x6000], [R10.64] ;  /* 0x060000000ad7cfae */ /* 0x0003e2000b901d44 */
[----:B------:R-:W-:Y:S02]  /*9300*/  @!P2 LEA.HI.X R7, R7, c[0x0][0x16c], R4, 0x1, P1 ;  /* 0x00005b000707aa11 */ /* 0x000fe400008f0c04 */
[C---:B------:R-:W-:Y:S01]  /*9310*/  @!P4 LEA R18, P1, R5.reuse, c[0x0][0x168], 0x1 ;  /* 0x00005a000512ca11 */ /* 0x040fe200078208ff */
[----:B------:R1:W-:Y:S01]  /*9320*/  @P3 STS.128 [R215+0x8000], RZ ;  /* 0x008000ffd7003388 */ /* 0x0003e20000000c00 */
[C-C-:B------:R-:W-:Y:S02]  /*9330*/  @!P3 LEA.HI.X R15, R5.reuse, c[0x0][0x16c], R2.reuse, 0x1, P6 ;  /* 0x00005b00050fba11 */ /* 0x140fe400030f0c02 */
[--C-:B------:R-:W-:Y:S01]  /*9340*/  @!P4 LEA.HI.X R19, R5, c[0x0][0x16c], R2.reuse, 0x1, P1 ;  /* 0x00005b000513ca11 */ /* 0x100fe200008f0c02 */
[----:B------:R-:W-:Y:S01]  /*9350*/  @!PT LDS RZ, [RZ] ;  /* 0x00000000fffff984 */ /* 0x000fe20000000800 */
[----:B------:R-:W-:Y:S01]  /*9360*/  @!PT LDS RZ, [RZ] ;  /* 0x00000000fffff984 */ /* 0x000fe20000000800 */
[----:B------:R-:W-:Y:S01]  /*9370*/  @!PT LDS RZ, [RZ] ;  /* 0x00000000fffff984 */ /* 0x000fe20000000800 */
[----:B------:R1:W-:Y:S01]  /*9380*/  @!P3 LDGSTS.E.BYPASS.LTC128B.128 [R215+0x8000], [R8.64+0x80] ;  /* 0x0800008008d7bfae */ /* 0x0003e2000b901d44 */
[C---:B------:R-:W-:Y:S03]  /*9390*/  IADD3 R3, P0, R208.reuse, R5, RZ ;  /* 0x00000005d0037210 */ /* 0x040fe60007f1e0ff */
[----:B------:R1:W-:Y:S01]  /*93a0*/  @P2 STS.128 [R215+0xa000], RZ ;  /* 0x00a000ffd7002388 */ /* 0x0003e20000000c00 */
[----:B------:R-:W-:Y:S01]  /*93b0*/  @!P4 LEA R16, P1, R3, c[0x0][0x168], 0x1 ;  /* 0x00005a000310ca11 */ /* 0x000fe200078208ff */
[--C-:B------:R-:W-:Y:S01]  /*93c0*/  IMAD.X R4, R207, 0x1, R2.reuse, P0 ;  /* 0x00000001cf047824 */ /* 0x100fe200000e0602 */
[----:B------:R-:W-:Y:S01]  /*93d0*/  @!P2 LEA R12, P0, R5, c[0x0][0x168], 0x1 ;  /* 0x00005a00050caa11 */ /* 0x000fe200078008ff */
[----:B------:R-:W-:Y:S01]  /*93e0*/  @!PT LDS RZ, [RZ] ;  /* 0x00000000fffff984 */ /* 0x000fe20000000800 */
[----:B------:R-:W-:Y:S01]  /*93f0*/  @!PT LDS RZ, [RZ] ;  /* 0x00000000fffff984 */ /* 0x000fe20000000800 */
[----:B------:R-:W-:Y:S01]  /*9400*/  @!PT LDS RZ, [RZ] ;  /* 0x00000000fffff984 */ /* 0x000fe20000000800 */
[----:B------:R1:W-:Y:S01]  /*9410*/  @!P2 LDGSTS.E.BYPASS.LTC128B.128 [R215+0xa000], [R6.64+0x100] ;  /* 0x0a00010006d7afae */ /* 0x0003e2000b901d44 */
[----:B------:R-:W-:Y:S02]  /*9420*/  @!P3 LEA R22, P6, R3, c[0x0][0x168], 0x1 ;  /* 0x00005a000316ba11 */ /* 0x000fe400078c08ff */
[----:B------:R-:W-:Y:S01]  /*9430*/  @!P2 LEA.HI.X R13, R5, c[0x0][0x16c], R2, 0x1, P0 ;  /* 0x00005b00050daa11 */ /* 0x000fe200000f0c02 */
[----:B------:R1:W-:Y:S01]  /*9440*/  @P4 STS.128 [R215+0x6800], RZ ;  /* 0x006800ffd7004388 */ /* 0x0003e20000000c00 */
[C-C-:B------:R-:W-:Y:S02]  /*9450*/  @!P4 LEA.HI.X R17, R3.reuse, c[0x0][0x16c], R4.reuse, 0x1, P1 ;  /* 0x00005b000311ca11 */ /* 0x140fe400008f0c04 */
[C-C-:B------:R-:W-:Y:S01]  /*9460*/  @!P3 LEA.HI.X R23, R3.reuse, c[0x0][0x16c], R4.reuse, 0x1, P6 ;  /* 0x00005b000317ba11 */ /* 0x140fe200030f0c04 */
[----:B------:R-:W-:Y:S01]  /*9470*/  @!PT LDS RZ, [RZ] ;  /* 0x00000000fffff984 */ /* 0x000fe20000000800 */
[----:B------:R-:W-:Y:S01]  /*9480*/  @!PT LDS RZ, [RZ] ;  /* 0x00000000fffff984 */ /* 0x000fe20000000800 */
[----:B------:R-:W-:Y:S01]  /*9490*/  @!PT LDS RZ, [RZ] ;  /* 0x00000000fffff984 */ /* 0x000fe20000000800 */
[----:B------:R1:W-:Y:S01]  /*94a0*/  @!P4 LDGSTS.E.BYPASS.LTC128B.128 [R215+0x6800], [R18.64] ;  /* 0x0680000012d7cfae */ /* 0x0003e2000b901d44 */
[C---:B------:R-:W-:Y:S02]  /*94b0*/  @!P2 LEA R20, P1, R3.reuse, c[0x0][0x168], 0x1 ;  /* 0x00005a000314aa11 */ /* 0x040fe400078208ff */
[----:B------:R-:W-:Y:S01]  /*94c0*/  IADD3 R2, P0, R208, R3, RZ ;  /* 0x00000003d0027210 */ /* 0x000fe20007f1e0ff */
[----:B------:R1:W-:Y:S01]  /*94d0*/  @P3 STS.128 [R215+0x8800], RZ ;  /* 0x008800ffd7003388 */ /* 0x0003e20000000c00 */
[--C-:B------:R-:W-:Y:S02]  /*94e0*/  @!P2 LEA.HI.X R21, R3, c[0x0][0x16c], R4.reuse, 0x1, P1 ;  /* 0x00005b000315aa11 */ /* 0x100fe400008f0c04 */
[C---:B------:R-:W-:Y:S01]  /*94f0*/  @!P4 LEA R24, P6, R2.reuse, c[0x0][0x168], 0x1 ;  /* 0x00005a000218ca11 */ /* 0x040fe200078c08ff */
[----:B------:R-:W-:Y:S01]  /*9500*/  @!PT LDS RZ, [RZ] ;  /* 0x00000000fffff984 */ /* 0x000fe20000000800 */
[----:B------:R-:W-:Y:S01]  /*9510*/  @!PT LDS RZ, [RZ] ;  /* 0x00000000fffff984 */ /* 0x000fe20000000800 */
[----:B------:R-:W-:Y:S01]  /*9520*/  @!PT LDS RZ, [RZ] ;  /* 0x00000000fffff984 */ /* 0x000fe20000000800 */
[----:B------:R1:W-:Y:S01]  /*9530*/  @!P3 LDGSTS.E.BYPASS.LTC128B.128 [R215+0x8800], [R14.64+0x80] ;  /* 0x088000800ed7bfae */ /* 0x0003e2000b901d44 */
[C---:B------:R-:W-:Y:S01]  /*9540*/  @!P3 LEA R26, P1, R2.reuse, c[0x0][0x168], 0x1 ;  /* 0x00005a00021aba11 */ /* 0x040fe200078208ff */
[----:B------:R-:W-:Y:S01]  /*9550*/  IMAD.X R3, R207, 0x1, R4, P0 ;  /* 0x00000001cf037824 */ /* 0x000fe200000e0604 */
[C---:B------:R-:W-:Y:S01]  /*9560*/  @!P2 LEA R4, P0, R2.reuse, c[0x0][0x168], 0x1 ;  /* 0x00005a000204aa11 */ /* 0x040fe200078008ff */
[----:B------:R1:W-:Y:S03]  /*9570*/  @P2 STS.128 [R215+0xa800], RZ ;  /* 0x00a800ffd7002388 */ /* 0x0003e60000000c00 */
[C-C-:B------:R-:W-:Y:S01]  /*9580*/  @!P4 LEA.HI.X R25, R2.reuse, c[0x0][0x16c], R3.reuse, 0x1, P6 ;  /* 0x00005b000219ca11 */ /* 0x140fe200030f0c03 */
        /* <DEDUP_REMOVED lines=38> */
.L_x_546:
[----:B------:R-:W-:Y:S04]  /*97f0*/  DEPBAR.LE SB0, 0x0 ;  /* 0x000080000000791a */ /* 0x000fe80000000000 */
[----:B------:R-:W-:Y:S01]  /*9800*/  BAR.SYNC.DEFER_BLOCKING 0x0 ;  /* 0x0000000000007b1d */ /* 0x000fe20000010000 */
[----:B------:R-:W-:Y:S01]  /*9810*/  SHF.R.S32.HI R2, RZ, 0x1f, R219 ;  /* 0x0000001fff027819 */ /* 0x000fe200000114db */
[----:B------:R-:W-:Y:S02]  /*9820*/  IMAD R3, R209, R219, RZ ;  /* 0x000000dbd1037224 */ /* 0x000fe400078e02ff */
[-C--:B------:R-:W-:Y:S04]  /*9830*/  IMAD.WIDE.U32 R232, R219, R210.reuse, R228 ;  /* 0x000000d2dbe87225 */ /* 0x080fe800078e00e4 */
[----:B------:R-:W-:Y:S01]  /*9840*/  IMAD R3, R2, R210, R3 ;  /* 0x000000d202037224 */ /* 0x000fe200078e0203 */
[C---:B------:R-:W-:Y:S02]  /*9850*/  @!P4 LEA R242, P6, R232.reuse, c[0x0][0x170], 0x1 ;  /* 0x00005c00e8f2ca11 */ /* 0x040fe400078c08ff */
[C---:B------:R-:W-:Y:S02]  /*9860*/  @!P3 LEA R238, P5, R232.reuse, c[0x0][0x170], 0x1 ;  /* 0x00005c00e8eeba11 */ /* 0x040fe400078a08ff */
[----:B------:R-:W-:Y:S02]  /*9870*/  IADD3 R132, R233, R3, RZ ;  /* 0x00000003e9847210 */ /* 0x000fe40007ffe0ff */
[C---:B------:R-:W-:Y:S02]  /*9880*/  @!P2 LEA R236, P1, R232.reuse, c[0x0][0x170], 0x1 ;  /* 0x00005c00e8ecaa11 */ /* 0x040fe400078208ff */
[C-C-:B------:R-:W-:Y:S02]  /*9890*/  @!P4 LEA.HI.X R243, R232.reuse, c[0x0][0x174], R132.reuse, 0x1, P6 ;  /* 0x00005d00e8f3ca11 */ /* 0x140fe400030f0c84 */
[C-C-:B------:R-:W-:Y:S02]  /*98a0*/  @!P3 LEA.HI.X R239, R232.reuse, c[0x0][0x174], R132.reuse, 0x1, P5 ;  /* 0x00005d00e8efba11 */ /* 0x140fe400028f0c84 */
[----:B------:R-:W-:Y:S02]  /*98b0*/  @!P2 LEA.HI.X R237, R232, c[0x0][0x174], R132, 0x1, P1 ;  /* 0x00005d00e8edaa11 */ /* 0x000fe400008f0c84 */
[C---:B------:R-:W-:Y:S01]  /*98c0*/  IADD3 R233, P0, R212.reuse, R232, RZ ;  /* 0x000000e8d4e97210 */ /* 0x040fe20007f1e0ff */
[----:B------:R-:W-:Y:S03]  /*98d0*/  @P4 STS.128 [R215+0xc000], RZ ;  /* 0x00c000ffd7004388 */ /* 0x000fe60000000c00 */
[----:B------:R-:W-:Y:S02]  /*98e0*/  @!P4 LEA R240, P6, R233, c[0x0][0x170], 0x1 ;  /* 0x00005c00e9f0ca11 */ /* 0x000fe400078c08ff */
[----:B------:R-:W-:Y:S01]  /*98f0*/  IADD3.X R132, R211, R132, RZ, P0, !PT ;  /* 0x00000084d3847210 */ /* 0x000fe200007fe4ff */
        /* <DEDUP_REMOVED lines=8> */
[C---:B------:R-:W-:Y:S02]  /*9980*/  @!P2 LEA R232, P0, R233.reuse, c[0x0][0x170], 0x1 ;  /* 0x00005c00e9e8aa11 */ /* 0x040fe400078008ff */
[C---:B------:R-:W-:Y:S02]  /*9990*/  IADD3 R133, P5, R212.reuse, R233, RZ ;  /* 0x000000e9d4857210 */ /* 0x040fe40007fbe0ff */
[----:B------:R-:W-:Y:S01]  /*99a0*/  @!P2 LEA.HI.X R233, R233, c[0x0][0x174], R132, 0x1, P0 ;  /* 0x00005d00e9e9aa11 */ /* 0x000fe200000f0c84 */
[----:B------:R-:W-:Y:S01]  /*99b0*/  @!PT LDS RZ, [RZ] ;  /* 0x00000000fffff984 */ /* 0x000fe20000000800 */
[----:B------:R-:W-:Y:S01]  /*99c0*/  @!PT LDS RZ, [RZ] ;  /* 0x00000000fffff984 */ /* 0x000fe20000000800 */
[----:B------:R-:W-:Y:S01]  /*99d0*/  @!PT LDS RZ, [RZ] ;  /* 0x00000000fffff984 */ /* 0x000fe20000000800 */
[----:B------:R2:W-:Y:S01]  /*99e0*/  @!P3 LDGSTS.E.BYPASS.LTC128B.128 [R215+0xe000], [R238.64+0x80] ;  /* 0x0e000080eed7bfae */ /* 0x0005e2000b901d44 */
[----:B------:R-:W-:Y:S02]  /*99f0*/  @!P4 LEA R18, P1, R133, c[0x0][0x170], 0x1 ;  /* 0x00005c008512ca11 */ /* 0x000fe400078208ff */
[----:B------:R-:W-:Y:S02]  /*9a00*/  IADD3.X R132, R211, R132, RZ, P5, !PT ;  /* 0x00000084d3847210 */ /* 0x000fe40002ffe4ff */
[C---:B------:R-:W-:Y:S01]  /*9a10*/  @!P3 LEA R248, P0, R133.reuse, c[0x0][0x170], 0x1 ;  /* 0x00005c0085f8ba11 */ /* 0x040fe200078008ff */
[----:B------:R-:W-:Y:S01]  /*9a20*/  @P2 STS.128 [R215+0x10000], RZ ;  /* 0x010000ffd7002388 */ /* 0x000fe20000000c00 */
[C-C-:B------:R-:W-:Y:S02]  /*9a30*/  @!P4 LEA.HI.X R19, R133.reuse, c[0x0][0x174], R132.reuse, 0x1, P1 ;  /* 0x00005d008513ca11 */ /* 0x140fe400008f0c84 */
[C-C-:B------:R-:W-:Y:S02]  /*9a40*/  @!P3 LEA.HI.X R249, R133.reuse, c[0x0][0x174], R132.reuse, 0x1, P0 ;  /* 0x00005d0085f9ba11 */ /* 0x140fe400000f0c84 */
[C---:B------:R-:W-:Y:S01]  /*9a50*/  @!P2 LEA R246, P5, R133.reuse, c[0x0][0x170], 0x1 ;  /* 0x00005c0085f6aa11 */ /* 0x040fe200078a08ff */
[----:B------:R-:W-:Y:S01]  /*9a60*/  @!PT LDS RZ, [RZ] ;  /* 0x00000000fffff984 */ /* 0x000fe20000000800 */
[----:B------:R-:W-:Y:S01]  /*9a70*/  @!PT LDS RZ, [RZ] ;  /* 0x00000000fffff984 */ /* 0x000fe20000000800 */
[----:B------:R-:W-:Y:S01]  /*9a80*/  @!PT LDS RZ, [RZ] ;  /* 0x00000000fffff984 */ /* 0x000fe20000000800 */
[----:B------:R3:W-:Y:S01]  /*9a90*/  @!P2 LDGSTS.E.BYPASS.LTC128B.128 [R215+0x10000], [R236.64+0x100] ;  /* 0x10000100ecd7afae */ /* 0x0007e2000b901d44 */
[----:B------:R-:W-:Y:S02]  /*9aa0*/  IADD3 R3, P6, R212, R133, RZ ;  /* 0x00000085d4037210 */ /* 0x000fe40007fde0ff */
[----:B------:R-:W-:Y:S02]  /*9ab0*/  @!P2 LEA.HI.X R247, R133, c[0x0][0x174], R132, 0x1, P5 ;  /* 0x00005d0085f7aa11 */ /* 0x000fe400028f0c84 */
[----:B------:R-:W-:Y:S01]  /*9ac0*/  IADD3.X R2, R211, R132, RZ, P6, !PT ;  /* 0x00000084d3027210 */ /* 0x000fe200037fe4ff */
[----:B------:R-:W-:Y:S01]  /*9ad0*/  @P4 STS.128 [R215+0xc800], RZ ;  /* 0x00c800ffd7004388 */ /* 0x000fe20000000c00 */
[C---:B------:R-:W-:Y:S02]  /*9ae0*/  @!P4 LEA R250, P6, R3.reuse, c[0x0][0x170], 0x1 ;  /* 0x00005c0003faca11 */ /* 0x040fe400078c08ff */
[C---:B------:R-:W-:Y:S02]  /*9af0*/  @!P3 LEA R244, P1, R3.reuse, c[0x0][0x170], 0x1 ;  /* 0x00005c0003f4ba11 */ /* 0x040fe400078208ff */
[C-C-:B------:R-:W-:Y:S01]  /*9b00*/  @!P4 LEA.HI.X R251, R3.reuse, c[0x0][0x174], R2.reuse, 0x1, P6 ;  /* 0x00005d0003fbca11 */ /* 0x140fe200030f0c02 */
[----:B------:R-:W-:Y:S01]  /*9b10*/  @!PT LDS RZ, [RZ] ;  /* 0x00000000fffff984 */ /* 0x000fe20000000800 */
[----:B------:R-:W-:Y:S01]  /*9b20*/  @!PT LDS RZ, [RZ] ;  /* 0x00000000fffff984 */ /* 0x000fe20000000800 */
[----:B------:R-:W-:Y:S01]  /*9b30*/  @!PT LDS RZ, [RZ] ;  /* 0x00000000fffff984 */ /* 0x000fe20000000800 */
[----:B------:R4:W-:Y:S01]  /*9b40*/  @!P4 LDGSTS.E.BYPASS.LTC128B.128 [R215+0xc800], [R240.64] ;  /* 0x0c800000f0d7cfae */ /* 0x0009e2000b901d44 */
[C-C-:B------:R-:W-:Y:S02]  /*9b50*/  @!P3 LEA.HI.X R245, R3.reuse, c[0x0][0x174], R2.reuse, 0x1, P1 ;  /* 0x00005d0003f5ba11 */ /* 0x140fe400008f0c02 */
[----:B-1----:R-:W-:Y:S02]  /*9b60*/  @!P2 LEA R242, P0, R3, c[0x0][0x170], 0x1 ;  /* 0x00005c0003f2aa11 */ /* 0x002fe400078008ff */
[----:B------:R-:W-:Y:S01]  /*9b70*/  ISETP.GT.AND P5, PT, R219, RZ, PT ;  /* 0x000000ffdb00720c */ /* 0x000fe20003fa4270 */
[----:B------:R-:W-:Y:S01]  /*9b80*/  @P3 STS.128 [R215+0xe800], RZ ;  /* 0x00e800ffd7003388 */ /* 0x000fe20000000c00 */
[----:B------:R-:W-:Y:S05]  /*9b90*/  @!P2 LEA.HI.X R243, R3, c[0x0][0x174], R2, 0x1, P0 ;  /* 0x00005d0003f3aa11 */ /* 0x000fea00000f0c02 */
        /* <DEDUP_REMOVED lines=195> */
[----:B------:R-:W2:Y:S01]  /*a7d0*/  MUFU.TANH R166, R3 ;  /* 0x0000000300a67308 */ /* 0x000ea20000002400 */
        /* <DEDUP_REMOVED lines=9> */
[----:B------:R2:W2:Y:S01]  /*a870*/  MUFU.TANH R169, R2 ;  /* 0x0000000200a97308 */ /* 0x0004a20000002400 */
[----:B------:R-:W-:Y:S02]  /*a880*/  FMUL.FTZ R251, R14, c[0x0][0x2ec] ;  /* 0x0000bb000efb7a20 */ /* 0x000fe40000410000 */
[----:B------:R-:W-:Y:S02]  /*a890*/  FMUL.FTZ R249, R15, c[0x0][0x2ec] ;  /* 0x0000bb000ff97a20 */ /* 0x000fe40000410000 */
[----:B------:R-:W-:Y:S02]  /*a8a0*/  FMUL.FTZ R246, R16, c[0x0][0x2ec] ;  /* 0x0000bb0010f67a20 */ /* 0x000fe40000410000 */
[----:B------:R-:W-:Y:S02]  /*a8b0*/  FMUL.FTZ R244, R17, c[0x0][0x2ec] ;  /* 0x0000bb0011f47a20 */ /* 0x000fe40000410000 */
[----:B------:R-:W-:Y:S01]  /*a8c0*/  FMUL.FTZ R247, R18, c[0x0][0x2ec] ;  /* 0x0000bb0012f77a20 */ /* 0x000fe20000410000 */
[----:B------:R2:W2:Y:S01]  /*a8d0*/  MUFU.TANH R170, R133 ;  /* 0x0000008500aa7308 */ /* 0x0004a20000002400 */
[C---:B-1----:R-:W-:Y:S03]  /*a8e0*/  HMMA.16816.F32 R28, R176.reuse, R136, R28 ;  /* 0x00000088b01c723c */ /* 0x042fe6000000181c */
[----:B------:R-:W-:Y:S02]  /*a8f0*/  FMUL.FTZ R245, R19, c[0x0][0x2ec] ;  /* 0x0000bb0013f57a20 */ /* 0x000fe40000410000 */
[----:B------:R-:W-:Y:S02]  /*a900*/  FMUL.FTZ R242, R20, c[0x0][0x2ec] ;  /* 0x0000bb0014f27a20 */ /* 0x000fe40000410000 */
[----:B----4-:R-:W-:Y:S01]  /*a910*/  FMUL.FTZ R240, R21, c[0x0][0x2ec] ;  /* 0x0000bb0015f07a20 */ /* 0x010fe20000410000 */
[----:B------:R-:W-:Y:S01]  /*a920*/  HMMA.16816.F32 R32, R176, R138, R32 ;  /* 0x0000008ab020723c */ /* 0x000fe20000001820 */
[----:B------:R-:W1:Y:S03]  /*a930*/  MUFU.TANH R252, R252 ;  /* 0x000000fc00fc7308 */ /* 0x000e660000002400 */
[----:B------:R-:W-:Y:S02]  /*a940*/  FMUL.FTZ R243, R22, c[0x0][0x2ec] ;  /* 0x0000bb0016f37a20 */ /* 0x000fe40000410000 */
[----:B------:R-:W-:Y:S02]  /*a950*/  FMUL.FTZ R241, R23, c[0x0][0x2ec] ;  /* 0x0000bb0017f17a20 */ /* 0x000fe40000410000 */
[----:B------:R-:W-:Y:S03]  /*a960*/  FMUL.FTZ R238, R24, c[0x0][0x2ec] ;  /* 0x0000bb0018ee7a20 */ /* 0x000fe60000410000 */
[----:B------:R-:W4:Y:S01]  /*a970*/  MUFU.TANH R250, R250 ;  /* 0x000000fa00fa7308 */ /* 0x000f220000002400 */
[----:B------:R-:W-:Y:S02]  /*a980*/  FMUL.FTZ R236, R25, c[0x0][0x2ec] ;  /* 0x0000bb0019ec7a20 */ /* 0x000fe40000410000 */
[----:B------:R-:W-:Y:S02]  /*a990*/  FMUL.FTZ R239, R26, c[0x0][0x2ec] ;  /* 0x0000bb001aef7a20 */ /* 0x000fe40000410000 */
[----:B------:R-:W-:Y:S02]  /*a9a0*/  FMUL.FTZ R237, R27, c[0x0][0x2ec] ;  /* 0x0000bb001bed7a20 */ /* 0x000fe40000410000 */
[----:B-----5:R-:W-:Y:S02]  /*a9b0*/  FMUL.FTZ R232, R28, c[0x0][0x2ec] ;  /* 0x0000bb001ce87a20 */ /* 0x020fe40000410000 */
[----:B------:R-:W-:Y:S01]  /*a9c0*/  FMUL.FTZ R234, R29, c[0x0][0x2ec] ;  /* 0x0000bb001dea7a20 */ /* 0x000fe20000410000 */
[----:B------:R-:W1:Y:S01]  /*a9d0*/  MUFU.TANH R248, R248 ;  /* 0x000000f800f87308 */ /* 0x000e620000002400 */
[----:B------:R-:W-:Y:S02]  /*a9e0*/  FMUL.FTZ R235, R30, c[0x0][0x2ec] ;  /* 0x0000bb001eeb7a20 */ /* 0x000fe40000410000 */
[----:B------:R-:W-:Y:S02]  /*a9f0*/  FMUL.FTZ R233, R31, c[0x0][0x2ec] ;  /* 0x0000bb001fe97a20 */ /* 0x000fe40000410000 */
[----:B------:R-:W-:Y:S02]  /*aa00*/  FMUL.FTZ R230, R32, c[0x0][0x2ec] ;  /* 0x0000bb0020e67a20 */ /* 0x000fe40000410000 */
[----:B------:R-:W-:Y:S02]  /*aa10*/  FMUL.FTZ R226, R33, c[0x0][0x2ec] ;  /* 0x0000bb0021e27a20 */ /* 0x000fe40000410000 */
[----:B---3--:R-:W-:Y:S01]  /*aa20*/  FMUL.FTZ R134, R34, c[0x0][0x2ec] ;  /* 0x0000bb0022867a20 */ /* 0x008fe20000410000 */
[----:B------:R-:W3:Y:S01]  /*aa30*/  MUFU.TANH R251, R251 ;  /* 0x000000fb00fb7308 */ /* 0x000ee20000002400 */
[----:B------:R-:W-:Y:S02]  /*aa40*/  FMUL.FTZ R132, R7, c[0x0][0x2ec] ;  /* 0x0000bb0007847a20 */ /* 0x000fe40000410000 */
[----:B------:R-:W-:Y:S02]  /*aa50*/  FMUL.FTZ R3, R10, c[0x0][0x2ec] ;  /* 0x0000bb000a037a20 */ /* 0x000fe40000410000 */
[----:B--2---:R-:W-:Y:S02]  /*aa60*/  FMUL.FTZ R2, R11, c[0x0][0x2ec] ;  /* 0x0000bb000b027a20 */ /* 0x004fe40000410000 */
[----:B------:R-:W-:Y:S03]  /*aa70*/  FMUL.FTZ R35, R35, c[0x0][0x2ec] ;  /* 0x0000bb0023237a20 */ /* 0x000fe60000410000 */
[----:B------:R2:W1:Y:S10]  /*aa80*/  MUFU.TANH R167, R132 ;  /* 0x0000008400a77308 */ /* 0x0004740000002400 */
        /* <DEDUP_REMOVED lines=24> */
.L_x_547:
        /* <DEDUP_REMOVED lines=67> */
[--C-:B------:R-:W-:Y:S01]  /*b040*/  FFMA.FTZ R172, R182, c[0x0][0x23c], -R145.reuse ;  /* 0x00008f00b6ac7a23 */ /* 0x100fe20000010891 */
[----:B------:R-:W-:Y:S01]  /*b050*/  LDSM.16.MT88.4 R164, [R200+0x11800] ;  /* 0x01180000c8a4783b */ /* 0x000fe20000004200 */
        /* <DEDUP_REMOVED lines=339> */
.L_x_545:
[----:B------:R-:W1:Y:S01]  /*c590*/  SHFL.BFLY PT, R2, R231, 0x2, 0x1f ;  /* 0x0c401f00e7027f89 */ /* 0x000e6200000e0000 */
[C---:B------:R-:W-:Y:S01]  /*c5a0*/  ISETP.NE.AND P0, PT, R213.reuse, -0x1, PT ;  /* 0xffffffffd500780c */ /* 0x040fe20003f05270 */
[----:B------:R-:W-:Y:S01]  /*c5b0*/  ULDC.64 UR4, c[0x0][0x118] ;  /* 0x0000460000047ab9 */ /* 0x000fe20000000a00 */
[----:B------:R-:W-:Y:S01]  /*c5c0*/  MOV R12, 0x3f800000 ;  /* 0x3f800000000c7802 */ /* 0x000fe20000000f00 */
[----:B------:R-:W2:Y:S01]  /*c5d0*/  SHFL.BFLY PT, R0, R227, 0x2, 0x1f ;  /* 0x0c401f00e3007f89 */ /* 0x000ea200000e0000 */
[----:B------:R-:W-:Y:S03]  /*c5e0*/  BSSY B0, `(.L_x_549) ;  /* 0x000014a000007945 */ /* 0x000fe60003800000 */
        /* <DEDUP_REMOVED lines=156> */
[----:B------:R-:W3:Y:S01]  /*cfb0*/  S2R R63, SR_CTAID.X ;  /* 0x00000000003f7919 */ /* 0x000ee20000002500 */
        /* <DEDUP_REMOVED lines=22> */
[----:B------:R-:W-:Y:S01]  /*d120*/  LOP3.LUT R13, R0, 0x3ffffffc, RZ, 0xc0, !PT ;  /* 0x3ffffffc000d7812 */ /* 0x000fe200078ec0ff */
[----:B------:R-:W-:Y:S01]  /*d130*/  IMAD.SHL.U32 R12, R9, 0x40, RZ ;  /* 0x00000040090c7824 */ /* 0x000fe200078e00ff */
[----:B------:R-:W-:Y:S02]  /*d140*/  SHF.R.S32.HI R0, RZ, 0x5, R4 ;  /* 0x00000005ff007819 */ /* 0x000fe40000011404 */
[----:B------:R-:W-:Y:S02]  /*d150*/  IADD3 R13, -R13, R6, RZ ;  /* 0x000000060d0d7210 */ /* 0x000fe40007ffe1ff */
[----:B------:R-:W-:Y:S02]  /*d160*/  LOP3.LUT R12, R12, 0x1c0, RZ, 0xc0, !PT ;  /* 0x000001c00c0c7812 */ /* 0x000fe400078ec0ff */
[----:B------:R-:W-:Y:S02]  /*d170*/  LOP3.LUT R4, R9, 0x1, RZ, 0xc0, !PT ;  /* 0x0000000109047812 */ /* 0x000fe400078ec0ff */
[----:B------:R-:W-:-:S02]  /*d180*/  LEA R13, R0, R13, 0x9 ;  /* 0x0000000d000d7211 */ /* 0x000fc400078e48ff */
[----:B------:R-:W-:Y:S02]  /*d190*/  LEA.HI R12, R12, R12, RZ, 0x1d ;  /* 0x0000000c0c0c7211 */ /* 0x000fe400078fe8ff */
[----:B------:R-:W-:Y:S02]  /*d1a0*/  ISETP.NE.U32.AND P3, PT, R4, 0x1, PT ;  /* 0x000000010400780c */ /* 0x000fe40003f65070 */
[----:B------:R-:W-:Y:S02]  /*d1b0*/  LEA R12, R13, R12, 0x1 ;  /* 0x0000000c0d0c7211 */ /* 0x000fe400078e08ff */
[----:B------:R-:W-:Y:S02]  /*d1c0*/  R2P PR, R9, 0x6 ;  /* 0x0000000609007804 */ /* 0x000fe40000000000 */
[----:B------:R-:W-:Y:S01]  /*d1d0*/  SHF.L.U32 R13, R12, 0x1, RZ ;  /* 0x000000010c0d7819 */ /* 0x000fe200000006ff */
[----:B------:R-:W-:Y:S01]  /*d1e0*/  IMAD.MOV.U32 R12, RZ, RZ, 0x40 ;  /* 0x00000040ff0c7424 */ /* 0x000fe200078e00ff */
[----:B------:R-:W-:-:S02]  /*d1f0*/  MOV R4, 0x20 ;  /* 0x0000002000047802 */ /* 0x000fc40000000f00 */
[C---:B------:R-:W-:Y:S01]  /*d200*/  IADD3 R9, R13.reuse, -0x10, RZ ;  /* 0xfffffff00d097810 */ /* 0x040fe20007ffe0ff */
[----:B------:R-:W-:Y:S01]  /*d210*/  STS [R13], R128 ;  /* 0x000000800d007388 */ /* 0x000fe20000000800 */
[----:B------:R-:W-:Y:S02]  /*d220*/  SEL R4, R4, 0xffffffe0, !P1 ;  /* 0xffffffe004047807 */ /* 0x000fe40004800000 */
[C---:B------:R-:W-:Y:S01]  /*d230*/  @P3 IADD3 R9, R13.reuse, 0x10, RZ ;  /* 0x000000100d093810 */ /* 0x040fe20007ffe0ff */
[----:B------:R-:W-:Y:S01]  /*d240*/  STS [R13+0x400], R130 ;  /* 0x000400820d007388 */ /* 0x000fe20000000800 */
[----:B------:R-:W-:Y:S02]  /*d250*/  SEL R12, R12, 0xffffffc0, !P2 ;  /* 0xffffffc00c0c7807 */ /* 0x000fe40005000000 */
[----:B------:R-:W-:Y:S01]  /*d260*/  IADD3 R15, R13, R4, RZ ;  /* 0x000000040d0f7210 */ /* 0x000fe20007ffe0ff */
[----:B------:R-:W-:Y:S01]  /*d270*/  STS [R9], R124 ;  /* 0x0000007c09007388 */ /* 0x000fe20000000800 */
[----:B------:R-:W-:-:S02]  /*d280*/  IADD3 R17, R4, R9, RZ ;  /* 0x0000000904117210 */ /* 0x000fc40007ffe0ff */
[-C--:B------:R-:W-:Y:S01]  /*d290*/  IADD3 R19, R13, R12.reuse, RZ ;  /* 0x0000000c0d137210 */ /* 0x080fe20007ffe0ff */
[----:B------:R-:W-:Y:S01]  /*d2a0*/  STS [R9+0x400], R126 ;  /* 0x0004007e09007388 */ /* 0x000fe20000000800 */
[----:B------:R-:W-:Y:S01]  /*d2b0*/  IADD3 R23, R12, R9, RZ ;  /* 0x000000090c177210 */ /* 0x000fe20007ffe0ff */
[----:B------:R-:W-:Y:S01]  /*d2c0*/  IMAD.IADD R25, R17, 0x1, R12 ;  /* 0x0000000111197824 */ /* 0x000fe200078e020c */
[----:B------:R-:W-:Y:S01]  /*d2d0*/  IADD3 R21, R15, R12, RZ ;  /* 0x0000000c0f157210 */ /* 0x000fe20007ffe0ff */
[----:B------:R-:W-:Y:S01]  /*d2e0*/  STS [R15], R120 ;  /* 0x000000780f007388 */ /* 0x000fe20000000800 */
[----:B------:R-:W-:Y:S01]  /*d2f0*/  F2FP.PACK_AB R94, R95, R94 ;  /* 0x0000005e5f5e723e */ /* 0x000fe200000000ff */
[----:B------:R-:W5:Y:S01]  /*d300*/  LDC.U8 R12, c[0x0][0x328] ;  /* 0x0000ca00ff0c7b82 */ /* 0x000f620000000000 */
        /* <DEDUP_REMOVED lines=15> */
[----:B-----5:R-:W-:Y:S01]  /*d400*/  ISETP.NE.AND P2, PT, R12, RZ, PT ;  /* 0x000000ff0c00720c */ /* 0x020fe20003f45270 */
[----:B------:R-:W-:Y:S01]  /*d410*/  STS [R23+0x400], R110 ;  /* 0x0004006e17007388 */ /* 0x000fe20000000800 */
[----:B------:R-:W-:Y:S02]  /*d420*/  MOV R0, 0x7f800000 ;  /* 0x7f80000000007802 */ /* 0x000fe40000000f00 */
[----:B------:R-:W-:Y:S01]  /*d430*/  ISETP.NE.OR P3, PT, R14, RZ, !P2 ;  /* 0x000000ff0e00720c */ /* 0x000fe20005765670 */
        /* <DEDUP_REMOVED lines=19> */
[----:B------:R-:W-:Y:S04]  /*d570*/  STS [R25+0x2400], R66 ;  /* 0x0024004219007388 */ /* 0x000fe80000000800 */
[----:B------:R-:W-:Y:S04]  /*d580*/  STS [R13+0x4000], R68 ;  /* 0x004000440d007388 */ /* 0x000fe80000000800 */
[----:B------:R2:W-:Y:S04]  /*d590*/  STS [R13+0x4400], R70 ;  /* 0x004400460d007388 */ /* 0x0005e80000000800 */
[----:B------:R-:W-:Y:S04]  /*d5a0*/  STS [R9+0x4000], R72 ;  /* 0x0040004809007388 */ /* 0x000fe80000000800 */
[----:B------:R3:W-:Y:S01]  /*d5b0*/  STS [R9+0x4400], R74 ;  /* 0x0044004a09007388 */ /* 0x0007e20000000800 */
[----:B-1----:R-:W-:-:S03]  /*d5c0*/  @!P3 IMAD R62, R2, c[0x0][0x214], RZ ;  /* 0x00008500023eba24 */ /* 0x002fc600078e02ff */
[----:B------:R1:W-:Y:S01]  /*d5d0*/  STS [R15+0x4000], R76 ;  /* 0x0040004c0f007388 */ /* 0x0003e20000000800 */
[----:B-----5:R-:W-:Y:S01]  /*d5e0*/  @P1 MOV R64, c[0x0][0x210] ;  /* 0x0000840000401a02 */ /* 0x020fe20000000f00 */
[----:B------:R-:W-:Y:S01]  /*d5f0*/  @!P1 IMAD.MOV.U32 R64, RZ, RZ, 0x1 ;  /* 0x00000001ff409424 */ /* 0x000fe200078e00ff */
[----:B------:R-:W-:Y:S01]  /*d600*/  @!P3 SEL R62, R62, R213, !P0 ;  /* 0x000000d53e3eb207 */ /* 0x000fe20004000000 */
[----:B------:R1:W-:Y:S04]  /*d610*/  STS [R15+0x4400], R78 ;  /* 0x0044004e0f007388 */ /* 0x0003e80000000800 */
[----:B------:R1:W-:Y:S04]  /*d620*/  STS [R17+0x4000], R80 ;  /* 0x0040005011007388 */ /* 0x0003e80000000800 */
[----:B------:R1:W-:Y:S01]  /*d630*/  STS [R17+0x4400], R82 ;  /* 0x0044005211007388 */ /* 0x0003e20000000800 */
[----:B--2---:R-:W-:-:S02]  /*d640*/  CS2R R70, SRZ ;  /* 0x0000000000467805 */ /* 0x004fc4000001ff00 */
[----:B------:R-:W-:Y:S01]  /*d650*/  @!P3 MOV R70, R62 ;  /* 0x0000003e0046b202 */ /* 0x000fe20000000f00 */
[----:B------:R1:W-:Y:S01]  /*d660*/  STS [R19+0x4000], R84 ;  /* 0x0040005413007388 */ /* 0x0003e20000000800 */
[----:B------:R-:W-:Y:S02]  /*d670*/  @!P3 SHF.R.S32.HI R71, RZ, 0x1f, R62 ;  /* 0x0000001fff47b819 */ /* 0x000fe4000001143e */
[----:B------:R-:W-:Y:S01]  /*d680*/  MOV R62, 0x7f800000 ;  /* 0x7f800000003e7802 */ /* 0x000fe20000000f00 */
[----:B------:R1:W-:Y:S01]  /*d690*/  STS [R19+0x4400], R86 ;  /* 0x0044005613007388 */ /* 0x0003e20000000800 */
[----:B---3--:R-:W-:-:S03]  /*d6a0*/  @!P1 MOV R9, c[0x0][0x214] ;  /* 0x0000850000099a02 */ /* 0x008fc60000000f00 */
        /* <DEDUP_REMOVED lines=11> */
[----:B------:R-:W2:Y:S04]  /*d760*/  S2R R4, SR_TID.X ;  /* 0x0000000000047919 */ /* 0x000ea80000002100 */
[----:B------:R-:W3:Y:S04]  /*d770*/  S2R R60, SR_CTAID.Z ;  /* 0x00000000003c7919 */ /* 0x000ee80000002700 */
[----:B------:R1:W1:Y:S04]  /*d780*/  LDS.128 R52, [R215] ;  /* 0x00000000d7347984 */ /* 0x0002680000000c00 */
[----:B------:R1:W1:Y:S01]  /*d790*/  LDS.128 R48, [R215+0x800] ;  /* 0x00080000d7307984 */ /* 0x0002620000000c00 */
[----:B--2---:R-:W-:-:S03]  /*d7a0*/  SHF.R.S32.HI R61, RZ, 0x1f, R4 ;  /* 0x0000001fff3d7819 */ /* 0x004fc60000011404 */
[----:B------:R2:W1:Y:S01]  /*d7b0*/  LDS.128 R44, [R215+0x1000] ;  /* 0x00100000d72c7984 */ /* 0x0004620000000c00 */
[-C--:B------:R-:W-:Y:S01]  /*d7c0*/  LEA.HI R9, R61, R4.reuse, RZ, 0x5 ;  /* 0x000000043d097211 */ /* 0x080fe200078f28ff */
[----:B---3--:R-:W-:Y:S02]  /*d7d0*/  IMAD R67, R60, R65, R67 ;  /* 0x000000413c437224 */ /* 0x008fe400078e0243 */
[----:B------:R2:W3:Y:S01]  /*d7e0*/  LDS.128 R40, [R215+0x1800] ;  /* 0x00180000d7287984 */ /* 0x0004e20000000c00 */
[----:B------:R-:W-:Y:S01]  /*d7f0*/  @P5 FMUL.FTZ R65, R8, 0.69314718246459960938 ;  /* 0x3f31721808415820 */ /* 0x000fe20000410000 */
[----:B------:R-:W-:Y:S01]  /*d800*/  LOP3.LUT R9, R9, 0xffffffe0, RZ, 0xc0, !PT ;  /* 0xffffffe009097812 */ /* 0x000fe200078ec0ff */
[----:B----4-:R-:W-:Y:S01]  /*d810*/  @P4 FMUL.FTZ R8, R7, 0.69314718246459960938 ;  /* 0x3f31721807084820 */ /* 0x010fe20000410000 */
[----:B------:R2:W4:Y:S01]  /*d820*/  LDS.128 R36, [R215+0x2000] ;  /* 0x00200000d7247984 */ /* 0x0005220000000c00 */
[----:B------:R-:W-:Y:S01]  /*d830*/  SHF.R.S32.HI R68, RZ, 0x1f, R67 ;  /* 0x0000001fff447819 */ /* 0x000fe20000011443 */
[----:B------:R-:W-:Y:S01]  /*d840*/  @P5 FFMA.FTZ R0, R132, c[0x0][0x238], R65 ;  /* 0x00008e0084005a23 */ /* 0x000fe20000010041 */
[----:B------:R-:W-:Y:S01]  /*d850*/  IADD3 R2, -R9, R4, RZ ;  /* 0x0000000409027210 */ /* 0x000fe20007ffe1ff */
[----:B------:R2:W1:Y:S01]  /*d860*/  LDS.128 R32, [R215+0x2800] ;  /* 0x00280000d7207984 */ /* 0x0004620000000c00 */
[----:B------:R-:W-:-:S02]  /*d870*/  @P4 FFMA.FTZ R62, R3, c[0x0][0x238], R8 ;  /* 0x00008e00033e4a23 */ /* 0x000fc40000010008 */
[----:B------:R-:W-:Y:S01]  /*d880*/  SHF.R.S32.HI R9, RZ, 0x1f, R2 ;  /* 0x0000001fff097819 */ /* 0x000fe20000011402 */
[----:B------:R2:W1:Y:S03]  /*d890*/  LDS.128 R28, [R215+0x3000] ;  /* 0x00300000d71c7984 */ /* 0x0004660000000c00 */
[----:B------:R-:W-:Y:S01]  /*d8a0*/  LEA.HI R9, R9, R2, RZ, 0x2 ;  /* 0x0000000209097211 */ /* 0x000fe200078f10ff */
[----:B------:R2:W1:Y:S01]  /*d8b0*/  LDS.128 R24, [R215+0x3800] ;  /* 0x00380000d7187984 */ /* 0x0004620000000c00 */
[----:B------:R-:W-:Y:S02]  /*d8c0*/  IMAD R2, R63, R64, RZ ;  /* 0x000000403f027224 */ /* 0x000fe400078e02ff */
[----:B------:R-:W-:Y:S01]  /*d8d0*/  SHF.R.S32.HI R66, RZ, 0x2, R9 ;  /* 0x00000002ff427819 */ /* 0x000fe20000011409 */
[----:B------:R2:W1:Y:S02]  /*d8e0*/  LDS.128 R20, [R215+0x4000] ;  /* 0x00400000d7147984 */ /* 0x0004640000000c00 */
[----:B------:R-:W-:-:S02]  /*d8f0*/  SHF.L.U32 R2, R2, 0x6, RZ ;  /* 0x0000000602027819 */ /* 0x000fc400000006ff */
        /* <DEDUP_REMOVED lines=24> */
.L_x_550:
[----:B------:R-:W-:Y:S05]  /*da80*/  BSYNC B0 ;  /* 0x0000000000007941 */ /* 0x000fea0003800000 */
.L_x_549:
        /* <DEDUP_REMOVED lines=9> */
[----:B--2---:R-:W-:Y:S01]  /*db20*/  SHF.R.S32.HI R0, RZ, 0x1f, R60 ;  /* 0x0000001fff007819 */ /* 0x004fe2000001143c */
[----:B------:R-:W-:Y:S01]  /*db30*/  IMAD.WIDE.U32 R8, R60, c[0x0][0x1f0], R8 ;  /* 0x00007c003c087a25 */ /* 0x000fe200078e0008 */
[----:B------:R-:W-:-:S03]  /*db40*/  SHF.R.S32.HI R6, RZ, 0x3, R4 ;  /* 0x00000003ff067819 */ /* 0x000fc60000011404 */
[----:B------:R-:W-:Y:S01]  /*db50*/  IMAD R3, R0, c[0x0][0x1f0], RZ ;  /* 0x00007c0000037a24 */ /* 0x000fe200078e02ff */
[----:B------:R-:W-:-:S03]  /*db60*/  SHF.R.S32.HI R7, RZ, 0x1f, R6 ;  /* 0x0000001fff077819 */ /* 0x000fc60000011406 */
[----:B------:R-:W-:Y:S02]  /*db70*/  IMAD R3, R60, c[0x0][0x1f4], R3 ;  /* 0x00007d003c037a24 */ /* 0x000fe400078e0203 */
[----:B-1----:R-:W-:-:S04]  /*db80*/  IMAD.WIDE R214, R214, 0x40, R6 ;  /* 0x00000040d6d67825 */ /* 0x002fc800078e0206 */
        /* <DEDUP_REMOVED lines=13> */
[----:B----4-:R1:W-:Y:S04]  /*dc60*/  @!P2 STG.E.128 [R10.64+0x80], R36 ;  /* 0x000080240a00a986 */ /* 0x0103e8000c101d04 */
[----:B------:R1:W-:Y:S02]  /*dc70*/  @!P1 STG.E.128 [R10.64+0x100], R20 ;  /* 0x000100140a009986 */ /* 0x0003e4000c101d04 */
.L_x_552:
[----:B------:R-:W-:Y:S05]  /*dc80*/  BSYNC B0 ;  /* 0x0000000000007941 */ /* 0x000fea0003800000 */
.L_x_551:
[----:B------:R-:W-:Y:S01]  /*dc90*/  LEA.HI.SX32 R0, R5, 0x10, 0x1d ;  /* 0x0000001005007811 */ /* 0x000fe200078feaff */
        /* <DEDUP_REMOVED lines=19> */
.L_x_554:
[----:B------:R-:W-:Y:S05]  /*ddd0*/  BSYNC B0 ;  /* 0x0000000000007941 */ /* 0x000fea0003800000 */
.L_x_553:
[----:B------:R-:W-:Y:S01]  /*dde0*/  LEA.HI.SX32 R0, R5, 0x20, 0x1d ;  /* 0x0000002005007811 */ /* 0x000fe200078feaff */
        /* <DEDUP_REMOVED lines=19> */
.L_x_556:
[----:B------:R-:W-:Y:S05]  /*df20*/  BSYNC B0 ;  /* 0x0000000000007941 */ /* 0x000fea0003800000 */
.L_x_555:
[----:B------:R-:W-:-:S04]  /*df30*/  LEA.HI.SX32 R0, R5, 0x30, 0x1d ;  /* 0x0000003005007811 */ /* 0x000fc800078feaff */
        /* <DEDUP_REMOVED lines=16> */
[----:B---3--:R1:W-:Y:S10]  /*e040*/  @!P1 STG.E.128 [R2.64], R40 ;  /* 0x0000002802009986 */ /* 0x0083f4000c101d04 */
[----:B------:R-:W-:Y:S05]  /*e050*/  @P0 EXIT ;  /* 0x000000000000094d */ /* 0x000fea0003800000 */
[----:B------:R-:W-:Y:S01]  /*e060*/  STG.E.128 [R2.64+0x100], R56 ;  /* 0x0001003802007986 */ /* 0x000fe2000c101d04 */
[----:B------:R-:W-:Y:S05]  /*e070*/  EXIT ;  /* 0x000000000000794d */ /* 0x000fea0003800000 */
.L_x_510:
[----:B-1----:R-:W1:Y:S01]  /*e080*/  LDC.U8 R4, c[0x0][0x329] ;  /* 0x0000ca40ff047b82 */ /* 0x002e620000000000 */
[----:B------:R-:W-:Y:S01]  /*e090*/  ISETP.NE.AND P3, PT, R213, -0x1, PT ;  /* 0xffffffffd500780c */ /* 0x000fe20003f65270 */
[----:B------:R-:W-:Y:S01]  /*e0a0*/  CS2R R16, SRZ ;  /* 0x0000000000107805 */ /* 0x000fe2000001ff00 */
[----:B------:R-:W-:Y:S01]  /*e0b0*/  SHF.R.S32.HI R5, RZ, 0x1f, R6 ;  /* 0x0000001fff057819 */ /* 0x000fe20000011406 */
[----:B------:R-:W-:Y:S01]  /*e0c0*/  ULDC.64 UR4, c[0x0][0x118] ;  /* 0x0000460000047ab9 */ /* 0x000fe20000000a00 */
[----:B------:R-:W-:Y:S01]  /*e0d0*/  IADD3 R218, -R95, R218, RZ ;  /* 0x000000da5fda7210 */ /* 0x000fe20007ffe1ff */
[----:B------:R-:W-:Y:S01]  /*e0e0*/  BSSY B0, `(.L_x_557) ;  /* 0x0000040000007945 */ /* 0x000fe20003800000 */
[----:B------:R-:W-:Y:S01]  /*e0f0*/  LEA.HI R10, R5, R6, RZ, 0x3 ;  /* 0x00000006050a7211 */ /* 0x000fe200078f18ff */
[----:B------:R-:W2:Y:S03]  /*e100*/  LDC.U8 R0, c[0x0][0x328] ;  /* 0x0000ca00ff007b82 */ /* 0x000ea60000000000 */
[----:B------:R-:W-:-:S02]  /*e110*/  LOP3.LUT R9, R10, 0xfffffff8, RZ, 0xc0, !PT ;  /* 0xfffffff80a097812 */ /* 0x000fc400078ec0ff */
[----:B------:R-:W-:Y:S01]  /*e120*/  SHF.R.S32.HI R10, RZ, 0x3, R10 ;  /* 0x00000003ff0a7819 */ /* 0x000fe2000001140a */
[----:B------:R-:W-:-:S03]  /*e130*/  @P3 IMAD.WIDE.U32 R12, R213, c[0x0][0x1e8], RZ ;  /* 0x00007a00d50c3a25 */ /* 0x000fc600078e00ff */
[----:B------:R-:W-:Y:S01]  /*e140*/  SHF.R.S32.HI R11, RZ, 0x1f, R10 ;  /* 0x0000001fff0b7819 */ /* 0x000fe2000001140a */
[----:B------:R-:W-:-:S04]  /*e150*/  @!P3 IMAD.WIDE.U32 R14, R3, c[0x0][0x1e0], RZ ;  /* 0x00007800030eba25 */ /* 0x000fc800078e00ff */
[----:B------:R-:W-:Y:S01]  /*e160*/  IMAD.IADD R6, R6, 0x1, -R9 ;  /* 0x0000000106067824 */ /* 0x000fe200078e0a09 */
[----:B------:R-:W-:Y:S01]  /*e170*/  @!P3 MOV R12, R14 ;  /* 0x0000000e000cb202 */ /* 0x000fe20000000f00 */
[----:B------:R-:W-:Y:S01]  /*e180*/  @P3 IMAD R7, R213, c[0x0][0x1ec], R13 ;  /* 0x00007b00d5073a24 */ /* 0x000fe200078e020d */
[----:B-1----:R-:W-:Y:S01]  /*e190*/  ISETP.NE.AND P1, PT, R4, RZ, PT ;  /* 0x000000ff0400720c */ /* 0x002fe20003f25270 */
[----:B------:R-:W-:Y:S01]  /*e1a0*/  IMAD.WIDE R214, R214, 0x40, R10 ;  /* 0x00000040d6d67825 */ /* 0x000fe200078e020a */
[----:B--2---:R-:W-:-:S04]  /*e1b0*/  ISETP.NE.AND P0, PT, R0, RZ, PT ;  /* 0x000000ff0000720c */ /* 0x004fc80003f05270 */
[----:B------:R-:W-:-:S07]  /*e1c0*/  ISETP.NE.OR P2, PT, R4, RZ, !P0 ;  /* 0x000000ff0400720c */ /* 0x000fce0004745670 */
[----:B------:R-:W-:Y:S02]  /*e1d0*/  @P1 IMAD.MOV.U32 R2, RZ, RZ, c[0x0][0x210] ;  /* 0x00008400ff021624 */ /* 0x000fe400078e00ff */
[----:B------:R-:W-:Y:S02]  /*e1e0*/  @!P1 IMAD.MOV.U32 R0, RZ, RZ, c[0x0][0x214] ;  /* 0x00008500ff009624 */ /* 0x000fe400078e00ff */
[----:B------:R-:W-:Y:S02]  /*e1f0*/  @P1 IMAD R2, R2, c[0x0][0x214], RZ ;  /* 0x0000850002021a24 */ /* 0x000fe400078e02ff */
[----:B------:R-:W-:Y:S01]  /*e200*/  @P1 IMAD.MOV.U32 R4, RZ, RZ, 0x1 ;  /* 0x00000001ff041424 */ /* 0x000fe200078e00ff */
[----:B------:R-:W-:Y:S02]  /*e210*/  @!P1 SEL R2, R0, c[0x0][0x234], !P0 ;  /* 0x00008d0000029a07 */ /* 0x000fe40004000000 */
[----:B------:R-:W-:Y:S02]  /*e220*/  @!P3 SHF.R.S32.HI R0, RZ, 0x1f, R3 ;  /* 0x0000001fff00b819 */ /* 0x000fe40000011403 */
[----:B------:R-:W-:Y:S01]  /*e230*/  ISETP.NE.OR P0, PT, R213, -0x1, P2 ;  /* 0xffffffffd500780c */ /* 0x000fe20001705670 */
[----:B------:R-:W-:-:S02]  /*e240*/  @!P1 IMAD R4, R2, c[0x0][0x1c0], RZ ;  /* 0x0000700002049a24 */ /* 0x000fc400078e02ff */
[----:B------:R-:W-:Y:S02]  /*e250*/  @!P3 IMAD R0, R0, c[0x0][0x1e0], RZ ;  /* 0x000078000000ba24 */ /* 0x000fe400078e02ff */
[C---:B------:R-:W-:Y:S02]  /*e260*/  IMAD R5, R3.reuse, R4, RZ ;  /* 0x0000000403057224 */ /* 0x040fe400078e02ff */
[----:B------:R-:W-:Y:S02]  /*e270*/  @!P3 IMAD R0, R3, c[0x0][0x1e4], R0 ;  /* 0x000079000300ba24 */ /* 0x000fe400078e0200 */
[----:B------:R-:W-:Y:S01]  /*e280*/  @P1 IMAD.MOV.U32 R4, RZ, RZ, c[0x0][0x210] ;  /* 0x00008400ff041624 */ /* 0x000fe200078e00ff */
[----:B------:R-:W-:Y:S01]  /*e290*/  SEL R5, R5, RZ, P2 ;  /* 0x000000ff05057207 */ /* 0x000fe20001000000 */
[----:B------:R-:W-:Y:S02]  /*e2a0*/  @!P3 IMAD.IADD R7, R15, 0x1, R0 ;  /* 0x000000010f07b824 */ /* 0x000fe400078e0200 */
[----:B------:R-:W-:Y:S01]  /*e2b0*/  @!P0 IMAD R213, R3, c[0x0][0x214], RZ ;  /* 0x0000850003d58a24 */ /* 0x000fe200078e02ff */
[----:B------:R-:W-:Y:S01]  /*e2c0*/  SHF.R.S32.HI R3, RZ, 0x1f, R8 ;  /* 0x0000001fff037819 */ /* 0x000fe20000011408 */
[----:B------:R-:W-:-:S02]  /*e2d0*/  IMAD.SHL.U32 R0, R6, 0x8, RZ ;  /* 0x0000000806007824 */ /* 0x000fc400078e00ff */
[----:B------:R-:W-:Y:S01]  /*e2e0*/  @!P1 IMAD.MOV.U32 R4, RZ, RZ, 0x1 ;  /* 0x00000001ff049424 */ /* 0x000fe200078e00ff */
[----:B------:R-:W-:Y:S01]  /*e2f0*/  @!P2 SHF.R.S32.HI R17, RZ, 0x1f, R213 ;  /* 0x0000001fff11a819 */ /* 0x000fe200000114d5 */
[----:B------:R-:W-:Y:S01]  /*e300*/  IMAD R5, R8, R2, R5 ;  /* 0x0000000208057224 */ /* 0x000fe200078e0205 */
[----:B------:R-:W-:Y:S01]  /*e310*/  @!P2 MOV R16, R213 ;  /* 0x000000d50010a202 */ /* 0x000fe20000000f00 */
[----:B------:R-:W-:Y:S01]  /*e320*/  IMAD R3, R3, c[0x0][0x1f0], RZ ;  /* 0x00007c0003037a24 */ /* 0x000fe200078e02ff */
[----:B------:R-:W-:Y:S01]  /*e330*/  IADD3 R12, P0, R0, R12, RZ ;  /* 0x0000000c000c7210 */ /* 0x000fe20007f1e0ff */
[----:B------:R-:W-:Y:S01]  /*e340*/  IMAD R14, R95, R4, RZ ;  /* 0x000000045f0e7224 */ /* 0x000fe200078e02ff */
[----:B------:R-:W-:Y:S01]  /*e350*/  ISETP.GE.AND P2, PT, R10, R218, PT ;  /* 0x000000da0a00720c */ /* 0x000fe20003f46270 */
[----:B------:R-:W-:Y:S01]  /*e360*/  IMAD R2, R8, c[0x0][0x1f4], R3 ;  /* 0x00007d0008027a24 */ /* 0x000fe200078e0203 */
[----:B------:R-:W-:Y:S02]  /*e370*/  LEA.HI.X.SX32 R13, R0, R7, 0x1, P0 ;  /* 0x00000007000d7211 */ /* 0x000fe400000f0eff */
[----:B------:R-:W-:-:S02]  /*e380*/  IADD3 R3, P1, P0, R14, R16, R5 ;  /* 0x000000100e037210 */ /* 0x000fc4000783e005 */
[----:B------:R-:W-:Y:S01]  /*e390*/  SHF.R.S32.HI R5, RZ, 0x1f, R5 ;  /* 0x0000001fff057819 */ /* 0x000fe20000011405 */
[----:B------:R-:W-:Y:S01]  /*e3a0*/  IMAD.WIDE.U32 R8, R8, c[0x0][0x1f0], R12 ;  /* 0x00007c0008087a25 */ /* 0x000fe200078e000c */
[----:B------:R-:W-:Y:S02]  /*e3b0*/  SHF.R.S32.HI R12, RZ, 0x1f, R14 ;  /* 0x0000001fff0c7819 */ /* 0x000fe4000001140e */
[----:B------:R-:W-:Y:S01]  /*e3c0*/  IADD3 R7, R0, 0x40, RZ ;  /* 0x0000004000077810 */ /* 0x000fe20007ffe0ff */
[----:B------:R-:W-:Y:S01]  /*e3d0*/  IMAD.IADD R19, R2, 0x1, R9 ;  /* 0x0000000102137824 */ /* 0x000fe200078e0209 */
        /* <DEDUP_REMOVED lines=16> */
.L_x_558:
[----:B------:R-:W-:Y:S05]  /*e4e0*/  BSYNC B0 ;  /* 0x0000000000007941 */ /* 0x000fea0003800000 */
.L_x_557:
        /* <DEDUP_REMOVED lines=20> */
.L_x_560:
[----:B------:R-:W-:Y:S05]  /*e630*/  BSYNC B0 ;  /* 0x0000000000007941 */ /* 0x000fea0003800000 */
.L_x_559:
        /* <DEDUP_REMOVED lines=20> */
.L_x_562:
[----:B------:R-:W-:Y:S05]  /*e780*/  BSYNC B0 ;  /* 0x0000000000007941 */ /* 0x000fea0003800000 */
.L_x_561:
        /* <DEDUP_REMOVED lines=19> */
.L_x_564:
[----:B------:R-:W-:Y:S05]  /*e8c0*/  BSYNC B0 ;  /* 0x0000000000007941 */ /* 0x000fea0003800000 */
.L_x_563:
[----:B------:R-:W-:-:S04]  /*e8d0*/  ISETP.NE.AND P6, PT, R6, RZ, PT ;  /* 0x000000ff0600720c */ /* 0x000fc80003fc5270 */
[-C--:B------:R-:W-:Y:S02]  /*e8e0*/  ISETP.GE.OR P5, PT, R10, R218.reuse, P6 ;  /* 0x000000da0a00720c */ /* 0x080fe400037a6670 */
[-C--:B------:R-:W-:Y:S02]  /*e8f0*/  ISETP.GE.OR P4, PT, R15, R218.reuse, P6 ;  /* 0x000000da0f00720c */ /* 0x080fe40003786670 */
[-C--:B------:R-:W-:Y:S02]  /*e900*/  ISETP.GE.OR P3, PT, R13, R218.reuse, P6 ;  /* 0x000000da0d00720c */ /* 0x080fe40003766670 */
[----:B------:R-:W-:-:S07]  /*e910*/  ISETP.GE.OR P6, PT, R17, R218, P6 ;  /* 0x000000da1100720c */ /* 0x000fce00037c6670 */
[-C--:B-1----:R-:W-:Y:S02]  /*e920*/  @!P5 IMAD R9, R10, R4.reuse, RZ ;  /* 0x000000040a09d224 */ /* 0x082fe400078e02ff */
        /* <DEDUP_REMOVED lines=22> */
[----:B-1----:R-:W-:-:S03]  /*ea90*/  IMAD.MOV.U32 R5, RZ, RZ, 0x7f800000 ;  /* 0x7f800000ff057424 */ /* 0x002fc600078e00ff */
[----:B------:R-:W-:-:S04]  /*eaa0*/  IADD3 R3, P0, R4, R3, RZ ;  /* 0x0000000304037210 */ /* 0x000fc80007f1e0ff */
[----:B------:R-:W-:Y:S02]  /*eab0*/  LEA.HI.X.SX32 R4, R4, R12, 0x1, P0 ;  /* 0x0000000c04047211 */ /* 0x000fe400000f0eff */
[----:B------:R-:W-:-:S04]  /*eac0*/  LEA R2, P0, R3, c[0x0][0x200], 0x2 ;  /* 0x0000800003027a11 */ /* 0x000fc800078010ff */
[----:B------:R-:W-:-:S05]  /*ead0*/  LEA.HI.X R3, R3, c[0x0][0x204], R4, 0x2, P0 ;  /* 0x0000810003037a11 */ /* 0x000fca00000f1404 */
[----:B------:R-:W-:Y:S01]  /*eae0*/  STG.E [R2.64], R5 ;  /* 0x0000000502007986 */ /* 0x000fe2000c101904 */
[----:B------:R-:W-:Y:S05]  /*eaf0*/  EXIT ;  /* 0x000000000000794d */ /* 0x000fea0003800000 */
.L_x_565:
        /* <DEDUP_REMOVED lines=16> */
.L_x_693:


//--------------------- .text._ZN5flash16flash_fwd_kernelI23Flash_fwd_kernel_traitsILi192ELi64ELi64ELi4ELb0ELb0EN7cutlass6half_tE19Flash_kernel_traitsILi192ELi64ELi64ELi4ES3_EELb1ELb1ELb0ELb1ELb0ELb0ELb0ELb1EEEvNS_16Flash_fwd_paramsE --------------------------
	.section	.text._ZN5flash16flash_fwd_kernelI23Flash_fwd_kernel_traitsILi192ELi64ELi64ELi4ELb0ELb0EN7cutlass6half_tE19Flash_kernel_traitsILi192ELi64ELi64ELi4ES3_EELb1ELb1ELb0ELb1ELb0ELb0ELb0ELb1EEEvNS_16Flash_fwd_paramsE,"ax",@progbits
	.sectioninfo	@"SHI_REGISTERS=255"
	.align	128
        .global         _ZN5flash16flash_fwd_kernelI23Flash_fwd_kernel_traitsILi192ELi64ELi64ELi4ELb0ELb0EN7cutlass6half_tE19Flash_kernel_traitsILi192ELi64ELi64ELi4ES3_EELb1ELb1ELb0ELb1ELb0ELb0ELb0ELb1EEEvNS_16Flash_fwd_paramsE
        .type           _ZN5flash16flash_fwd_kernelI23Flash_fwd_kernel_traitsILi192ELi64ELi64ELi4ELb0ELb0EN7cutlass6half_tE19Flash_kernel_traitsILi192ELi64ELi64ELi4ES3_EELb1ELb1ELb0ELb1ELb0ELb0ELb0ELb1EEEvNS_16Flash_fwd_paramsE,@function
        .size           _ZN5flash16flash_fwd_kernelI23Flash_fwd_kernel_traitsILi192ELi64ELi64ELi4ELb0ELb0EN7cutlass6half_tE19Flash_kernel_traitsILi192ELi64ELi64ELi4ES3_EELb1ELb1ELb0ELb1ELb0ELb0ELb0ELb1EEEvNS_16Flash_fwd_paramsE,(.L_x_694 - _ZN5flash16flash_fwd_kernelI23Flash_fwd_kernel_traitsILi192ELi64ELi64ELi4ELb0ELb0EN7cutlass6half_tE19Flash_kernel_traitsILi192ELi64ELi64ELi4ES3_EELb1ELb1ELb0ELb1ELb0ELb0ELb0ELb1EEEvNS_16Flash_fwd_paramsE)
        .other          _ZN5flash16flash_fwd_kernelI23Flash_fwd_kernel_traitsILi192ELi64ELi64ELi4ELb0ELb0EN7cutlass6half_tE19Flash_kernel_traitsILi192ELi64ELi64ELi4ES3_EELb1ELb1ELb0ELb1ELb0ELb0ELb0ELb1EEEvNS_16Flash_fwd_paramsE,@"STO_CUDA_ENTRY STV_DEFAULT"
_ZN5flash16flash_fwd_kernelI23Flash_fwd_kernel_traitsILi192ELi64ELi64ELi4ELb0ELb0EN7cutlass6half_tE19Flash_kernel_traitsILi192ELi64ELi64ELi4ES3_EELb1ELb1ELb0ELb1ELb0ELb0ELb0ELb1EEEvNS_16Flash_fwd_paramsE:
.text._ZN5flash16flash_fwd_kernelI23Flash_fwd_kernel_traitsILi192ELi64ELi64ELi4ELb0ELb0EN7cutlass6half_tE19Flash_kernel_traitsILi192ELi64ELi64ELi4ES3_EELb1ELb1ELb0ELb1ELb0ELb0ELb0ELb1EEEvNS_16Flash_fwd_paramsE:
[----:B------:R-:W-:Y:S02]  /*0000*/  MOV R1, c[0x0][0x28] ;  /* 0x00000a0000017a02 */ /* 0x000fe40000000f00 */
[----:B------:R-:W-:Y:S01]  /*0010*/  ULDC.U8 UR4, c[0x0][0x304] ;  /* 0x0000c10000047ab9 */ /* 0x000fe20000000000 */
[----:B------:R-:W-:Y:S01]  /*0020*/  IMAD.MOV.U32 R8, RZ, RZ, c[0x0][0x2f8] ;  /* 0x0000be00ff087624 */ /* 0x000fe200078e00ff */
[----:B------:R-:W-:Y:S01]  /*0030*/  ISETP.NE.AND P1, PT, RZ, UR4, PT ;  /* 0x00000004ff007c0c */ /* 0x000fe2000bf25270 */
[----:B------:R-:W-:Y:S01]  /*0040*/  IMAD.MOV.U32 R9, RZ, RZ, c[0x0][0x2fc] ;  /* 0x0000bf00ff097624 */ /* 0x000fe200078e00ff */
[----:B------:R-:W-:Y:S01]  /*0050*/  ULDC.64 UR8, c[0x0][0x118] ;  /* 0x0000460000087ab9 */ /* 0x000fe20000000a00 */
[----:B------:R-:W-:-:S10]  /*0060*/  IADD3 R1, R1, -0xc0, RZ ;  /* 0xffffff4001017810 */ /* 0x000fd40007ffe0ff */
[----:B------:R-:W-:Y:S02]  /*0070*/  @P1 IMAD.MOV.U32 R2, RZ, RZ, R8 ;  /* 0x000000ffff021224 */ /* 0x000fe400078e0008 */
[----:B------:R-:W-:-:S06]  /*0080*/  @P1 IMAD.MOV.U32 R3, RZ, RZ, R9 ;  /* 0x000000ffff031224 */ /* 0x000fcc00078e0009 */
[----:B------:R-:W2:Y:S01]  /*0090*/  @P1 LDG.E.64 R2, [R2.64] ;  /* 0x0000000802021981 */ /* 0x000ea2000c1e1b00 */
[----:B------:R-:W-:Y:S01]  /*00a0*/  IMAD.MOV.U32 R190, RZ, RZ, c[0x0][0x2f0] ;  /* 0x0000bc00ffbe7624 */ /* 0x000fe200078e00ff */
[----:B------:R-:W-:-:S06]  /*00b0*/  MOV R191, c[0x0][0x2f4] ;  /* 0x0000bd0000bf7a02 */ /* 0x000fcc0000000f00 */
[----:B------:R-:W3:Y:S01]  /*00c0*/  @P1 LDG.E.64 R190, [R190.64] ;  /* 0x00000008bebe1981 */ /* 0x000ee2000c1e1b00 */
[----:B------:R-:W1:Y:S01]  /*00d0*/  LDC.U8 R4, c[0x0][0x312] ;  /* 0x0000c480ff047b82 */ /* 0x000e620000000000 */
[----:B------:R-:W-:Y:S01]  /*00e0*/  ISETP.NE.U32.AND P2, PT, RZ, c[0x0][0x240], PT ;  /* 0x00009000ff007a0c */ /* 0x000fe20003f45070 */
[----:B------:R-:W-:Y:S01]  /*00f0*/  IMAD.MOV.U32 R32, RZ, RZ, 0x4 ;  /* 0x00000004ff207424 */ /* 0x000fe200078e00ff */
[----:B------:R-:W4:Y:S01]  /*0100*/  S2R R37, SR_CTAID.X ;  /* 0x0000000000257919 */ /* 0x000f220000002500 */
[----:B------:R-:W-:Y:S02]  /*0110*/  MOV R12, 0xffffffff ;  /* 0xffffffff000c7802 */ /* 0x000fe40000000f00 */
[----:B------:R-:W-:Y:S01]  /*0120*/  ISETP.NE.AND.EX P2, PT, RZ, c[0x0][0x244], PT, P2 ;  /* 0x00009100ff007a0c */ /* 0x000fe20003f45320 */
[----:B------:R-:W4:Y:S04]  /*0130*/  S2R R31, SR_CTAID.Y ;  /* 0x00000000001f7919 */ /* 0x000f280000002600 */
[----:B------:R-:W4:Y:S04]  /*0140*/  S2R R22, SR_CTAID.Z ;  /* 0x0000000000167919 */ /* 0x000f280000002700 */
[----:B------:R-:W4:Y:S01]  /*0150*/  S2R R30, SR_TID.X ;  /* 0x00000000001e7919 */ /* 0x000f220000002100 */
[----:B-1----:R-:W-:Y:S01]  /*0160*/  ISETP.NE.AND P3, PT, R4, RZ, PT ;  /* 0x000000ff0400720c */ /* 0x002fe20003f65270 */
[----:B----4-:R-:W-:Y:S01]  /*0170*/  IMAD.WIDE R6, R31, R32, c[0x0][0x240] ;  /* 0x000090001f067625 */ /* 0x010fe200078e0220 */
[----:B------:R-:W-:-:S04]  /*0180*/  LOP3.LUT R0, R22, R37, R31, 0xfe, !PT ;  /* 0x0000002516007212 */ /* 0x000fc800078efe1f */
[----:B------:R-:W-:Y:S02]  /*0190*/  LOP3.LUT P4, RZ, R0, R30, RZ, 0xfc, !PT ;  /* 0x0000001e00ff7212 */ /* 0x000fe4000788fcff */
[----:B------:R-:W-:Y:S02]  /*01a0*/  MOV R11, 0xffffffff ;  /* 0xffffffff000b7802 */ /* 0x000fe40000000f00 */
[----:B--2---:R-:W-:-:S09]  /*01b0*/  @P1 IADD3 R8, P0, R2, c[0x0][0x300], RZ ;  /* 0x0000c00002081a10 */ /* 0x004fd20007f1e0ff */
[----:B------:R-:W-:Y:S02]  /*01c0*/  @!P4 IMAD.MOV.U32 R2, RZ, RZ, c[0x0][0x308] ;  /* 0x0000c200ff02c624 */ /* 0x000fe400078e00ff */
[----:B------:R-:W-:Y:S01]  /*01d0*/  @P1 IMAD.X R9, RZ, RZ, R3, P0 ;  /* 0x000000ffff091224 */ /* 0x000fe200000e0603 */
[----:B------:R-:W-:Y:S01]  /*01e0*/  ISETP.EQ.U32.AND P1, PT, RZ, c[0x0][0x248], PT ;  /* 0x00009200ff007a0c */ /* 0x000fe20003f22070 */
[----:B------:R-:W-:Y:S01]  /*01f0*/  @!P4 IMAD.MOV.U32 R3, RZ, RZ, c[0x0][0x30c] ;  /* 0x0000c300ff03c624 */ /* 0x000fe200078e00ff */
[----:B------:R-:W-:Y:S01]  /*0200*/  ISETP.NE.U32.AND P0, PT, RZ, c[0x0][0x250], PT ;  /* 0x00009400ff007a0c */ /* 0x000fe20003f05070 */
[----:B------:R-:W-:Y:S01]  /*0210*/  @!P4 IMAD.MOV.U32 R4, RZ, RZ, R8 ;  /* 0x000000ffff04c224 */ /* 0x000fe200078e0008 */
[----:B------:R-:W-:Y:S01]  /*0220*/  ISETP.EQ.OR.EX P1, PT, RZ, c[0x0][0x24c], !P3, P1 ;  /* 0x00009300ff007a0c */ /* 0x000fe20005f22710 */
[----:B------:R-:W-:Y:S01]  /*0230*/  @!P4 IMAD.MOV.U32 R5, RZ, RZ, R9 ;  /* 0x000000ffff05c224 */ /* 0x000fe200078e0009 */
[----:B---3--:R-:W-:Y:S01]  /*0240*/  @!P4 STG.E.64 [R2.64], R190 ;  /* 0x000000be0200c986 */ /* 0x008fe2000c101b08 */
[----:B------:R-:W-:-:S03]  /*0250*/  ISETP.NE.AND.EX P0, PT, RZ, c[0x0][0x254], PT, P0 ;  /* 0x00009500ff007a0c */ /* 0x000fc60003f05300 */
[----:B------:R1:W-:Y:S04]  /*0260*/  @!P4 STG.E.64 [R2.64+0x8], R4 ;  /* 0x000008040200c986 */ /* 0x0003e8000c101b08 */
[----:B------:R-:W2:Y:S04]  /*0270*/  @P2 LDG.E R12, [R6.64] ;  /* 0x00000008060c2981 */ /* 0x000ea8000c1e1900 */
[----:B------:R-:W2:Y:S01]  /*0280*/  @P2 LDG.E R0, [R6.64+0x4] ;  /* 0x0000040806002981 */ /* 0x000ea2000c1e1900 */
[----:B------:R-:W-:Y:S02]  /*0290*/  IMAD.MOV.U32 R10, RZ, RZ, RZ ;  /* 0x000000ffff0a7224 */ /* 0x000fe400078e00ff */
[----:B-1----:R-:W-:-:S04]  /*02a0*/  IMAD.WIDE R4, R31, R32, c[0x0][0x248] ;  /* 0x000092001f047625 */ /* 0x002fc800078e0220 */
[----:B------:R-:W-:Y:S01]  /*02b0*/  @P0 IMAD.WIDE R2, R31, R32, c[0x0][0x250] ;  /* 0x000094001f020625 */ /* 0x000fe200078e0220 */
[----:B------:R1:W5:Y:S01]  /*02c0*/  @!P1 LDG.E R11, [R4.64] ;  /* 0x00000008040b9981 */ /* 0x000362000c1e1900 */
[----:B------:R-:W3:Y:S03]  /*02d0*/  LDC.U8 R148, c[0x0][0x2d8] ;  /* 0x0000b600ff947b82 */ /* 0x000ee60000000000 */
[----:B------:R1:W5:Y:S01]  /*02e0*/  @P0 LDG.E R10, [R2.64] ;  /* 0x00000008020a0981 */ /* 0x000362000c1e1900 */
[----:B------:R-:W-:-:S04]  /*02f0*/  ISETP.NE.U32.AND P0, PT, RZ, c[0x0][0x248], PT ;  /* 0x00009200ff007a0c */ /* 0x000fc80003f05070 */
[----:B------:R-:W-:Y:S02]  /*0300*/  ISETP.NE.AND.EX P0, PT, RZ, c[0x0][0x24c], PT, P0 ;  /* 0x00009300ff007a0c */ /* 0x000fe40003f05300 */
[----:B------:R-:W-:-:S04]  /*0310*/  SHF.R.S32.HI R13, RZ, 0x1f, R30 ;  /* 0x0000001fff0d7819 */ /* 0x000fc8000001141e */
[----:B------:R-:W-:Y:S01]  /*0320*/  LEA.HI R27, R13, R30, RZ, 0x5 ;  /* 0x0000001e0d1b7211 */ /* 0x000fe200078f28ff */
[----:B--2---:R-:W-:Y:S02]  /*0330*/  @P2 IMAD.IADD R36, R0, 0x1, -R12 ;  /* 0x0000000100242824 */ /* 0x004fe400078e0a0c */
[----:B------:R-:W-:Y:S01]  /*0340*/  @!P2 IMAD.MOV.U32 R36, RZ, RZ, c[0x0][0x214] ;  /* 0x00008500ff24a624 */ /* 0x000fe200078e00ff */
[----:B------:R1:W-:Y:S04]  /*0350*/  STL [R1+0x58], R12 ;  /* 0x0000580c01007387 */ /* 0x0003e80000100800 */
[----:B------:R1:W-:Y:S01]  /*0360*/  STL [R1+0x88], R36 ;  /* 0x0000882401007387 */ /* 0x0003e20000100800 */
[----:B------:R-:W-:Y:S05]  /*0370*/  @!P0 BRA `(.L_x_566) ;  /* 0x0000004000008947 */ /* 0x000fea0003800000 */
[----:B---3--:R-:W2:Y:S02]  /*0380*/  @P3 LDG.E R0, [R4.64+0x4] ;  /* 0x0000040804003981 */ /* 0x008ea4000c1e1900 */
[----:B--2--5:R-:W-:-:S06]  /*0390*/  @P3 IADD3 R0, R0, -R11, RZ ;  /* 0x8000000b00003210 */ /* 0x024fcc0007ffe0ff */
[----:B------:R2:W5:Y:S01]  /*03a0*/  @!P3 LDG.E R0, [R4.64] ;  /* 0x000000080400b981 */ /* 0x000562000c1e1900 */
[----:B------:R-:W-:Y:S05]  /*03b0*/  BRA `(.L_x_567) ;  /* 0x0000001000007947 */ /* 0x000fea0003800000 */
.L_x_566:
[----:B---3--:R-:W-:Y:S02]  /*03c0*/  MOV R0, c[0x0][0x218] ;  /* 0x0000860000007a02 */ /* 0x008fe40000000f00 */
.L_x_567:
[----:B------:R-:W-:-:S04]  /*03d0*/  ISETP.NE.U32.AND P2, PT, RZ, c[0x0][0x258], PT ;  /* 0x00009600ff007a0c */ /* 0x000fc80003f45070 */
[----:B------:R-:W-:-:S13]  /*03e0*/  ISETP.NE.AND.EX P2, PT, RZ, c[0x0][0x25c], PT, P2 ;  /* 0x00009700ff007a0c */ /* 0x000fda0003f45320 */
[----:B-1----:R-:W-:-:S06]  /*03f0*/  @P2 IMAD.WIDE R2, R31, R32, c[0x0][0x258] ;  /* 0x000096001f022625 */ /* 0x002fcc00078e0220 */
[----:B------:R-:W3:Y:S01]  /*0400*/  @P2 LDG.E R3, [R2.64] ;  /* 0x0000000802032981 */ /* 0x000ee2000c1e1900 */
[----:B------:R-:W-:Y:S01]  /*0410*/  IMAD.SHL.U32 R33, R37, 0x40, RZ ;  /* 0x0000004025217824 */ /* 0x000fe200078e00ff */
[----:B------:R-:W-:-:S04]  /*0420*/  @!P2 ISETP.NE.U32.AND P1, PT, RZ, c[0x0][0x268], PT ;  /* 0x00009a00ff00aa0c */ /* 0x000fc80003f25070 */
[----:B------:R-:W-:Y:S02]  /*0430*/  ISETP.GT.AND P0, PT, R36, R33, PT ;  /* 0x000000212400720c */ /* 0x000fe40003f04270 */
[----:B------:R-:W-:-:S04]  /*0440*/  @!P2 ISETP.NE.AND.EX P1, PT, RZ, c[0x0][0x26c], PT, P1 ;  /* 0x00009b00ff00aa0c */ /* 0x000fc80003f25310 */
[----:B------:R-:W-:Y:S01]  /*0450*/  @!P2 SEL R2, RZ, c[0x0][0x21c], !P1 ;  /* 0x00008700ff02aa07 */ /* 0x000fe20004800000 */
[----:B---3-5:R-:W-:-:S03]  /*0460*/  @P2 IMAD.IADD R97, R3, 0x1, -R10 ;  /* 0x0000000103612824 */ /* 0x028fc600078e0a0a */
[----:B------:R-:W-:-:S03]  /*0470*/  @!P2 IADD3 R97, R2, R0, -R10 ;  /* 0x000000000261a210 */ /* 0x000fc60007ffe80a */
[----:B------:R-:W-:Y:S05]  /*0480*/  @!P0 EXIT ;  /* 0x000000000000894d */ /* 0x000fea0003800000 */
[----:B------:R-:W-:Y:S02]  /*0490*/  IADD3 R0, -R36, 0x7f, R33 ;  /* 0x0000007f24007810 */ /* 0x000fe40007ffe121 */
[----:B------:R-:W-:Y:S02]  /*04a0*/  IADD3 R2, R97, 0x3f, RZ ;  /* 0x0000003f61027810 */ /* 0x000fe40007ffe0ff */
[----:B------:R-:W-:Y:S02]  /*04b0*/  IADD3 R0, R0, c[0x0][0x2e8], R97 ;  /* 0x0000ba0000007a10 */ /* 0x000fe40007ffe061 */
[----:B------:R-:W-:Y:S02]  /*04c0*/  SHF.R.S32.HI R3, RZ, 0x1f, R2 ;  /* 0x0000001fff037819 */ /* 0x000fe40000011402 */
[----:B--2---:R-:W-:Y:S02]  /*04d0*/  SHF.R.S32.HI R4, RZ, 0x1f, R0 ;  /* 0x0000001fff047819 */ /* 0x004fe40000011400 */
[----:B------:R-:W-:-:S02]  /*04e0*/  LEA.HI R2, R3, R2, RZ, 0x6 ;  /* 0x0000000203027211 */ /* 0x000fc400078f30ff */
[----:B------:R-:W-:Y:S02]  /*04f0*/  LEA.HI R0, R4, R0, RZ, 0x6 ;  /* 0x0000000004007211 */ /* 0x000fe400078f30ff */
[----:B------:R-:W-:Y:S02]  /*0500*/  SHF.R.S32.HI R2, RZ, 0x6, R2 ;  /* 0x00000006ff027819 */ /* 0x000fe40000011402 */
[----:B------:R-:W-:-:S04]  /*0510*/  SHF.R.S32.HI R0, RZ, 0x6, R0 ;  /* 0x00000006ff007819 */ /* 0x000fc80000011400 */
[----:B------:R-:W-:-:S04]  /*0520*/  IMNMX R116, R2, R0, PT ;  /* 0x0000000002747217 */ /* 0x000fc80003800200 */
[----:B------:R-:W-:Y:S01]  /*0530*/  ISETP.GE.AND P0, PT, R116, 0x1, PT ;  /* 0x000000017400780c */ /* 0x000fe20003f06270 */
[----:B------:R1:W-:-:S12]  /*0540*/  STL [R1+0x20], R116 ;  /* 0x0000207401007387 */ /* 0x0003d80000100800 */
[----:B------:R-:W-:Y:S05]  /*0550*/  @!P0 BRA `(.L_x_568) ;  /* 0x000147d000008947 */ /* 0x000fea0003800000 */
[----:B------:R-:W-:Y:S01]  /*0560*/  LOP3.LUT R0, R27, 0xffffffe0, RZ, 0xc0, !PT ;  /* 0xffffffe01b007812 */ /* 0x000fe200078ec0ff */
[----:B------:R-:W-:Y:S01]  /*0570*/  IMAD R7, R31, c[0x0][0x1c0], R22 ;  /* 0x000070001f077a24 */ /* 0x000fe200078e0216 */
[----:B------:R-:W-:Y:S02]  /*0580*/  ISETP.NE.AND P3, PT, R12, -0x1, PT ;  /* 0xffffffff0c00780c */ /* 0x000fe40003f65270 */
[----:B------:R-:W-:Y:S02]  /*0590*/  IADD3 R21, R30, -R0, RZ ;  /* 0x800000001e157210 */ /* 0x000fe40007ffe0ff */
[----:B------:R-:W-:Y:S02]  /*05a0*/  SHF.L.U32 R0, R7, 0x5, RZ ;  /* 0x0000000507007819 */ /* 0x000fe400000006ff */
[----:B------:R-:W-:Y:S02]  /*05b0*/  ISETP.NE.AND P0, PT, R11, -0x1, PT ;  /* 0xffffffff0b00780c */ /* 0x000fe40003f05270 */
[----:B------:R-:W-:-:S02]  /*05c0*/  IADD3 R106, P2, P1, R0, R8, R21 ;  /* 0x00000008006a7210 */ /* 0x000fc4000795e015 */
[----:B------:R-:W-:Y:S02]  /*05d0*/  SHF.R.S32.HI R0, RZ, 0x1f, R0 ;  /* 0x0000001fff007819 */ /* 0x000fe40000011400 */
[----:B------:R-:W-:Y:S01]  /*05e0*/  SHF.R.S32.HI R4, RZ, 0x1f, R21 ;  /* 0x0000001fff047819 */ /* 0x000fe20000011415 */
[----:B------:R2:W-:Y:S01]  /*05f0*/  STL [R1+0xa0], R106 ;  /* 0x0000a06a01007387 */ /* 0x0005e20000100800 */
[----:B------:R-:W-:Y:S01]  /*0600*/  @!P3 SHF.R.S32.HI R5, RZ, 0x1f, R31 ;  /* 0x0000001fff05b819 */ /* 0x000fe2000001141f */
[----:B------:R-:W-:Y:S01]  /*0610*/  @P3 IMAD.WIDE.U32 R2, R12, c[0x0][0x190], RZ ;  /* 0x000064000c023a25 */ /* 0x000fe200078e00ff */
[----:B------:R-:W-:Y:S02]  /*0620*/  IADD3.X R99, R0, R9, R4, P2, P1 ;  /* 0x0000000900637210 */ /* 0x000fe400017e2404 */
[----:B------:R-:W-:Y:S01]  /*0630*/  SHF.R.S32.HI R23, RZ, 0x1f, R22 ;  /* 0x0000001fff177819 */ /* 0x000fe20000011416 */
[----:B------:R-:W-:Y:S01]  /*0640*/  @P0 IMAD.IADD R6, R10, 0x1, R11 ;  /* 0x000000010a060824 */ /* 0x000fe200078e020b */
[----:B------:R-:W-:Y:S01]  /*0650*/  @P3 MOV R14, R2 ;  /* 0x00000002000e3202 */ /* 0x000fe20000000f00 */
[----:B------:R-:W-:-:S02]  /*0660*/  @!P3 IMAD R8, R5, c[0x0][0x178], RZ ;  /* 0x00005e000508ba24 */ /* 0x000fc400078e02ff */
[----:B------:R-:W-:Y:S02]  /*0670*/  @P3 IMAD R12, R12, c[0x0][0x194], R3 ;  /* 0x000065000c0c3a24 */ /* 0x000fe400078e0203 */
[----:B------:R-:W-:-:S04]  /*0680*/  @!P3 IMAD.WIDE.U32 R4, R31, c[0x0][0x178], RZ ;  /* 0x00005e001f04ba25 */ /* 0x000fc800078e00ff */
[----:B------:R-:W-:Y:S01]  /*0690*/  @P0 IMAD.WIDE.U32 R2, R6, c[0x0][0x198], RZ ;  /* 0x0000660006020a25 */ /* 0x000fe200078e00ff */
[----:B------:R-:W-:-:S03]  /*06a0*/  @!P3 MOV R14, R4 ;  /* 0x00000004000eb202 */ /* 0x000fc60000000f00 */
[----:B------:R-:W-:Y:S02]  /*06b0*/  @!P3 IMAD R8, R31, c[0x0][0x17c], R8 ;  /* 0x00005f001f08ba24 */ /* 0x000fe400078e0208 */
[----:B------:R-:W-:Y:S02]  /*06c0*/  IMAD R0, R7, c[0x0][0x224], R33 ;  /* 0x0000890007007a24 */ /* 0x000fe400078e0221 */
[----:B------:R-:W-:Y:S02]  /*06d0*/  @P0 IMAD R24, R6, c[0x0][0x19c], R3 ;  /* 0x0000670006180a24 */ /* 0x000fe400078e0203 */
[----:B------:R-:W-:Y:S02]  /*06e0*/  @P0 IMAD.MOV.U32 R20, RZ, RZ, R2 ;  /* 0x000000ffff140224 */ /* 0x000fe400078e0002 */
[----:B------:R-:W-:Y:S02]  /*06f0*/  @!P3 IMAD.IADD R12, R5, 0x1, R8 ;  /* 0x00000001050cb824 */ /* 0x000fe400078e0208 */
[----:B------:R-:W-:Y:S01]  /*0700*/  IMAD R29, R0, c[0x0][0x228], RZ ;  /* 0x00008a00001d7a24 */ /* 0x000fe200078e02ff */
[----:B------:R-:W-:Y:S05]  /*0710*/  @P0 BRA `(.L_x_569) ;  /* 0x000000b000000947 */ /* 0x000fea0003800000 */
[----:B--2---:R-:W-:Y:S01]  /*0720*/  SHF.R.S32.HI R0, RZ, 0x1f, R10 ;  /* 0x0000001fff007819 */ /* 0x004fe2000001140a */
[----:B------:R-:W-:Y:S01]  /*0730*/  IMAD.WIDE.U32 R2, R10, c[0x0][0x198], RZ ;  /* 0x000066000a027a25 */ /* 0x000fe200078e00ff */
[----:B------:R-:W-:-:S03]  /*0740*/  SHF.R.S32.HI R4, RZ, 0x1f, R31 ;  /* 0x0000001fff047819 */ /* 0x000fc6000001141f */
[----:B------:R-:W-:Y:S02]  /*0750*/  IMAD R0, R0, c[0x0][0x198], RZ ;  /* 0x0000660000007a24 */ /* 0x000fe400078e02ff */
[----:B------:R-:W-:Y:S02]  /*0760*/  IMAD R4, R4, c[0x0][0x180], RZ ;  /* 0x0000600004047a24 */ /* 0x000fe400078e02ff */
[----:B------:R-:W-:-:S05]  /*0770*/  IMAD R0, R10, c[0x0][0x19c], R0 ;  /* 0x000067000a007a24 */ /* 0x000fca00078e0200 */
[----:B------:R-:W-:Y:S01]  /*0780*/  IADD3 R3, R3, R0, RZ ;  /* 0x0000000003037210 */ /* 0x000fe20007ffe0ff */
[----:B------:R-:W-:-:S04]  /*0790*/  IMAD R0, R31, c[0x0][0x184], R4 ;  /* 0x000061001f007a24 */ /* 0x000fc800078e0204 */
[----:B------:R-:W-:-:S05]  /*07a0*/  IMAD.WIDE.U32 R2, R31, c[0x0][0x180], R2 ;  /* 0x000060001f027a25 */ /* 0x000fca00078e0002 */
[----:B------:R-:W-:Y:S02]  /*07b0*/  IADD3 R24, R3, R0, RZ ;  /* 0x0000000003187210 */ /* 0x000fe40007ffe0ff */
[----:B------:R-:W-:Y:S02]  /*07c0*/  MOV R20, R2 ;  /* 0x0000000200147202 */ /* 0x000fe40000000f00 */
.L_x_569:
[----:B--2---:R-:W-:Y:S02]  /*07d0*/  IABS R5, c[0x0][0x1c8] ;  /* 0x0000720000057a13 */ /* 0x004fe40000000000 */
[----:B------:R-:W-:Y:S02]  /*07e0*/  IABS R4, R22 ;  /* 0x0000001600047213 */ /* 0x000fe40000000000 */
[----:B------:R-:W2:Y:S08]  /*07f0*/  I2F.RP R2, R5 ;  /* 0x0000000500027306 */ /* 0x000eb00000209400 */
[----:B--2---:R-:W2:Y:S02]  /*0800*/  MUFU.RCP R2, R2 ;  /* 0x0000000200027308 */ /* 0x004ea40000001000 */
[----:B--2---:R-:W-:-:S06]  /*0810*/  IADD3 R2, R2, 0xffffffe, RZ ;  /* 0x0ffffffe02027810 */ /* 0x004fcc0007ffe0ff */
[----:B------:R-:W2:Y:S02]  /*0820*/  F2I.FTZ.U32.TRUNC.NTZ R3, R2 ;  /* 0x0000000200037305 */ /* 0x000ea4000021f000 */
[----:B--2---:R-:W-:Y:S02]  /*0830*/  IMAD.MOV R0, RZ, RZ, -R3 ;  /* 0x000000ffff007224 */ /* 0x004fe400078e0a03 */
[----:B------:R-:W-:Y:S02]  /*0840*/  IMAD.MOV.U32 R2, RZ, RZ, RZ ;  /* 0x000000ffff027224 */ /* 0x000fe400078e00ff */
[----:B------:R-:W-:-:S04]  /*0850*/  IMAD R0, R0, R5, RZ ;  /* 0x0000000500007224 */ /* 0x000fc800078e02ff */
[----:B------:R-:W-:-:S04]  /*0860*/  IMAD.HI.U32 R0, R3, R0, R2 ;  /* 0x0000000003007227 */ /* 0x000fc800078e0002 */
[----:B------:R-:W-:Y:S02]  /*0870*/  IMAD.MOV.U32 R2, RZ, RZ, R4 ;  /* 0x000000ffff027224 */ /* 0x000fe400078e0004 */
[----:B------:R-:W-:Y:S02]  /*0880*/  @P0 IMAD.IADD R4, R10, 0x1, R11 ;  /* 0x000000010a040824 */ /* 0x000fe400078e020b */
[----:B------:R-:W-:-:S05]  /*0890*/  IMAD.HI.U32 R0, R0, R2, RZ ;  /* 0x0000000200007227 */ /* 0x000fca00078e00ff */
[----:B------:R-:W-:-:S05]  /*08a0*/  IADD3 R3, -R0, RZ, RZ ;  /* 0x000000ff00037210 */ /* 0x000fca0007ffe1ff */
[----:B------:R-:W-:-:S05]  /*08b0*/  IMAD R2, R5, R3, R2 ;  /* 0x0000000305027224 */ /* 0x000fca00078e0202 */
[----:B------:R-:W-:-:S13]  /*08c0*/  ISETP.GT.U32.AND P2, PT, R5, R2, PT ;  /* 0x000000020500720c */ /* 0x000fda0003f44070 */
[----:B------:R-:W-:Y:S01]  /*08d0*/  @!P2 IMAD.IADD R2, R2, 0x1, -R5 ;  /* 0x000000010202a824 */ /* 0x000fe200078e0a05 */
[----:B------:R-:W-:Y:S02]  /*08e0*/  @!P2 IADD3 R0, R0, 0x1, RZ ;  /* 0x000000010000a810 */ /* 0x000fe40007ffe0ff */
[----:B------:R-:W-:Y:S02]  /*08f0*/  ISETP.NE.AND P2, PT, RZ, c[0x0][0x1c8], PT ;  /* 0x00007200ff007a0c */ /* 0x000fe40003f45270 */
[----:B------:R-:W-:Y:S02]  /*0900*/  ISETP.GE.U32.AND P3, PT, R2, R5, PT ;  /* 0x000000050200720c */ /* 0x000fe40003f66070 */
[----:B------:R-:W-:-:S04]  /*0910*/  LOP3.LUT R2, R22, c[0x0][0x1c8], RZ, 0x3c, !PT ;  /* 0x0000720016027a12 */ /* 0x000fc800078e3cff */
[----:B------:R-:W-:Y:S01]  /*0920*/  ISETP.GE.AND P1, PT, R2, RZ, PT ;  /* 0x000000ff0200720c */ /* 0x000fe20003f26270 */
[----:B------:R-:W-:-:S04]  /*0930*/  @P0 IMAD.WIDE.U32 R2, R4, c[0x0][0x1a0], RZ ;  /* 0x0000680004020a25 */ /* 0x000fc800078e00ff */
[----:B------:R-:W-:Y:S01]  /*0940*/  @P0 IMAD R19, R4, c[0x0][0x1a4], R3 ;  /* 0x0000690004130a24 */ /* 0x000fe200078e0203 */
[----:B------:R-:W-:Y:S02]  /*0950*/  @P0 MOV R16, R2 ;  /* 0x0000000200100202 */ /* 0x000fe40000000f00 */
[----:B------:R-:W-:-:S04]  /*0960*/  @P3 IADD3 R0, R0, 0x1, RZ ;  /* 0x0000000100003810 */ /* 0x000fc80007ffe0ff */
[----:B------:R-:W-:-:S05]  /*0970*/  MOV R9, R0 ;  /* 0x0000000000097202 */ /* 0x000fca0000000f00 */
        /* <DEDUP_REMOVED lines=14> */
.L_x_570:
[CC--:B------:R-:W-:Y:S01]  /*0a60*/  LEA.HI R0, R13.reuse, R30.reuse, RZ, 0x3 ;  /* 0x0000001e0d007211 */ /* 0x0c0fe200078f18ff */
[----:B------:R-:W-:Y:S01]  /*0a70*/  IMAD.MOV.U32 R35, RZ, RZ, 0x10 ;  /* 0x00000010ff237424 */ /* 0x000fe200078e00ff */
[-C--:B------:R-:W-:Y:S01]  /*0a80*/  LEA.HI R7, R13, R30.reuse, RZ, 0x4 ;  /* 0x0000001e0d077211 */ /* 0x080fe200078f20ff */
[----:B------:R-:W-:Y:S01]  /*0a90*/  IMAD.MOV.U32 R34, RZ, RZ, 0x20 ;  /* 0x00000020ff227424 */ /* 0x000fe200078e00ff */
[----:B------:R-:W-:Y:S01]  /*0aa0*/  SHF.R.S32.HI R2, RZ, 0x3, R0 ;  /* 0x00000003ff027819 */ /* 0x000fe20000011400 */
[----:B------:R-:W-:Y:S01]  /*0ab0*/  BSSY B0, `(.L_x_571) ;  /* 0x0000073000007945 */ /* 0x000fe20003800000 */
[----:B------:R-:W-:Y:S02]  /*0ac0*/  LOP3.LUT R0, R0, 0xfffffff8, RZ, 0xc0, !PT ;  /* 0xfffffff800007812 */ /* 0x000fe400078ec0ff */
[----:B------:R-:W-:Y:S01]  /*0ad0*/  LOP3.LUT R4, R7, 0xfffffff0, RZ, 0xc0, !PT ;  /* 0xfffffff007047812 */ /* 0x000fe200078ec0ff */
[----:B------:R-:W-:Y:S01]  /*0ae0*/  IMAD.SHL.U32 R3, R2, 0x40, RZ ;  /* 0x0000004002037824 */ /* 0x000fe200078e00ff */
[----:B------:R-:W-:Y:S01]  /*0af0*/  LEA.HI R8, R13, R30, RZ, 0x6 ;  /* 0x0000001e0d087211 */ /* 0x000fe200078f30ff */
[C---:B------:R-:W-:Y:S01]  /*0b00*/  IMAD.IADD R25, R30.reuse, 0x1, -R0 ;  /* 0x000000011e197824 */ /* 0x040fe200078e0a00 */
[----:B------:R-:W-:Y:S01]  /*0b10*/  SHF.R.S32.HI R11, RZ, 0x1f, R9 ;  /* 0x0000001fff0b7819 */ /* 0x000fe20000011409 */
[----:B------:R-:W-:Y:S01]  /*0b20*/  IMAD.IADD R0, R30, 0x1, -R4 ;  /* 0x000000011e007824 */ /* 0x000fe200078e0a04 */
[----:B------:R-:W-:Y:S01]  /*0b30*/  LOP3.LUT R5, R3, 0x1c0, RZ, 0xc0, !PT ;  /* 0x000001c003057812 */ /* 0x000fe200078ec0ff */
[----:B------:R-:W-:Y:S01]  /*0b40*/  IMAD.SHL.U32 R132, R25, 0x8, RZ ;  /* 0x0000000819847824 */ /* 0x000fe200078e00ff */
[----:B------:R-:W-:-:S02]  /*0b50*/  SHF.R.S32.HI R4, RZ, 0x4, R7 ;  /* 0x00000004ff047819 */ /* 0x000fc40000011407 */
[----:B------:R-:W-:Y:S02]  /*0b60*/  SHF.R.S32.HI R17, RZ, 0x1f, R0 ;  /* 0x0000001fff117819 */ /* 0x000fe40000011400 */
[----:B------:R-:W-:Y:S02]  /*0b70*/  LOP3.LUT R3, R5, 0x38, R132, 0xf8, !PT ;  /* 0x0000003805037812 */ /* 0x000fe400078ef884 */
[----:B------:R-:W-:Y:S02]  /*0b80*/  SHF.R.U32.HI R6, RZ, 0x3, R5 ;  /* 0x00000003ff067819 */ /* 0x000fe40000011605 */
[----:B------:R-:W-:Y:S02]  /*0b90*/  LEA.HI R17, R17, R0, RZ, 0x3 ;  /* 0x0000000011117211 */ /* 0x000fe400078f18ff */
[----:B------:R-:W-:Y:S01]  /*0ba0*/  LEA.HI R5, R7, R4, RZ, 0x1 ;  /* 0x0000000407057211 */ /* 0x000fe200078f08ff */
[----:B------:R-:W-:Y:S01]  /*0bb0*/  IMAD.SHL.U32 R7, R8, 0x8, RZ ;  /* 0x0000000808077824 */ /* 0x000fe200078e00ff */
[----:B------:R-:W-:-:S02]  /*0bc0*/  LOP3.LUT R6, R3, R6, RZ, 0x3c, !PT ;  /* 0x0000000603067212 */ /* 0x000fc400078e3cff */
[----:B------:R-:W-:Y:S02]  /*0bd0*/  LOP3.LUT R8, R17, 0xfffffff8, RZ, 0xc0, !PT ;  /* 0xfffffff811087812 */ /* 0x000fe400078ec0ff */
[----:B------:R-:W-:Y:S02]  /*0be0*/  SHF.R.S32.HI R3, RZ, 0x1f, R2 ;  /* 0x0000001fff037819 */ /* 0x000fe40000011402 */
[----:B------:R-:W-:Y:S01]  /*0bf0*/  LOP3.LUT R5, R5, 0xfffffffe, RZ, 0xc0, !PT ;  /* 0xfffffffe05057812 */ /* 0x000fe200078ec0ff */
[----:B------:R-:W-:Y:S01]  /*0c00*/  IMAD.IADD R8, R0, 0x1, -R8 ;  /* 0x0000000100087824 */ /* 0x000fe200078e0a08 */
[----:B------:R-:W-:Y:S01]  /*0c10*/  IADD3 R14, P0, R132, R14, RZ ;  /* 0x0000000e840e7210 */ /* 0x000fe20007f1e0ff */
[----:B------:R-:W-:Y:S01]  /*0c20*/  IMAD R0, R3, c[0x0][0x198], RZ ;  /* 0x0000660003007a24 */ /* 0x000fe200078e02ff */
[----:B------:R-:W-:Y:S01]  /*0c30*/  SHF.R.S32.HI R133, RZ, 0x1f, R132 ;  /* 0x0000001fff857819 */ /* 0x000fe20000011484 */
[----:B------:R-:W-:Y:S01]  /*0c40*/  IMAD.IADD R28, R4, 0x1, -R5 ;  /* 0x00000001041c7824 */ /* 0x000fe200078e0a05 */
[----:B------:R-:W-:Y:S01]  /*0c50*/  LOP3.LUT R188, R6, 0xfffffe00, R7, 0xf8, !PT ;  /* 0xfffffe0006bc7812 */ /* 0x000fe200078ef807 */
[----:B------:R-:W-:Y:S01]  /*0c60*/  IMAD R18, R2, c[0x0][0x19c], R0 ;  /* 0x0000670002127a24 */ /* 0x000fe200078e0200 */
[C---:B------:R-:W-:Y:S01]  /*0c70*/  LOP3.LUT P3, RZ, R8.reuse, 0x4, RZ, 0xc0, !PT ;  /* 0x0000000408ff7812 */ /* 0x040fe2000786c0ff */
[C---:B------:R-:W-:Y:S01]  /*0c80*/  IMAD.SHL.U32 R0, R8.reuse, 0x40, RZ ;  /* 0x0000004008007824 */ /* 0x040fe200078e00ff */
[----:B------:R-:W-:Y:S01]  /*0c90*/  LOP3.LUT P2, RZ, R8, 0x2, RZ, 0xc0, !PT ;  /* 0x0000000208ff7812 */ /* 0x000fe2000784c0ff */
[----:B------:R-:W-:Y:S01]  /*0ca0*/  IMAD.X R15, R133, 0x1, R12, P0 ;  /* 0x00000001850f7824 */ /* 0x000fe200000e060c */
[----:B------:R-:W-:Y:S01]  /*0cb0*/  SHF.R.S32.HI R26, RZ, 0x5, R27 ;  /* 0x00000005ff1a7819 */ /* 0x000fe2000001141b */
[----:B------:R-:W-:Y:S01]  /*0cc0*/  IMAD R10, R3, c[0x0][0x1a0], RZ ;  /* 0x00006800030a7a24 */ /* 0x000fe200078e02ff */
[----:B------:R-:W-:Y:S01]  /*0cd0*/  LOP3.LUT R0, R0, 0x1c0, RZ, 0xc0, !PT ;  /* 0x000001c000007812 */ /* 0x000fe200078ec0ff */
[----:B------:R-:W-:Y:S01]  /*0ce0*/  IMAD.SHL.U32 R12, R28, 0x8, RZ ;  /* 0x000000081c0c7824 */ /* 0x000fe200078e00ff */
[----:B------:R-:W-:Y:S01]  /*0cf0*/  IADD3 R115, R132, 0x40, RZ ;  /* 0x0000004084737810 */ /* 0x000fe20007ffe0ff */
[----:B------:R-:W-:Y:S01]  /*0d00*/  IMAD.WIDE.U32 R6, R2, c[0x0][0x198], R132 ;  /* 0x0000660002067a25 */ /* 0x000fe200078e0084 */
[----:B------:R2:W-:Y:S01]  /*0d10*/  STL.64 [R1+0x38], R132 ;  /* 0x0000388401007387 */ /* 0x0005e20000100a00 */
[----:B------:R-:W-:-:S02]  /*0d20*/  IADD3 R111, R132, 0x80, RZ ;  /* 0x00000080846f7810 */ /* 0x000fc40007ffe0ff */
[----:B------:R-:W-:Y:S01]  /*0d30*/  IMAD.WIDE.U32 R4, R2, c[0x0][0x1a0], R132 ;  /* 0x0000680002047a25 */ /* 0x000fe200078e0084 */
[----:B------:R-:W-:Y:S02]  /*0d40*/  LOP3.LUT R12, R0, 0x8, R12, 0xf8, !PT ;  /* 0x00000008000c7812 */ /* 0x000fe400078ef80c */
[----:B------:R-:W-:Y:S01]  /*0d50*/  IADD3 R6, P1, R20, R6, RZ ;  /* 0x0000000614067210 */ /* 0x000fe20007f3e0ff */
[----:B------:R-:W-:Y:S01]  /*0d60*/  IMAD R13, R2, c[0x0][0x1a4], R10 ;  /* 0x00006900020d7a24 */ /* 0x000fe200078e020a */
[----:B------:R-:W-:Y:S01]  /*0d70*/  SHF.R.U32.HI R10, RZ, 0x3, R0 ;  /* 0x00000003ff0a7819 */ /* 0x000fe20000011600 */
[C---:B------:R-:W-:Y:S01]  /*0d80*/  IMAD R0, R11.reuse, c[0x0][0x1b8], RZ ;  /* 0x00006e000b007a24 */ /* 0x040fe200078e02ff */
[----:B------:R-:W-:Y:S01]  /*0d90*/  IADD3 R4, P0, R16, R4, RZ ;  /* 0x0000000410047210 */ /* 0x000fe20007f1e0ff */
[----:B------:R-:W-:Y:S01]  /*0da0*/  IMAD R8, R11, c[0x0][0x1b0], RZ ;  /* 0x00006c000b087a24 */ /* 0x000fe200078e02ff */
[----:B------:R-:W-:Y:S01]  /*0db0*/  IADD3.X R7, R24, R7, R18, P1, !PT ;  /* 0x0000000718077210 */ /* 0x000fe20000ffe412 */
[----:B------:R-:W-:Y:S01]  /*0dc0*/  IMAD R11, R9, c[0x0][0x1bc], R0 ;  /* 0x00006f00090b7a24 */ /* 0x000fe200078e0200 */
[----:B------:R-:W-:Y:S01]  /*0dd0*/  IADD3.X R5, R19, R5, R13, P0, !PT ;  /* 0x0000000513057210 */ /* 0x000fe200007fe40d */
[----:B------:R-:W-:Y:S01]  /*0de0*/  IMAD.SHL.U32 R0, R17, 0x40, RZ ;  /* 0x0000004011007824 */ /* 0x000fe200078e00ff */
[----:B------:R-:W-:Y:S01]  /*0df0*/  LOP3.LUT R10, R12, R10, RZ, 0x3c, !PT ;  /* 0x0000000a0c0a7212 */ /* 0x000fe200078e3cff */
[----:B------:R-:W-:Y:S01]  /*0e00*/  IMAD.WIDE.U32 R42, R9, c[0x0][0x1b0], R6 ;  /* 0x00006c00092a7a25 */ /* 0x000fe200078e0006 */
[----:B------:R-:W-:-:S02]  /*0e10*/  SHF.R.S32.HI R13, RZ, 0x1f, R27 ;  /* 0x0000001fff0d7819 */ /* 0x000fc4000001141b */
[----:B------:R-:W-:Y:S01]  /*0e20*/  LOP3.LUT R6, R10, 0xfffffe00, R0, 0xf8, !PT ;  /* 0xfffffe000a067812 */ /* 0x000fe200078ef800 */
[----:B------:R-:W-:Y:S01]  /*0e30*/  IMAD.WIDE.U32 R38, R9, c[0x0][0x1b8], R4 ;  /* 0x00006e0009267a25 */ /* 0x000fe200078e0004 */
[----:B------:R-:W-:Y:S01]  /*0e40*/  SHF.R.S32.HI R5, RZ, 0x1f, R21 ;  /* 0x0000001fff057819 */ /* 0x000fe20000011415 */
[----:B------:R2:W-:Y:S01]  /*0e50*/  STL.64 [R1+0x50], R42 ;  /* 0x0000502a01007387 */ /* 0x0005e20000100a00 */
[----:B------:R-:W-:Y:S01]  /*0e60*/  LEA.HI R0, R13, R26, RZ, 0x2 ;  /* 0x0000001a0d007211 */ /* 0x000fe200078f10ff */
[----:B------:R-:W-:Y:S01]  /*0e70*/  IMAD R12, R9, c[0x0][0x1b4], R8 ;  /* 0x00006d00090c7a24 */ /* 0x000fe200078e0208 */
[----:B------:R-:W-:Y:S01]  /*0e80*/  LEA.HI R7, R5, R21, RZ, 0x2 ;  /* 0x0000001505077211 */ /* 0x000fe200078f10ff */
[----:B------:R-:W-:Y:S01]  /*0e90*/  IMAD.IADD R41, R39, 0x1, R11 ;  /* 0x0000000127297824 */ /* 0x000fe200078e020b */
[----:B------:R-:W-:Y:S01]  /*0ea0*/  LOP3.LUT R0, R0, 0xffffffc, RZ, 0xc0, !PT ;  /* 0x0ffffffc00007812 */ /* 0x000fe200078ec0ff */
[----:B------:R2:W-:Y:S01]  /*0eb0*/  STL.64 [R1+0x90], R38 ;  /* 0x0000902601007387 */ /* 0x0005e20000100a00 */
[----:B------:R-:W-:Y:S01]  /*0ec0*/  SHF.R.S32.HI R27, RZ, 0x2, R7 ;  /* 0x00000002ff1b7819 */ /* 0x000fe20000011407 */
[----:B------:R-:W-:Y:S01]  /*0ed0*/  IMAD.IADD R45, R43, 0x1, R12 ;  /* 0x000000012b2d7824 */ /* 0x000fe200078e020c */
[----:B------:R-:W-:Y:S01]  /*0ee0*/  SEL R5, R35, 0xfffffff0, !P2 ;  /* 0xfffffff023057807 */ /* 0x000fe20005000000 */
[----:B------:R-:W-:-:S02]  /*0ef0*/  IMAD.IADD R0, R26, 0x1, -R0 ;  /* 0x000000011a007824 */ /* 0x000fc400078e0a00 */
[----:B------:R-:W-:Y:S02]  /*0f00*/  IMAD.IADD R20, R36, 0x1, -R33 ;  /* 0x0000000124147824 */ /* 0x000fe400078e0a21 */
[----:B------:R-:W-:Y:S02]  /*0f10*/  IMAD R46, R0, 0x10, R27 ;  /* 0x00000010002e7824 */ /* 0x000fe400078e021b */
[----:B------:R-:W-:Y:S01]  /*0f20*/  IMAD R4, R23, c[0x0][0x1a8], RZ ;  /* 0x00006a0017047a24 */ /* 0x000fe200078e02ff */
[----:B------:R-:W-:Y:S01]  /*0f30*/  ISETP.GE.AND P0, PT, R2, R20, PT ;  /* 0x000000140200720c */ /* 0x000fe20003f06270 */
[C---:B------:R-:W-:Y:S01]  /*0f40*/  IMAD.WIDE.U32 R14, R22.reuse, c[0x0][0x1a8], R14 ;  /* 0x00006a00160e7a25 */ /* 0x040fe200078e000e */
[----:B------:R2:W-:Y:S03]  /*0f50*/  STL [R1+0xa4], R46 ;  /* 0x0000a42e01007387 */ /* 0x0005e60000100800 */
[----:B------:R-:W-:Y:S01]  /*0f60*/  IMAD R4, R22, c[0x0][0x1ac], R4 ;  /* 0x00006b0016047a24 */ /* 0x000fe200078e0204 */
[----:B------:R2:W-:Y:S01]  /*0f70*/  STL [R1+0x48], R115 ;  /* 0x0000487301007387 */ /* 0x0005e20000100800 */
[----:B------:R-:W-:-:S03]  /*0f80*/  IMAD.WIDE R8, R37, 0x40, R2 ;  /* 0x0000004025087825 */ /* 0x000fc600078e0202 */
[----:B------:R2:W-:Y:S01]  /*0f90*/  STL [R1+0x4c], R111 ;  /* 0x00004c6f01007387 */ /* 0x0005e20000100800 */
[----:B------:R-:W-:Y:S01]  /*0fa0*/  IMAD.IADD R13, R15, 0x1, R4 ;  /* 0x000000010f0d7824 */ /* 0x000fe200078e0204 */
[----:B------:R-:W-:Y:S01]  /*0fb0*/  SEL R4, R34, 0xffffffe0, !P3 ;  /* 0xffffffe022047807 */ /* 0x000fe20005800000 */
[----:B------:R-:W-:Y:S01]  /*0fc0*/  IMAD.SHL.U32 R188, R188, 0x2, RZ ;  /* 0x00000002bcbc7824 */ /* 0x000fe200078e00ff */
        /* <DEDUP_REMOVED lines=33> */
.L_x_572:
[----:B------:R-:W-:Y:S05]  /*11e0*/  BSYNC B0 ;  /* 0x0000000000007941 */ /* 0x000fea0003800000 */
.L_x_571:
[----:B------:R-:W-:Y:S01]  /*11f0*/  LOP3.LUT R0, R7, 0x7ffffffc, RZ, 0xc0, !PT ;  /* 0x7ffffffc07007812 */ /* 0x000fe200078ec0ff */
[----:B------:R-:W-:Y:S01]  /*1200*/  IMAD R7, R116, 0x40, R29 ;  /* 0x0000004074077824 */ /* 0x000fe200078e021d */
[----:B------:R-:W-:Y:S01]  /*1210*/  IADD3 R24, R2, 0x10, RZ ;  /* 0x0000001002187810 */ /* 0x000fe20007ffe0ff */
[----:B------:R-:W-:Y:S02]  /*1220*/  BSSY B0, `(.L_x_573) ;  /* 0x000002b000007945 */ /* 0x000fe40003800000 */
[----:B------:R-:W-:Y:S01]  /*1230*/  IMAD.IADD R0, R21, 0x1, -R0 ;  /* 0x0000000115007824 */ /* 0x000fe200078e0a00 */
[----:B------:R-:W-:Y:S02]  /*1240*/  ISETP.GE.AND P1, PT, R24, R20, PT ;  /* 0x000000141800720c */ /* 0x000fe40003f26270 */
[----:B------:R-:W-:Y:S01]  /*1250*/  IADD3 R7, R7, -0x40, RZ ;  /* 0xffffffc007077810 */ /* 0x000fe20007ffe0ff */
[----:B------:R-:W-:-:S04]  /*1260*/  IMAD.SHL.U32 R0, R0, 0x2, RZ ;  /* 0x0000000200007824 */ /* 0x000fc800078e00ff */
[----:B------:R-:W-:-:S05]  /*1270*/  IMAD R0, R46, c[0x0][0x228], R0 ;  /* 0x00008a002e007a24 */ /* 0x000fca00078e0200 */
[----:B------:R-:W-:Y:S02]  /*1280*/  IADD3 R198, P0, R7, R0, RZ ;  /* 0x0000000007c67210 */ /* 0x000fe40007f1e0ff */
[----:B------:R-:W-:-:S04]  /*1290*/  SHF.R.S32.HI R0, RZ, 0x1f, R0 ;  /* 0x0000001fff007819 */ /* 0x000fc80000011400 */
[----:B------:R-:W-:Y:S01]  /*12a0*/  LEA.HI.X.SX32 R173, R7, R0, 0x1, P0 ;  /* 0x0000000007ad7211 */ /* 0x000fe200000f0eff */
        /* <DEDUP_REMOVED lines=11> */
[C---:B---3--:R-:W-:Y:S01]  /*1360*/  @!P3 LEA R18, P4, R10.reuse, c[0x0][0x160], 0x1 ;  /* 0x000058000a12ba11 */ /* 0x048fe200078808ff */
        /* <DEDUP_REMOVED lines=22> */
.L_x_574:
[----:B------:R-:W-:Y:S05]  /*14d0*/  BSYNC B0 ;  /* 0x0000000000007941 */ /* 0x000fea0003800000 */
.L_x_573:
[----:B------:R-:W-:Y:S01]  /*14e0*/  IADD3 R21, R2, 0x20, RZ ;  /* 0x0000002002157810 */ /* 0x000fe20007ffe0ff */
        /* <DEDUP_REMOVED lines=36> */
.L_x_576:
[----:B------:R-:W-:Y:S05]  /*1730*/  BSYNC B0 ;  /* 0x0000000000007941 */ /* 0x000fea0003800000 */
.L_x_575:
[----:B---3--:R-:W-:Y:S01]  /*1740*/  IADD3 R18, R2, 0x30, RZ ;  /* 0x0000003002127810 */ /* 0x008fe20007ffe0ff */
[----:B------:R-:W-:Y:S01]  /*1750*/  IMAD.MOV.U32 R19, RZ, RZ, c[0x0][0x198] ;  /* 0x00006600ff137624 */ /* 0x000fe200078e00ff */
[----:B------:R-:W-:Y:S02]  /*1760*/  BSSY B0, `(.L_x_577) ;  /* 0x0000026000007945 */ /* 0x000fe40003800000 */
[----:B------:R-:W-:Y:S01]  /*1770*/  ISETP.GE.AND P0, PT, R18, R20, PT ;  /* 0x000000141200720c */ /* 0x000fe20003f06270 */
[----:B------:R-:W-:Y:S02]  /*1780*/  IMAD.MOV.U32 R20, RZ, RZ, 0x6 ;  /* 0x00000006ff147424 */ /* 0x000fe400078e00ff */
[----:B------:R-:W-:-:S03]  /*1790*/  IMAD.SHL.U32 R105, R19, 0x40, RZ ;  /* 0x0000004013697824 */ /* 0x000fc600078e00ff */
[----:B------:R-:W-:-:S07]  /*17a0*/  SHF.L.U64.HI R104, R19, R20, c[0x0][0x19c] ;  /* 0x0000670013687619 */ /* 0x000fce0000010214 */
        /* <DEDUP_REMOVED lines=33> */
.L_x_578:
[----:B------:R-:W-:Y:S05]  /*19c0*/  BSYNC B0 ;  /* 0x0000000000007941 */ /* 0x000fea0003800000 */
.L_x_577:
[----:B------:R-:W-:Y:S01]  /*19d0*/  IADD3 R96, R116, -0x1, RZ ;  /* 0xffffffff74607810 */ /* 0x000fe20007ffe0ff */
[----:B------:R-:W-:Y:S01]  /*19e0*/  BSSY B0, `(.L_x_579) ;  /* 0x0000028000007945 */ /* 0x000fe20003800000 */
[----:B------:R-:W-:Y:S01]  /*19f0*/  MOV R122, R44 ;  /* 0x0000002c007a7202 */ /* 0x000fe20000000f00 */
[----:B------:R-:W-:Y:S01]  /*1a00*/  IMAD.MOV.U32 R122, RZ, RZ, R42 ;  /* 0x000000ffff7a7224 */ /* 0x000fe200078e002a */
[----:B------:R-:W-:Y:S01]  /*1a10*/  MOV R123, R45 ;  /* 0x0000002d007b7202 */ /* 0x000fe20000000f00 */
[----:B------:R-:W-:Y:S01]  /*1a20*/  IMAD R17, R96, -0x40, R97 ;  /* 0xffffffc060117824 */ /* 0x000fe200078e0261 */
[-C--:B------:R-:W-:Y:S01]  /*1a30*/  MOV R107, R96.reuse ;  /* 0x00000060006b7202 */ /* 0x080fe20000000f00 */
[----:B---3--:R-:W-:Y:S01]  /*1a40*/  IMAD R10, R104, R96, RZ ;  /* 0x00000060680a7224 */ /* 0x008fe200078e02ff */
[----:B------:R-:W-:Y:S01]  /*1a50*/  SHF.R.S32.HI R16, RZ, 0x1f, R96 ;  /* 0x0000001fff107819 */ /* 0x000fe20000011460 */
[----:B------:R3:W-:Y:S01]  /*1a60*/  STL.64 [R1+0x40], R122 ;  /* 0x0000407a01007387 */ /* 0x0007e20000100a00 */
[----:B------:R-:W-:Y:S01]  /*1a70*/  ISETP.GE.AND P0, PT, R2, R17, PT ;  /* 0x000000110200720c */ /* 0x000fe20003f06270 */
[----:B------:R-:W-:-:S02]  /*1a80*/  IMAD.WIDE.U32 R8, R96, R105, R122 ;  /* 0x0000006960087225 */ /* 0x000fc400078e007a */
[----:B------:R3:W-:Y:S02]  /*1a90*/  STL [R1+0x78], R107 ;  /* 0x0000786b01007387 */ /* 0x0007e40000100800 */
[----:B------:R-:W-:-:S04]  /*1aa0*/  IMAD R10, R16, R105, R10 ;  /* 0x00000069100a7224 */ /* 0x000fc800078e020a */
[----:B------:R-:W-:-:S04]  /*1ab0*/  IMAD.IADD R11, R9, 0x1, R10 ;  /* 0x00000001090b7824 */ /* 0x000fc800078e020a */
        /* <DEDUP_REMOVED lines=26> */
.L_x_580:
[----:B------:R-:W-:Y:S05]  /*1c60*/  BSYNC B0 ;  /* 0x0000000000007941 */ /* 0x000fea0003800000 */
.L_x_579:
[C---:B------:R-:W-:Y:S01]  /*1c70*/  SHF.L.U64.HI R109, R19.reuse, R32, c[0x0][0x19c] ;  /* 0x00006700136d7619 */ /* 0x040fe20000010220 */
[----:B------:R-:W-:Y:S01]  /*1c80*/  BSSY B0, `(.L_x_581) ;  /* 0x0000020000007945 */ /* 0x000fe20003800000 */
[----:B------:R-:W-:Y:S01]  /*1c90*/  ISETP.GE.AND P0, PT, R24, R17, PT ;  /* 0x000000111800720c */ /* 0x000fe20003f06270 */
[----:B------:R-:W-:Y:S02]  /*1ca0*/  IMAD.SHL.U32 R110, R19, 0x10, RZ ;  /* 0x00000010136e7824 */ /* 0x000fe400078e00ff */
[----:B------:R1:W-:Y:S10]  /*1cb0*/  STL [R1+0x98], R109 ;  /* 0x0000986d01007387 */ /* 0x0003f40000100800 */
[----:B------:R-:W-:Y:S05]  /*1cc0*/  @P0 BRA `(.L_x_582) ;  /* 0x000001b000000947 */ /* 0x000fea0003800000 */
[----:B------:R-:W-:Y:S02]  /*1cd0*/  ISETP.GE.AND P3, PT, R132, c[0x0][0x220], PT ;  /* 0x0000880084007a0c */ /* 0x000fe40003f66270 */
[----:B------:R-:W-:-:S02]  /*1ce0*/  ISETP.GE.AND P2, PT, R115, c[0x0][0x220], PT ;  /* 0x0000880073007a0c */ /* 0x000fc40003f46270 */
[----:B------:R-:W-:Y:S02]  /*1cf0*/  IADD3 R0, P1, R110, R8, RZ ;  /* 0x000000086e007210 */ /* 0x000fe40007f3e0ff */
[----:B------:R-:W-:-:S03]  /*1d00*/  ISETP.GE.AND P0, PT, R111, c[0x0][0x220], PT ;  /* 0x000088006f007a0c */ /* 0x000fc60003f06270 */
[----:B------:R-:W-:-:S04]  /*1d10*/  IMAD.X R7, R109, 0x1, R11, P1 ;  /* 0x000000016d077824 */ /* 0x000fc800008e060b */
        /* <DEDUP_REMOVED lines=22> */
.L_x_582:
[----:B------:R-:W-:Y:S05]  /*1e80*/  BSYNC B0 ;  /* 0x0000000000007941 */ /* 0x000fea0003800000 */
.L_x_581:
[----:B------:R-:W-:Y:S01]  /*1e90*/  ISETP.GE.AND P0, PT, R21, R17, PT ;  /* 0x000000111500720c */ /* 0x000fe20003f06270 */
[----:B------:R-:W-:-:S12]  /*1ea0*/  BSSY B0, `(.L_x_583) ;  /* 0x000001e000007945 */ /* 0x000fd80003800000 */
[----:B------:R-:W-:Y:S05]  /*1eb0*/  @P0 BRA `(.L_x_584) ;  /* 0x000001c000000947 */ /* 0x000fea0003800000 */
[----:B------:R-:W-:Y:S01]  /*1ec0*/  ISETP.GE.AND P3, PT, R132, c[0x0][0x220], PT ;  /* 0x0000880084007a0c */ /* 0x000fe20003f66270 */
[----:B------:R-:W-:Y:S01]  /*1ed0*/  IMAD.MOV.U32 R7, RZ, RZ, c[0x0][0x19c] ;  /* 0x00006700ff077624 */ /* 0x000fe200078e00ff */
[----:B------:R-:W-:Y:S02]  /*1ee0*/  ISETP.GE.AND P2, PT, R115, c[0x0][0x220], PT ;  /* 0x0000880073007a0c */ /* 0x000fe40003f46270 */
[----:B------:R-:W-:Y:S02]  /*1ef0*/  LEA R0, P1, R19, R8, 0x5 ;  /* 0x0000000813007211 */ /* 0x000fe400078228ff */
[----:B------:R-:W-:Y:S02]  /*1f00*/  ISETP.GE.AND P0, PT, R111, c[0x0][0x220], PT ;  /* 0x000088006f007a0c */ /* 0x000fe40003f06270 */
[----:B------:R-:W-:-:S05]  /*1f10*/  LEA.HI.X R7, R19, R11, R7, 0x5, P1 ;  /* 0x0000000b13077211 */ /* 0x000fca00008f2c07 */
        /* <DEDUP_REMOVED lines=22> */
.L_x_584:
[----:B------:R-:W-:Y:S05]  /*2080*/  BSYNC B0 ;  /* 0x0000000000007941 */ /* 0x000fea0003800000 */
.L_x_583:
[----:B------:R-:W-:Y:S01]  /*2090*/  ISETP.GE.AND P0, PT, R18, R17, PT ;  /* 0x000000111200720c */ /* 0x000fe20003f06270 */
[----:B------:R-:W-:-:S12]  /*20a0*/  BSSY B0, `(.L_x_585) ;  /* 0x0000020000007945 */ /* 0x000fd80003800000 */
[----:B------:R-:W-:Y:S05]  /*20b0*/  @P0 BRA `(.L_x_586) ;  /* 0x000001e000000947 */ /* 0x000fea0003800000 */
[----:B------:R-:W-:Y:S01]  /*20c0*/  ISETP.GE.AND P3, PT, R132, c[0x0][0x220], PT ;  /* 0x0000880084007a0c */ /* 0x000fe20003f66270 */
[----:B------:R-:W-:Y:S01]  /*20d0*/  IMAD.MOV.U32 R10, RZ, RZ, R8 ;  /* 0x000000ffff0a7224 */ /* 0x000fe200078e0008 */
[----:B------:R-:W-:Y:S01]  /*20e0*/  ISETP.GE.AND P2, PT, R115, c[0x0][0x220], PT ;  /* 0x0000880073007a0c */ /* 0x000fe20003f46270 */
[----:B------:R-:W-:Y:S01]  /*20f0*/  ULDC UR4, c[0x0][0x19c] ;  /* 0x0000670000047ab9 */ /* 0x000fe20000000800 */
[----:B------:R-:W-:Y:S01]  /*2100*/  ISETP.GE.AND P0, PT, R111, c[0x0][0x220], PT ;  /* 0x000088006f007a0c */ /* 0x000fe20003f06270 */
[----:B------:R-:W-:Y:S01]  /*2110*/  UIMAD UR4, UR4, 0x30, URZ ;  /* 0x00000030040478a4 */ /* 0x000fe2000f8e023f */
[----:B----4-:R-:W-:-:S05]  /*2120*/  IMAD.WIDE.U32 R12, R19, 0x30, R10 ;  /* 0x00000030130c7825 */ /* 0x010fca00078e000a */
[----:B------:R-:W-:Y:S02]  /*2130*/  IADD3 R0, R13, UR4, RZ ;  /* 0x000000040d007c10 */ /* 0x000fe4000fffe0ff */
        /* <DEDUP_REMOVED lines=22> */
.L_x_586:
[----:B------:R-:W-:Y:S05]  /*22a0*/  BSYNC B0 ;  /* 0x0000000000007941 */ /* 0x000fea0003800000 */
.L_x_585:
[----:B------:R-:W-:Y:S01]  /*22b0*/  ISETP.NE.U32.AND P3, PT, RZ, c[0x0][0x318], PT ;  /* 0x0000c600ff007a0c */ /* 0x000fe20003f65070 */
[----:B------:R-:W0:Y:S01]  /*22c0*/  LDGDEPBAR ;  /* 0x00000000000079af */ /* 0x000e220000000000 */
[----:B----4-:R-:W-:Y:S02]  /*22d0*/  IMAD.MOV.U32 R14, RZ, RZ, R40 ;  /* 0x000000ffff0e7224 */ /* 0x010fe400078e0028 */
[----:B------:R-:W-:Y:S01]  /*22e0*/  ISETP.NE.AND.EX P3, PT, RZ, c[0x0][0x31c], PT, P3 ;  /* 0x0000c700ff007a0c */ /* 0x000fe20003f65330 */
[----:B------:R-:W-:-:S12]  /*22f0*/  IMAD.MOV.U32 R15, RZ, RZ, R41 ;  /* 0x000000ffff0f7224 */ /* 0x000fd800078e0029 */
[----:B------:R-:W-:Y:S01]  /*2300*/  @P3 SHF.R.S32.HI R0, RZ, 0x1f, R31 ;  /* 0x0000001fff003819 */ /* 0x000fe2000001141f */
[----:B------:R-:W-:-:S04]  /*2310*/  @P3 IMAD.WIDE.U32 R8, R31, c[0x0][0x320], R22 ;  /* 0x0000c8001f083a25 */ /* 0x000fc800078e0016 */
[----:B------:R-:W-:Y:S01]  /*2320*/  @P3 IMAD R0, R0, c[0x0][0x320], RZ ;  /* 0x0000c80000003a24 */ /* 0x000fe200078e02ff */
[----:B------:R-:W-:Y:S01]  /*2330*/  @P3 LEA R10, P0, R8, c[0x0][0x318], 0x2 ;  /* 0x0000c600080a3a11 */ /* 0x000fe200078010ff */
[----:B------:R-:W-:-:S04]  /*2340*/  DEPBAR.LE SB0, 0x0 ;  /* 0x000080000000791a */ /* 0x000fc80000000000 */
[----:B------:R-:W-:-:S04]  /*2350*/  @P3 IMAD R0, R31, c[0x0][0x324], R0 ;  /* 0x0000c9001f003a24 */ /* 0x000fc800078e0200 */
[----:B------:R-:W-:-:S05]  /*2360*/  @P3 IMAD.IADD R0, R9, 0x1, R0 ;  /* 0x0000000109003824 */ /* 0x000fca00078e0200 */
[----:B------:R-:W-:-:S05]  /*2370*/  @P3 LEA.HI.X R11, R8, c[0x0][0x31c], R0, 0x2, P0 ;  /* 0x0000c700080b3a11 */ /* 0x000fca00000f1400 */
[----:B------:R4:W5:Y:S01]  /*2380*/  @P3 LDG.E R10, [R10.64] ;  /* 0x000000080a0a3981 */ /* 0x000962000c1e1900 */
[C---:B------:R-:W-:Y:S01]  /*2390*/  ISETP.GE.AND P0, PT, R2.reuse, R17, PT ;  /* 0x000000110200720c */ /* 0x040fe20003f06270 */
[----:B------:R-:W-:Y:S01]  /*23a0*/  IMAD R108, R37, 0x4, R26 ;  /* 0x00000004256c7824 */ /* 0x000fe200078e021a */
[----:B------:R-:W-:Y:S01]  /*23b0*/  MOV R19, c[0x0][0x1a0] ;  /* 0x0000680000137a02 */ /* 0x000fe20000000f00 */
[----:B------:R-:W-:Y:S01]  /*23c0*/  BAR.SYNC.DEFER_BLOCKING 0x0 ;  /* 0x0000000000007b1d */ /* 0x000fe20000010000 */
[----:B------:R-:W-:Y:S01]  /*23d0*/  MOV R14, R38 ;  /* 0x00000026000e7202 */ /* 0x000fe20000000f00 */
[----:B------:R-:W-:Y:S01]  /*23e0*/  IMAD.SHL.U32 R3, R2, 0x8, RZ ;  /* 0x0000000802037824 */ /* 0x000fe200078e00ff */
[----:B------:R-:W-:Y:S01]  /*23f0*/  SHF.L.U64.HI R13, R19, R20, c[0x0][0x1a4] ;  /* 0x00006900130d7619 */ /* 0x000fe20000010214 */
[C---:B------:R-:W-:Y:S01]  /*2400*/  IMAD.SHL.U32 R0, R25.reuse, 0x40, RZ ;  /* 0x0000004019007824 */ /* 0x040fe200078e00ff */
[----:B------:R-:W-:Y:S01]  /*2410*/  LOP3.LUT P2, RZ, R25, 0x4, RZ, 0xc0, !PT ;  /* 0x0000000419ff7812 */ /* 0x000fe2000784c0ff */
[----:B------:R-:W5:Y:S01]  /*2420*/  @P3 MUFU.RCP R2, c[0x0][0x238] ;  /* 0x00008e0000023b08 */ /* 0x000f620000001000 */
[----:B------:R-:W-:Y:S01]  /*2430*/  IMAD R8, R26, 0x10, R33 ;  /* 0x000000101a087824 */ /* 0x000fe200078e0221 */
[----:B------:R1:W-:Y:S01]  /*2440*/  STL [R1+0xa8], R13 ;  /* 0x0000a80d01007387 */ /* 0x0003e20000100800 */
[----:B------:R-:W-:Y:S01]  /*2450*/  LOP3.LUT R0, R0, 0x1c0, RZ, 0xc0, !PT ;  /* 0x000001c000007812 */ /* 0x000fe200078ec0ff */
[----:B------:R-:W-:Y:S01]  /*2460*/  IMAD.SHL.U32 R12, R19, 0x40, RZ ;  /* 0x00000040130c7824 */ /* 0x000fe200078e00ff */
[----:B------:R-:W-:Y:S01]  /*2470*/  LOP3.LUT P1, RZ, R25, 0x2, RZ, 0xc0, !PT ;  /* 0x0000000219ff7812 */ /* 0x000fe2000782c0ff */
[----:B------:R1:W-:Y:S01]  /*2480*/  STL [R1+0x7c], R108 ;  /* 0x00007c6c01007387 */ /* 0x0003e20000100800 */
[----:B------:R-:W-:Y:S01]  /*2490*/  LOP3.LUT R7, R0, 0x8, R3, 0xf8, !PT ;  /* 0x0000000800077812 */ /* 0x000fe200078ef803 */
[----:B------:R-:W-:Y:S01]  /*24a0*/  IMAD.MOV.U32 R189, RZ, RZ, RZ ;  /* 0x000000ffffbd7224 */ /* 0x000fe200078e00ff */
[----:B------:R-:W-:Y:S01]  /*24b0*/  SHF.R.U32.HI R3, RZ, 0x3, R0 ;  /* 0x00000003ff037819 */ /* 0x000fe20000011600 */
[----:B------:R1:W-:Y:S01]  /*24c0*/  STL.64 [R1+0x80], R14 ;  /* 0x0000800e01007387 */ /* 0x0003e20000100a00 */
[----:B------:R-:W-:Y:S01]  /*24d0*/  IADD3 R8, R8, 0x1, R27 ;  /* 0x0000000108087810 */ /* 0x000fe20007ffe01b */
[----:B------:R-:W-:Y:S01]  /*24e0*/  IMAD R0, R13, R96, RZ ;  /* 0x000000600d007224 */ /* 0x000fe200078e02ff */
[----:B------:R-:W-:Y:S01]  /*24f0*/  LOP3.LUT R3, R7, R3, RZ, 0x3c, !PT ;  /* 0x0000000307037212 */ /* 0x000fe200078e3cff */
[----:B------:R-:W-:Y:S01]  /*2500*/  IMAD.SHL.U32 R30, R30, 0x2, RZ ;  /* 0x000000021e1e7824 */ /* 0x000fe200078e00ff */
[----:B------:R-:W-:Y:S01]  /*2510*/  BSSY B0, `(.L_x_587) ;  /* 0x000002b000007945 */ /* 0x000fe20003800000 */
[----:B----4-:R-:W-:Y:S01]  /*2520*/  IMAD R11, R16, R12, R0 ;  /* 0x0000000c100b7224 */ /* 0x010fe200078e0200 */
[----:B------:R-:W-:Y:S01]  /*2530*/  LEA R3, R28, R3, 0x9 ;  /* 0x000000031c037211 */ /* 0x000fe200078e48ff */
[----:B------:R1:W-:Y:S01]  /*2540*/  @P0 STS.128 [R188+0xc000], RZ ;  /* 0x00c000ffbc000388 */ /* 0x0003e20000000c00 */
[----:B------:R-:W-:Y:S01]  /*2550*/  IMAD R7, R26, 0x400, R6 ;  /* 0x000004001a077824 */ /* 0x000fe200078e0206 */
[----:B------:R-:W-:-:S02]  /*2560*/  IADD3 R114, R191, 0x646e171e, RZ ;  /* 0x646e171ebf727810 */ /* 0x000fc40007ffe0ff */
[----:B------:R1:W-:Y:S01]  /*2570*/  @P0 STS.128 [R188+0xe000], RZ ;  /* 0x00e000ffbc000388 */ /* 0x0003e20000000c00 */
[----:B------:R-:W-:Y:S01]  /*2580*/  LOP3.LUT R112, R30, 0x6, RZ, 0xc0, !PT ;  /* 0x000000061e707812 */ /* 0x000fe200078ec0ff */
[----:B------:R-:W-:Y:S01]  /*2590*/  IMAD.SHL.U32 R184, R7, 0x2, RZ ;  /* 0x0000000207b87824 */ /* 0x000fe200078e00ff */
[----:B------:R-:W-:Y:S01]  /*25a0*/  SEL R0, R35, 0xfffffff0, !P1 ;  /* 0xfffffff023007807 */ /* 0x000fe20004800000 */
[----:B------:R1:W-:Y:S01]  /*25b0*/  @P0 STS.128 [R188+0x10000], RZ ;  /* 0x010000ffbc000388 */ /* 0x0003e20000000c00 */
[----:B-----5:R-:W-:Y:S01]  /*25c0*/  @P3 FMUL.FTZ R189, R10, R2 ;  /* 0x000000020abd3220 */ /* 0x020fe20000410000 */
[----:B------:R-:W-:Y:S01]  /*25d0*/  IADD3 R10, R97, R8, -R36 ;  /* 0x00000008610a7210 */ /* 0x000fe20007ffe824 */
[----:B------:R-:W-:Y:S01]  /*25e0*/  IMAD.WIDE.U32 R8, R96, R12, R14 ;  /* 0x0000000c60087225 */ /* 0x000fe200078e000e */
[----:B------:R-:W-:Y:S02]  /*25f0*/  SEL R2, R34, 0xffffffe0, !P2 ;  /* 0xffffffe022027807 */ /* 0x000fe40005000000 */
[----:B------:R-:W-:Y:S01]  /*2600*/  IADD3 R98, R10, c[0x0][0x2e8], RZ ;  /* 0x0000ba000a627a10 */ /* 0x000fe20007ffe0ff */
[----:B------:R-:W-:Y:S01]  /*2610*/  IMAD.IADD R11, R9, 0x1, R11 ;  /* 0x00000001090b7824 */ /* 0x000fe200078e020b */
[----:B------:R-:W-:Y:S05]  /*2620*/  @P0 BRA `(.L_x_588) ;  /* 0x0000019000000947 */ /* 0x000fea0003800000 */
[----:B-1----:R-:W-:Y:S02]  /*2630*/  ISETP.GE.AND P3, PT, R132, c[0x0][0x220], PT ;  /* 0x0000880084007a0c */ /* 0x002fe40003f66270 */
        /* <DEDUP_REMOVED lines=24> */
.L_x_588:
[----:B-1----:R-:W-:Y:S05]  /*27c0*/  BSYNC B0 ;  /* 0x0000000000007941 */ /* 0x002fea0003800000 */
.L_x_587:
[----:B------:R-:W-:Y:S01]  /*27d0*/  ISETP.GE.AND P0, PT, R24, R17, PT ;  /* 0x000000111800720c */ /* 0x000fe20003f06270 */
[----:B------:R-:W-:Y:S01]  /*27e0*/  BSSY B0, `(.L_x_589) ;  /* 0x0000023000007945 */ /* 0x000fe20003800000 */
[C---:B------:R-:W-:Y:S01]  /*27f0*/  SHF.L.U64.HI R12, R19.reuse, R32, c[0x0][0x1a4] ;  /* 0x00006900130c7619 */ /* 0x040fe20000010220 */
[----:B------:R-:W-:-:S04]  /*2800*/  IMAD.SHL.U32 R7, R19, 0x10, RZ ;  /* 0x0000001013077824 */ /* 0x000fc800078e00ff */
[----:B------:R1:W-:Y:S06]  /*2810*/  STL [R1+0x9c], R12 ;  /* 0x00009c0c01007387 */ /* 0x0003ec0000100800 */
        /* <DEDUP_REMOVED lines=9> */
[C---:B------:R-:W-:Y:S01]  /*28b0*/  @!P3 LEA R14, P4, R7.reuse, c[0x0][0x170], 0x1 ;  /* 0x00005c00070eba11 */ /* 0x040fe200078808ff */
[----:B------:R4:W-:Y:S01]  /*28c0*/  @P3 STS.128 [R188+0xc800], RZ ;  /* 0x00c800ffbc003388 */ /* 0x0009e20000000c00 */
[C---:B-1----:R-:W-:Y:S02]  /*28d0*/  @!P2 LEA R12, P1, R7.reuse, c[0x0][0x170], 0x1 ;  /* 0x00005c00070caa11 */ /* 0x042fe400078208ff */
        /* <DEDUP_REMOVED lines=19> */
.L_x_590:
[----:B------:R-:W-:Y:S05]  /*2a10*/  BSYNC B0 ;  /* 0x0000000000007941 */ /* 0x000fea0003800000 */
.L_x_589:
        /* <DEDUP_REMOVED lines=9> */
[----:B------:R-:W-:Y:S02]  /*2ab0*/  LEA R7, P1, R19, R8, 0x5 ;  /* 0x0000000813077211 */ /* 0x000fe400078228ff */
[----:B------:R-:W-:Y:S02]  /*2ac0*/  ISETP.GE.AND P0, PT, R111, c[0x0][0x220], PT ;  /* 0x000088006f007a0c */ /* 0x000fe40003f06270 */
[----:B------:R-:W-:-:S05]  /*2ad0*/  LEA.HI.X R16, R19, R11, R16, 0x5, P1 ;  /* 0x0000000b13107211 */ /* 0x000fca00008f2c10 */
[C---:B----4-:R-:W-:Y:S01]  /*2ae0*/  @!P3 LEA R14, P4, R7.reuse, c[0x0][0x170], 0x1 ;  /* 0x00005c00070eba11 */ /* 0x050fe200078808ff */
        /* <DEDUP_REMOVED lines=21> */
.L_x_592:
[----:B------:R-:W-:Y:S05]  /*2c40*/  BSYNC B0 ;  /* 0x0000000000007941 */ /* 0x000fea0003800000 */
.L_x_591:
        /* <DEDUP_REMOVED lines=12> */
[----:B-1--4-:R-:W-:-:S05]  /*2d10*/  IMAD.WIDE.U32 R12, R19, 0x30, R10 ;  /* 0x00000030130c7825 */ /* 0x012fca00078e000a */
        /* <DEDUP_REMOVED lines=23> */
.L_x_594:
[----:B------:R-:W-:Y:S05]  /*2e90*/  BSYNC B0 ;  /* 0x0000000000007941 */ /* 0x000fea0003800000 */
.L_x_593:
[----:B------:R-:W-:Y:S01]  /*2ea0*/  IMAD.SHL.U32 R176, R3, 0x2, RZ ;  /* 0x0000000203b07824 */ /* 0x000fe200078e00ff */
[----:B-1----:R-:W-:Y:S01]  /*2eb0*/  LDSM.16.M88.4 R8, [R184] ;  /* 0x00000000b808783b */ /* 0x002fe20000000200 */
[----:B------:R-:W-:Y:S02]  /*2ec0*/  IMAD R185, R5, 0x2, R184 ;  /* 0x0000000205b97824 */ /* 0x000fe400078e02b8 */
[----:B------:R-:W-:Y:S01]  /*2ed0*/  IMAD R7, R0, 0x2, R176 ;  /* 0x0000000200077824 */ /* 0x000fe200078e02b0 */
[----:B----4-:R-:W1:Y:S01]  /*2ee0*/  LDSM.16.M88.4 R12, [R176+0x6000] ;  /* 0x00600000b00c783b */ /* 0x010e620000000200 */
[----:B------:R-:W-:Y:S01]  /*2ef0*/  IMAD R187, R4, 0x2, R184 ;  /* 0x0000000204bb7824 */ /* 0x000fe200078e02b8 */
[----:B------:R-:W-:Y:S01]  /*2f00*/  IADD3 R3, R176, 0x6000, RZ ;  /* 0x00006000b0037810 */ /* 0x000fe20007ffe0ff */
[----:B------:R-:W-:Y:S01]  /*2f10*/  IMAD R182, R2, 0x2, R176 ;  /* 0x0000000202b67824 */ /* 0x000fe200078e02b0 */
[----:B------:R-:W4:Y:S01]  /*2f20*/  LDSM.16.M88.4 R20, [R176+0x6800] ;  /* 0x00680000b014783b */ /* 0x000f220000000200 */
[----:B------:R-:W-:-:S02]  /*2f30*/  IMAD R186, R4, 0x2, R185 ;  /* 0x0000000204ba7824 */ /* 0x000fc400078e02b9 */
[----:B------:R-:W-:Y:S01]  /*2f40*/  IMAD R183, R0, 0x2, R3 ;  /* 0x0000000200b77824 */ /* 0x000fe200078e0203 */
[----:B------:R-:W5:Y:S01]  /*2f50*/  LDSM.16.M88.4 R16, [R176+0x7000] ;  /* 0x00700000b010783b */ /* 0x000f620000000200 */
[----:B------:R-:W-:Y:S02]  /*2f60*/  IMAD R0, R96, 0x40, R112 ;  /* 0x0000004060007824 */ /* 0x000fe400078e0270 */
[----:B------:R-:W-:Y:S01]  /*2f70*/  IMAD R181, R2, 0x2, R183 ;  /* 0x0000000202b57824 */ /* 0x000fe200078e02b7 */
[----:B------:R-:W2:Y:S01]  /*2f80*/  LDSM.16.M88.4 R60, [R176+0x7800] ;  /* 0x00780000b03c783b */ /* 0x000ea20000000200 */
[----:B------:R-:W-:Y:S02]  /*2f90*/  IADD3 R2, R98, 0x8, RZ ;  /* 0x0000000862027810 */ /* 0x000fe40007ffe0ff */
[C---:B------:R-:W-:Y:S01]  /*2fa0*/  IADD3 R3, R0.reuse, 0x8, RZ ;  /* 0x0000000800037810 */ /* 0x040fe20007ffe0ff */
[----:B--2---:R-:W-:Y:S04]  /*2fb0*/  LDSM.16.M88.4 R44, [R7+0x6000] ;  /* 0x00600000072c783b */ /* 0x004fe80000000200 */
[----:B------:R-:W-:Y:S04]  /*2fc0*/  LDSM.16.M88.4 R40, [R7+0x6800] ;  /* 0x006800000728783b */ /* 0x000fe80000000200 */
[----:B------:R-:W-:Y:S04]  /*2fd0*/  LDSM.16.M88.4 R52, [R7+0x7000] ;  /* 0x007000000734783b */ /* 0x000fe80000000200 */
[----:B------:R-:W-:Y:S04]  /*2fe0*/  LDSM.16.M88.4 R68, [R7+0x7800] ;  /* 0x007800000744783b */ /* 0x000fe80000000200 */
[----:B------:R-:W-:Y:S04]  /*2ff0*/  LDSM.16.M88.4 R84, [R182+0x6000] ;  /* 0x00600000b654783b */ /* 0x000fe80000000200 */
[----:B------:R-:W-:Y:S01]  /*3000*/  LDSM.16.M88.4 R76, [R182+0x7800] ;  /* 0x00780000b64c783b */ /* 0x000fe20000000200 */
[C---:B-1----:R-:W-:Y:S03]  /*3010*/  HMMA.16816.F32 R48, R8.reuse, R12, RZ ;  /* 0x0000000c0830723c */ /* 0x042fe600000018ff */
[----:B------:R-:W-:Y:S04]  /*3020*/  LDSM.16.M88.4 R92, [R181+0x1000] ;  /* 0x00100000b55c783b */ /* 0x000fe80000000200 */
[----:B------:R-:W-:Y:S01]  /*3030*/  LDSM.16.M88.4 R88, [R176+0x8000] ;  /* 0x00800000b058783b */ /* 0x000fe20000000200 */
[C---:B------:R-:W-:Y:S03]  /*3040*/  HMMA.16816.F32 R36, R8.reuse, R14, RZ ;  /* 0x0000000e0824723c */ /* 0x040fe600000018ff */
[----:B------:R-:W1:Y:S04]  /*3050*/  LDSM.16.M88.4 R12, [R185] ;  /* 0x00000000b90c783b */ /* 0x000e680000000200 */
[----:B------:R-:W-:Y:S01]  /*3060*/  LDSM.16.M88.4 R100, [R182+0xb000] ;  /* 0x00b00000b664783b */ /* 0x000fe20000000200 */
[C---:B----4-:R-:W-:Y:S03]  /*3070*/  HMMA.16816.F32 R28, R8.reuse, R22, RZ ;  /* 0x00000016081c723c */ /* 0x050fe600000018ff */
[----:B------:R-:W0:Y:S05]  /*3080*/  LDGDEPBAR ;  /* 0x00000000000079af */ /* 0x000e2a0000000000 */
[C---:B------:R-:W-:Y:S08]  /*3090*/  HMMA.16816.F32 R32, R8.reuse, R20, RZ ;  /* 0x000000140820723c */ /* 0x040ff000000018ff */
[C---:B-----5:R-:W-:Y:S08]  /*30a0*/  HMMA.16816.F32 R24, R8.reuse, R16, RZ ;  /* 0x000000100818723c */ /* 0x060ff000000018ff */
[C---:B------:R-:W-:Y:S01]  /*30b0*/  HMMA.16816.F32 R20, R8.reuse, R18, RZ ;  /* 0x000000120814723c */ /* 0x040fe200000018ff */
[----:B------:R-:W2:Y:S07]  /*30c0*/  LDSM.16.M88.4 R16, [R187] ;  /* 0x00000000bb10783b */ /* 0x000eae0000000200 */
[C---:B------:R-:W-:Y:S08]  /*30d0*/  HMMA.16816.F32 R56, R8.reuse, R60, RZ ;  /* 0x0000003c0838723c */ /* 0x040ff000000018ff */
[----:B------:R-:W-:Y:S08]  /*30e0*/  HMMA.16816.F32 R60, R8, R62, RZ ;  /* 0x0000003e083c723c */ /* 0x000ff000000018ff */
[C---:B-1----:R-:W-:Y:S08]  /*30f0*/  HMMA.16816.F32 R48, R12.reuse, R44, R48 ;  /* 0x0000002c0c30723c */ /* 0x042ff00000001830 */
[C---:B------:R-:W-:Y:S01]  /*3100*/  HMMA.16816.F32 R64, R12.reuse, R42, R28 ;  /* 0x0000002a0c40723c */ /* 0x040fe2000000181c */
[----:B------:R-:W1:Y:S07]  /*3110*/  LDSM.16.M88.4 R28, [R182+0x7000] ;  /* 0x00700000b61c783b */ /* 0x000e6e0000000200 */
[C---:B------:R-:W-:Y:S01]  /*3120*/  HMMA.16816.F32 R72, R12.reuse, R46, R36 ;  /* 0x0000002e0c48723c */ /* 0x040fe20000001824 */
[----:B------:R-:W4:Y:S04]  /*3130*/  LDSM.16.M88.4 R36, [R182+0x6800] ;  /* 0x00680000b624783b */ /* 0x000f280000000200 */
[----:B------:R-:W-:Y:S03]  /*3140*/  LDSM.16.M88.4 R44, [R181] ;  /* 0x00000000b52c783b */ /* 0x000fe60000000200 */
[C---:B------:R-:W-:Y:S08]  /*3150*/  HMMA.16816.F32 R80, R12.reuse, R40, R32 ;  /* 0x000000280c50723c */ /* 0x040ff00000001820 */
[C---:B------:R-:W-:Y:S08]  /*3160*/  HMMA.16816.F32 R32, R12.reuse, R52, R24 ;  /* 0x000000340c20723c */ /* 0x040ff00000001818 */
[C---:B------:R-:W-:Y:S08]  /*3170*/  HMMA.16816.F32 R24, R12.reuse, R54, R20 ;  /* 0x000000360c18723c */ /* 0x040ff00000001814 */
[C---:B------:R-:W-:Y:S08]  /*3180*/  HMMA.16816.F32 R8, R12.reuse, R68, R56 ;  /* 0x000000440c08723c */ /* 0x040ff00000001838 */
[----:B------:R-:W-:Y:S01]  /*3190*/  HMMA.16816.F32 R20, R12, R70, R60 ;  /* 0x000000460c14723c */ /* 0x000fe2000000183c */
[----:B------:R-:W5:Y:S04]  /*31a0*/  LDSM.16.M88.4 R12, [R186] ;  /* 0x00000000ba0c783b */ /* 0x000f680000000200 */
[----:B------:R-:W-:Y:S03]  /*31b0*/  LDSM.16.M88.4 R68, [R181+0x1800] ;  /* 0x00180000b544783b */ /* 0x000fe60000000200 */
[C---:B--2---:R-:W-:Y:S08]  /*31c0*/  HMMA.16816.F32 R40, R16.reuse, R84, R48 ;  /* 0x000000541028723c */ /* 0x044ff00000001830 */
[C---:B------:R-:W-:Y:S01]  /*31d0*/  HMMA.16816.F32 R48, R16.reuse, R86, R72 ;  /* 0x000000561030723c */ /* 0x040fe20000001848 */
[----:B------:R-:W2:Y:S04]  /*31e0*/  LDSM.16.M88.4 R72, [R181+0x800] ;  /* 0x00080000b548783b */ /* 0x000ea80000000200 */
[----:B------:R-:W-:Y:S03]  /*31f0*/  LDSM.16.M88.4 R84, [R176+0x8800] ;  /* 0x00880000b054783b */ /* 0x000fe60000000200 */
[C---:B-1----:R-:W-:Y:S08]  /*3200*/  HMMA.16816.F32 R56, R16.reuse, R28, R32 ;  /* 0x0000001c1038723c */ /* 0x042ff00000001820 */
[C---:B----4-:R-:W-:Y:S01]  /*3210*/  HMMA.16816.F32 R52, R16.reuse, R36, R80 ;  /* 0x000000241034723c */ /* 0x050fe20000001850 */
[----:B------:R-:W-:Y:S07]  /*3220*/  LDSM.16.M88.4 R80, [R176+0x9000] ;  /* 0x00900000b050783b */ /* 0x000fee0000000200 */
[C---:B------:R-:W-:Y:S08]  /*3230*/  HMMA.16816.F32 R64, R16.reuse, R38, R64 ;  /* 0x000000261040723c */ /* 0x040ff00000001840 */
[C---:B------:R-:W-:Y:S08]  /*3240*/  HMMA.16816.F32 R32, R16.reuse, R30, R24 ;  /* 0x0000001e1020723c */ /* 0x040ff00000001818 */
[C---:B------:R-:W-:Y:S01]  /*3250*/  HMMA.16816.F32 R60, R16.reuse, R76, R8 ;  /* 0x0000004c103c723c */ /* 0x040fe20000001808 */
[----:B------:R-:W1:Y:S07]  /*3260*/  LDSM.16.M88.4 R8, [R184+0x2000] ;  /* 0x00200000b808783b */ /* 0x000e6e0000000200 */
[----:B------:R-:W-:Y:S01]  /*3270*/  HMMA.16816.F32 R24, R16, R78, R20 ;  /* 0x0000004e1018723c */ /* 0x000fe20000001814 */
[----:B------:R-:W4:Y:S04]  /*3280*/  LDSM.16.M88.4 R76, [R176+0x9800] ;  /* 0x00980000b04c783b */ /* 0x000f280000000200 */
[----:B------:R-:W-:Y:S03]  /*3290*/  LDSM.16.M88.4 R16, [R185+0x2000] ;  /* 0x00200000b910783b */ /* 0x000fe60000000200 */
[C---:B-----5:R-:W-:Y:S08]  /*32a0*/  HMMA.16816.F32 R20, R12.reuse, R44, R40 ;  /* 0x0000002c0c14723c */ /* 0x060ff00000001828 */
[C---:B------:R-:W-:Y:S08]  /*32b0*/  HMMA.16816.F32 R28, R12.reuse, R46, R48 ;  /* 0x0000002e0c1c723c */ /* 0x040ff00000001830 */
[C---:B--2---:R-:W-:Y:S08]  /*32c0*/  HMMA.16816.F32 R36, R12.reuse, R72, R52 ;  /* 0x000000480c24723c */ /* 0x044ff00000001834 */
[C---:B------:R-:W-:Y:S01]  /*32d0*/  HMMA.16816.F32 R44, R12.reuse, R74, R64 ;  /* 0x0000004a0c2c723c */ /* 0x040fe20000001840 */
[----:B------:R-:W-:Y:S07]  /*32e0*/  LDSM.16.M88.4 R64, [R7+0x9000] ;  /* 0x009000000740783b */ /* 0x000fee0000000200 */
[C---:B------:R-:W-:Y:S08]  /*32f0*/  HMMA.16816.F32 R56, R12.reuse, R92, R56 ;  /* 0x0000005c0c38723c */ /* 0x040ff00000001838 */
[C---:B------:R-:W-:Y:S01]  /*3300*/  HMMA.16816.F32 R40, R12.reuse, R94, R32 ;  /* 0x0000005e0c28723c */ /* 0x040fe20000001820 */
[----:B------:R-:W2:Y:S07]  /*3310*/  LDSM.16.M88.4 R92, [R7+0x8000] ;  /* 0x00800000075c783b */ /* 0x000eae0000000200 */
[C---:B------:R-:W-:Y:S08]  /*3320*/  HMMA.16816.F32 R48, R12.reuse, R68, R60 ;  /* 0x000000440c30723c */ /* 0x040ff0000000183c */
[----:B------:R-:W-:Y:S01]  /*3330*/  HMMA.16816.F32 R32, R12, R70, R24 ;  /* 0x000000460c20723c */ /* 0x000fe20000001818 */
[----:B------:R-:W5:Y:S07]  /*3340*/  LDSM.16.M88.4 R68, [R7+0x8800] ;  /* 0x008800000744783b */ /* 0x000f6e0000000200 */
[C---:B-1----:R-:W-:Y:S08]  /*3350*/  HMMA.16816.F32 R12, R8.reuse, R88, R20 ;  /* 0x00000058080c723c */ /* 0x042ff00000001814 */
[C---:B------:R-:W-:Y:S01]  /*3360*/  HMMA.16816.F32 R28, R8.reuse, R90, R28 ;  /* 0x0000005a081c723c */ /* 0x040fe2000000181c */
[----:B------:R-:W-:Y:S07]  /*3370*/  LDSM.16.M88.4 R88, [R181+0x2000] ;  /* 0x00200000b558783b */ /* 0x000fee0000000200 */
[C---:B------:R-:W-:Y:S08]  /*3380*/  HMMA.16816.F32 R24, R8.reuse, R84, R36 ;  /* 0x000000540818723c */ /* 0x040ff00000001824 */
[C---:B------:R-:W-:Y:S01]  /*3390*/  HMMA.16816.F32 R20, R8.reuse, R86, R44 ;  /* 0x000000560814723c */ /* 0x040fe2000000182c */
[----:B------:R-:W1:Y:S07]  /*33a0*/  LDSM.16.M88.4 R84, [R7+0x9800] ;  /* 0x009800000754783b */ /* 0x000e6e0000000200 */
[----:B----4-:R-:W-:Y:S01]  /*33b0*/  HMMA.16816.F32 R72, R8, R76, R48 ;  /* 0x0000004c0848723c */ /* 0x010fe20000001830 */
[----:B------:R-:W-:Y:S07]  /*33c0*/  LDSM.16.M88.4 R48, [R182+0x8000] ;  /* 0x00800000b630783b */ /* 0x000fee0000000200 */
[----:B--2---:R-:W-:Y:S01]  /*33d0*/  HMMA.16816.F32 R44, R16, R92, R12 ;  /* 0x0000005c102c723c */ /* 0x004fe2000000180c */
[----:B------:R-:W2:Y:S07]  /*33e0*/  LDSM.16.M88.4 R12, [R187+0x2000] ;  /* 0x00200000bb0c783b */ /* 0x000eae0000000200 */
[C---:B------:R-:W-:Y:S08]  /*33f0*/  HMMA.16816.F32 R52, R8.reuse, R82, R40 ;  /* 0x000000520834723c */ /* 0x040ff00000001828 */
[----:B------:R-:W-:Y:S01]  /*3400*/  HMMA.16816.F32 R60, R8, R78, R32 ;  /* 0x0000004e083c723c */ /* 0x000fe20000001820 */
[----:B------:R-:W4:Y:S07]  /*3410*/  LDSM.16.M88.4 R76, [R182+0x8800] ;  /* 0x00880000b64c783b */ /* 0x000f2e0000000200 */
[----:B------:R-:W-:Y:S01]  /*3420*/  HMMA.16816.F32 R40, R16, R94, R28 ;  /* 0x0000005e1028723c */ /* 0x000fe2000000181c */
[----:B------:R-:W3:Y:S07]  /*3430*/  LDSM.16.M88.4 R92, [R182+0x9800] ;  /* 0x00980000b65c783b */ /* 0x000eee0000000200 */
[----:B------:R-:W-:Y:S01]  /*3440*/  HMMA.16816.F32 R56, R8, R80, R56 ;  /* 0x000000500838723c */ /* 0x000fe20000001838 */
[----:B------:R-:W2:Y:S04]  /*3450*/  LDSM.16.M88.4 R80, [R182+0x9000] ;  /* 0x00900000b650783b */ /* 0x000ea80000000200 */
[----:B------:R-:W2:Y:S03]  /*3460*/  LDSM.16.M88.4 R8, [R186+0x2000] ;  /* 0x00200000ba08783b */ /* 0x000ea60000000200 */
[C---:B-----5:R-:W-:Y:S08]  /*3470*/  HMMA.16816.F32 R36, R16.reuse, R68, R24 ;  /* 0x000000441024723c */ /* 0x060ff00000001818 */
[C---:B------:R-:W-:Y:S01]  /*3480*/  HMMA.16816.F32 R32, R16.reuse, R70, R20 ;  /* 0x000000461020723c */ /* 0x040fe20000001814 */
[----:B------:R-:W-:Y:S07]  /*3490*/  LDSM.16.M88.4 R68, [R176+0xa000] ;  /* 0x00a00000b044783b */ /* 0x000fee0000000200 */
[C---:B-1----:R-:W-:Y:S01]  /*34a0*/  HMMA.16816.F32 R20, R16.reuse, R84, R72 ;  /* 0x000000541014723c */ /* 0x042fe20000001848 */
[----:B------:R-:W-:Y:S07]  /*34b0*/  LDSM.16.M88.4 R72, [R176+0xb000] ;  /* 0x00b00000b048783b */ /* 0x000fee0000000200 */
[C---:B------:R-:W-:Y:S08]  /*34c0*/  HMMA.16816.F32 R28, R16.reuse, R64, R56 ;  /* 0x00000040101c723c */ /* 0x040ff00000001838 */
[C---:B------:R-:W-:Y:S08]  /*34d0*/  HMMA.16816.F32 R24, R16.reuse, R66, R52 ;  /* 0x000000421018723c */ /* 0x040ff00000001834 */
[----:B------:R-:W-:Y:S01]  /*34e0*/  HMMA.16816.F32 R64, R16, R86, R60 ;  /* 0x000000561040723c */ /* 0x000fe2000000183c */
[----:B------:R-:W1:Y:S07]  /*34f0*/  LDSM.16.M88.4 R84, [R181+0x2800] ;  /* 0x00280000b554783b */ /* 0x000e6e0000000200 */
[C---:B--2---:R-:W-:Y:S08]  /*3500*/  HMMA.16816.F32 R16, R12.reuse, R50, R40 ;  /* 0x000000320c10723c */ /* 0x044ff00000001828 */
[C---:B------:R-:W-:Y:S01]  /*3510*/  HMMA.16816.F32 R52, R12.reuse, R48, R44 ;  /* 0x000000300c34723c */ /* 0x040fe2000000182c */
[----:B------:R-:W2:Y:S07]  /*3520*/  LDSM.16.M88.4 R44, [R181+0x3000] ;  /* 0x00300000b52c783b */ /* 0x000eae0000000200 */
[C---:B----4-:R-:W-:Y:S01]  /*3530*/  HMMA.16816.F32 R48, R12.reuse, R76, R36 ;  /* 0x0000004c0c30723c */ /* 0x050fe20000001824 */
[----:B------:R-:W4:Y:S07]  /*3540*/  LDSM.16.M88.4 R36, [R181+0x3800] ;  /* 0x00380000b524783b */ /* 0x000f2e0000000200 */
[C---:B------:R-:W-:Y:S01]  /*3550*/  HMMA.16816.F32 R60, R12.reuse, R78, R32 ;  /* 0x0000004e0c3c723c */ /* 0x040fe20000001820 */
[----:B------:R-:W-:Y:S07]  /*3560*/  LDSM.16.M88.4 R76, [R182+0xa000] ;  /* 0x00a00000b64c783b */ /* 0x000fee0000000200 */
[C---:B---3--:R-:W-:Y:S01]  /*3570*/  HMMA.16816.F32 R32, R12.reuse, R92, R20 ;  /* 0x0000005c0c20723c */ /* 0x048fe20000001814 */
[----:B------:R-:W3:Y:S07]  /*3580*/  LDSM.16.M88.4 R20, [R184+0x4000] ;  /* 0x00400000b814783b */ /* 0x000eee0000000200 */
[C---:B------:R-:W-:Y:S08]  /*3590*/  HMMA.16816.F32 R40, R12.reuse, R82, R24 ;  /* 0x000000520c28723c */ /* 0x040ff00000001818 */
[C---:B------:R-:W-:Y:S01]  /*35a0*/  HMMA.16816.F32 R24, R12.reuse, R94, R64 ;  /* 0x0000005e0c18723c */ /* 0x040fe20000001840 */
[----:B------:R-:W5:Y:S04]  /*35b0*/  LDSM.16.M88.4 R64, [R176+0xa800] ;  /* 0x00a80000b040783b */ /* 0x000f680000000200 */
[----:B------:R-:W-:Y:S03]  /*35c0*/  LDSM.16.M88.4 R92, [R7+0xa000] ;  /* 0x00a00000075c783b */ /* 0x000fe60000000200 */
[----:B------:R-:W-:Y:S08]  /*35d0*/  HMMA.16816.F32 R56, R12, R80, R28 ;  /* 0x000000500c38723c */ /* 0x000ff0000000181c */
[C---:B------:R-:W-:Y:S01]  /*35e0*/  HMMA.16816.F32 R28, R8.reuse, R90, R16 ;  /* 0x0000005a081c723c */ /* 0x040fe20000001810 */
[----:B------:R-:W3:Y:S07]  /*35f0*/  LDSM.16.M88.4 R16, [R185+0x4000] ;  /* 0x00400000b910783b */ /* 0x000eee0000000200 */
[C---:B------:R-:W-:Y:S08]  /*3600*/  HMMA.16816.F32 R12, R8.reuse, R88, R52 ;  /* 0x00000058080c723c */ /* 0x040ff00000001834 */
[C---:B-1----:R-:W-:Y:S08]  /*3610*/  HMMA.16816.F32 R48, R8.reuse, R84, R48 ;  /* 0x000000540830723c */ /* 0x042ff00000001830 */
[C---:B------:R-:W-:Y:S01]  /*3620*/  HMMA.16816.F32 R52, R8.reuse, R86, R60 ;  /* 0x000000560834723c */ /* 0x040fe2000000183c */
[----:B------:R-:W-:Y:S07]  /*3630*/  LDSM.16.M88.4 R84, [R182+0xa800] ;  /* 0x00a80000b654783b */ /* 0x000fee0000000200 */
[C---:B--2---:R-:W-:Y:S08]  /*3640*/  HMMA.16816.F32 R56, R8.reuse, R44, R56 ;  /* 0x0000002c0838723c */ /* 0x044ff00000001838 */
[C---:B------:R-:W-:Y:S08]  /*3650*/  HMMA.16816.F32 R60, R8.reuse, R46, R40 ;  /* 0x0000002e083c723c */ /* 0x040ff00000001828 */
[C---:B----4-:R-:W-:Y:S08]  /*3660*/  HMMA.16816.F32 R88, R8.reuse, R36, R32 ;  /* 0x000000240858723c */ /* 0x050ff00000001820 */
[----:B------:R-:W-:Y:S01]  /*3670*/  HMMA.16816.F32 R80, R8, R38, R24 ;  /* 0x000000260850723c */ /* 0x000fe20000001818 */
[----:B------:R-:W1:Y:S07]  /*3680*/  LDSM.16.M88.4 R36, [R7+0xa800] ;  /* 0x00a800000724783b */ /* 0x000e6e0000000200 */
[C---:B---3--:R-:W-:Y:S01]  /*3690*/  HMMA.16816.F32 R8, R20.reuse, R70, R28 ;  /* 0x000000461408723c */ /* 0x048fe2000000181c */
[----:B------:R-:W2:Y:S07]  /*36a0*/  LDSM.16.M88.4 R28, [R176+0xb800] ;  /* 0x00b80000b01c783b */ /* 0x000eae0000000200 */
[C---:B------:R-:W-:Y:S01]  /*36b0*/  HMMA.16816.F32 R24, R20.reuse, R68, R12 ;  /* 0x000000441418723c */ /* 0x040fe2000000180c */
[----:B------:R-:W3:Y:S07]  /*36c0*/  LDSM.16.M88.4 R12, [R187+0x4000] ;  /* 0x00400000bb0c783b */ /* 0x000eee0000000200 */
[C---:B-----5:R-:W-:Y:S01]  /*36d0*/  HMMA.16816.F32 R32, R20.reuse, R64, R48 ;  /* 0x000000401420723c */ /* 0x060fe20000001830 */
[----:B------:R-:W4:Y:S07]  /*36e0*/  LDSM.16.M88.4 R48, [R7+0xb000] ;  /* 0x00b000000730783b */ /* 0x000f2e0000000200 */
[----:B------:R-:W-:Y:S08]  /*36f0*/  HMMA.16816.F32 R40, R20, R66, R52 ;  /* 0x000000421428723c */ /* 0x000ff00000001834 */
[----:B------:R-:W-:Y:S01]  /*3700*/  HMMA.16816.F32 R52, R16, R94, R8 ;  /* 0x0000005e1034723c */ /* 0x000fe20000001808 */
[----:B------:R-:W-:Y:S07]  /*3710*/  LDSM.16.M88.4 R8, [R186+0x4000] ;  /* 0x00400000ba08783b */ /* 0x000fee0000000200 */
[C---:B------:R-:W-:Y:S08]  /*3720*/  HMMA.16816.F32 R44, R20.reuse, R72, R56 ;  /* 0x00000048142c723c */ /* 0x040ff00000001838 */
[----:B------:R-:W-:Y:S01]  /*3730*/  HMMA.16816.F32 R60, R20, R74, R60 ;  /* 0x0000004a143c723c */ /* 0x000fe2000000183c */
[----:B------:R5:W3:Y:S07]  /*3740*/  LDSM.16.M88.4 R72, [R7+0xb800] ;  /* 0x00b800000748783b */ /* 0x000aee0000000200 */
[C---:B------:R-:W-:Y:S01]  /*3750*/  HMMA.16816.F32 R56, R16.reuse, R92, R24 ;  /* 0x0000005c1038723c */ /* 0x040fe20000001818 */
[----:B------:R-:W4:Y:S07]  /*3760*/  LDSM.16.M88.4 R92, [R181+0x4000] ;  /* 0x00400000b55c783b */ /* 0x000f2e0000000200 */
[----:B-1----:R-:W-:Y:S08]  /*3770*/  HMMA.16816.F32 R32, R16, R36, R32 ;  /* 0x000000241020723c */ /* 0x002ff00000001820 */
[----:B--2---:R-:W-:Y:S01]  /*3780*/  HMMA.16816.F32 R64, R20, R28, R88 ;  /* 0x0000001c1440723c */ /* 0x004fe20000001858 */
[----:B-----5:R-:W-:-:S07]  /*3790*/  IADD3 R7, R0, 0x1, RZ ;  /* 0x0000000100077810 */ /* 0x020fce0007ffe0ff */
[----:B------:R-:W-:Y:S08]  /*37a0*/  HMMA.16816.F32 R68, R20, R30, R80 ;  /* 0x0000001e1444723c */ /* 0x000ff00000001850 */
[----:B------:R-:W-:Y:S08]  /*37b0*/  HMMA.16816.F32 R28, R16, R38, R40 ;  /* 0x00000026101c723c */ /* 0x000ff00000001828 */
[----:B---3--:R-:W-:Y:S01]  /*37c0*/  HMMA.16816.F32 R36, R12, R78, R52 ;  /* 0x0000004e0c24723c */ /* 0x008fe20000001834 */
[----:B------:R-:W1:Y:S07]  /*37d0*/  LDSM.16.M88.4 R52, [R181+0x4800] ;  /* 0x00480000b534783b */ /* 0x000e6e0000000200 */
[C---:B----4-:R-:W-:Y:S08]  /*37e0*/  HMMA.16816.F32 R24, R16.reuse, R48, R44 ;  /* 0x000000301018723c */ /* 0x050ff0000000182c */
[----:B------:R-:W-:Y:S08]  /*37f0*/  HMMA.16816.F32 R40, R16, R50, R60 ;  /* 0x000000321028723c */ /* 0x000ff0000000183c */
[C---:B------:R-:W-:Y:S01]  /*3800*/  HMMA.16816.F32 R20, R12.reuse, R76, R56 ;  /* 0x0000004c0c14723c */ /* 0x040fe20000001838 */
[----:B------:R-:W2:Y:S07]  /*3810*/  LDSM.16.M88.4 R76, [R182+0xb800] ;  /* 0x00b80000b64c783b */ /* 0x000eae0000000200 */
[----:B------:R-:W-:Y:S08]  /*3820*/  HMMA.16816.F32 R32, R12, R84, R32 ;  /* 0x000000540c20723c */ /* 0x000ff00000001820 */
[C---:B------:R-:W-:Y:S08]  /*3830*/  HMMA.16816.F32 R44, R16.reuse, R72, R64 ;  /* 0x00000048102c723c */ /* 0x040ff00000001840 */
[----:B------:R-:W-:Y:S01]  /*3840*/  HMMA.16816.F32 R72, R16, R74, R68 ;  /* 0x0000004a1048723c */ /* 0x000fe20000001844 */
[----:B------:R-:W3:Y:S07]  /*3850*/  I2F R16, R7 ;  /* 0x0000000700107306 */ /* 0x000eee0000201400 */
[----:B------:R-:W-:Y:S01]  /*3860*/  HMMA.16816.F32 R64, R12, R100, R24 ;  /* 0x000000640c40723c */ /* 0x000fe20000001818 */
[----:B------:R4:W5:Y:S07]  /*3870*/  I2F R18, R3 ;  /* 0x0000000300127306 */ /* 0x00096e0000201400 */
[----:B------:R-:W-:Y:S07]  /*3880*/  HMMA.16816.F32 R68, R8, R92, R20 ;  /* 0x0000005c0844723c */ /* 0x000fee0000001814 */
[----:B------:R-:W-:Y:S01]  /*3890*/  IMNMX R20, R2, R97, PT ;  /* 0x0000006102147217 */ /* 0x000fe20003800200 */
[----:B------:R-:W-:Y:S01]  /*38a0*/  HMMA.16816.F32 R56, R12, R102, R40 ;  /* 0x000000660c38723c */ /* 0x000fe20000001828 */
[----:B------:R-:W2:Y:S01]  /*38b0*/  LDSM.16.M88.4 R40, [R181+0x5000] ;  /* 0x00500000b528783b */ /* 0x000ea20000000200 */
[----:B------:R-:W-:-:S02]  /*38c0*/  IADD3 R2, R0, 0x9, RZ ;  /* 0x0000000900027810 */ /* 0x000fc40007ffe0ff */
[----:B------:R-:W-:Y:S02]  /*38d0*/  IMNMX R21, R98, R97, PT ;  /* 0x0000006162157217 */ /* 0x000fe40003800200 */
[----:B------:R1:W1:Y:S01]  /*38e0*/  I2F R19, R2 ;  /* 0x0000000200137306 */ /* 0x0002620000201400 */
[CC--:B------:R-:W-:Y:S01]  /*38f0*/  ISETP.GE.AND P0, PT, R3.reuse, R20.reuse, PT ;  /* 0x000000140300720c */ /* 0x0c0fe20003f06270 */
[----:B------:R-:W-:Y:S01]  /*3900*/  HMMA.16816.F32 R24, R8, R94, R36 ;  /* 0x0000005e0818723c */ /* 0x000fe20000001824 */
[-C--:B------:R-:W-:Y:S02]  /*3910*/  ISETP.GE.AND P3, PT, R3, R21.reuse, PT ;  /* 0x000000150300720c */ /* 0x080fe40003f66270 */
[----:B----4-:R-:W-:Y:S02]  /*3920*/  IADD3 R3, R0, 0x10, RZ ;  /* 0x0000001000037810 */ /* 0x010fe40007ffe0ff */
[C---:B------:R-:W-:Y:S02]  /*3930*/  ISETP.GE.AND P6, PT, R7.reuse, R21, PT ;  /* 0x000000150700720c */ /* 0x040fe40003fc6270 */
[----:B------:R4:W-:Y:S01]  /*3940*/  I2F R22, R3 ;  /* 0x0000000300167306 */ /* 0x0009e20000201400 */
[----:B------:R-:W-:Y:S01]  /*3950*/  HMMA.16816.F32 R48, R12, R86, R28 ;  /* 0x000000560c30723c */ /* 0x000fe2000000181c */
[-C--:B------:R-:W-:Y:S01]  /*3960*/  ISETP.GE.AND P2, PT, R7, R20.reuse, PT ;  /* 0x000000140700720c */ /* 0x080fe20003f46270 */
[----:B---3--:R-:W-:Y:S01]  /*3970*/  FFMA.FTZ R17, R16, R189, R69 ;  /* 0x000000bd10117223 */ /* 0x008fe20000010045 */
[----:B------:R-:W-:Y:S01]  /*3980*/  ISETP.GE.AND P4, PT, R2, R21, PT ;  /* 0x000000150200720c */ /* 0x000fe20003f86270 */
[----:B------:R-:W-:Y:S01]  /*3990*/  FFMA.FTZ R7, R16, R189, R71 ;  /* 0x000000bd10077223 */ /* 0x000fe20000010047 */
[----:B------:R-:W-:-:S02]  /*39a0*/  ISETP.GE.AND P5, PT, R2, R20, PT ;  /* 0x000000140200720c */ /* 0x000fc40003fa6270 */
[----:B-1----:R-:W-:Y:S01]  /*39b0*/  IADD3 R2, R0, 0x11, RZ ;  /* 0x0000001100027810 */ /* 0x002fe20007ffe0ff */
[----:B------:R-:W-:Y:S01]  /*39c0*/  HMMA.16816.F32 R28, R8, R52, R32 ;  /* 0x00000034081c723c */ /* 0x000fe20000001820 */
[----:B------:R-:W-:Y:S02]  /*39d0*/  FSEL R69, R17, -INF , !P6 ;  /* 0xff80000011457808 */ /* 0x000fe40007000000 */
[C---:B------:R-:W-:Y:S01]  /*39e0*/  ISETP.GE.AND P1, PT, R3.reuse, R21, PT ;  /* 0x000000150300720c */ /* 0x040fe20003f26270 */
[----:B------:R-:W1:Y:S01]  /*39f0*/  I2F R33, R2 ;  /* 0x0000000200217306 */ /* 0x000e620000201400 */
[----:B------:R-:W-:Y:S02]  /*3a00*/  ISETP.GE.AND P6, PT, R3, R20, PT ;  /* 0x000000140300720c */ /* 0x000fe40003fc6270 */
[----:B------:R-:W-:Y:S01]  /*3a10*/  FSEL R53, R7, -INF , !P2 ;  /* 0xff80000007357808 */ /* 0x000fe20005000000 */
[CC--:B-----5:R-:W-:Y:S01]  /*3a20*/  FFMA.FTZ R16, R18.reuse, R189.reuse, R24 ;  /* 0x000000bd12107223 */ /* 0x0e0fe20000010018 */
[----:B--2---:R-:W-:Y:S01]  /*3a30*/  HMMA.16816.F32 R60, R12, R76, R44 ;  /* 0x0000004c0c3c723c */ /* 0x004fe2000000182c */
[----:B------:R-:W2:Y:S01]  /*3a40*/  LDSM.16.M88.4 R44, [R181+0x5800] ;  /* 0x00580000b52c783b */ /* 0x000ea20000000200 */
[-C--:B------:R-:W-:Y:S01]  /*3a50*/  FFMA.FTZ R7, R18, R189.reuse, R26 ;  /* 0x000000bd12077223 */ /* 0x080fe2000001001a */
[----:B----4-:R-:W-:Y:S01]  /*3a60*/  IADD3 R3, R0, 0x18, RZ ;  /* 0x0000001800037810 */ /* 0x010fe20007ffe0ff */
[CC--:B------:R-:W-:Y:S01]  /*3a70*/  FFMA.FTZ R17, R19.reuse, R189.reuse, R27 ;  /* 0x000000bd13117223 */ /* 0x0c0fe2000001001b */
[----:B------:R-:W-:Y:S01]  /*3a80*/  FSEL R71, R16, -INF , !P3 ;  /* 0xff80000010477808 */ /* 0x000fe20005800000 */
[----:B------:R-:W-:Y:S01]  /*3a90*/  FFMA.FTZ R16, R19, R189, R25 ;  /* 0x000000bd13107223 */ /* 0x000fe20000010019 */
[----:B------:R-:W-:Y:S01]  /*3aa0*/  FSEL R52, R7, -INF , !P0 ;  /* 0xff80000007347808 */ /* 0x000fe20004000000 */
[----:B------:R-:W-:Y:S01]  /*3ab0*/  HMMA.16816.F32 R36, R8, R54, R48 ;  /* 0x000000360824723c */ /* 0x000fe20000001830 */
[----:B------:R3:W4:Y:S01]  /*3ac0*/  I2F R32, R3 ;  /* 0x0000000300207306 */ /* 0x0007220000201400 */
[----:B------:R-:W-:Y:S01]  /*3ad0*/  ISETP.GE.AND P0, PT, R3, R21, PT ;  /* 0x000000150300720c */ /* 0x000fe20003f06270 */
[----:B------:R-:W-:-:S04]  /*3ae0*/  DEPBAR.LE SB0, 0x0 ;  /* 0x000080000000791a */ /* 0x000fc80000000000 */
[----:B------:R-:W-:Y:S01]  /*3af0*/  FSEL R54, R16, -INF , !P4 ;  /* 0xff80000010367808 */ /* 0x000fe20006000000 */
[----:B------:R-:W-:Y:S01]  /*3b00*/  HMMA.16816.F32 R48, R12, R78, R72 ;  /* 0x0000004e0c30723c */ /* 0x000fe20000001848 */
[-C--:B------:R-:W-:Y:S01]  /*3b10*/  ISETP.GE.AND P4, PT, R3, R20.reuse, PT ;  /* 0x000000140300720c */ /* 0x080fe20003f86270 */
[----:B-1----:R-:W-:Y:S01]  /*3b20*/  FFMA.FTZ R7, R33, R189, R29 ;  /* 0x000000bd21077223 */ /* 0x002fe2000001001d */
[----:B------:R-:W-:Y:S01]  /*3b30*/  BAR.SYNC.DEFER_BLOCKING 0x0 ;  /* 0x0000000000007b1d */ /* 0x000fe20000010000 */
[C---:B------:R-:W-:Y:S02]  /*3b40*/  ISETP.GE.AND P2, PT, R2.reuse, R21, PT ;  /* 0x000000150200720c */ /* 0x040fe40003f46270 */
[----:B------:R-:W-:Y:S02]  /*3b50*/  ISETP.GE.AND P3, PT, R2, R20, PT ;  /* 0x000000140200720c */ /* 0x000fe40003f66270 */
[----:B------:R-:W-:Y:S01]  /*3b60*/  IADD3 R2, R0, 0x19, RZ ;  /* 0x0000001900027810 */ /* 0x000fe20007ffe0ff */
[----:B---3--:R-:W-:Y:S01]  /*3b70*/  FFMA.FTZ R3, R22, R189, R28 ;  /* 0x000000bd16037223 */ /* 0x008fe2000001001c */
[----:B------:R-:W-:Y:S01]  /*3b80*/  FSEL R35, R17, -INF , !P5 ;  /* 0xff80000011237808 */ /* 0x000fe20006800000 */
[----:B------:R-:W-:Y:S01]  /*3b90*/  HMMA.16816.F32 R24, R8, R42, R56 ;  /* 0x0000002a0818723c */ /* 0x000fe20000001838 */
[----:B------:R1:W3:Y:S01]  /*3ba0*/  I2F R23, R2 ;  /* 0x0000000200177306 */ /* 0x0002e20000201400 */
[----:B------:R-:W-:-:S02]  /*3bb0*/  ISETP.GE.AND P5, PT, R2, R21, PT ;  /* 0x000000150200720c */ /* 0x000fc40003fa6270 */
[----:B------:R-:W-:Y:S01]  /*3bc0*/  FSEL R72, R3, -INF , !P1 ;  /* 0xff80000003487808 */ /* 0x000fe20004800000 */
[-C--:B------:R-:W-:Y:S01]  /*3bd0*/  FFMA.FTZ R3, R22, R189.reuse, R30 ;  /* 0x000000bd16037223 */ /* 0x080fe2000001001e */
[----:B------:R-:W-:Y:S01]  /*3be0*/  ISETP.GE.AND P1, PT, R2, R20, PT ;  /* 0x000000140200720c */ /* 0x000fe20003f26270 */
[-C--:B----4-:R-:W-:Y:S01]  /*3bf0*/  FFMA.FTZ R12, R32, R189.reuse, R36 ;  /* 0x000000bd200c7223 */ /* 0x090fe20000010024 */
[C---:B------:R-:W-:Y:S01]  /*3c00*/  HMMA.16816.F32 R16, R8.reuse, R40, R64 ;  /* 0x000000280810723c */ /* 0x040fe20000001840 */
[----:B------:R-:W-:Y:S02]  /*3c10*/  IADD3 R13, R0, 0x21, RZ ;  /* 0x00000021000d7810 */ /* 0x000fe40007ffe0ff */
[----:B------:R-:W-:Y:S01]  /*3c20*/  FSEL R34, R3, -INF , !P6 ;  /* 0xff80000003227808 */ /* 0x000fe20007000000 */
[-C--:B------:R-:W-:Y:S01]  /*3c30*/  FFMA.FTZ R3, R33, R189.reuse, R31 ;  /* 0x000000bd21037223 */ /* 0x080fe2000001001f */
[----:B------:R-:W-:Y:S01]  /*3c40*/  FSEL R55, R7, -INF , !P2 ;  /* 0xff80000007377808 */ /* 0x000fe20005000000 */
[----:B------:R-:W-:Y:S01]  /*3c50*/  FFMA.FTZ R7, R32, R189, R38 ;  /* 0x000000bd20077223 */ /* 0x000fe20000010026 */
[----:B------:R-:W4:Y:S01]  /*3c60*/  I2F R14, R13 ;  /* 0x0000000d000e7306 */ /* 0x000f220000201400 */
[----:B------:R-:W-:Y:S01]  /*3c70*/  FSEL R36, R12, -INF , !P0 ;  /* 0xff8000000c247808 */ /* 0x000fe20004000000 */
[----:B--2---:R-:W-:Y:S01]  /*3c80*/  HMMA.16816.F32 R28, R8, R44, R60 ;  /* 0x0000002c081c723c */ /* 0x004fe2000000183c */
[----:B-1----:R-:W-:-:S02]  /*3c90*/  IADD3 R2, R0, 0x20, RZ ;  /* 0x0000002000027810 */ /* 0x002fc40007ffe0ff */
[----:B------:R-:W-:Y:S01]  /*3ca0*/  FSEL R32, R3, -INF , !P3 ;  /* 0xff80000003207808 */ /* 0x000fe20005800000 */
[----:B---3--:R-:W-:Y:S01]  /*3cb0*/  FFMA.FTZ R3, R23, R189, R37 ;  /* 0x000000bd17037223 */ /* 0x008fe20000010025 */
[C---:B------:R-:W-:Y:S01]  /*3cc0*/  ISETP.GE.AND P6, PT, R2.reuse, R21, PT ;  /* 0x000000150200720c */ /* 0x040fe20003fc6270 */
[----:B------:R-:W1:Y:S01]  /*3cd0*/  I2F R15, R2 ;  /* 0x00000002000f7306 */ /* 0x000e620000201400 */
[-C--:B------:R-:W-:Y:S02]  /*3ce0*/  ISETP.GE.AND P2, PT, R2, R20.reuse, PT ;  /* 0x000000140200720c */ /* 0x080fe40003f46270 */
[----:B------:R-:W-:Y:S02]  /*3cf0*/  FSEL R33, R7, -INF , !P4 ;  /* 0xff80000007217808 */ /* 0x000fe40006000000 */
[----:B------:R-:W-:Y:S01]  /*3d00*/  FSEL R37, R3, -INF , !P5 ;  /* 0xff80000003257808 */ /* 0x000fe20006800000 */
[----:B------:R-:W-:Y:S01]  /*3d10*/  FFMA.FTZ R3, R23, R189, R39 ;  /* 0x000000bd17037223 */ /* 0x000fe20000010027 */
[C---:B------:R-:W-:Y:S01]  /*3d20*/  ISETP.GE.AND P3, PT, R13.reuse, R21, PT ;  /* 0x000000150d00720c */ /* 0x040fe20003f66270 */
[----:B------:R-:W-:Y:S01]  /*3d30*/  I2F R23, R0 ;  /* 0x0000000000177306 */ /* 0x000fe20000201400 */
[----:B------:R-:W-:Y:S01]  /*3d40*/  ISETP.GE.AND P0, PT, R13, R20, PT ;  /* 0x000000140d00720c */ /* 0x000fe20003f06270 */
[CC--:B----4-:R-:W-:Y:S01]  /*3d50*/  FFMA.FTZ R13, R14.reuse, R189.reuse, R17 ;  /* 0x000000bd0e0d7223 */ /* 0x0d0fe20000010011 */
[----:B------:R-:W-:Y:S01]  /*3d60*/  FSEL R41, R3, -INF , !P1 ;  /* 0xff80000003297808 */ /* 0x000fe20004800000 */
[----:B------:R-:W-:Y:S01]  /*3d70*/  FFMA.FTZ R14, R14, R189, R19 ;  /* 0x000000bd0e0e7223 */ /* 0x000fe20000010013 */
[----:B------:R-:W-:-:S02]  /*3d80*/  IADD3 R3, R0, 0x31, RZ ;  /* 0x0000003100037810 */ /* 0x000fc40007ffe0ff */
[----:B------:R-:W-:Y:S01]  /*3d90*/  FSEL R137, R13, -INF , !P3 ;  /* 0xff8000000d897808 */ /* 0x000fe20005800000 */
[CC--:B-1----:R-:W-:Y:S01]  /*3da0*/  FFMA.FTZ R7, R15.reuse, R189.reuse, R16 ;  /* 0x000000bd0f077223 */ /* 0x0c2fe20000010010 */
[----:B------:R-:W-:Y:S01]  /*3db0*/  IADD3 R2, R0, 0x28, RZ ;  /* 0x0000002800027810 */ /* 0x000fe20007ffe0ff */
[----:B------:R-:W-:Y:S01]  /*3dc0*/  FFMA.FTZ R12, R15, R189, R18 ;  /* 0x000000bd0f0c7223 */ /* 0x000fe20000010012 */
[----:B------:R-:W-:Y:S01]  /*3dd0*/  I2F R19, R3 ;  /* 0x0000000300137306 */ /* 0x000fe20000201400 */
[----:B------:R-:W-:Y:S02]  /*3de0*/  FSEL R126, R14, -INF , !P0 ;  /* 0xff8000000e7e7808 */ /* 0x000fe40004000000 */
[CC--:B------:R-:W-:Y:S02]  /*3df0*/  ISETP.GE.AND P4, PT, R2.reuse, R21.reuse, PT ;  /* 0x000000150200720c */ /* 0x0c0fe40003f86270 */
[----:B------:R-:W-:Y:S02]  /*3e00*/  ISETP.GE.AND P5, PT, R2, R20, PT ;  /* 0x000000140200720c */ /* 0x000fe40003fa6270 */
[----:B------:R-:W-:Y:S01]  /*3e10*/  FSEL R139, R7, -INF , !P6 ;  /* 0xff800000078b7808 */ /* 0x000fe20007000000 */
[----:B------:R1:W2:Y:S01]  /*3e20*/  I2F R22, R2 ;  /* 0x0000000200167306 */ /* 0x0002a20000201400 */
[----:B------:R-:W-:-:S02]  /*3e30*/  ISETP.GE.AND P0, PT, R3, R21, PT ;  /* 0x000000150300720c */ /* 0x000fc40003f06270 */
[----:B------:R-:W-:Y:S02]  /*3e40*/  FSEL R128, R12, -INF , !P2 ;  /* 0xff8000000c807808 */ /* 0x000fe40005000000 */
[----:B------:R-:W-:Y:S01]  /*3e50*/  HMMA.16816.F32 R12, R8, R46, R48 ;  /* 0x0000002e080c723c */ /* 0x000fe20000001830 */
[----:B-1----:R-:W-:Y:S01]  /*3e60*/  IADD3 R2, R0, 0x29, RZ ;  /* 0x0000002900027810 */ /* 0x002fe20007ffe0ff */
[CC--:B--2---:R-:W-:Y:S02]  /*3e70*/  FFMA.FTZ R7, R22.reuse, R189.reuse, R24 ;  /* 0x000000bd16077223 */ /* 0x0c4fe40000010018 */
[----:B------:R-:W-:Y:S01]  /*3e80*/  FFMA.FTZ R16, R22, R189, R26 ;  /* 0x000000bd16107223 */ /* 0x000fe2000001001a */
[----:B------:R1:W2:Y:S01]  /*3e90*/  I2F R18, R2 ;  /* 0x0000000200127306 */ /* 0x0002a20000201400 */
[C---:B------:R-:W-:Y:S02]  /*3ea0*/  ISETP.GE.AND P1, PT, R2.reuse, R21, PT ;  /* 0x000000150200720c */ /* 0x040fe40003f26270 */
[----:B------:R-:W-:-:S02]  /*3eb0*/  ISETP.GE.AND P6, PT, R2, R20, PT ;  /* 0x000000140200720c */ /* 0x000fc40003fc6270 */
[----:B------:R-:W-:Y:S02]  /*3ec0*/  FSEL R138, R7, -INF , !P4 ;  /* 0xff800000078a7808 */ /* 0x000fe40006000000 */
[----:B------:R-:W-:Y:S02]  /*3ed0*/  ISETP.GE.AND P4, PT, R3, R20, PT ;  /* 0x000000140300720c */ /* 0x000fe40003f86270 */
[----:B------:R-:W-:Y:S02]  /*3ee0*/  FSEL R121, R16, -INF , !P5 ;  /* 0xff80000010797808 */ /* 0x000fe40006800000 */
[----:B-1----:R-:W-:Y:S01]  /*3ef0*/  IADD3 R2, R0, 0x30, RZ ;  /* 0x0000003000027810 */ /* 0x002fe20007ffe0ff */
[CC--:B--2---:R-:W-:Y:S02]  /*3f00*/  FFMA.FTZ R3, R18.reuse, R189.reuse, R25 ;  /* 0x000000bd12037223 */ /* 0x0c4fe40000010019 */
[----:B------:R-:W-:Y:S01]  /*3f10*/  FFMA.FTZ R8, R18, R189, R27 ;  /* 0x000000bd12087223 */ /* 0x000fe2000001001b */
[----:B------:R1:W2:Y:S01]  /*3f20*/  I2F R17, R2 ;  /* 0x0000000200117306 */ /* 0x0002a20000201400 */
[----:B------:R-:W-:-:S02]  /*3f30*/  ISETP.GE.AND P2, PT, R2, R21, PT ;  /* 0x000000150200720c */ /* 0x000fc40003f46270 */
[-C--:B------:R-:W-:Y:S02]  /*3f40*/  ISETP.GE.AND P3, PT, R2, R20.reuse, PT ;  /* 0x000000140200720c */ /* 0x080fe40003f66270 */
[----:B------:R-:W-:Y:S02]  /*3f50*/  FSEL R131, R3, -INF , !P1 ;  /* 0xff80000003837808 */ /* 0x000fe40004800000 */
[----:B------:R-:W-:Y:S02]  /*3f60*/  FSEL R117, R8, -INF , !P6 ;  /* 0xff80000008757808 */ /* 0x000fe40007000000 */
[C---:B------:R-:W-:Y:S02]  /*3f70*/  ISETP.GE.AND P6, PT, R0.reuse, R21, PT ;  /* 0x000000150000720c */ /* 0x040fe40003fc6270 */
[----:B-1----:R-:W-:Y:S01]  /*3f80*/  IADD3 R2, R0, 0x38, RZ ;  /* 0x0000003800027810 */ /* 0x002fe20007ffe0ff */
[CC--:B--2---:R-:W-:Y:S02]  /*3f90*/  FFMA.FTZ R3, R17.reuse, R189.reuse, R30 ;  /* 0x000000bd11037223 */ /* 0x0c4fe4000001001e */
[----:B------:R-:W-:Y:S01]  /*3fa0*/  FFMA.FTZ R7, R17, R189, R28 ;  /* 0x000000bd11077223 */ /* 0x000fe2000001001c */
[C---:B------:R-:W-:Y:S01]  /*3fb0*/  ISETP.GE.AND P5, PT, R2.reuse, R21, PT ;  /* 0x000000150200720c */ /* 0x040fe20003fa6270 */
[----:B------:R1:W2:Y:S01]  /*3fc0*/  I2F R10, R2 ;  /* 0x00000002000a7306 */ /* 0x0002a20000201400 */
[----:B------:R-:W-:-:S02]  /*3fd0*/  ISETP.GE.AND P1, PT, R2, R20, PT ;  /* 0x000000140200720c */ /* 0x000fc40003f26270 */
[----:B------:R-:W-:Y:S01]  /*3fe0*/  FSEL R118, R3, -INF , !P3 ;  /* 0xff80000003767808 */ /* 0x000fe20005800000 */
[-C--:B------:R-:W-:Y:S01]  /*3ff0*/  FFMA.FTZ R3, R19, R189.reuse, R31 ;  /* 0x000000bd13037223 */ /* 0x080fe2000001001f */
[----:B------:R-:W-:Y:S01]  /*4000*/  FSEL R136, R7, -INF , !P2 ;  /* 0xff80000007887808 */ /* 0x000fe20005000000 */
[----:B------:R-:W-:Y:S01]  /*4010*/  FFMA.FTZ R7, R23, R189, R70 ;  /* 0x000000bd17077223 */ /* 0x000fe20000010046 */
[----:B------:R-:W-:Y:S02]  /*4020*/  ISETP.GE.AND P2, PT, R0, R20, PT ;  /* 0x000000140000720c */ /* 0x000fe40003f46270 */
[----:B------:R-:W-:Y:S02]  /*4030*/  FSEL R112, R3, -INF , !P4 ;  /* 0xff80000003707808 */ /* 0x000fe40006000000 */
[----:B------:R-:W-:Y:S02]  /*4040*/  ISETP.GE.AND P4, PT, R116, 0x2, PT ;  /* 0x000000027400780c */ /* 0x000fe40003f86270 */
[----:B------:R-:W-:-:S02]  /*4050*/  FSEL R18, R7, -INF , !P2 ;  /* 0xff80000007127808 */ /* 0x000fc40005000000 */
[----:B-1----:R-:W-:Y:S01]  /*4060*/  IADD3 R2, R0, 0x39, RZ ;  /* 0x0000003900027810 */ /* 0x002fe20007ffe0ff */
[-C--:B------:R-:W-:Y:S02]  /*4070*/  FFMA.FTZ R0, R19, R189.reuse, R29 ;  /* 0x000000bd13007223 */ /* 0x080fe4000001001d */
[----:B--2---:R-:W-:Y:S01]  /*4080*/  FFMA.FTZ R9, R10, R189, R12 ;  /* 0x000000bd0a097223 */ /* 0x004fe2000001000c */
[----:B------:R1:W2:Y:S01]  /*4090*/  I2F R11, R2 ;  /* 0x00000002000b7306 */ /* 0x0002a20000201400 */
[----:B------:R-:W-:Y:S02]  /*40a0*/  ISETP.GE.AND P3, PT, R2, R21, PT ;  /* 0x000000150200720c */ /* 0x000fe40003f66270 */
[----:B------:R-:W-:Y:S02]  /*40b0*/  FSEL R130, R0, -INF , !P0 ;  /* 0xff80000000827808 */ /* 0x000fe40004000000 */
[----:B------:R-:W-:Y:S02]  /*40c0*/  ISETP.GE.AND P0, PT, R2, R20, PT ;  /* 0x000000140200720c */ /* 0x000fe40003f06270 */
[----:B------:R-:W-:Y:S01]  /*40d0*/  FSEL R127, R9, -INF , !P5 ;  /* 0xff800000097f7808 */ /* 0x000fe20006800000 */
[----:B-1----:R-:W-:-:S02]  /*40e0*/  FFMA.FTZ R2, R10, R189, R14 ;  /* 0x000000bd0a027223 */ /* 0x002fc4000001000e */
[-C--:B------:R-:W-:Y:S02]  /*40f0*/  FFMA.FTZ R10, R23, R189.reuse, R68 ;  /* 0x000000bd170a7223 */ /* 0x080fe40000010044 */
[CC--:B--2---:R-:W-:Y:S01]  /*4100*/  FFMA.FTZ R8, R11.reuse, R189.reuse, R13 ;  /* 0x000000bd0b087223 */ /* 0x0c4fe2000001000d */
[----:B------:R-:W-:Y:S01]  /*4110*/  FSEL R113, R2, -INF , !P1 ;  /* 0xff80000002717808 */ /* 0x000fe20004800000 */
[----:B------:R-:W-:Y:S01]  /*4120*/  FFMA.FTZ R0, R11, R189, R15 ;  /* 0x000000bd0b007223 */ /* 0x000fe2000001000f */
[----:B------:R-:W-:Y:S02]  /*4130*/  FSEL R19, R10, -INF , !P6 ;  /* 0xff8000000a137808 */ /* 0x000fe40007000000 */
[----:B------:R-:W-:Y:S02]  /*4140*/  FSEL R125, R8, -INF , !P3 ;  /* 0xff800000087d7808 */ /* 0x000fe40005800000 */
[----:B------:R-:W-:Y:S01]  /*4150*/  FSEL R124, R0, -INF , !P0 ;  /* 0xff800000007c7808 */ /* 0x000fe20004000000 */
[----:B------:R-:W-:Y:S05]  /*4160*/  @!P4 BRA `(.L_x_595) ;  /* 0x000006700000c947 */ /* 0x000fea0003800000 */
[----:B------:R-:W-:Y:S01]  /*4170*/  IADD3 R2, R116, -0x2, RZ ;  /* 0xfffffffe74027810 */ /* 0x000fe20007ffe0ff */
[----:B------:R-:W-:Y:S01]  /*4180*/  BSSY B0, `(.L_x_596) ;  /* 0x0000064000007945 */ /* 0x000fe20003800000 */
[----:B------:R-:W-:-:S02]  /*4190*/  ISETP.GE.AND P3, PT, R132, c[0x0][0x220], PT ;  /* 0x0000880084007a0c */ /* 0x000fc40003f66270 */
        /* <DEDUP_REMOVED lines=22> */
[----:B------:R-:W-:Y:S02]  /*4300*/  IADD3 R0, P5, R110, R3, RZ ;  /* 0x000000036e007210 */ /* 0x000fe40007fbe0ff */
[C---:B------:R-:W-:Y:S01]  /*4310*/  @!P3 LEA.HI.X R13, R3.reuse, c[0x0][0x16c], R2, 0x1, P0 ;  /* 0x00005b00030dba11 */ /* 0x040fe200000f0c02 */
        /* <DEDUP_REMOVED lines=24> */
[--C-:B------:R-:W-:Y:S01]  /*44a0*/  @!P1 LEA.HI.X R15, R3, c[0x0][0x16c], R2.reuse, 0x1, P0 ;  /* 0x00005b00030f9a11 */ /* 0x100fe200000f0c02 */
[----:B------:R-:W-:Y:S01]  /*44b0*/  IMAD.X R3, R109, 0x1, R2, P5 ;  /* 0x000000016d037824 */ /* 0x000fe200028e0602 */
[C---:B---3--:R-:W-:Y:S02]  /*44c0*/  @!P1 LEA R10, P0, R0.reuse, c[0x0][0x168], 0x1 ;  /* 0x00005a00000a9a11 */ /* 0x048fe400078008ff */
[C---:B-----5:R-:W-:Y:S01]  /*44d0*/  @!P2 LEA R12, P5, R0.reuse, c[0x0][0x168], 0x1 ;  /* 0x00005a00000caa11 */ /* 0x060fe200078a08ff */
[----:B------:R-:W-:Y:S01]  /*44e0*/  @!PT LDS RZ, [RZ] ;  /* 0x00000000fffff984 */ /* 0x000fe20000000800 */
[----:B------:R-:W-:Y:S01]  /*44f0*/  @!PT LDS RZ, [RZ] ;  /* 0x00000000fffff984 */ /* 0x000fe20000000800 */
[----:B------:R-:W-:Y:S01]  /*4500*/  @!PT LDS RZ, [RZ] ;  /* 0x00000000fffff984 */ /* 0x000fe20000000800 */
[----:B------:R3:W-:Y:S01]  /*4510*/  @!P1 LDGSTS.E.BYPASS.LTC128B.128 [R188+0xa800], [R14.64+0x100] ;  /* 0x0a8001000ebc9fae */ /* 0x0007e2000b901d48 */
[--C-:B------:R-:W-:Y:S02]  /*4520*/  @!P3 LEA.HI.X R17, R0, c[0x0][0x16c], R3.reuse, 0x1, P6 ;  /* 0x00005b000011ba11 */ /* 0x100fe400030f0c03 */
[----:B------:R-:W-:Y:S01]  /*4530*/  IADD3 R2, P6, R110, R0, RZ ;  /* 0x000000006e027210 */ /* 0x000fe20007fde0ff */
[----:B------:R1:W-:Y:S01]  /*4540*/  @P3 STS.128 [R188+0x7000], RZ ;  /* 0x007000ffbc003388 */ /* 0x0003e20000000c00 */
[----:B------:R-:W-:-:S02]  /*4550*/  @!P2 LEA.HI.X R13, R0, c[0x0][0x16c], R3, 0x1, P5 ;  /* 0x00005b00000daa11 */ /* 0x000fc400028f0c03 */
[--C-:B------:R-:W-:Y:S01]  /*4560*/  @!P1 LEA.HI.X R11, R0, c[0x0][0x16c], R3.reuse, 0x1, P0 ;  /* 0x00005b00000b9a11 */ /* 0x100fe200000f0c03 */
[----:B------:R-:W-:Y:S01]  /*4570*/  IMAD.X R3, R109, 0x1, R3, P6 ;  /* 0x000000016d037824 */ /* 0x000fe200030e0603 */
[C---:B--2---:R-:W-:Y:S01]  /*4580*/  @!P2 LEA R8, P0, R2.reuse, c[0x0][0x168], 0x1 ;  /* 0x00005a000208aa11 */ /* 0x044fe200078008ff */
[----:B------:R-:W-:Y:S01]  /*4590*/  @!PT LDS RZ, [RZ] ;  /* 0x00000000fffff984 */ /* 0x000fe20000000800 */
[----:B------:R-:W-:Y:S01]  /*45a0*/  @!PT LDS RZ, [RZ] ;  /* 0x00000000fffff984 */ /* 0x000fe20000000800 */
[----:B------:R-:W-:Y:S01]  /*45b0*/  @!PT LDS RZ, [RZ] ;  /* 0x00000000fffff984 */ /* 0x000fe20000000800 */
[----:B------:R1:W-:Y:S03]  /*45c0*/  @!P3 LDGSTS.E.BYPASS.LTC128B.128 [R188+0x7000], [R16.64] ;  /* 0x0700000010bcbfae */ /* 0x0003e6000b901d48 */
[C---:B------:R-:W-:Y:S01]  /*45d0*/  @!P2 LEA.HI.X R9, R2.reuse, c[0x0][0x16c], R3, 0x1, P0 ;  /* 0x00005b000209aa11 */ /* 0x040fe200000f0c03 */
        /* <DEDUP_REMOVED lines=9> */
[----:B------:R1:W-:Y:S01]  /*4670*/  @!P1 LDGSTS.E.BYPASS.LTC128B.128 [R188+0xb000], [R10.64+0x100] ;  /* 0x0b0001000abc9fae */ /* 0x0003e2000b901d48 */
[----:B---3--:R-:W-:-:S03]  /*4680*/  @!P3 LEA R14, P5, R2, c[0x0][0x168], 0x1 ;  /* 0x00005a00020eba11 */ /* 0x008fc600078a08ff */
        /* <DEDUP_REMOVED lines=19> */
.L_x_597:
[----:B------:R-:W-:Y:S05]  /*47c0*/  BSYNC B0 ;  /* 0x0000000000007941 */ /* 0x000fea0003800000 */
.L_x_596:
[----:B------:R-:W0:Y:S02]  /*47d0*/  LDGDEPBAR ;  /* 0x00000000000079af */ /* 0x000e240000000000 */
.L_x_595:
[----:B------:R-:W-:Y:S01]  /*47e0*/  FMNMX.FTZ R0, R18, R53, !PT ;  /* 0x0000003512007209 */ /* 0x000fe20007810000 */
[----:B------:R-:W-:Y:S01]  /*47f0*/  STL [R1+0xb8], R181 ;  /* 0x0000b8b501007387 */ /* 0x000fe20000100800 */
[----:B------:R-:W-:Y:S01]  /*4800*/  FMNMX.FTZ R2, R19, R69, !PT ;  /* 0x0000004513027209 */ /* 0x000fe20007810000 */
[----:B------:R-:W-:Y:S01]  /*4810*/  IMAD.WIDE.U32 R132, R108, -0x326172a9, RZ ;  /* 0xcd9e8d576c847825 */ /* 0x000fe200078e00ff */
[----:B------:R-:W-:Y:S01]  /*4820*/  FMNMX.FTZ R0, R52, R0, !PT ;  /* 0x0000000034007209 */ /* 0x000fe20007810000 */
[----:B------:R-:W-:Y:S01]  /*4830*/  STL [R1+0xb4], R176 ;  /* 0x0000b4b001007387 */ /* 0x000fe20000100800 */
[----:B------:R-:W-:Y:S01]  /*4840*/  FMNMX.FTZ R2, R71, R2, !PT ;  /* 0x0000000247027209 */ /* 0x000fe20007810000 */
[----:B------:R-:W-:Y:S01]  /*4850*/  IMAD.SHL.U32 R104, R107, 0x2, RZ ;  /* 0x000000026b687824 */ /* 0x000fe200078e00ff */
        /* <DEDUP_REMOVED lines=8> */
[----:B------:R-:W-:-:S02]  /*48e0*/  FMNMX.FTZ R0, R32, R0, !PT ;  /* 0x0000000020007209 */ /* 0x000fc40007810000 */
[----:B------:R-:W-:Y:S01]  /*48f0*/  FMNMX.FTZ R2, R55, R2, !PT ;  /* 0x0000000237027209 */ /* 0x000fe20007810000 */
[--C-:B------:R-:W-:Y:S01]  /*4900*/  IMAD R178, R5, 0x2, R177.reuse ;  /* 0x0000000205b27824 */ /* 0x100fe200078e02b1 */
[----:B------:R-:W-:Y:S01]  /*4910*/  FMNMX.FTZ R0, R33, R0, !PT ;  /* 0x0000000021007209 */ /* 0x000fe20007810000 */
[----:B------:R-:W-:Y:S01]  /*4920*/  LDSM.16.MT88.4 R28, [R177+0xc000] ;  /* 0x00c00000b11c783b */ /* 0x000fe20000004200 */
[----:B------:R-:W-:Y:S01]  /*4930*/  FMNMX.FTZ R2, R36, R2, !PT ;  /* 0x0000000224027209 */ /* 0x000fe20007810000 */
[C---:B------:R-:W-:Y:S01]  /*4940*/  IMAD R180, R4.reuse, 0x2, R177 ;  /* 0x0000000204b47824 */ /* 0x040fe200078e02b1 */
[----:B------:R-:W-:Y:S01]  /*4950*/  FMNMX.FTZ R0, R41, R0, !PT ;  /* 0x0000000029007209 */ /* 0x000fe20007810000 */
[----:B------:R-:W-:Y:S01]  /*4960*/  LDSM.16.MT88.4 R44, [R178+0xc000] ;  /* 0x00c00000b22c783b */ /* 0x000fe20000004200 */
        /* <DEDUP_REMOVED lines=26> */
[----:B------:R-:W-:Y:S01]  /*4b10*/  LOP3.LUT R2, R99, R190, RZ, 0x3c, !PT ;  /* 0x000000be63027212 */ /* 0x000fe200078e3cff */
[----:B------:R-:W2:Y:S01]  /*4b20*/  SHFL.BFLY PT, R3, R0, 0x2, 0x1f ;  /* 0x0c401f0000037f89 */ /* 0x000ea200000e0000 */
[C---:B------:R-:W-:Y:S02]  /*4b30*/  IADD3 R105, R190.reuse, -0x61c88647, RZ ;  /* 0x9e3779b9be697810 */ /* 0x040fe40007ffe0ff */
[----:B------:R-:W-:Y:S01]  /*4b40*/  IADD3 R107, R190, 0x3c6ef372, RZ ;  /* 0x3c6ef372be6b7810 */ /* 0x000fe20007ffe0ff */
[----:B------:R3:W-:Y:S01]  /*4b50*/  STL [R1+0x8c], R2 ;  /* 0x00008c0201007387 */ /* 0x0007e20000100800 */
[----:B------:R-:W-:-:S02]  /*4b60*/  IADD3 R106, R191, 0x76cf5d0a, RZ ;  /* 0x76cf5d0abf6a7810 */ /* 0x000fc40007ffe0ff */
[C---:B------:R-:W-:Y:S01]  /*4b70*/  IADD3 R110, R190.reuse, -0x255992d5, RZ ;  /* 0xdaa66d2bbe6e7810 */ /* 0x040fe20007ffe0ff */
[----:B-1----:R-:W1:Y:S01]  /*4b80*/  SHFL.BFLY PT, R10, R7, 0x2, 0x1f ;  /* 0x0c401f00070a7f89 */ /* 0x002e6200000e0000 */
[C---:B------:R-:W-:Y:S02]  /*4b90*/  IADD3 R111, R190.reuse, 0x78dde6e4, RZ ;  /* 0x78dde6e4be6f7810 */ /* 0x040fe40007ffe0ff */
[----:B------:R-:W-:Y:S01]  /*4ba0*/  IADD3 R134, R191, -0x56f99767, RZ ;  /* 0xa9066899bf867810 */ /* 0x000fe20007ffe0ff */
[----:B------:R-:W-:Y:S01]  /*4bb0*/  LDSM.16.MT88.4 R100, [R178+0xe800] ;  /* 0x00e80000b264783b */ /* 0x000fe20000004200 */
[----:B------:R-:W-:-:S03]  /*4bc0*/  IADD3 R135, R190, 0x1715609d, RZ ;  /* 0x1715609dbe877810 */ /* 0x000fc60007ffe0ff */
[----:B------:R-:W-:Y:S04]  /*4bd0*/  STL [R1+0x28], R134 ;  /* 0x0000288601007387 */ /* 0x000fe80000100800 */
[----:B------:R-:W-:Y:S01]  /*4be0*/  STL [R1+0x18], R135 ;  /* 0x0000188701007387 */ /* 0x000fe20000100800 */
[----:B--2---:R-:W-:Y:S02]  /*4bf0*/  FMNMX.FTZ R0, R0, R3, !PT ;  /* 0x0000000300007209 */ /* 0x004fe40007810000 */
[----:B------:R-:W-:-:S03]  /*4c00*/  LOP3.LUT R3, R104, R191, RZ, 0x3c, !PT ;  /* 0x000000bf68037212 */ /* 0x000fc600078e3cff */
[----:B------:R-:W2:Y:S01]  /*4c10*/  SHFL.BFLY PT, R9, R0, 0x1, 0x1f ;  /* 0x0c201f0000097f89 */ /* 0x000ea200000e0000 */
[----:B---3--:R-:W-:Y:S02]  /*4c20*/  LOP3.LUT R2, R133, R2, RZ, 0x3c, !PT ;  /* 0x0000000285027212 */ /* 0x008fe400078e3cff */
[----:B------:R-:W-:Y:S02]  /*4c30*/  LOP3.LUT R3, R109, R3, RZ, 0x3c, !PT ;  /* 0x000000036d037212 */ /* 0x000fe400078e3cff */
[----:B-1----:R-:W-:Y:S01]  /*4c40*/  FMNMX.FTZ R7, R7, R10, !PT ;  /* 0x0000000a07077209 */ /* 0x002fe20007810000 */
[----:B------:R-:W-:Y:S01]  /*4c50*/  IMAD.WIDE.U32 R96, R2, -0x2daee0ad, RZ ;  /* 0xd2511f5302607825 */ /* 0x000fe200078e00ff */
[----:B------:R-:W-:-:S03]  /*4c60*/  IADD3 R2, R191, -0x4498517b, RZ ;  /* 0xbb67ae85bf027810 */ /* 0x000fc60007ffe0ff */
[----:B------:R-:W1:Y:S01]  /*4c70*/  SHFL.BFLY PT, R116, R7, 0x1, 0x1f ;  /* 0x0c201f0007747f89 */ /* 0x000e6200000e0000 */
[----:B------:R-:W-:Y:S01]  /*4c80*/  LOP3.LUT R8, R97, R108, R2, 0x96, !PT ;  /* 0x0000006c61087212 */ /* 0x000fe200078e9602 */
[----:B------:R-:W-:Y:S01]  /*4c90*/  IMAD.WIDE.U32 R2, R3, -0x326172a9, RZ ;  /* 0xcd9e8d5703027825 */ /* 0x000fe200078e00ff */
[C---:B------:R-:W-:Y:S02]  /*4ca0*/  IADD3 R108, R191.reuse, 0x32370b8f, RZ ;  /* 0x32370b8fbf6c7810 */ /* 0x040fe40007ffe0ff */
[----:B------:R-:W-:Y:S01]  /*4cb0*/  IADD3 R97, R191, -0x126145ec, RZ ;  /* 0xed9eba14bf617810 */ /* 0x000fe20007ffe0ff */
[----:B------:R-:W-:Y:S01]  /*4cc0*/  IMAD.WIDE.U32 R56, R8, -0x326172a9, RZ ;  /* 0xcd9e8d5708387825 */ /* 0x000fe200078e00ff */
[----:B------:R-:W-:-:S04]  /*4cd0*/  LOP3.LUT R8, R3, R132, R105, 0x96, !PT ;  /* 0x0000008403087212 */ /* 0x000fc800078e9669 */
[----:B------:R-:W-:Y:S02]  /*4ce0*/  LOP3.LUT R12, R57, R2, R107, 0x96, !PT ;  /* 0x00000002390c7212 */ /* 0x000fe400078e966b */
[----:B--2---:R-:W-:Y:S01]  /*4cf0*/  FMNMX.FTZ R3, R0, R9, !PT ;  /* 0x0000000900037209 */ /* 0x004fe20007810000 */
[----:B------:R-:W-:-:S03]  /*4d00*/  IMAD.WIDE.U32 R8, R8, -0x2daee0ad, RZ ;  /* 0xd2511f5308087825 */ /* 0x000fc600078e00ff */
[C---:B------:R-:W-:Y:S01]  /*4d10*/  FSETP.NEU.FTZ.AND P0, PT, R3.reuse, -INF , PT ;  /* 0xff8000000300780b */ /* 0x040fe20003f1d000 */
[----:B------:R-:W-:Y:S01]  /*4d20*/  FMUL.FTZ R0, R3, c[0x0][0x23c] ;  /* 0x00008f0003007a20 */ /* 0x000fe20000410000 */
[----:B------:R-:W-:Y:S01]  /*4d30*/  LOP3.LUT R9, R9, R96, R106, 0x96, !PT ;  /* 0x0000006009097212 */ /* 0x000fe200078e966a */
[----:B------:R-:W-:-:S03]  /*4d40*/  IMAD.WIDE.U32 R12, R12, -0x2daee0ad, RZ ;  /* 0xd2511f530c0c7825 */ /* 0x000fc600078e00ff */
[----:B------:R-:W-:Y:S02]  /*4d50*/  FSEL R0, R0, RZ, P0 ;  /* 0x000000ff00007208 */ /* 0x000fe40000000000 */
[----:B------:R-:W-:Y:S01]  /*4d60*/  LOP3.LUT R10, R13, R8, R108, 0x96, !PT ;  /* 0x000000080d0a7212 */ /* 0x000fe200078e966c */
[----:B------:R-:W-:Y:S01]  /*4d70*/  IMAD.WIDE.U32 R8, R9, -0x326172a9, RZ ;  /* 0xcd9e8d5709087825 */ /* 0x000fe200078e00ff */
[----:B-1----:R-:W-:-:S03]  /*4d80*/  FMNMX.FTZ R116, R7, R116, !PT ;  /* 0x0000007407747209 */ /* 0x002fc60007810000 */
[----:B------:R-:W-:Y:S01]  /*4d90*/  FFMA.FTZ R2, R18, c[0x0][0x23c], -R0 ;  /* 0x00008f0012027a23 */ /* 0x000fe20000010800 */
[----:B------:R-:W-:Y:S01]  /*4da0*/  LOP3.LUT R9, R9, R56, R110, 0x96, !PT ;  /* 0x0000003809097212 */ /* 0x000fe200078e966e */
[----:B------:R-:W-:Y:S01]  /*4db0*/  IMAD.WIDE.U32 R10, R10, -0x326172a9, RZ ;  /* 0xcd9e8d570a0a7825 */ /* 0x000fe200078e00ff */
[----:B------:R-:W-:Y:S01]  /*4dc0*/  FSETP.NEU.FTZ.AND P0, PT, R116, -INF , PT ;  /* 0xff8000007400780b */ /* 0x000fe20003f1d000 */
[----:B------:R1:W-:Y:S02]  /*4dd0*/  MUFU.EX2 R181, R2 ;  /* 0x0000000200b57308 */ /* 0x0003e40000000800 */
[--C-:B------:R-:W-:Y:S02]  /*4de0*/  FFMA.FTZ R7, R34, c[0x0][0x23c], -R0.reuse ;  /* 0x00008f0022077a23 */ /* 0x100fe40000010800 */
[----:B------:R-:W-:-:S04]  /*4df0*/  FFMA.FTZ R13, R53, c[0x0][0x23c], -R0 ;  /* 0x00008f00350d7a23 */ /* 0x000fc80000010800 */
[----:B------:R2:W-:Y:S01]  /*4e00*/  MUFU.EX2 R174, R7 ;  /* 0x0000000700ae7308 */ /* 0x0005e20000000800 */
[----:B-1----:R-:W-:Y:S01]  /*4e10*/  LOP3.LUT R2, R11, R8, R111, 0x96, !PT ;  /* 0x000000080b027212 */ /* 0x002fe200078e966f */
[----:B------:R-:W-:-:S06]  /*4e20*/  IMAD.WIDE.U32 R8, R9, -0x2daee0ad, RZ ;  /* 0xd2511f5309087825 */ /* 0x000fcc00078e00ff */
[----:B------:R-:W-:Y:S01]  /*4e30*/  MUFU.EX2 R145, R13 ;  /* 0x0000000d00917308 */ /* 0x000fe20000000800 */
[----:B------:R-:W-:-:S04]  /*4e40*/  IMAD.WIDE.U32 R98, R2, -0x2daee0ad, RZ ;  /* 0xd2511f5302627825 */ /* 0x000fc800078e00ff */
[----:B------:R-:W-:Y:S01]  /*4e50*/  FFMA.FTZ R2, R52, c[0x0][0x23c], -R0 ;  /* 0x00008f0034027a23 */ /* 0x000fe20000010800 */
[----:B------:R-:W-:Y:S02]  /*4e60*/  LOP3.LUT R16, R99, R8, R134, 0x96, !PT ;  /* 0x0000000863107212 */ /* 0x000fe400078e9686 */
[----:B------:R-:W-:Y:S01]  /*4e70*/  LOP3.LUT R8, R9, R12, R97, 0x96, !PT ;  /* 0x0000000c09087212 */ /* 0x000fe200078e9661 */
[----:B------:R1:W-:Y:S01]  /*4e80*/  MUFU.EX2 R146, R2 ;  /* 0x0000000200927308 */ /* 0x0003e20000000800 */
[----:B------:R-:W-:Y:S01]  /*4e90*/  IADD3 R99, R190, -0x4ab325aa, RZ ;  /* 0xb54cda56be637810 */ /* 0x000fe20007ffe0ff */
[----:B------:R-:W-:-:S04]  /*4ea0*/  IMAD.WIDE.U32 R16, R16, -0x326172a9, RZ ;  /* 0xcd9e8d5710107825 */ /* 0x000fc800078e00ff */
[----:B------:R-:W-:Y:S01]  /*4eb0*/  IMAD.WIDE.U32 R58, R8, -0x326172a9, RZ ;  /* 0xcd9e8d57083a7825 */ /* 0x000fe200078e00ff */
[C---:B--2---:R-:W-:Y:S02]  /*4ec0*/  LOP3.LUT R7, R16.reuse, 0xffff, RZ, 0xc0, !PT ;  /* 0x0000ffff10077812 */ /* 0x044fe400078ec0ff */
[----:B------:R-:W-:Y:S02]  /*4ed0*/  LOP3.LUT R8, R16, 0xff, RZ, 0xc0, !PT ;  /* 0x000000ff10087812 */ /* 0x000fe400078ec0ff */
[----:B------:R-:W-:Y:S02]  /*4ee0*/  SHF.R.U32.HI R7, RZ, 0x8, R7 ;  /* 0x00000008ff077819 */ /* 0x000fe40000011607 */
[----:B------:R-:W-:Y:S01]  /*4ef0*/  LOP3.LUT R18, R59, R10, R135, 0x96, !PT ;  /* 0x0000000a3b127212 */ /* 0x000fe200078e9687 */
[----:B------:R-:W-:Y:S01]  /*4f00*/  IMAD R59, R148, 0x10000, R148 ;  /* 0x00010000943b7824 */ /* 0x000fe200078e0294 */
[----:B------:R-:W-:Y:S01]  /*4f10*/  PRMT R24, R8, 0x5410, R7 ;  /* 0x0000541008187816 */ /* 0x000fe20000000007 */
[----:B-1----:R-:W-:Y:S01]  /*4f20*/  FFMA.FTZ R2, R35, c[0x0][0x23c], -R0 ;  /* 0x00008f0023027a23 */ /* 0x002fe20000010800 */
[----:B------:R-:W-:-:S02]  /*4f30*/  LOP3.LUT R7, R17, R58, R99, 0x96, !PT ;  /* 0x0000003a11077212 */ /* 0x000fc400078e9663 */
[--C-:B------:R-:W-:Y:S01]  /*4f40*/  SHF.R.U32.HI R10, RZ, 0x10, R16.reuse ;  /* 0x00000010ff0a7819 */ /* 0x100fe20000011610 */
[----:B------:R1:W-:Y:S01]  /*4f50*/  MUFU.EX2 R147, R2 ;  /* 0x0000000200937308 */ /* 0x0003e20000000800 */
[----:B------:R-:W-:Y:S02]  /*4f60*/  LOP3.LUT R12, R7, 0xff, RZ, 0xc0, !PT ;  /* 0x000000ff070c7812 */ /* 0x000fe400078ec0ff */
[----:B------:R-:W-:Y:S02]  /*4f70*/  SHF.R.U32.HI R11, RZ, 0x18, R7 ;  /* 0x00000018ff0b7819 */ /* 0x000fe40000011607 */
[----:B------:R-:W-:Y:S02]  /*4f80*/  SHF.R.U32.HI R13, RZ, 0x18, R16 ;  /* 0x00000018ff0d7819 */ /* 0x000fe40000011610 */
[----:B------:R-:W-:-:S04]  /*4f90*/  LOP3.LUT R10, R10, 0xff, RZ, 0xc0, !PT ;  /* 0x000000ff0a0a7812 */ /* 0x000fc800078ec0ff */
[----:B------:R-:W-:Y:S01]  /*4fa0*/  PRMT R23, R10, 0x5410, R13 ;  /* 0x000054100a177816 */ /* 0x000fe2000000000d */
[----:B-1----:R-:W-:-:S05]  /*4fb0*/  FMUL.FTZ R2, R116, c[0x0][0x23c] ;  /* 0x00008f0074027a20 */ /* 0x002fca0000410000 */
[----:B------:R-:W-:-:S05]  /*4fc0*/  FSEL R2, R2, RZ, P0 ;  /* 0x000000ff02027208 */ /* 0x000fca0000000000 */
[--C-:B------:R-:W-:Y:S02]  /*4fd0*/  FFMA.FTZ R9, R19, c[0x0][0x23c], -R2.reuse ;  /* 0x00008f0013097a23 */ /* 0x100fe40000010802 */
[----:B------:R-:W-:Y:S02]  /*4fe0*/  FFMA.FTZ R8, R69, c[0x0][0x23c], -R2 ;  /* 0x00008f0045087a23 */ /* 0x000fe40000010802 */
[----:B------:R1:W-:Y:S01]  /*4ff0*/  MUFU.EX2 R144, R9 ;  /* 0x0000000900907308 */ /* 0x0003e20000000800 */
[----:B------:R-:W-:-:S05]  /*5000*/  IMAD.WIDE.U32 R18, R18, -0x2daee0ad, RZ ;  /* 0xd2511f5312127825 */ /* 0x000fca00078e00ff */
[--C-:B------:R-:W-:Y:S02]  /*5010*/  SHF.R.U32.HI R10, RZ, 0x10, R18.reuse ;  /* 0x00000010ff0a7819 */ /* 0x100fe40000011612 */
[----:B------:R2:W3:Y:S01]  /*5020*/  MUFU.EX2 R176, R8 ;  /* 0x0000000800b07308 */ /* 0x0004e20000000800 */
[----:B------:R-:W-:Y:S02]  /*5030*/  LOP3.LUT R13, R18, 0xff, RZ, 0xc0, !PT ;  /* 0x000000ff120d7812 */ /* 0x000fe400078ec0ff */
[----:B------:R-:W-:Y:S02]  /*5040*/  SHF.R.U32.HI R14, RZ, 0x18, R18 ;  /* 0x00000018ff0e7819 */ /* 0x000fe40000011612 */
[----:B-1----:R-:W-:-:S04]  /*5050*/  LOP3.LUT R9, R7, 0xffff, RZ, 0xc0, !PT ;  /* 0x0000ffff07097812 */ /* 0x002fc800078ec0ff */
[----:B------:R-:W-:Y:S02]  /*5060*/  SHF.R.U32.HI R9, RZ, 0x8, R9 ;  /* 0x00000008ff097819 */ /* 0x000fe40000011609 */
[----:B--2---:R-:W-:Y:S01]  /*5070*/  SHF.R.U32.HI R8, RZ, 0x10, R7 ;  /* 0x00000010ff087819 */ /* 0x004fe20000011607 */
[--C-:B------:R-:W-:Y:S01]  /*5080*/  FFMA.FTZ R7, R71, c[0x0][0x23c], -R2.reuse ;  /* 0x00008f0047077a23 */ /* 0x100fe20000010802 */
[----:B------:R-:W-:Y:S01]  /*5090*/  PRMT R22, R12, 0x5410, R9 ;  /* 0x000054100c167816 */ /* 0x000fe20000000009 */
[----:B------:R-:W-:Y:S01]  /*50a0*/  FFMA.FTZ R9, R54, c[0x0][0x23c], -R2 ;  /* 0x00008f0036097a23 */ /* 0x000fe20000010802 */
[----:B------:R-:W-:Y:S01]  /*50b0*/  LOP3.LUT R8, R8, 0xff, RZ, 0xc0, !PT ;  /* 0x000000ff08087812 */ /* 0x000fe200078ec0ff */
[----:B------:R1:W-:Y:S01]  /*50c0*/  MUFU.EX2 R172, R7 ;  /* 0x0000000700ac7308 */ /* 0x0003e20000000800 */
[----:B------:R-:W-:Y:S01]  /*50d0*/  LOP3.LUT R12, R10, 0xff, RZ, 0xc0, !PT ;  /* 0x000000ff0a0c7812 */ /* 0x000fe200078ec0ff */
[----:B------:R-:W-:Y:S01]  /*50e0*/  HSET2.LE.AND R5, R22, R59, PT ;  /* 0x0000003b16057233 */ /* 0x000fe20003803000 */
[----:B------:R-:W-:Y:S01]  /*50f0*/  PRMT R15, R8, 0x5410, R11 ;  /* 0x00005410080f7816 */ /* 0x000fe2000000000b */
[----:B------:R-:W-:Y:S01]  /*5100*/  FFMA.FTZ R11, R32, c[0x0][0x23c], -R0 ;  /* 0x00008f00200b7a23 */ /* 0x000fe20000010800 */
[----:B------:R-:W-:Y:S01]  /*5110*/  LOP3.LUT R8, R18, 0xffff, RZ, 0xc0, !PT ;  /* 0x0000ffff12087812 */ /* 0x000fe200078ec0ff */
[----:B------:R-:W-:Y:S01]  /*5120*/  LDSM.16.MT88.4 R68, [R179+0xe000] ;  /* 0x00e00000b344783b */ /* 0x000fe20000004200 */
[----:B---3--:R-:W-:Y:S01]  /*5130*/  F2FP.PACK_AB R6, R176, R144 ;  /* 0x00000090b006723e */ /* 0x008fe200000000ff */
[----:B------:R2:W3:Y:S01]  /*5140*/  MUFU.EX2 R197, R9 ;  /* 0x0000000900c57308 */ /* 0x0004e20000000800 */
[----:B------:R-:W-:Y:S01]  /*5150*/  PRMT R14, R12, 0x5410, R14 ;  /* 0x000054100c0e7816 */ /* 0x000fe2000000000e */
[----:B------:R-:W-:Y:S01]  /*5160*/  FFMA.FTZ R12, R41, c[0x0][0x23c], -R0 ;  /* 0x00008f00290c7a23 */ /* 0x000fe20000010800 */
[----:B------:R-:W-:-:S02]  /*5170*/  PRMT R157, R6, 0x7610, R157 ;  /* 0x00007610069d7816 */ /* 0x000fc4000000009d */
[----:B------:R-:W-:Y:S02]  /*5180*/  PRMT R158, R6, 0x7632, R158 ;  /* 0x00007632069e7816 */ /* 0x000fe4000000009e */
[----:B-1----:R-:W-:Y:S01]  /*5190*/  LOP3.LUT R7, R19, R98, R114, 0x96, !PT ;  /* 0x0000006213077212 */ /* 0x002fe200078e9672 */
[----:B------:R1:W-:Y:S01]  /*51a0*/  MUFU.EX2 R21, R11 ;  /* 0x0000000b00157308 */ /* 0x0003e20000000800 */
[----:B--2---:R-:W-:-:S07]  /*51b0*/  SHF.R.U32.HI R9, RZ, 0x8, R8 ;  /* 0x00000008ff097819 */ /* 0x004fce0000011608 */
[----:B------:R-:W-:Y:S01]  /*51c0*/  MUFU.EX2 R169, R12 ;  /* 0x0000000c00a97308 */ /* 0x000fe20000000800 */
[----:B------:R-:W-:Y:S02]  /*51d0*/  LOP3.LUT R8, R7, 0xffff, RZ, 0xc0, !PT ;  /* 0x0000ffff07087812 */ /* 0x000fe400078ec0ff */
[----:B---3--:R-:W-:Y:S02]  /*51e0*/  F2FP.PACK_AB R6, R197, R172 ;  /* 0x000000acc506723e */ /* 0x008fe400000000ff */
[----:B------:R-:W-:Y:S01]  /*51f0*/  SHF.R.U32.HI R10, RZ, 0x8, R8 ;  /* 0x00000008ff0a7819 */ /* 0x000fe20000011608 */
[----:B------:R-:W-:Y:S01]  /*5200*/  FFMA.FTZ R8, R33, c[0x0][0x23c], -R0 ;  /* 0x00008f0021087a23 */ /* 0x000fe20000010800 */
[----:B------:R-:W-:Y:S01]  /*5210*/  PRMT R40, R13, 0x5410, R9 ;  /* 0x000054100d287816 */ /* 0x000fe20000000009 */
[----:B------:R-:W-:Y:S01]  /*5220*/  FFMA.FTZ R9, R72, c[0x0][0x23c], -R2 ;  /* 0x00008f0048097a23 */ /* 0x000fe20000010802 */
[C---:B------:R-:W-:Y:S01]  /*5230*/  PRMT R165, R6.reuse, 0x7610, R165 ;  /* 0x0000761006a57816 */ /* 0x040fe200000000a5 */
[----:B------:R2:W-:Y:S01]  /*5240*/  MUFU.EX2 R196, R8 ;  /* 0x0000000800c47308 */ /* 0x0005e20000000800 */
[----:B------:R-:W-:Y:S01]  /*5250*/  PRMT R159, R6, 0x7632, R159 ;  /* 0x00007632069f7816 */ /* 0x000fe2000000009f */
[----:B------:R-:W-:Y:S01]  /*5260*/  LDSM.16.MT88.4 R72, [R177+0xe000] ;  /* 0x00e00000b148783b */ /* 0x000fe20000004200 */
[----:B------:R-:W-:-:S02]  /*5270*/  F2FP.PACK_AB R6, R147, R146 ;  /* 0x000000929306723e */ /* 0x000fc400000000ff */
[----:B-1----:R-:W-:Y:S02]  /*5280*/  LOP3.LUT R11, R7, 0xff, RZ, 0xc0, !PT ;  /* 0x000000ff070b7812 */ /* 0x002fe400078ec0ff */
[C---:B------:R-:W-:Y:S01]  /*5290*/  PRMT R168, R6.reuse, 0x7610, R168 ;  /* 0x0000761006a87816 */ /* 0x040fe200000000a8 */
[----:B------:R1:W-:Y:S01]  /*52a0*/  MUFU.EX2 R175, R9 ;  /* 0x0000000900af7308 */ /* 0x0003e20000000800 */
[----:B------:R-:W-:Y:S01]  /*52b0*/  PRMT R166, R6, 0x7632, R166 ;  /* 0x0000763206a67816 */ /* 0x000fe200000000a6 */
[--C-:B------:R-:W-:Y:S01]  /*52c0*/  HSET2.LE.AND R6, R15, R59.reuse, PT ;  /* 0x0000003b0f067233 */ /* 0x100fe20003803000 */
[----:B------:R-:W-:Y:S01]  /*52d0*/  PRMT R13, R11, 0x5410, R10 ;  /* 0x000054100b0d7816 */ /* 0x000fe2000000000a */
[----:B------:R-:W-:Y:S01]  /*52e0*/  HSET2.LE.AND R10, R24, R59, PT ;  /* 0x0000003b180a7233 */ /* 0x000fe20003803000 */
[----:B------:R-:W-:Y:S01]  /*52f0*/  FFMA.FTZ R11, R37, c[0x0][0x23c], -R2 ;  /* 0x00008f00250b7a23 */ /* 0x000fe20000010802 */
[----:B--2---:R-:W-:-:S03]  /*5300*/  F2FP.PACK_AB R8, R145, R181 ;  /* 0x000000b59108723e */ /* 0x004fc600000000ff */
[----:B------:R-:W-:Y:S01]  /*5310*/  MUFU.EX2 R148, R11 ;  /* 0x0000000b00947308 */ /* 0x000fe20000000800 */
[----:B------:R-:W-:Y:S01]  /*5320*/  HSET2.LE.AND R4, R13, R59, PT ;  /* 0x0000003b0d047233 */ /* 0x000fe20003803000 */
[C---:B------:R-:W-:Y:S02]  /*5330*/  PRMT R167, R8.reuse, 0x7610, R167 ;  /* 0x0000761008a77816 */ /* 0x040fe400000000a7 */
[----:B------:R-:W-:Y:S01]  /*5340*/  PRMT R164, R8, 0x7632, R164 ;  /* 0x0000763208a47816 */ /* 0x000fe200000000a4 */
[--C-:B------:R-:W-:Y:S02]  /*5350*/  FFMA.FTZ R8, R55, c[0x0][0x23c], -R2.reuse ;  /* 0x00008f0037087a23 */ /* 0x100fe40000010802 */
[----:B-1----:R-:W-:Y:S01]  /*5360*/  FFMA.FTZ R9, R36, c[0x0][0x23c], -R2 ;  /* 0x00008f0024097a23 */ /* 0x002fe20000010802 */
[----:B------:R-:W1:Y:S01]  /*5370*/  LDSM.16.MT88.4 R52, [R179+0xc000] ;  /* 0x00c00000b334783b */ /* 0x000e620000004200 */
[----:B------:R2:W3:Y:S03]  /*5380*/  MUFU.EX2 R20, R8 ;  /* 0x0000000800147308 */ /* 0x0004e60000000800 */
[----:B------:R-:W4:Y:S05]  /*5390*/  LDSM.16.MT88.4 R36, [R177+0xc800] ;  /* 0x00c80000b124783b */ /* 0x000f2a0000004200 */
[----:B------:R3:W1:Y:S01]  /*53a0*/  MUFU.EX2 R199, R9 ;  /* 0x0000000900c77308 */ /* 0x0006620000000800 */
[----:B--2---:R-:W-:-:S04]  /*53b0*/  PRMT R8, R157, 0x5410, R158 ;  /* 0x000054109d087816 */ /* 0x004fc8000000009e */
[----:B------:R-:W-:Y:S02]  /*53c0*/  LOP3.LUT R8, R5, R8, RZ, 0xc0, !PT ;  /* 0x0000000805087212 */ /* 0x000fe400078ec0ff */
[----:B------:R-:W-:-:S04]  /*53d0*/  PRMT R5, R167, 0x5410, R164 ;  /* 0x00005410a7057816 */ /* 0x000fc800000000a4 */
[----:B---3--:R-:W-:Y:S01]  /*53e0*/  LOP3.LUT R9, R6, R5, RZ, 0xc0, !PT ;  /* 0x0000000506097212 */ /* 0x008fe200078ec0ff */
[----:B------:R-:W-:Y:S01]  /*53f0*/  HSET2.LE.AND R5, R23, R59, PT ;  /* 0x0000003b17057233 */ /* 0x000fe20003803000 */
[----:B------:R-:W-:Y:S02]  /*5400*/  PRMT R6, R165, 0x5410, R159 ;  /* 0x00005410a5067816 */ /* 0x000fe4000000009f */
[----:B------:R-:W-:Y:S02]  /*5410*/  LOP3.LUT R23, R17, R58, R99, 0x96, !PT ;  /* 0x0000003a11177212 */ /* 0x000fe400078e9663 */
[----:B------:R-:W-:Y:S02]  /*5420*/  LOP3.LUT R10, R10, R6, RZ, 0xc0, !PT ;  /* 0x000000060a0a7212 */ /* 0x000fe400078ec0ff */
[----:B------:R-:W-:-:S04]  /*5430*/  PRMT R6, R168, 0x5410, R166 ;  /* 0x00005410a8067816 */ /* 0x000fc800000000a6 */
[----:B------:R-:W-:Y:S02]  /*5440*/  LOP3.LUT R11, R5, R6, RZ, 0xc0, !PT ;  /* 0x00000006050b7212 */ /* 0x000fe400078ec0ff */
[--C-:B------:R-:W-:Y:S02]  /*5450*/  SHF.R.U32.HI R5, RZ, 0x10, R7.reuse ;  /* 0x00000010ff057819 */ /* 0x100fe40000011607 */
[----:B------:R-:W-:Y:S02]  /*5460*/  SHF.R.U32.HI R7, RZ, 0x18, R7 ;  /* 0x00000018ff077819 */ /* 0x000fe40000011607 */
[----:B------:R-:W-:Y:S01]  /*5470*/  LOP3.LUT R6, R5, 0xff, RZ, 0xc0, !PT ;  /* 0x000000ff05067812 */ /* 0x000fe200078ec0ff */
[----:B------:R-:W-:Y:S01]  /*5480*/  HMMA.16816.F32 R32, R8, R28, RZ ;  /* 0x0000001c0820723c */ /* 0x000fe200000018ff */
[----:B------:R-:W-:Y:S02]  /*5490*/  F2FP.PACK_AB R5, R20, R175 ;  /* 0x000000af1405723e */ /* 0x000fe400000000ff */
[----:B------:R-:W-:-:S02]  /*54a0*/  PRMT R7, R6, 0x5410, R7 ;  /* 0x0000541006077816 */ /* 0x000fc40000000007 */
[C---:B------:R-:W-:Y:S02]  /*54b0*/  PRMT R155, R5.reuse, 0x7610, R155 ;  /* 0x00007610059b7816 */ /* 0x040fe4000000009b */
[----:B------:R-:W-:Y:S01]  /*54c0*/  PRMT R154, R5, 0x7632, R154 ;  /* 0x00007632059a7816 */ /* 0x000fe2000000009a */
[C---:B------:R-:W-:Y:S01]  /*54d0*/  HMMA.16816.F32 R28, R8.reuse, R30, RZ ;  /* 0x0000001e081c723c */ /* 0x040fe200000018ff */
[----:B-1----:R-:W-:Y:S02]  /*54e0*/  F2FP.PACK_AB R5, R148, R199 ;  /* 0x000000c79405723e */ /* 0x002fe400000000ff */
[----:B------:R-:W-:Y:S02]  /*54f0*/  F2FP.PACK_AB R6, R21, R174 ;  /* 0x000000ae1506723e */ /* 0x000fe400000000ff */
[C---:B------:R-:W-:Y:S02]  /*5500*/  PRMT R152, R5.reuse, 0x7610, R152 ;  /* 0x0000761005987816 */ /* 0x040fe40000000098 */
[----:B------:R-:W-:Y:S01]  /*5510*/  PRMT R143, R5, 0x7632, R143 ;  /* 0x00007632058f7816 */ /* 0x000fe2000000008f */
[----:B------:R-:W-:Y:S01]  /*5520*/  HMMA.16816.F32 R24, R8, R44, RZ ;  /* 0x0000002c0818723c */ /* 0x000fe200000018ff */
[----:B------:R-:W-:-:S02]  /*5530*/  PRMT R156, R6, 0x7610, R156 ;  /* 0x00007610069c7816 */ /* 0x000fc4000000009c */
[----:B------:R-:W-:Y:S02]  /*5540*/  PRMT R153, R6, 0x7632, R153 ;  /* 0x0000763206997816 */ /* 0x000fe40000000099 */
[----:B------:R-:W-:Y:S02]  /*5550*/  F2FP.PACK_AB R5, R169, R196 ;  /* 0x000000c4a905723e */ /* 0x000fe400000000ff */
[----:B------:R-:W-:Y:S02]  /*5560*/  PRMT R6, R155, 0x5410, R154 ;  /* 0x000054109b067816 */ /* 0x000fe4000000009a */
[C---:B------:R-:W-:Y:S02]  /*5570*/  PRMT R142, R5.reuse, 0x7610, R142 ;  /* 0x00007610058e7816 */ /* 0x040fe4000000008e */
[----:B------:R-:W-:Y:S01]  /*5580*/  PRMT R141, R5, 0x7632, R141 ;  /* 0x00007632058d7816 */ /* 0x000fe2000000008d */
[--C-:B------:R-:W-:Y:S01]  /*5590*/  HSET2.LE.AND R5, R7, R59.reuse, PT ;  /* 0x0000003b07057233 */ /* 0x100fe20003803000 */
[----:B------:R-:W-:Y:S01]  /*55a0*/  LOP3.LUT R12, R4, R6, RZ, 0xc0, !PT ;  /* 0x00000006040c7212 */ /* 0x000fe200078ec0ff */
[--C-:B------:R-:W-:Y:S01]  /*55b0*/  HSET2.LE.AND R6, R40, R59.reuse, PT ;  /* 0x0000003b28067233 */ /* 0x100fe20003803000 */
[----:B------:R-:W-:Y:S01]  /*55c0*/  PRMT R4, R156, 0x5410, R153 ;  /* 0x000054109c047816 */ /* 0x000fe20000000099 */
[----:B------:R-:W1:Y:S03]  /*55d0*/  LDSM.16.MT88.4 R40, [R179+0xc800] ;  /* 0x00c80000b328783b */ /* 0x000e660000004200 */
[----:B------:R-:W-:Y:S01]  /*55e0*/  LOP3.LUT R13, R5, R4, RZ, 0xc0, !PT ;  /* 0x00000004050d7212 */ /* 0x000fe200078ec0ff */
[----:B------:R-:W-:Y:S01]  /*55f0*/  HSET2.LE.AND R4, R14, R59, PT ;  /* 0x0000003b0e047233 */ /* 0x000fe20003803000 */
[----:B------:R-:W-:-:S04]  /*5600*/  PRMT R5, R152, 0x5410, R143 ;  /* 0x0000541098057816 */ /* 0x000fc8000000008f */
[----:B------:R-:W-:Y:S02]  /*5610*/  LOP3.LUT R14, R6, R5, RZ, 0xc0, !PT ;  /* 0x00000005060e7212 */ /* 0x000fe400078ec0ff */
[----:B------:R-:W-:-:S04]  /*5620*/  PRMT R5, R142, 0x5410, R141 ;  /* 0x000054108e057816 */ /* 0x000fc8000000008d */
[----:B------:R-:W-:Y:S02]  /*5630*/  LOP3.LUT R15, R4, R5, RZ, 0xc0, !PT ;  /* 0x00000005040f7212 */ /* 0x000fe400078ec0ff */
[----:B------:R-:W-:Y:S08]  /*5640*/  HMMA.16816.F32 R4, R8, R52, RZ ;  /* 0x000000340804723c */ /* 0x000ff000000018ff */
[----:B----4-:R-:W-:Y:S08]  /*5650*/  HMMA.16816.F32 R240, R12, R36, R32 ;  /* 0x000000240cf0723c */ /* 0x010ff00000001820 */
[----:B------:R-:W-:Y:S01]  /*5660*/  HMMA.16816.F32 R32, R8, R46, RZ ;  /* 0x0000002e0820723c */ /* 0x000fe200000018ff */
[----:B------:R-:W2:Y:S07]  /*5670*/  LDSM.16.MT88.4 R44, [R178+0xe000] ;  /* 0x00e00000b22c783b */ /* 0x000eae0000004200 */
[C---:B------:R-:W-:Y:S01]  /*5680*/  HMMA.16816.F32 R236, R12.reuse, R38, R28 ;  /* 0x000000260cec723c */ /* 0x040fe2000000181c */
[----:B------:R-:W3:Y:S07]  /*5690*/  LDSM.16.MT88.4 R36, [R180+0xc800] ;  /* 0x00c80000b424783b */ /* 0x000eee0000004200 */
[----:B------:R-:W-:Y:S08]  /*56a0*/  HMMA.16816.F32 R244, R12, R76, R24 ;  /* 0x0000004c0cf4723c */ /* 0x000ff00000001818 */
[C---:B------:R-:W-:Y:S08]  /*56b0*/  HMMA.16816.F32 R28, R8.reuse, R48, RZ ;  /* 0x00000030081c723c */ /* 0x040ff000000018ff */
[C---:B------:R-:W-:Y:S08]  /*56c0*/  HMMA.16816.F32 R24, R8.reuse, R50, RZ ;  /* 0x000000320818723c */ /* 0x040ff000000018ff */
[C---:B------:R-:W-:Y:S08]  /*56d0*/  HMMA.16816.F32 R52, R8.reuse, R54, RZ ;  /* 0x000000360834723c */ /* 0x040ff000000018ff */
[----:B------:R-:W-:Y:S08]  /*56e0*/  HMMA.16816.F32 R48, R8, R72, RZ ;  /* 0x000000480830723c */ /* 0x000ff000000018ff */
[----:B-1----:R-:W-:Y:S08]  /*56f0*/  HMMA.16816.F32 R232, R12, R40, R4 ;  /* 0x000000280ce8723c */ /* 0x002ff00000001804 */
[----:B--2---:R-:W-:Y:S08]  /*5700*/  HMMA.16816.F32 R4, R8, R44, RZ ;  /* 0x0000002c0804723c */ /* 0x004ff000000018ff */
[C---:B---3--:R-:W-:Y:S08]  /*5710*/  HMMA.16816.F32 R224, R12.reuse, R36, R28 ;  /* 0x000000240ce0723c */ /* 0x048ff0000000181c */
[C---:B------:R-:W-:Y:S08]  /*5720*/  HMMA.16816.F32 R228, R12.reuse, R78, R32 ;  /* 0x0000004e0ce4723c */ /* 0x040ff00000001820 */
[C---:B------:R-:W-:Y:S08]  /*5730*/  HMMA.16816.F32 R220, R12.reuse, R38, R24 ;  /* 0x000000260cdc723c */ /* 0x040ff00000001818 */
[----:B------:R-:W-:Y:S08]  /*5740*/  HMMA.16816.F32 R216, R12, R42, R52 ;  /* 0x0000002a0cd8723c */ /* 0x000ff00000001834 */
[C---:B------:R-:W-:Y:S08]  /*5750*/  HMMA.16816.F32 R28, R8.reuse, R46, RZ ;  /* 0x0000002e081c723c */ /* 0x040ff000000018ff */
[C---:B------:R-:W-:Y:S08]  /*5760*/  HMMA.16816.F32 R32, R8.reuse, R60, RZ ;  /* 0x0000003c0820723c */ /* 0x040ff000000018ff */
[C---:B------:R-:W-:Y:S08]  /*5770*/  HMMA.16816.F32 R36, R8.reuse, R62, RZ ;  /* 0x0000003e0824723c */ /* 0x040ff000000018ff */
[C---:B------:R-:W-:Y:S08]  /*5780*/  HMMA.16816.F32 R40, R8.reuse, R68, RZ ;  /* 0x000000440828723c */ /* 0x040ff000000018ff */
[C---:B------:R-:W-:Y:S08]  /*5790*/  HMMA.16816.F32 R44, R8.reuse, R70, RZ ;  /* 0x00000046082c723c */ /* 0x040ff000000018ff */
[----:B------:R-:W-:Y:S08]  /*57a0*/  HMMA.16816.F32 R24, R8, R74, RZ ;  /* 0x0000004a0818723c */ /* 0x000ff000000018ff */
[----:B------:R-:W-:Y:S07]  /*57b0*/  HMMA.16816.F32 R212, R12, R64, R48 ;  /* 0x000000400cd4723c */ /* 0x000fee0000001830 */
[----:B------:R-:W-:Y:S01]  /*57c0*/  IMAD.MOV.U32 R65, RZ, RZ, R147 ;  /* 0x000000ffff417224 */ /* 0x000fe200078e0093 */
[----:B------:R-:W-:Y:S01]  /*57d0*/  HMMA.16816.F32 R60, R8, R92, RZ ;  /* 0x0000005c083c723c */ /* 0x000fe200000018ff */
[----:B------:R-:W-:-:S07]  /*57e0*/  IMAD.MOV.U32 R64, RZ, RZ, R148 ;  /* 0x000000ffff407224 */ /* 0x000fce00078e0094 */
[C---:B------:R-:W-:Y:S08]  /*57f0*/  HMMA.16816.F32 R68, R8.reuse, R88, RZ ;  /* 0x000000580844723c */ /* 0x040ff000000018ff */
[C---:B------:R-:W-:Y:S08]  /*5800*/  HMMA.16816.F32 R48, R8.reuse, R80, RZ ;  /* 0x000000500830723c */ /* 0x040ff000000018ff */
[C---:B------:R-:W-:Y:S08]  /*5810*/  HMMA.16816.F32 R52, R8.reuse, R82, RZ ;  /* 0x000000520834723c */ /* 0x040ff000000018ff */
[C---:B------:R-:W-:Y:S08]  /*5820*/  HMMA.16816.F32 R92, R8.reuse, R94, RZ ;  /* 0x0000005e085c723c */ /* 0x040ff000000018ff */
[C---:B------:R-:W-:Y:S08]  /*5830*/  HMMA.16816.F32 R88, R8.reuse, R90, RZ ;  /* 0x0000005a0858723c */ /* 0x040ff000000018ff */
[C---:B------:R-:W-:Y:S07]  /*5840*/  HMMA.16816.F32 R76, R8.reuse, R84, RZ ;  /* 0x00000054084c723c */ /* 0x040fee00000018ff */
[----:B------:R-:W-:Y:S01]  /*5850*/  IMAD.MOV.U32 R85, RZ, RZ, R146 ;  /* 0x000000ffff557224 */ /* 0x000fe200078e0092 */
[----:B------:R-:W-:Y:S01]  /*5860*/  HMMA.16816.F32 R72, R8, R86, RZ ;  /* 0x000000560848723c */ /* 0x000fe200000018ff */
[----:B------:R-:W1:Y:S01]  /*5870*/  LDSM.16.MT88.4 R8, [R180+0xe800] ;  /* 0x00e80000b408783b */ /* 0x000e620000004200 */
[----:B------:R-:W-:-:S05]  /*5880*/  IMAD.MOV.U32 R84, RZ, RZ, R145 ;  /* 0x000000ffff547224 */ /* 0x000fca00078e0091 */
[----:B------:R-:W-:Y:S01]  /*5890*/  IMAD.MOV.U32 R87, RZ, RZ, R144 ;  /* 0x000000ffff577224 */ /* 0x000fe200078e0090 */
[----:B------:R-:W-:Y:S01]  /*58a0*/  HMMA.16816.F32 R208, R12, R100, R4 ;  /* 0x000000640cd0723c */ /* 0x000fe20000001804 */
[----:B------:R-:W-:-:S06]  /*58b0*/  IMAD.MOV.U32 R86, RZ, RZ, R135 ;  /* 0x000000ffff567224 */ /* 0x000fcc00078e0087 */
[----:B------:R-:W-:Y:S01]  /*58c0*/  IADD3 R4, R104, 0x1, RZ ;  /* 0x0000000168047810 */ /* 0x000fe20007ffe0ff */
[C---:B------:R-:W-:Y:S01]  /*58d0*/  HMMA.16816.F32 R204, R12.reuse, R66, R24 ;  /* 0x000000420ccc723c */ /* 0x040fe20000001818 */
[----:B------:R-:W2:Y:S01]  /*58e0*/  LDSM.16.MT88.4 R24, [R179+0xe800] ;  /* 0x00e80000b318783b */ /* 0x000ea20000004200 */
[----:B------:R-:W-:Y:S01]  /*58f0*/  IMAD.MOV.U32 R104, RZ, RZ, R84 ;  /* 0x000000ffff687224 */ /* 0x000fe200078e0054 */
[----:B------:R-:W-:Y:S02]  /*5900*/  LOP3.LUT R4, R4, R191, RZ, 0x3c, !PT ;  /* 0x000000bf04047212 */ /* 0x000fe400078e3cff */
[----:B------:R-:W-:Y:S02]  /*5910*/  SHF.R.U32.HI R101, RZ, 0x10, R18 ;  /* 0x00000010ff657819 */ /* 0x000fe40000011612 */
[----:B------:R-:W-:Y:S01]  /*5920*/  LOP3.LUT R4, R109, R4, RZ, 0x3c, !PT ;  /* 0x000000046d047212 */ /* 0x000fe200078e3cff */
[----:B------:R-:W-:Y:S01]  /*5930*/  HMMA.16816.F32 R200, R12, R102, R28 ;  /* 0x000000660cc8723c */ /* 0x000fe2000000181c */
[----:B------:R-:W3:Y:S01]  /*5940*/  LDSM.16.MT88.4 R28, [R177+0x10800] ;  /* 0x01080000b11c783b */ /* 0x000ee20000004200 */
[----:B------:R-:W-:-:S02]  /*5950*/  IMAD.MOV.U32 R67, RZ, RZ, R134 ;  /* 0x000000ffff437224 */ /* 0x000fc400078e0086 */
[----:B------:R-:W-:-:S04]  /*5960*/  IMAD.WIDE.U32 R4, R4, -0x326172a9, RZ ;  /* 0xcd9e8d5704047825 */ /* 0x000fc800078e00ff */
[----:B------:R-:W-:Y:S01]  /*5970*/  IMAD.MOV.U32 R66, RZ, RZ, R198 ;  /* 0x000000ffff427224 */ /* 0x000fe200078e00c6 */
[----:B------:R-:W-:Y:S01]  /*5980*/  LOP3.LUT R5, R5, R132, R105, 0x96, !PT ;  /* 0x0000008405057212 */ /* 0x000fe200078e9669 */
[----:B------:R-:W-:Y:S01]  /*5990*/  IMAD.MOV.U32 R105, RZ, RZ, R197 ;  /* 0x000000ffff697224 */ /* 0x000fe200078e00c5 */
[----:B------:R-:W-:Y:S01]  /*59a0*/  LOP3.LUT R6, R57, R4, R107, 0x96, !PT ;  /* 0x0000000439067212 */ /* 0x000fe200078e966b */
[----:B------:R-:W-:Y:S02]  /*59b0*/  IMAD.MOV.U32 R109, RZ, RZ, R196 ;  /* 0x000000ffff6d7224 */ /* 0x000fe400078e00c4 */
[----:B------:R-:W-:Y:S01]  /*59c0*/  IMAD.WIDE.U32 R4, R5, -0x2daee0ad, RZ ;  /* 0xd2511f5305047825 */ /* 0x000fe200078e00ff */
[----:B-1----:R-:W-:Y:S01]  /*59d0*/  HMMA.16816.F32 R144, R12, R8, R32 ;  /* 0x000000080c90723c */ /* 0x002fe20000001820 */
[----:B------:R-:W1:Y:S03]  /*59e0*/  LDSM.16.MT88.4 R32, [R178+0x10800] ;  /* 0x01080000b220783b */ /* 0x000e660000004200 */
[----:B------:R-:W-:-:S03]  /*59f0*/  LOP3.LUT R7, R5, R96, R106, 0x96, !PT ;  /* 0x0000006005077212 */ /* 0x000fc600078e966a */
[----:B------:R-:W-:Y:S01]  /*5a00*/  IMAD.WIDE.U32 R8, R6, -0x2daee0ad, RZ ;  /* 0xd2511f5306087825 */ /* 0x000fe200078e00ff */
[----:B------:R-:W-:Y:S03]  /*5a10*/  HMMA.16816.F32 R80, R12, R10, R36 ;  /* 0x0000000a0c50723c */ /* 0x000fe60000001824 */
[----:B------:R-:W-:Y:S01]  /*5a20*/  IMAD.WIDE.U32 R6, R7, -0x326172a9, RZ ;  /* 0xcd9e8d5707067825 */ /* 0x000fe200078e00ff */
[----:B------:R-:W-:-:S03]  /*5a30*/  LOP3.LUT R4, R9, R4, R108, 0x96, !PT ;  /* 0x0000000409047212 */ /* 0x000fc600078e966c */
[----:B------:R-:W-:Y:S01]  /*5a40*/  IMAD.MOV.U32 R39, RZ, RZ, R87 ;  /* 0x000000ffff277224 */ /* 0x000fe200078e0057 */
[CCC-:B------:R-:W-:Y:S01]  /*5a50*/  LOP3.LUT R9, R7.reuse, R56.reuse, R110.reuse, 0x96, !PT ;  /* 0x0000003807097212 */ /* 0x1c0fe200078e966e */
[----:B------:R-:W-:Y:S01]  /*5a60*/  IMAD.WIDE.U32 R4, R4, -0x326172a9, RZ ;  /* 0xcd9e8d5704047825 */ /* 0x000fe200078e00ff */
[----:B------:R-:W-:Y:S01]  /*5a70*/  LOP3.LUT R22, R7, R56, R110, 0x96, !PT ;  /* 0x0000003807167212 */ /* 0x000fe200078e966e */
[C---:B--2---:R-:W-:Y:S01]  /*5a80*/  HMMA.16816.F32 R132, R12.reuse, R26, R44 ;  /* 0x0000001a0c84723c */ /* 0x044fe2000000182c */
[----:B------:R-:W-:Y:S01]  /*5a90*/  LOP3.LUT R87, R18, 0xff, RZ, 0xc0, !PT ;  /* 0x000000ff12577812 */ /* 0x000fe200078ec0ff */
[----:B------:R-:W-:Y:S01]  /*5aa0*/  IMAD.MOV.U32 R38, RZ, RZ, R85 ;  /* 0x000000ffff267224 */ /* 0x000fe200078e0055 */
[CC--:B------:R-:W-:Y:S01]  /*5ab0*/  LOP3.LUT R10, R5.reuse, R6.reuse, R111, 0x96, !PT ;  /* 0x00000006050a7212 */ /* 0x0c0fe200078e966f */
[----:B------:R-:W-:Y:S01]  /*5ac0*/  IMAD.MOV.U32 R37, RZ, RZ, R175 ;  /* 0x000000ffff257224 */ /* 0x000fe200078e00af */
[----:B------:R-:W-:Y:S01]  /*5ad0*/  LOP3.LUT R11, R5, R6, R111, 0x96, !PT ;  /* 0x00000006050b7212 */ /* 0x000fe200078e966f */
[----:B------:R-:W-:Y:S01]  /*5ae0*/  IMAD.WIDE.U32 R6, R9, -0x2daee0ad, RZ ;  /* 0xd2511f5309067825 */ /* 0x000fe200078e00ff */
[----:B------:R-:W-:Y:S01]  /*5af0*/  SHF.R.U32.HI R85, RZ, 0x18, R18 ;  /* 0x00000018ff557819 */ /* 0x000fe20000011612 */
[----:B------:R-:W-:Y:S01]  /*5b00*/  HMMA.16816.F32 R192, R12, R24, R40 ;  /* 0x000000180cc0723c */ /* 0x000fe20000001828 */
[----:B------:R-:W2:Y:S01]  /*5b10*/  LDC.U8 R40, c[0x0][0x2d8] ;  /* 0x0000b600ff287b82 */ /* 0x000ea20000000000 */
[----:B------:R-:W-:Y:S01]  /*5b20*/  IMAD.WIDE.U32 R26, R10, -0x2daee0ad, RZ ;  /* 0xd2511f530a1a7825 */ /* 0x000fe200078e00ff */
[----:B------:R-:W-:-:S02]  /*5b30*/  LOP3.LUT R7, R7, R8, R97, 0x96, !PT ;  /* 0x0000000807077212 */ /* 0x000fc400078e9661 */
[----:B------:R-:W-:Y:S01]  /*5b40*/  LOP3.LUT R10, R19, R98, R114, 0x96, !PT ;  /* 0x00000062130a7212 */ /* 0x000fe200078e9672 */
[----:B------:R-:W-:Y:S01]  /*5b50*/  IMAD R5, R22, -0x2daee0ad, RZ ;  /* 0xd2511f5316057824 */ /* 0x000fe200078e02ff */
[--C-:B------:R-:W-:Y:S01]  /*5b60*/  LOP3.LUT R8, R27, R6, R67.reuse, 0x96, !PT ;  /* 0x000000061b087212 */ /* 0x100fe200078e9643 */
[----:B------:R-:W-:Y:S01]  /*5b70*/  IMAD.WIDE.U32 R24, R11, -0x2daee0ad, RZ ;  /* 0xd2511f530b187825 */ /* 0x000fe200078e00ff */
[----:B---3--:R-:W-:Y:S03]  /*5b80*/  HMMA.16816.F32 R48, R12, R28, R48 ;  /* 0x0000001c0c30723c */ /* 0x008fe60000001830 */
[----:B------:R-:W-:Y:S01]  /*5b90*/  IMAD.WIDE.U32 R6, R7, -0x326172a9, RZ ;  /* 0xcd9e8d5707067825 */ /* 0x000fe200078e00ff */
[----:B------:R-:W-:-:S03]  /*5ba0*/  LOP3.LUT R5, R25, R5, R67, 0x96, !PT ;  /* 0x0000000519057212 */ /* 0x000fc600078e9643 */
[----:B------:R-:W-:Y:S01]  /*5bb0*/  IMAD.WIDE.U32 R8, R8, -0x326172a9, RZ ;  /* 0xcd9e8d5708087825 */ /* 0x000fe200078e00ff */
[CCC-:B------:R-:W-:Y:S01]  /*5bc0*/  LOP3.LUT R11, R7.reuse, R4.reuse, R86.reuse, 0x96, !PT ;  /* 0x00000004070b7212 */ /* 0x1c0fe200078e9656 */
[C---:B-1----:R-:W-:Y:S01]  /*5bd0*/  HMMA.16816.F32 R160, R12.reuse, R32, R60 ;  /* 0x000000200ca0723c */ /* 0x042fe2000000183c */
[----:B------:R-:W-:Y:S01]  /*5be0*/  LOP3.LUT R7, R7, R4, R86, 0x96, !PT ;  /* 0x0000000407077212 */ /* 0x000fe200078e9656 */
[----:B------:R-:W-:Y:S01]  /*5bf0*/  IMAD.WIDE.U32 R4, R5, -0x326172a9, RZ ;  /* 0xcd9e8d5705047825 */ /* 0x000fe200078e00ff */
[-C--:B------:R-:W-:Y:S02]  /*5c00*/  LOP3.LUT R84, R9, R6.reuse, R99, 0x96, !PT ;  /* 0x0000000609547212 */ /* 0x080fe400078e9663 */
[----:B------:R-:W-:Y:S01]  /*5c10*/  SHF.R.U32.HI R103, RZ, 0x10, R8 ;  /* 0x00000010ff677819 */ /* 0x000fe20000011608 */
[----:B------:R-:W-:Y:S01]  /*5c20*/  IMAD.MOV.U32 R41, RZ, RZ, R169 ;  /* 0x000000ffff297224 */ /* 0x000fe200078e00a9 */
[----:B------:R-:W-:Y:S01]  /*5c30*/  LOP3.LUT R169, R8, 0xffff, RZ, 0xc0, !PT ;  /* 0x0000ffff08a97812 */ /* 0x000fe200078ec0ff */
[----:B------:R-:W-:Y:S01]  /*5c40*/  IMAD.WIDE.U32 R32, R11, -0x2daee0ad, RZ ;  /* 0xd2511f530b207825 */ /* 0x000fe200078e00ff */
[----:B------:R-:W-:Y:S01]  /*5c50*/  LOP3.LUT R22, R5, R6, R99, 0x96, !PT ;  /* 0x0000000605167212 */ /* 0x000fe200078e9663 */
[C---:B------:R-:W-:Y:S01]  /*5c60*/  HMMA.16816.F32 R148, R12.reuse, R30, R52 ;  /* 0x0000001e0c94723c */ /* 0x040fe20000001834 */
[C---:B------:R-:W-:Y:S01]  /*5c70*/  LOP3.LUT R9, R4.reuse, 0xffff, RZ, 0xc0, !PT ;  /* 0x0000ffff04097812 */ /* 0x040fe200078ec0ff */
[----:B------:R-:W-:Y:S01]  /*5c80*/  IMAD.WIDE.U32 R6, R7, -0x2daee0ad, RZ ;  /* 0xd2511f5307067825 */ /* 0x000fe200078e00ff */
[----:B------:R-:W-:Y:S01]  /*5c90*/  LOP3.LUT R100, R33, R26, R114, 0x96, !PT ;  /* 0x0000001a21647212 */ /* 0x000fe200078e9672 */
[----:B------:R-:W1:Y:S01]  /*5ca0*/  LDSM.16.MT88.4 R28, [R180+0x10800] ;  /* 0x01080000b41c783b */ /* 0x000e620000004200 */
[----:B------:R-:W-:Y:S01]  /*5cb0*/  LOP3.LUT R27, R4, 0xff, RZ, 0xc0, !PT ;  /* 0x000000ff041b7812 */ /* 0x000fe200078ec0ff */
[----:B------:R-:W-:Y:S01]  /*5cc0*/  IMAD.MOV.U32 R67, RZ, RZ, R199 ;  /* 0x000000ffff437224 */ /* 0x000fe200078e00c7 */
[----:B------:R-:W-:Y:S01]  /*5cd0*/  SHF.R.U32.HI R26, RZ, 0x10, R4 ;  /* 0x00000010ff1a7819 */ /* 0x000fe20000011604 */
[----:B------:R-:W-:Y:S01]  /*5ce0*/  IMAD.MOV.U32 R36, RZ, RZ, R174 ;  /* 0x000000ffff247224 */ /* 0x000fe200078e00ae */
[----:B------:R-:W-:Y:S01]  /*5cf0*/  SHF.R.U32.HI R25, RZ, 0x18, R4 ;  /* 0x00000018ff197819 */ /* 0x000fe20000011604 */
[----:B------:R-:W-:Y:S01]  /*5d00*/  IMAD.MOV.U32 R42, RZ, RZ, R173 ;  /* 0x000000ffff2a7224 */ /* 0x000fe200078e00ad */
[C---:B------:R-:W-:Y:S01]  /*5d10*/  LOP3.LUT R5, R10.reuse, 0xff, RZ, 0xc0, !PT ;  /* 0x000000ff0a057812 */ /* 0x040fe200078ec0ff */
[----:B------:R-:W-:Y:S01]  /*5d20*/  IMAD.MOV.U32 R43, RZ, RZ, R172 ;  /* 0x000000ffff2b7224 */ /* 0x000fe200078e00ac */
[----:B------:R-:W-:Y:S01]  /*5d30*/  LOP3.LUT R4, R10, 0xffff, RZ, 0xc0, !PT ;  /* 0x0000ffff0a047812 */ /* 0x000fe200078ec0ff */
[----:B------:R-:W-:Y:S01]  /*5d40*/  HMMA.16816.F32 R172, R12, R34, R92 ;  /* 0x000000220cac723c */ /* 0x000fe2000000185c */
[----:B--2---:R-:W-:Y:S01]  /*5d50*/  ISETP.GE.U32.AND P0, PT, R40, R5, PT ;  /* 0x000000052800720c */ /* 0x004fe20003f06070 */
[----:B------:R-:W-:Y:S01]  /*5d60*/  IMAD.MOV.U32 R110, RZ, RZ, R66 ;  /* 0x000000ffff6e7224 */ /* 0x000fe200078e0042 */
[----:B------:R-:W-:Y:S01]  /*5d70*/  SHF.R.U32.HI R4, RZ, 0x8, R4 ;  /* 0x00000008ff047819 */ /* 0x000fe20000011604 */
[----:B------:R-:W-:Y:S01]  /*5d80*/  IMAD.MOV.U32 R108, RZ, RZ, R67 ;  /* 0x000000ffff6c7224 */ /* 0x000fe200078e0043 */
[----:B------:R-:W-:-:S02]  /*5d90*/  LOP3.LUT R11, R7, R24, R114, 0x96, !PT ;  /* 0x00000018070b7212 */ /* 0x000fc400078e9672 */
[----:B------:R-:W-:Y:S02]  /*5da0*/  LOP3.LUT R4, R4, 0xffff, RZ, 0xc0, !PT ;  /* 0x0000ffff04047812 */ /* 0x000fe400078ec0ff */
[--C-:B------:R-:W-:Y:S02]  /*5db0*/  SHF.R.U32.HI R5, RZ, 0x10, R10.reuse ;  /* 0x00000010ff057819 */ /* 0x100fe4000001160a */
[C---:B------:R-:W-:Y:S02]  /*5dc0*/  ISETP.GE.U32.AND P1, PT, R40.reuse, R4, PT ;  /* 0x000000042800720c */ /* 0x040fe40003f26070 */
[----:B------:R-:W-:Y:S01]  /*5dd0*/  SHF.R.U32.HI R4, RZ, 0x18, R10 ;  /* 0x00000018ff047819 */ /* 0x000fe2000001160a */
[----:B------:R-:W-:Y:S01]  /*5de0*/  @!P0 HADD2 R114, -R155.H0_H0, -RZ.H0_H0 ;  /* 0xa00000ff9b728230 */ /* 0x000fe20000000900 */
[----:B------:R-:W-:Y:S02]  /*5df0*/  LOP3.LUT R5, R5, 0xff, RZ, 0xc0, !PT ;  /* 0x000000ff05057812 */ /* 0x000fe400078ec0ff */
[----:B------:R-:W-:-:S02]  /*5e00*/  ISETP.GE.U32.AND P2, PT, R40, R4, PT ;  /* 0x000000042800720c */ /* 0x000fc40003f46070 */
[C---:B------:R-:W-:Y:S02]  /*5e10*/  LOP3.LUT R4, R23.reuse, 0xff, RZ, 0xc0, !PT ;  /* 0x000000ff17047812 */ /* 0x040fe400078ec0ff */
[----:B------:R-:W-:Y:S02]  /*5e20*/  @!P0 PRMT R155, R114, 0x5410, RZ ;  /* 0x00005410729b8816 */ /* 0x000fe400000000ff */
[C---:B------:R-:W-:Y:S01]  /*5e30*/  ISETP.GE.U32.AND P0, PT, R40.reuse, R4, PT ;  /* 0x000000042800720c */ /* 0x040fe20003f06070 */
[----:B------:R-:W-:Y:S01]  /*5e40*/  @!P1 HADD2 R122, -R154.H0_H0, -RZ.H0_H0 ;  /* 0xa00000ff9a7a9230 */ /* 0x000fe20000000900 */
[----:B------:R-:W-:Y:S02]  /*5e50*/  LOP3.LUT R4, R23, 0xffff, RZ, 0xc0, !PT ;  /* 0x0000ffff17047812 */ /* 0x000fe400078ec0ff */
[----:B------:R-:W-:Y:S02]  /*5e60*/  ISETP.GE.U32.AND P3, PT, R40, R5, PT ;  /* 0x000000052800720c */ /* 0x000fe40003f66070 */
[----:B------:R-:W-:Y:S01]  /*5e70*/  SHF.R.U32.HI R4, RZ, 0x8, R4 ;  /* 0x00000008ff047819 */ /* 0x000fe20000011604 */
[----:B------:R-:W-:Y:S01]  /*5e80*/  @!P2 HADD2 R115, -R153.H0_H0, -RZ.H0_H0 ;  /* 0xa00000ff9973a230 */ /* 0x000fe20000000900 */
[----:B------:R-:W-:Y:S01]  /*5e90*/  @!P1 PRMT R154, R122, 0x5410, RZ ;  /* 0x000054107a9a9816 */ /* 0x000fe200000000ff */
[----:B-1----:R-:W-:Y:S01]  /*5ea0*/  HMMA.16816.F32 R196, R12, R28, R68 ;  /* 0x0000001c0cc4723c */ /* 0x002fe20000001844 */
[----:B------:R-:W-:-:S02]  /*5eb0*/  LOP3.LUT R4, R4, 0xffff, RZ, 0xc0, !PT ;  /* 0x0000ffff04047812 */ /* 0x000fc400078ec0ff */
[----:B------:R-:W-:Y:S01]  /*5ec0*/  @!P2 PRMT R153, R115, 0x5410, RZ ;  /* 0x000054107399a816 */ /* 0x000fe200000000ff */
[----:B------:R-:W-:Y:S01]  /*5ed0*/  @!P0 HADD2 R123, -R157.H0_H0, -RZ.H0_H0 ;  /* 0xa00000ff9d7b8230 */ /* 0x000fe20000000900 */
[C---:B------:R-:W-:Y:S02]  /*5ee0*/  ISETP.GE.U32.AND P1, PT, R40.reuse, R4, PT ;  /* 0x000000042800720c */ /* 0x040fe40003f26070 */
[--C-:B------:R-:W-:Y:S01]  /*5ef0*/  SHF.R.U32.HI R4, RZ, 0x18, R23.reuse ;  /* 0x00000018ff047819 */ /* 0x100fe20000011617 */
[----:B------:R-:W-:Y:S01]  /*5f00*/  @!P3 HADD2 R119, -R156.H0_H0, -RZ.H0_H0 ;  /* 0xa00000ff9c77b230 */ /* 0x000fe20000000900 */
[----:B------:R-:W-:Y:S02]  /*5f10*/  @!P0 PRMT R157, R123, 0x5410, RZ ;  /* 0x000054107b9d8816 */ /* 0x000fe400000000ff */
[----:B------:R-:W-:Y:S02]  /*5f20*/  ISETP.GE.U32.AND P2, PT, R40, R4, PT ;  /* 0x000000042800720c */ /* 0x000fe40003f46070 */
[----:B------:R-:W-:-:S02]  /*5f30*/  SHF.R.U32.HI R4, RZ, 0x10, R23 ;  /* 0x00000010ff047819 */ /* 0x000fc40000011617 */
[----:B------:R-:W-:Y:S02]  /*5f40*/  LOP3.LUT R29, R16, 0xffff, RZ, 0xc0, !PT ;  /* 0x0000ffff101d7812 */ /* 0x000fe400078ec0ff */
[----:B------:R-:W-:Y:S01]  /*5f50*/  LOP3.LUT R4, R4, 0xff, RZ, 0xc0, !PT ;  /* 0x000000ff04047812 */ /* 0x000fe200078ec0ff */
[----:B------:R-:W-:Y:S01]  /*5f60*/  @!P1 HADD2 R120, -R158.H0_H0, -RZ.H0_H0 ;  /* 0xa00000ff9e789230 */ /* 0x000fe20000000900 */
[----:B------:R-:W-:Y:S02]  /*5f70*/  SHF.R.U32.HI R5, RZ, 0x8, R9 ;  /* 0x00000008ff057819 */ /* 0x000fe40000011609 */
[----:B------:R-:W-:Y:S02]  /*5f80*/  ISETP.GE.U32.AND P0, PT, R40, R4, PT ;  /* 0x000000042800720c */ /* 0x000fe40003f06070 */
[----:B------:R-:W-:Y:S02]  /*5f90*/  LOP3.LUT R4, R26, 0xff, RZ, 0xc0, !PT ;  /* 0x000000ff1a047812 */ /* 0x000fe400078ec0ff */
[----:B------:R-:W-:Y:S01]  /*5fa0*/  PRMT R27, R27, 0x5410, R5 ;  /* 0x000054101b1b7816 */ /* 0x000fe20000000005 */
[----:B------:R-:W-:Y:S01]  /*5fb0*/  FFMA.FTZ R5, R128, c[0x0][0x23c], -R0 ;  /* 0x00008f0080057a23 */ /* 0x000fe20000010800 */
[----:B------:R-:W-:-:S02]  /*5fc0*/  PRMT R23, R4, 0x5410, R25 ;  /* 0x0000541004177816 */ /* 0x000fc40000000019 */
[----:B------:R-:W-:Y:S01]  /*5fd0*/  SHF.R.U32.HI R4, RZ, 0x8, R29 ;  /* 0x00000008ff047819 */ /* 0x000fe2000001161d */
[----:B------:R1:W-:Y:S01]  /*5fe0*/  MUFU.EX2 R97, R5 ;  /* 0x0000000500617308 */ /* 0x0003e20000000800 */
[----:B------:R-:W-:Y:S02]  /*5ff0*/  SHF.R.U32.HI R28, RZ, 0x10, R16 ;  /* 0x00000010ff1c7819 */ /* 0x000fe40000011610 */
[----:B------:R-:W-:Y:S01]  /*6000*/  LOP3.LUT R4, R4, 0xffff, RZ, 0xc0, !PT ;  /* 0x0000ffff04047812 */ /* 0x000fe200078ec0ff */
[----:B------:R-:W-:Y:S01]  /*6010*/  @!P0 HADD2 R129, -R167.H0_H0, -RZ.H0_H0 ;  /* 0xa00000ffa7818230 */ /* 0x000fe20000000900 */
[----:B------:R-:W-:Y:S02]  /*6020*/  LOP3.LUT R17, R8, 0xff, RZ, 0xc0, !PT ;  /* 0x000000ff08117812 */ /* 0x000fe400078ec0ff */
[----:B------:R-:W-:Y:S02]  /*6030*/  SHF.R.U32.HI R102, RZ, 0x18, R8 ;  /* 0x00000018ff667819 */ /* 0x000fe40000011608 */
[----:B------:R-:W-:-:S02]  /*6040*/  @!P0 PRMT R167, R129, 0x5410, RZ ;  /* 0x0000541081a78816 */ /* 0x000fc400000000ff */
[----:B------:R-:W-:Y:S02]  /*6050*/  ISETP.GE.U32.AND P0, PT, R40, R4, PT ;  /* 0x000000042800720c */ /* 0x000fe40003f06070 */
[----:B------:R-:W-:Y:S02]  /*6060*/  LOP3.LUT R8, R28, 0xff, RZ, 0xc0, !PT ;  /* 0x000000ff1c087812 */ /* 0x000fe400078ec0ff */
[----:B------:R-:W-:Y:S01]  /*6070*/  LOP3.LUT R4, R22, 0xffff, RZ, 0xc0, !PT ;  /* 0x0000ffff16047812 */ /* 0x000fe200078ec0ff */
[----:B-1----:R-:W-:Y:S01]  /*6080*/  FFMA.FTZ R5, R126, c[0x0][0x23c], -R0 ;  /* 0x00008f007e057a23 */ /* 0x002fe20000010800 */
[----:B------:R-:W-:Y:S01]  /*6090*/  @!P1 PRMT R158, R120, 0x5410, RZ ;  /* 0x00005410789e9816 */ /* 0x000fe200000000ff */
[----:B------:R-:W-:Y:S01]  /*60a0*/  IMAD.MOV.U32 R126, RZ, RZ, R41 ;  /* 0x000000ffff7e7224 */ /* 0x000fe200078e0029 */
[----:B------:R-:W-:Y:S01]  /*60b0*/  ISETP.GE.U32.AND P1, PT, R40, R8, PT ;  /* 0x000000082800720c */ /* 0x000fe20003f26070 */
[----:B------:R1:W-:Y:S01]  /*60c0*/  MUFU.EX2 R56, R5 ;  /* 0x0000000500387308 */ /* 0x0003e20000000800 */
[C---:B------:R-:W-:Y:S01]  /*60d0*/  LOP3.LUT R7, R6.reuse, 0xffff, RZ, 0xc0, !PT ;  /* 0x0000ffff06077812 */ /* 0x040fe200078ec0ff */
[----:B------:R-:W-:Y:S01]  /*60e0*/  IMAD.MOV.U32 R41, RZ, RZ, R36 ;  /* 0x000000ffff297224 */ /* 0x000fe200078e0024 */
[----:B------:R-:W-:Y:S01]  /*60f0*/  LOP3.LUT R10, R6, 0xff, RZ, 0xc0, !PT ;  /* 0x000000ff060a7812 */ /* 0x000fe200078ec0ff */
[----:B------:R-:W-:Y:S01]  /*6100*/  @!P0 HADD2 R170, -R159.H0_H0, -RZ.H0_H0 ;  /* 0xa00000ff9faa8230 */ /* 0x000fe20000000900 */
[----:B------:R-:W-:-:S02]  /*6110*/  SHF.R.U32.HI R9, RZ, 0x10, R6 ;  /* 0x00000010ff097819 */ /* 0x000fc40000011606 */
[----:B------:R-:W-:Y:S01]  /*6120*/  SHF.R.U32.HI R8, RZ, 0x18, R6 ;  /* 0x00000018ff087819 */ /* 0x000fe20000011606 */
[----:B------:R-:W-:Y:S01]  /*6130*/  FFMA.FTZ R6, R121, c[0x0][0x23c], -R0 ;  /* 0x00008f0079067a23 */ /* 0x000fe20000010800 */
[----:B------:R-:W-:Y:S02]  /*6140*/  LOP3.LUT R86, R18, 0xffff, RZ, 0xc0, !PT ;  /* 0x0000ffff12567812 */ /* 0x000fe400078ec0ff */
[----:B------:R-:W-:Y:S01]  /*6150*/  LOP3.LUT R24, R16, 0xff, RZ, 0xc0, !PT ;  /* 0x000000ff10187812 */ /* 0x000fe200078ec0ff */
[----:B------:R2:W-:Y:S01]  /*6160*/  MUFU.EX2 R98, R6 ;  /* 0x0000000600627308 */ /* 0x0005e20000000800 */
[----:B------:R-:W-:Y:S01]  /*6170*/  SHF.R.U32.HI R16, RZ, 0x18, R16 ;  /* 0x00000018ff107819 */ /* 0x000fe20000011610 */
[----:B------:R-:W-:Y:S01]  /*6180*/  @!P1 HADD2 R171, -R168.H0_H0, -RZ.H0_H0 ;  /* 0xa00000ffa8ab9230 */ /* 0x000fe20000000900 */
[----:B------:R-:W-:Y:S02]  /*6190*/  @!P3 PRMT R156, R119, 0x5410, RZ ;  /* 0x00005410779cb816 */ /* 0x000fe400000000ff */
[----:B-1----:R-:W-:-:S02]  /*61a0*/  SHF.R.U32.HI R5, RZ, 0x8, R4 ;  /* 0x00000008ff057819 */ /* 0x002fc40000011604 */
[----:B------:R-:W-:Y:S02]  /*61b0*/  LOP3.LUT R4, R22, 0xff, RZ, 0xc0, !PT ;  /* 0x000000ff16047812 */ /* 0x000fe400078ec0ff */
[----:B------:R-:W-:Y:S02]  /*61c0*/  ISETP.GE.U32.AND P3, PT, R40, R17, PT ;  /* 0x000000112800720c */ /* 0x000fe40003f66070 */
[----:B------:R-:W-:Y:S01]  /*61d0*/  PRMT R19, R4, 0x5410, R5 ;  /* 0x0000541004137816 */ /* 0x000fe20000000005 */
[----:B------:R-:W-:Y:S01]  /*61e0*/  FFMA.FTZ R4, R117, c[0x0][0x23c], -R0 ;  /* 0x00008f0075047a23 */ /* 0x000fe20000010800 */
[--C-:B------:R-:W-:Y:S02]  /*61f0*/  SHF.R.U32.HI R5, RZ, 0x18, R22.reuse ;  /* 0x00000018ff057819 */ /* 0x100fe40000011616 */
[----:B------:R-:W-:Y:S01]  /*6200*/  ISETP.GE.U32.AND P5, PT, R40, R16, PT ;  /* 0x000000102800720c */ /* 0x000fe20003fa6070 */
[----:B------:R1:W-:Y:S01]  /*6210*/  MUFU.EX2 R57, R4 ;  /* 0x0000000400397308 */ /* 0x0003e20000000800 */
[----:B--2---:R-:W-:-:S02]  /*6220*/  SHF.R.U32.HI R6, RZ, 0x10, R22 ;  /* 0x00000010ff067819 */ /* 0x004fc40000011616 */
[----:B------:R-:W-:Y:S01]  /*6230*/  ISETP.GE.U32.AND P6, PT, R40, R24, PT ;  /* 0x000000182800720c */ /* 0x000fe20003fc6070 */
[----:B------:R-:W-:Y:S01]  /*6240*/  IMAD.MOV.U32 R40, RZ, RZ, R37 ;  /* 0x000000ffff287224 */ /* 0x000fe200078e0025 */
[----:B------:R-:W-:Y:S01]  /*6250*/  @!P1 PRMT R168, R171, 0x5410, RZ ;  /* 0x00005410aba89816 */ /* 0x000fe200000000ff */
[----:B------:R-:W-:Y:S01]  /*6260*/  IMAD.MOV.U32 R37, RZ, RZ, R38 ;  /* 0x000000ffff257224 */ /* 0x000fe200078e0026 */
[----:B------:R-:W-:Y:S01]  /*6270*/  @!P0 PRMT R159, R170, 0x5410, RZ ;  /* 0x00005410aa9f8816 */ /* 0x000fe200000000ff */
[----:B------:R-:W-:Y:S02]  /*6280*/  IMAD.MOV.U32 R38, RZ, RZ, R39 ;  /* 0x000000ffff267224 */ /* 0x000fe400078e0027 */
[----:B------:R-:W-:Y:S02]  /*6290*/  IMAD.MOV.U32 R39, RZ, RZ, R176 ;  /* 0x000000ffff277224 */ /* 0x000fe400078e00b0 */
[----:B------:R-:W-:Y:S01]  /*62a0*/  IMAD.MOV.U32 R36, RZ, RZ, R37 ;  /* 0x000000ffff247224 */ /* 0x000fe200078e0025 */
[----:B------:R-:W-:Y:S01]  /*62b0*/  @!P5 HADD2 R250, -R166.H0_H0, -RZ.H0_H0 ;  /* 0xa00000ffa6fad230 */ /* 0x000fe20000000900 */
[----:B------:R-:W-:Y:S01]  /*62c0*/  IMAD.MOV.U32 R37, RZ, RZ, R105 ;  /* 0x000000ffff257224 */ /* 0x000fe200078e0069 */
[----:B-1----:R-:W-:Y:S01]  /*62d0*/  LOP3.LUT R4, R6, 0xff, RZ, 0xc0, !PT ;  /* 0x000000ff06047812 */ /* 0x002fe200078ec0ff */
[----:B------:R-:W-:-:S02]  /*62e0*/  FFMA.FTZ R6, R118, c[0x0][0x23c], -R0 ;  /* 0x00008f0076067a23 */ /* 0x000fc40000010800 */
[----:B------:R-:W-:Y:S01]  /*62f0*/  @!P5 PRMT R166, R250, 0x5410, RZ ;  /* 0x00005410faa6d816 */ /* 0x000fe200000000ff */
[----:B------:R-:W-:Y:S01]  /*6300*/  IMAD.MOV.U32 R105, RZ, RZ, R109 ;  /* 0x000000ffff697224 */ /* 0x000fe200078e006d */
[----:B------:R-:W-:Y:S01]  /*6310*/  PRMT R18, R4, 0x5410, R5 ;  /* 0x0000541004127816 */ /* 0x000fe20000000005 */
[----:B------:R1:W-:Y:S01]  /*6320*/  MUFU.EX2 R176, R6 ;  /* 0x0000000600b07308 */ /* 0x0003e20000000800 */
[----:B------:R-:W-:Y:S01]  /*6330*/  SHF.R.U32.HI R5, RZ, 0x8, R7 ;  /* 0x00000008ff057819 */ /* 0x000fe20000011607 */
[----:B------:R-:W-:Y:S01]  /*6340*/  FFMA.FTZ R7, R131, c[0x0][0x23c], -R2 ;  /* 0x00008f0083077a23 */ /* 0x000fe20000010802 */
[----:B------:R-:W-:Y:S01]  /*6350*/  LOP3.LUT R4, R9, 0xff, RZ, 0xc0, !PT ;  /* 0x000000ff09047812 */ /* 0x000fe200078ec0ff */
[----:B------:R-:W-:Y:S01]  /*6360*/  IMAD.MOV.U32 R109, RZ, RZ, R181 ;  /* 0x000000ffff6d7224 */ /* 0x000fe200078e00b5 */
[----:B------:R-:W-:Y:S01]  /*6370*/  PRMT R17, R10, 0x5410, R5 ;  /* 0x000054100a117816 */ /* 0x000fe20000000005 */
[----:B------:R-:W-:Y:S01]  /*6380*/  FFMA.FTZ R5, R113, c[0x0][0x23c], -R0 ;  /* 0x00008f0071057a23 */ /* 0x000fe20000010800 */
[----:B------:R-:W-:Y:S01]  /*6390*/  PRMT R16, R4, 0x5410, R8 ;  /* 0x0000541004107816 */ /* 0x000fe20000000008 */
[----:B------:R2:W-:Y:S01]  /*63a0*/  MUFU.EX2 R181, R7 ;  /* 0x0000000700b57308 */ /* 0x0005e20000000800 */
[----:B------:R-:W-:Y:S01]  /*63b0*/  LOP3.LUT R4, R11, 0xffff, RZ, 0xc0, !PT ;  /* 0x0000ffff0b047812 */ /* 0x000fe200078ec0ff */
[--C-:B------:R-:W-:Y:S01]  /*63c0*/  HSET2.LE.AND R9, R23, R59.reuse, PT ;  /* 0x0000003b17097233 */ /* 0x100fe20003803000 */
[----:B------:R-:W-:Y:S01]  /*63d0*/  IMAD.MOV.U32 R107, RZ, RZ, R37 ;  /* 0x000000ffff6b7224 */ /* 0x000fe200078e0025 */
[--C-:B------:R-:W-:Y:S01]  /*63e0*/  HSET2.LE.AND R17, R17, R59.reuse, PT ;  /* 0x0000003b11117233 */ /* 0x100fe20003803000 */
[----:B------:R-:W-:Y:S01]  /*63f0*/  IMAD.MOV.U32 R106, RZ, RZ, R38 ;  /* 0x000000ffff6a7224 */ /* 0x000fe200078e0026 */
[----:B------:R-:W-:Y:S01]  /*6400*/  HSET2.LE.AND R16, R16, R59, PT ;  /* 0x0000003b10107233 */ /* 0x000fe20003803000 */
[----:B------:R-:W-:Y:S01]  /*6410*/  IMAD.MOV.U32 R96, RZ, RZ, R39 ;  /* 0x000000ffff607224 */ /* 0x000fe200078e0027 */
[----:B------:R3:W-:Y:S01]  /*6420*/  MUFU.EX2 R92, R5 ;  /* 0x00000005005c7308 */ /* 0x0007e20000000800 */
[----:B-1----:R-:W-:Y:S01]  /*6430*/  FFMA.FTZ R6, R112, c[0x0][0x23c], -R0 ;  /* 0x00008f0070067a23 */ /* 0x002fe20000010800 */
[----:B------:R-:W-:Y:S01]  /*6440*/  @!P2 HADD2 R112, -R164.H0_H0, -RZ.H0_H0 ;  /* 0xa00000ffa470a230 */ /* 0x000fe20000000900 */
[----:B------:R-:W-:Y:S01]  /*6450*/  IMAD.MOV.U32 R99, RZ, RZ, R96 ;  /* 0x000000ffff637224 */ /* 0x000fe200078e0060 */
[----:B------:R-:W-:Y:S01]  /*6460*/  @!P6 HADD2 R248, -R165.H0_H0, -RZ.H0_H0 ;  /* 0xa00000ffa5f8e230 */ /* 0x000fe20000000900 */
[----:B------:R-:W-:-:S02]  /*6470*/  IMAD.MOV.U32 R111, RZ, RZ, R106 ;  /* 0x000000ffff6f7224 */ /* 0x000fc400078e006a */
[----:B------:R-:W-:Y:S01]  /*6480*/  @!P2 PRMT R164, R112, 0x5410, RZ ;  /* 0x0000541070a4a816 */ /* 0x000fe200000000ff */
[----:B------:R1:W-:Y:S01]  /*6490*/  MUFU.EX2 R93, R6 ;  /* 0x00000006005d7308 */ /* 0x0003e20000000800 */
[----:B--2---:R-:W-:Y:S01]  /*64a0*/  FFMA.FTZ R7, R136, c[0x0][0x23c], -R2 ;  /* 0x00008f0088077a23 */ /* 0x004fe20000010802 */
[----:B------:R-:W-:Y:S01]  /*64b0*/  @!P6 PRMT R165, R248, 0x5410, RZ ;  /* 0x00005410f8a5e816 */ /* 0x000fe200000000ff */
[----:B------:R-:W-:Y:S02]  /*64c0*/  IMAD.MOV.U32 R96, RZ, RZ, R64 ;  /* 0x000000ffff607224 */ /* 0x000fe400078e0040 */
[----:B------:R-:W-:Y:S01]  /*64d0*/  IMAD.MOV.U32 R106, RZ, RZ, R65 ;  /* 0x000000ffff6a7224 */ /* 0x000fe200078e0041 */
[----:B---3--:R-:W-:Y:S02]  /*64e0*/  SHF.R.U32.HI R5, RZ, 0x8, R4 ;  /* 0x00000008ff057819 */ /* 0x008fe40000011604 */
[----:B------:R2:W-:Y:S01]  /*64f0*/  MUFU.EX2 R95, R7 ;  /* 0x00000007005f7308 */ /* 0x0005e20000000800 */
[----:B------:R-:W-:-:S04]  /*6500*/  LOP3.LUT R4, R11, 0xff, RZ, 0xc0, !PT ;  /* 0x000000ff0b047812 */ /* 0x000fc800078ec0ff */
[----:B------:R-:W-:Y:S01]  /*6510*/  PRMT R10, R4, 0x5410, R5 ;  /* 0x00005410040a7816 */ /* 0x000fe20000000005 */
[--C-:B------:R-:W-:Y:S01]  /*6520*/  FFMA.FTZ R4, R137, c[0x0][0x23c], -R2.reuse ;  /* 0x00008f0089047a23 */ /* 0x100fe20000010802 */
[----:B------:R-:W-:Y:S01]  /*6530*/  SHF.R.U32.HI R5, RZ, 0x18, R11 ;  /* 0x00000018ff057819 */ /* 0x000fe2000001160b */
[--C-:B-1----:R-:W-:Y:S02]  /*6540*/  FFMA.FTZ R6, R139, c[0x0][0x23c], -R2.reuse ;  /* 0x00008f008b067a23 */ /* 0x102fe40000010802 */
[----:B------:R-:W-:Y:S01]  /*6550*/  MUFU.EX2 R129, R4 ;  /* 0x0000000400817308 */ /* 0x000fe20000000800 */
[----:B------:R-:W-:Y:S01]  /*6560*/  HSET2.LE.AND R10, R10, R59, PT ;  /* 0x0000003b0a0a7233 */ /* 0x000fe20003803000 */
[----:B--2---:R-:W-:-:S06]  /*6570*/  FFMA.FTZ R7, R127, c[0x0][0x23c], -R2 ;  /* 0x00008f007f077a23 */ /* 0x004fcc0000010802 */
[----:B------:R1:W2:Y:S01]  /*6580*/  MUFU.EX2 R94, R6 ;  /* 0x00000006005e7308 */ /* 0x0002a20000000800 */
[----:B------:R-:W-:-:S07]  /*6590*/  IMAD.MOV.U32 R127, RZ, RZ, R42 ;  /* 0x000000ffff7f7224 */ /* 0x000fce00078e002a */
[----:B------:R-:W-:Y:S01]  /*65a0*/  MUFU.EX2 R128, R7 ;  /* 0x0000000700807308 */ /* 0x000fe20000000800 */
[----:B-1----:R-:W-:Y:S01]  /*65b0*/  SHF.R.U32.HI R6, RZ, 0x10, R11 ;  /* 0x00000010ff067819 */ /* 0x002fe2000001160b */
[--C-:B------:R-:W-:Y:S02]  /*65c0*/  FFMA.FTZ R11, R125, c[0x0][0x23c], -R2.reuse ;  /* 0x00008f007d0b7a23 */ /* 0x100fe40000010802 */
[----:B------:R-:W-:Y:S01]  /*65d0*/  IMAD.MOV.U32 R125, RZ, RZ, R43 ;  /* 0x000000ffff7d7224 */ /* 0x000fe200078e002b */
[----:B------:R-:W-:Y:S01]  /*65e0*/  LOP3.LUT R4, R6, 0xff, RZ, 0xc0, !PT ;  /* 0x000000ff06047812 */ /* 0x000fe200078ec0ff */
[----:B------:R-:W-:-:S03]  /*65f0*/  FFMA.FTZ R6, R138, c[0x0][0x23c], -R2 ;  /* 0x00008f008a067a23 */ /* 0x000fc60000010802 */
[----:B------:R-:W-:Y:S01]  /*6600*/  PRMT R8, R4, 0x5410, R5 ;  /* 0x0000541004087816 */ /* 0x000fe20000000005 */
[--C-:B------:R-:W-:Y:S01]  /*6610*/  HSET2.LE.AND R5, R18, R59.reuse, PT ;  /* 0x0000003b12057233 */ /* 0x100fe20003803000 */
[----:B------:R-:W1:Y:S01]  /*6620*/  MUFU.EX2 R24, R6 ;  /* 0x0000000600187308 */ /* 0x000e620000000800 */
[----:B------:R-:W-:Y:S01]  /*6630*/  FFMA.FTZ R18, R124, c[0x0][0x23c], -R0 ;  /* 0x00008f007c127a23 */ /* 0x000fe20000010800 */
[--C-:B------:R-:W-:Y:S01]  /*6640*/  HSET2.LE.AND R4, R19, R59.reuse, PT ;  /* 0x0000003b13047233 */ /* 0x100fe20003803000 */
[----:B------:R-:W-:Y:S01]  /*6650*/  FFMA.FTZ R0, R130, c[0x0][0x23c], -R2 ;  /* 0x00008f0082007a23 */ /* 0x000fe20000010802 */
[----:B--2---:R-:W-:Y:S01]  /*6660*/  F2FP.PACK_AB R2, R129, R94 ;  /* 0x0000005e8102723e */ /* 0x004fe200000000ff */
[----:B------:R-:W-:Y:S01]  /*6670*/  HSET2.LE.AND R8, R8, R59, PT ;  /* 0x0000003b08087233 */ /* 0x000fe20003803000 */
[----:B------:R-:W-:Y:S02]  /*6680*/  IMAD.MOV.U32 R124, RZ, RZ, R41 ;  /* 0x000000ffff7c7224 */ /* 0x000fe400078e0029 */
[----:B------:R2:W-:Y:S01]  /*6690*/  MUFU.EX2 R58, R0 ;  /* 0x00000000003a7308 */ /* 0x0005e20000000800 */
[----:B------:R-:W-:-:S02]  /*66a0*/  PRMT R140, R2, 0x7610, R140 ;  /* 0x00007610028c7816 */ /* 0x000fc4000000008c */
[----:B------:R-:W-:Y:S02]  /*66b0*/  PRMT R139, R2, 0x7632, R139 ;  /* 0x00007632028b7816 */ /* 0x000fe4000000008b */
[----:B------:R-:W-:Y:S01]  /*66c0*/  F2FP.PACK_AB R2, R57, R98 ;  /* 0x000000623902723e */ /* 0x000fe200000000ff */
[----:B-1----:R-:W-:Y:S01]  /*66d0*/  IMAD.MOV.U32 R131, RZ, RZ, R24 ;  /* 0x000000ffff837224 */ /* 0x002fe200078e0018 */
[----:B------:R-:W-:Y:S02]  /*66e0*/  HSET2.LE.AND R6, R27, R59, PT ;  /* 0x0000003b1b067233 */ /* 0x000fe40003803000 */
[C---:B------:R-:W-:Y:S01]  /*66f0*/  PRMT R118, R2.reuse, 0x7610, R118 ;  /* 0x0000761002767816 */ /* 0x040fe20000000076 */
[----:B------:R-:W-:Y:S01]  /*6700*/  MUFU.EX2 R18, R18 ;  /* 0x0000001200127308 */ /* 0x000fe20000000800 */
[----:B------:R-:W-:Y:S01]  /*6710*/  PRMT R117, R2, 0x7632, R117 ;  /* 0x0000763202757816 */ /* 0x000fe20000000075 */
[----:B------:R-:W-:Y:S02]  /*6720*/  IMAD.MOV.U32 R59, RZ, RZ, R40 ;  /* 0x000000ffff3b7224 */ /* 0x000fe400078e0028 */
[----:B------:R-:W-:Y:S01]  /*6730*/  HMMA.16816.F32 R40, R12, R30, R88 ;  /* 0x0000001e0c28723c */ /* 0x000fe20000001858 */
[----:B--2---:R-:W-:-:S03]  /*6740*/  F2FP.PACK_AB R0, R56, R97 ;  /* 0x000000613800723e */ /* 0x004fc600000000ff */
[----:B------:R-:W1:Y:S01]  /*6750*/  MUFU.EX2 R130, R11 ;  /* 0x0000000b00827308 */ /* 0x000e620000000800 */
[C---:B------:R-:W-:Y:S02]  /*6760*/  PRMT R138, R0.reuse, 0x7632, R138 ;  /* 0x00007632008a7816 */ /* 0x040fe4000000008a */
[----:B------:R-:W-:Y:S01]  /*6770*/  PRMT R137, R0, 0x7610, R137 ;  /* 0x0000761000897816 */ /* 0x000fe20000000089 */
[----:B------:R-:W-:Y:S01]  /*6780*/  IMAD.MOV.U32 R91, RZ, RZ, R36 ;  /* 0x000000ffff5b7224 */ /* 0x000fe200078e0024 */
[----:B------:R-:W-:-:S04]  /*6790*/  PRMT R0, R140, 0x5410, R139 ;  /* 0x000054108c007816 */ /* 0x000fc8000000008b */
[----:B------:R-:W-:Y:S02]  /*67a0*/  LOP3.LUT R4, R4, R0, RZ, 0xc0, !PT ;  /* 0x0000000004047212 */ /* 0x000fe400078ec0ff */
[----:B------:R-:W-:-:S04]  /*67b0*/  PRMT R0, R137, 0x5410, R138 ;  /* 0x0000541089007816 */ /* 0x000fc8000000008a */
[----:B------:R-:W-:Y:S02]  /*67c0*/  LOP3.LUT R5, R5, R0, RZ, 0xc0, !PT ;  /* 0x0000000005057212 */ /* 0x000fe400078ec0ff */
[----:B------:R-:W-:Y:S02]  /*67d0*/  F2FP.PACK_AB R0, R181, R131 ;  /* 0x00000083b500723e */ /* 0x000fe400000000ff */
[----:B-1----:R-:W-:Y:S02]  /*67e0*/  F2FP.PACK_AB R2, R130, R128 ;  /* 0x000000808202723e */ /* 0x002fe400000000ff */
[C---:B------:R-:W-:Y:S02]  /*67f0*/  PRMT R136, R0.reuse, 0x7610, R136 ;  /* 0x0000761000887816 */ /* 0x040fe40000000088 */
[----:B------:R-:W-:Y:S02]  /*6800*/  PRMT R119, R0, 0x7632, R119 ;  /* 0x0000763200777816 */ /* 0x000fe40000000077 */
[----:B------:R-:W-:-:S02]  /*6810*/  F2FP.PACK_AB R0, R58, R95 ;  /* 0x0000005f3a00723e */ /* 0x000fc400000000ff */
[----:B------:R-:W-:Y:S02]  /*6820*/  PRMT R29, R2, 0x7610, R29 ;  /* 0x00007610021d7816 */ /* 0x000fe4000000001d */
[C---:B------:R-:W-:Y:S02]  /*6830*/  PRMT R35, R0.reuse, 0x7610, R35 ;  /* 0x0000761000237816 */ /* 0x040fe40000000023 */
[----:B------:R-:W-:Y:S02]  /*6840*/  PRMT R34, R0, 0x7632, R34 ;  /* 0x0000763200227816 */ /* 0x000fe40000000022 */
[----:B------:R-:W-:Y:S02]  /*6850*/  PRMT R0, R136, 0x5410, R119 ;  /* 0x0000541088007816 */ /* 0x000fe40000000077 */
[----:B------:R-:W-:Y:S02]  /*6860*/  PRMT R28, R2, 0x7632, R28 ;  /* 0x00007632021c7816 */ /* 0x000fe4000000001c */
[----:B------:R-:W-:-:S02]  /*6870*/  LOP3.LUT R6, R6, R0, RZ, 0xc0, !PT ;  /* 0x0000000006067212 */ /* 0x000fc400078ec0ff */
[----:B------:R-:W-:Y:S02]  /*6880*/  PRMT R0, R118, 0x5410, R117 ;  /* 0x0000541076007816 */ /* 0x000fe40000000075 */
[----:B------:R-:W-:Y:S02]  /*6890*/  LOP3.LUT R2, R101, 0xff, RZ, 0xc0, !PT ;  /* 0x000000ff65027812 */ /* 0x000fe400078ec0ff */
[----:B------:R-:W-:Y:S02]  /*68a0*/  LOP3.LUT R7, R9, R0, RZ, 0xc0, !PT ;  /* 0x0000000009077212 */ /* 0x000fe400078ec0ff */
[----:B------:R-:W-:-:S04]  /*68b0*/  PRMT R0, R35, 0x5410, R34 ;  /* 0x0000541023007816 */ /* 0x000fc80000000022 */
[----:B------:R-:W-:Y:S02]  /*68c0*/  LOP3.LUT R112, R10, R0, RZ, 0xc0, !PT ;  /* 0x000000000a707212 */ /* 0x000fe400078ec0ff */
[----:B------:R-:W-:-:S04]  /*68d0*/  F2FP.PACK_AB R0, R93, R176 ;  /* 0x000000b05d00723e */ /* 0x000fc800000000ff */
[C---:B------:R-:W-:Y:S02]  /*68e0*/  PRMT R31, R0.reuse, 0x7610, R31 ;  /* 0x00007610001f7816 */ /* 0x040fe4000000001f */
[----:B------:R-:W-:Y:S02]  /*68f0*/  PRMT R30, R0, 0x7632, R30 ;  /* 0x00007632001e7816 */ /* 0x000fe4000000001e */
[----:B------:R-:W-:-:S04]  /*6900*/  F2FP.PACK_AB R0, R18, R92 ;  /* 0x0000005c1200723e */ /* 0x000fc800000000ff */
        /* <DEDUP_REMOVED lines=8> */
[----:B------:R-:W-:Y:S02]  /*6990*/  LOP3.LUT R115, R16, R0, RZ, 0xc0, !PT ;  /* 0x0000000010737212 */ /* 0x000fe400078ec0ff */
[----:B------:R-:W-:-:S04]  /*69a0*/  SHF.R.U32.HI R0, RZ, 0x8, R86 ;  /* 0x00000008ff007819 */ /* 0x000fc80000011656 */
[----:B------:R-:W-:Y:S01]  /*69b0*/  LOP3.LUT R0, R0, 0xffff, RZ, 0xc0, !PT ;  /* 0x0000ffff00007812 */ /* 0x000fe200078ec0ff */
[C---:B-1----:R-:W-:Y:S08]  /*69c0*/  HMMA.16816.F32 R36, R12.reuse, R8, R76 ;  /* 0x000000080c24723c */ /* 0x042ff0000000184c */
[----:B------:R-:W-:Y:S01]  /*69d0*/  HMMA.16816.F32 R24, R12, R10, R72 ;  /* 0x0000000a0c18723c */ /* 0x000fe20000001848 */
[----:B------:R-:W1:Y:S04]  /*69e0*/  LDSM.16.MT88.4 R8, [R177+0xd000] ;  /* 0x00d00000b108783b */ /* 0x000e680000004200 */
[----:B------:R-:W2:Y:S03]  /*69f0*/  LDSM.16.MT88.4 R12, [R178+0xd000] ;  /* 0x00d00000b20c783b */ /* 0x000ea60000004200 */
[C---:B-1----:R-:W-:Y:S07]  /*6a00*/  HMMA.16816.F32 R120, R4.reuse, R8, R240 ;  /* 0x000000080478723c */ /* 0x042fee00000018f0 */
[----:B------:R-:W-:Y:S01]  /*6a10*/  IMAD.MOV.U32 R242, RZ, RZ, R18 ;  /* 0x000000fffff27224 */ /* 0x000fe200078e0012 */
[----:B--2---:R-:W-:Y:S01]  /*6a20*/  HMMA.16816.F32 R44, R4, R12, R244 ;  /* 0x0000000c042c723c */ /* 0x004fe200000018f4 */
[----:B------:R-:W-:-:S02]  /*6a30*/  IMAD.MOV.U32 R240, RZ, RZ, R92 ;  /* 0x000000fffff07224 */ /* 0x000fc400078e005c */
[----:B------:R-:W-:Y:S02]  /*6a40*/  IMAD.MOV.U32 R243, RZ, RZ, R130 ;  /* 0x000000fffff37224 */ /* 0x000fe400078e0082 */
[----:B------:R-:W-:Y:S02]  /*6a50*/  IMAD.MOV.U32 R241, RZ, RZ, R128 ;  /* 0x000000fffff17224 */ /* 0x000fe400078e0080 */
[----:B------:R-:W-:Y:S01]  /*6a60*/  IMAD.MOV.U32 R247, RZ, RZ, R108 ;  /* 0x000000fffff77224 */ /* 0x000fe200078e006c */
[----:B------:R-:W-:Y:S01]  /*6a70*/  HMMA.16816.F32 R16, R4, R10, R236 ;  /* 0x0000000a0410723c */ /* 0x000fe200000018ec */
[----:B------:R-:W1:Y:S01]  /*6a80*/  LDSM.16.MT88.4 R8, [R180+0xd000] ;  /* 0x00d00000b408783b */ /* 0x000e620000004200 */
[----:B------:R-:W-:Y:S02]  /*6a90*/  IMAD.MOV.U32 R244, RZ, RZ, R98 ;  /* 0x000000fffff47224 */ /* 0x000fe400078e0062 */
[----:B------:R-:W-:Y:S02]  /*6aa0*/  IMAD.MOV.U32 R245, RZ, RZ, R131 ;  /* 0x000000fffff57224 */ /* 0x000fe400078e0083 */
[----:B------:R-:W-:-:S02]  /*6ab0*/  IMAD.MOV.U32 R246, RZ, RZ, R57 ;  /* 0x000000fffff67224 */ /* 0x000fc400078e0039 */
[----:B------:R-:W-:Y:S01]  /*6ac0*/  HMMA.16816.F32 R52, R4, R14, R228 ;  /* 0x0000000e0434723c */ /* 0x000fe200000018e4 */
[----:B------:R-:W2:Y:S01]  /*6ad0*/  LDSM.16.MT88.4 R12, [R179+0xd000] ;  /* 0x00d00000b30c783b */ /* 0x000ea20000004200 */
[----:B------:R-:W-:Y:S02]  /*6ae0*/  IMAD.MOV.U32 R237, RZ, RZ, R95 ;  /* 0x000000ffffed7224 */ /* 0x000fe400078e005f */
[----:B------:R-:W-:Y:S02]  /*6af0*/  IMAD.MOV.U32 R236, RZ, RZ, R97 ;  /* 0x000000ffffec7224 */ /* 0x000fe400078e0061 */
[----:B------:R-:W-:Y:S02]  /*6b00*/  IMAD.MOV.U32 R238, RZ, RZ, R93 ;  /* 0x000000ffffee7224 */ /* 0x000fe400078e005d */
[----:B------:R-:W-:Y:S02]  /*6b10*/  IMAD.MOV.U32 R229, RZ, RZ, R94 ;  /* 0x000000ffffe57224 */ /* 0x000fe400078e005e */
[----:B------:R-:W-:-:S02]  /*6b20*/  IMAD.MOV.U32 R228, RZ, RZ, R96 ;  /* 0x000000ffffe47224 */ /* 0x000fc400078e0060 */
[----:B------:R-:W-:Y:S02]  /*6b30*/  IMAD.MOV.U32 R231, RZ, RZ, R129 ;  /* 0x000000ffffe77224 */ /* 0x000fe400078e0081 */
[----:B------:R-:W-:Y:S02]  /*6b40*/  IMAD.MOV.U32 R239, RZ, RZ, R58 ;  /* 0x000000ffffef7224 */ /* 0x000fe400078e003a */
[----:B------:R-:W-:Y:S01]  /*6b50*/  IMAD.MOV.U32 R230, RZ, RZ, R56 ;  /* 0x000000ffffe67224 */ /* 0x000fe200078e0038 */
[C---:B-1----:R-:W-:Y:S07]  /*6b60*/  HMMA.16816.F32 R60, R4.reuse, R8, R224 ;  /* 0x00000008043c723c */ /* 0x042fee00000018e0 */
[----:B------:R-:W-:Y:S01]  /*6b70*/  IMAD.MOV.U32 R224, RZ, RZ, R106 ;  /* 0x000000ffffe07224 */ /* 0x000fe200078e006a */
[----:B------:R-:W-:Y:S01]  /*6b80*/  HMMA.16816.F32 R64, R4, R10, R220 ;  /* 0x0000000a0440723c */ /* 0x000fe200000018dc */
[----:B------:R-:W1:Y:S01]  /*6b90*/  LDSM.16.MT88.4 R8, [R177+0xf000] ;  /* 0x00f00000b108783b */ /* 0x000e620000004200 */
[----:B------:R-:W-:-:S02]  /*6ba0*/  IMAD.MOV.U32 R225, RZ, RZ, R107 ;  /* 0x000000ffffe17224 */ /* 0x000fc400078e006b */
[----:B------:R-:W-:Y:S02]  /*6bb0*/  IMAD.MOV.U32 R226, RZ, RZ, R105 ;  /* 0x000000ffffe27224 */ /* 0x000fe400078e0069 */
[----:B------:R-:W-:Y:S02]  /*6bc0*/  IMAD.MOV.U32 R227, RZ, RZ, R126 ;  /* 0x000000ffffe37224 */ /* 0x000fe400078e007e */
[C---:B--2---:R-:W-:Y:S01]  /*6bd0*/  HMMA.16816.F32 R68, R4.reuse, R12, R232 ;  /* 0x0000000c0444723c */ /* 0x044fe200000018e8 */
[----:B------:R-:W-:Y:S02]  /*6be0*/  IMAD.MOV.U32 R220, RZ, RZ, R125 ;  /* 0x000000ffffdc7224 */ /* 0x000fe400078e007d */
[----:B------:R-:W-:Y:S02]  /*6bf0*/  IMAD.MOV.U32 R221, RZ, RZ, R127 ;  /* 0x000000ffffdd7224 */ /* 0x000fe400078e007f */
[----:B------:R-:W-:Y:S02]  /*6c00*/  IMAD.MOV.U32 R222, RZ, RZ, R124 ;  /* 0x000000ffffde7224 */ /* 0x000fe400078e007c */
[----:B------:R-:W-:Y:S01]  /*6c10*/  IMAD.MOV.U32 R234, RZ, RZ, R91 ;  /* 0x000000ffffea7224 */ /* 0x000fe200078e005b */
[----:B------:R-:W-:Y:S01]  /*6c20*/  HMMA.16816.F32 R72, R4, R14, R216 ;  /* 0x0000000e0448723c */ /* 0x000fe200000018d8 */
[----:B------:R-:W-:Y:S01]  /*6c30*/  IMAD.MOV.U32 R235, RZ, RZ, R110 ;  /* 0x000000ffffeb7224 */ /* 0x000fe200078e006e */
[----:B------:R-:W2:Y:S01]  /*6c40*/  LDSM.16.MT88.4 R12, [R178+0xf000] ;  /* 0x00f00000b20c783b */ /* 0x000ea20000004200 */
[----:B------:R-:W-:Y:S01]  /*6c50*/  IMAD.MOV.U32 R232, RZ, RZ, R109 ;  /* 0x000000ffffe87224 */ /* 0x000fe200078e006d */
[----:B------:R-:W3:Y:S01]  /*6c60*/  LDC.U8 R217, c[0x0][0x2d8] ;  /* 0x0000b600ffd97b82 */ /* 0x000ee20000000000 */
[----:B------:R-:W-:Y:S01]  /*6c70*/  IMAD.MOV.U32 R233, RZ, RZ, R104 ;  /* 0x000000ffffe97224 */ /* 0x000fe200078e0068 */
[----:B------:R-:W4:Y:S01]  /*6c80*/  LDSM.16.MT88.4 R124, [R177+0xd800] ;  /* 0x00d80000b17c783b */ /* 0x000f220000004200 */
[----:B------:R-:W-:-:S02]  /*6c90*/  IMAD.MOV.U32 R218, RZ, RZ, R111 ;  /* 0x000000ffffda7224 */ /* 0x000fc400078e006f */
[----:B------:R-:W-:Y:S02]  /*6ca0*/  IMAD.MOV.U32 R219, RZ, RZ, R99 ;  /* 0x000000ffffdb7224 */ /* 0x000fe400078e0063 */
[----:B------:R-:W-:Y:S02]  /*6cb0*/  IMAD.MOV.U32 R223, RZ, RZ, R59 ;  /* 0x000000ffffdf7224 */ /* 0x000fe400078e003b */
[----:B------:R-:W-:Y:S01]  /*6cc0*/  LDSM.16.MT88.4 R56, [R179+0xd800] ;  /* 0x00d80000b338783b */ /* 0x000fe20000004200 */
[----:B-1----:R-:W-:Y:S01]  /*6cd0*/  HMMA.16816.F32 R76, R4, R8, R212 ;  /* 0x00000008044c723c */ /* 0x002fe200000018d4 */
[C---:B---3--:R-:W-:Y:S02]  /*6ce0*/  ISETP.GE.U32.AND P1, PT, R217.reuse, R2, PT ;  /* 0x00000002d900720c */ /* 0x048fe40003f26070 */
[C---:B------:R-:W-:Y:S02]  /*6cf0*/  ISETP.GE.U32.AND P0, PT, R217.reuse, R0, PT ;  /* 0x00000000d900720c */ /* 0x040fe40003f06070 */
[----:B------:R-:W-:-:S03]  /*6d00*/  ISETP.GE.U32.AND P2, PT, R217, R87, PT ;  /* 0x00000057d900720c */ /* 0x000fc60003f46070 */
[C---:B------:R-:W-:Y:S01]  /*6d10*/  HMMA.16816.F32 R88, R4.reuse, R10, R204 ;  /* 0x0000000a0458723c */ /* 0x040fe200000018cc */
[----:B------:R-:W1:Y:S01]  /*6d20*/  LDSM.16.MT88.4 R8, [R180+0xf000] ;  /* 0x00f00000b408783b */ /* 0x000e620000004200 */
[----:B------:R-:W-:Y:S02]  /*6d30*/  SHF.R.U32.HI R0, RZ, 0x10, R84 ;  /* 0x00000010ff007819 */ /* 0x000fe40000011654 */
[C---:B------:R-:W-:Y:S02]  /*6d40*/  ISETP.GE.U32.AND P6, PT, R217.reuse, R85, PT ;  /* 0x00000055d900720c */ /* 0x040fe40003fc6070 */
[----:B------:R-:W-:Y:S02]  /*6d50*/  LOP3.LUT R0, R0, 0xff, RZ, 0xc0, !PT ;  /* 0x000000ff00007812 */ /* 0x000fe400078ec0ff */
[----:B--2---:R-:W-:Y:S01]  /*6d60*/  HMMA.16816.F32 R92, R4, R12, R208 ;  /* 0x0000000c045c723c */ /* 0x004fe200000018d0 */
[----:B------:R-:W-:Y:S01]  /*6d70*/  @!P0 HADD2 R251, -R143.H0_H0, -RZ.H0_H0 ;  /* 0xa00000ff8ffb8230 */ /* 0x000fe20000000900 */
[----:B------:R-:W-:Y:S01]  /*6d80*/  ISETP.GE.U32.AND P5, PT, R217, R0, PT ;  /* 0x00000000d900720c */ /* 0x000fe20003fa6070 */
[----:B------:R-:W-:-:S05]  /*6d90*/  @!P2 HADD2 R249, -R152.H0_H0, -RZ.H0_H0 ;  /* 0xa00000ff98f9a230 */ /* 0x000fca0000000900 */
[----:B------:R-:W-:Y:S01]  /*6da0*/  HMMA.16816.F32 R96, R4, R14, R200 ;  /* 0x0000000e0460723c */ /* 0x000fe200000018c8 */
[----:B------:R-:W2:Y:S07]  /*6db0*/  LDSM.16.MT88.4 R12, [R179+0xf000] ;  /* 0x00f00000b30c783b */ /* 0x000eae0000004200 */
[C---:B----4-:R-:W-:Y:S08]  /*6dc0*/  HMMA.16816.F32 R120, R112.reuse, R124, R120 ;  /* 0x0000007c7078723c */ /* 0x050ff00000001878 */
[----:B------:R-:W-:Y:S08]  /*6dd0*/  HMMA.16816.F32 R124, R112, R126, R16 ;  /* 0x0000007e707c723c */ /* 0x000ff00000001810 */
[C---:B-1----:R-:W-:Y:S08]  /*6de0*/  HMMA.16816.F32 R104, R4.reuse, R8, R144 ;  /* 0x000000080468723c */ /* 0x042ff00000001890 */
[----:B------:R-:W-:Y:S01]  /*6df0*/  HMMA.16816.F32 R108, R4, R10, R80 ;  /* 0x0000000a046c723c */ /* 0x000fe20000001850 */
[----:B------:R-:W1:Y:S01]  /*6e00*/  LDSM.16.MT88.4 R8, [R177+0x11000] ;  /* 0x01100000b108783b */ /* 0x000e620000004200 */
[----:B------:R-:W-:-:S02]  /*6e10*/  @!P0 PRMT R143, R251, 0x5410, RZ ;  /* 0x00005410fb8f8816 */ /* 0x000fc400000000ff */
[----:B------:R-:W-:Y:S01]  /*6e20*/  LOP3.LUT R0, R84, 0xff, RZ, 0xc0, !PT ;  /* 0x000000ff54007812 */ /* 0x000fe200078ec0ff */
[----:B------:R-:W-:Y:S01]  /*6e30*/  IMAD.MOV.U32 R217, RZ, RZ, R218 ;  /* 0x000000ffffd97224 */ /* 0x000fe200078e00da */
[----:B------:R-:W-:Y:S01]  /*6e40*/  @!P2 PRMT R152, R249, 0x5410, RZ ;  /* 0x00005410f998a816 */ /* 0x000fe200000000ff */
[----:B------:R-:W-:Y:S01]  /*6e50*/  @!P6 HADD2 R252, -R141.H0_H0, -RZ.H0_H0 ;  /* 0xa00000ff8dfce230 */ /* 0x000fe20000000900 */
[----:B------:R-:W-:Y:S01]  /*6e60*/  LDSM.16.MT88.4 R80, [R180+0xf800] ;  /* 0x00f80000b450783b */ /* 0x000fe20000004200 */
[C---:B--2---:R-:W-:Y:S08]  /*6e70*/  HMMA.16816.F32 R128, R4.reuse, R12, R192 ;  /* 0x0000000c0480723c */ /* 0x044ff000000018c0 */
[C---:B------:R-:W-:Y:S01]  /*6e80*/  HMMA.16816.F32 R132, R4.reuse, R14, R132 ;  /* 0x0000000e0484723c */ /* 0x040fe20000001884 */
[----:B------:R-:W2:Y:S07]  /*6e90*/  LDSM.16.MT88.4 R12, [R178+0x11000] ;  /* 0x01100000b20c783b */ /* 0x000eae0000004200 */
[C---:B-1----:R-:W-:Y:S08]  /*6ea0*/  HMMA.16816.F32 R144, R4.reuse, R8, R48 ;  /* 0x000000080490723c */ /* 0x042ff00000001830 */
[C---:B------:R-:W-:Y:S01]  /*6eb0*/  HMMA.16816.F32 R148, R4.reuse, R10, R148 ;  /* 0x0000000a0494723c */ /* 0x040fe20000001894 */
[----:B------:R-:W1:Y:S01]  /*6ec0*/  LDSM.16.MT88.4 R8, [R180+0x11000] ;  /* 0x01100000b408783b */ /* 0x000e620000004200 */
[----:B------:R-:W3:Y:S01]  /*6ed0*/  LDC.U8 R251, c[0x0][0x2d8] ;  /* 0x0000b600fffb7b82 */ /* 0x000ee20000000000 */
[----:B------:R-:W-:Y:S01]  /*6ee0*/  IMAD.MOV.U32 R218, RZ, RZ, R219 ;  /* 0x000000ffffda7224 */ /* 0x000fe200078e00db */
[----:B------:R-:W-:Y:S01]  /*6ef0*/  @!P6 PRMT R141, R252, 0x5410, RZ ;  /* 0x00005410fc8de816 */ /* 0x000fe200000000ff */
[----:B------:R-:W-:Y:S03]  /*6f00*/  LDSM.16.MT88.4 R48, [R180+0xd800] ;  /* 0x00d80000b430783b */ /* 0x000fe60000004200 */
[C---:B--2---:R-:W-:Y:S08]  /*6f10*/  HMMA.16816.F32 R160, R4.reuse, R12, R160 ;  /* 0x0000000c04a0723c */ /* 0x044ff000000018a0 */
[C---:B------:R-:W-:Y:S08]  /*6f20*/  HMMA.16816.F32 R172, R4.reuse, R14, R172 ;  /* 0x0000000e04ac723c */ /* 0x040ff000000018ac */
[C---:B-1----:R-:W-:Y:S08]  /*6f30*/  HMMA.16816.F32 R196, R4.reuse, R8, R196 ;  /* 0x0000000804c4723c */ /* 0x042ff000000018c4 */
[C---:B------:R-:W-:Y:S01]  /*6f40*/  HMMA.16816.F32 R192, R4.reuse, R10, R40 ;  /* 0x0000000a04c0723c */ /* 0x040fe20000001828 */
[----:B------:R-:W1:Y:S01]  /*6f50*/  LDSM.16.MT88.4 R8, [R179+0x11000] ;  /* 0x01100000b308783b */ /* 0x000e620000004200 */
[C---:B---3--:R-:W-:Y:S01]  /*6f60*/  ISETP.GE.U32.AND P0, PT, R251.reuse, R0, PT ;  /* 0x00000000fb00720c */ /* 0x048fe20003f06070 */
[----:B------:R-:W-:Y:S01]  /*6f70*/  IMAD.MOV.U32 R219, RZ, RZ, R232 ;  /* 0x000000ffffdb7224 */ /* 0x000fe200078e00e8 */
[----:B------:R-:W-:Y:S01]  /*6f80*/  ISETP.GE.U32.AND P6, PT, R251, R102, PT ;  /* 0x00000066fb00720c */ /* 0x000fe20003fc6070 */
[----:B------:R-:W-:Y:S01]  /*6f90*/  IMAD.MOV.U32 R216, RZ, RZ, R218 ;  /* 0x000000ffffd87224 */ /* 0x000fe200078e00da */
[----:B------:R-:W2:Y:S02]  /*6fa0*/  LDSM.16.MT88.4 R40, [R178+0xd800] ;  /* 0x00d80000b228783b */ /* 0x000ea40000004200 */
[C---:B-1----:R-:W-:Y:S08]  /*6fb0*/  HMMA.16816.F32 R200, R4.reuse, R8, R36 ;  /* 0x0000000804c8723c */ /* 0x042ff00000001824 */
[----:B------:R-:W-:Y:S01]  /*6fc0*/  HMMA.16816.F32 R24, R4, R10, R24 ;  /* 0x0000000a0418723c */ /* 0x000fe20000001818 */
[----:B------:R1:W3:Y:S01]  /*6fd0*/  LDL.LU.S16 R6, [R1] ;  /* 0x0000000001067983 */ /* 0x0002e20000300600 */
[----:B------:R-:W-:-:S04]  /*6fe0*/  SHF.R.U32.HI R0, RZ, 0x18, R84 ;  /* 0x00000018ff007819 */ /* 0x000fc80000011654 */
[----:B------:R-:W-:Y:S02]  /*6ff0*/  ISETP.GE.U32.AND P2, PT, R251, R0, PT ;  /* 0x00000000fb00720c */ /* 0x000fe40003f46070 */
[----:B------:R-:W-:Y:S01]  /*7000*/  LOP3.LUT R0, R84, 0xffff, RZ, 0xc0, !PT ;  /* 0x0000ffff54007812 */ /* 0x000fe200078ec0ff */
[----:B------:R-:W-:Y:S01]  /*7010*/  IMAD.MOV.U32 R232, RZ, RZ, R233 ;  /* 0x000000ffffe87224 */ /* 0x000fe200078e00e9 */
[----:B--2---:R-:W-:Y:S01]  /*7020*/  HMMA.16816.F32 R36, R112, R40, R44 ;  /* 0x000000287024723c */ /* 0x004fe2000000182c */
[----:B---3--:R-:W-:Y:S01]  /*7030*/  @!P1 HADD2 R6, -R142.H0_H0, -RZ.H0_H0 ;  /* 0xa00000ff8e069230 */ /* 0x008fe20000000900 */
[----:B------:R-:W-:Y:S01]  /*7040*/  SHF.R.U32.HI R0, RZ, 0x8, R0 ;  /* 0x00000008ff007819 */ /* 0x000fe20000011600 */
[----:B------:R-:W-:-:S05]  /*7050*/  IMAD.MOV.U32 R233, RZ, RZ, R234 ;  /* 0x000000ffffe97224 */ /* 0x000fca00078e00ea */
[----:B------:R-:W-:Y:S01]  /*7060*/  HMMA.16816.F32 R44, R112, R48, R60 ;  /* 0x00000030702c723c */ /* 0x000fe2000000183c */
[----:B------:R-:W-:-:S04]  /*7070*/  PRMT R5, R6, 0x7610, R5 ;  /* 0x0000761006057816 */ /* 0x000fc80000000005 */
[----:B------:R-:W-:Y:S02]  /*7080*/  @!P1 PRMT R142, R5, 0x5410, RZ ;  /* 0x00005410058e9816 */ /* 0x000fe400000000ff */
[----:B------:R1:W2:Y:S01]  /*7090*/  LDL.LU.S16 R5, [R1+0x4] ;  /* 0x0000040001057983 */ /* 0x0002a20000300600 */
[----:B------:R-:W-:Y:S01]  /*70a0*/  LOP3.LUT R0, R0, 0xffff, RZ, 0xc0, !PT ;  /* 0x0000ffff00007812 */ /* 0x000fe200078ec0ff */
[----:B------:R-:W-:Y:S01]  /*70b0*/  IMAD.MOV.U32 R234, RZ, RZ, R220 ;  /* 0x000000ffffea7224 */ /* 0x000fe200078e00dc */
[C---:B------:R-:W-:Y:S01]  /*70c0*/  HMMA.16816.F32 R48, R112.reuse, R50, R64 ;  /* 0x000000327030723c */ /* 0x040fe20000001840 */
[----:B------:R1:W3:Y:S01]  /*70d0*/  LDL.LU.S16 R16, [R1+0x10] ;  /* 0x0000100001107983 */ /* 0x0002e20000300600 */
[----:B------:R-:W-:Y:S01]  /*70e0*/  ISETP.GE.U32.AND P1, PT, R251, R0, PT ;  /* 0x00000000fb00720c */ /* 0x000fe20003f26070 */
[----:B------:R-:W-:Y:S02]  /*70f0*/  IMAD.MOV.U32 R215, RZ, RZ, R219 ;  /* 0x000000ffffd77224 */ /* 0x000fe400078e00db */
[----:B------:R-:W-:Y:S01]  /*7100*/  IMAD.MOV.U32 R214, RZ, RZ, R232 ;  /* 0x000000ffffd67224 */ /* 0x000fe200078e00e8 */
[----:B------:R-:W4:Y:S01]  /*7110*/  LDSM.16.MT88.4 R64, [R177+0xf800] ;  /* 0x00f80000b140783b */ /* 0x000f220000004200 */
[----:B------:R-:W-:Y:S01]  /*7120*/  LOP3.LUT R7, R32, 0xffff, RZ, 0xc0, !PT ;  /* 0x0000ffff20077812 */ /* 0x000fe200078ec0ff */
[----:B------:R-:W-:Y:S07]  /*7130*/  HMMA.16816.F32 R40, R112, R42, R52 ;  /* 0x0000002a7028723c */ /* 0x000fee0000001834 */
[----:B---3--:R-:W-:-:S02]  /*7140*/  @!P1 HADD2 R16, -R139.H0_H0, -RZ.H0_H0 ;  /* 0xa00000ff8b109230 */ /* 0x008fc40000000900 */
[----:B--2---:R-:W-:Y:S01]  /*7150*/  @!P0 HADD2 R5, -R140.H0_H0, -RZ.H0_H0 ;  /* 0xa00000ff8c058230 */ /* 0x004fe20000000900 */
[----:B------:R-:W-:Y:S01]  /*7160*/  LOP3.LUT R0, R103, 0xff, RZ, 0xc0, !PT ;  /* 0x000000ff67007812 */ /* 0x000fe200078ec0ff */
[----:B------:R-:W-:Y:S01]  /*7170*/  IMAD.MOV.U32 R220, RZ, RZ, R221 ;  /* 0x000000ffffdc7224 */ /* 0x000fe200078e00dd */
[----:B------:R-:W-:Y:S01]  /*7180*/  PRMT R15, R16, 0x7610, R15 ;  /* 0x00007610100f7816 */ /* 0x000fe2000000000f */
[----:B------:R-:W-:Y:S01]  /*7190*/  IMAD.MOV.U32 R218, RZ, RZ, R233 ;  /* 0x000000ffffda7224 */ /* 0x000fe200078e00e9 */
[----:B------:R1:W2:Y:S01]  /*71a0*/  LDL.LU.S16 R16, [R1+0x8] ;  /* 0x0000080001107983 */ /* 0x0002a20000300600 */
[----:B------:R-:W-:Y:S01]  /*71b0*/  PRMT R4, R5, 0x7610, R4 ;  /* 0x0000761005047816 */ /* 0x000fe20000000004 */
[----:B------:R-:W-:Y:S01]  /*71c0*/  IMAD.MOV.U32 R219, RZ, RZ, R234 ;  /* 0x000000ffffdb7224 */ /* 0x000fe200078e00ea */
[----:B------:R-:W-:Y:S01]  /*71d0*/  SHF.R.U32.HI R6, RZ, 0x10, R32 ;  /* 0x00000010ff067819 */ /* 0x000fe20000011620 */
[----:B------:R-:W-:Y:S01]  /*71e0*/  HMMA.16816.F32 R52, R112, R56, R68 ;  /* 0x000000387034723c */ /* 0x000fe20000001844 */
[----:B------:R-:W-:-:S02]  /*71f0*/  @!P0 PRMT R140, R4, 0x5410, RZ ;  /* 0x00005410048c8816 */ /* 0x000fc400000000ff */
[----:B------:R-:W-:Y:S02]  /*7200*/  ISETP.GE.U32.AND P0, PT, R251, R0, PT ;  /* 0x00000000fb00720c */ /* 0x000fe40003f06070 */
[----:B------:R-:W-:Y:S02]  /*7210*/  SHF.R.U32.HI R0, RZ, 0x8, R169 ;  /* 0x00000008ff007819 */ /* 0x000fe400000116a9 */
[----:B------:R-:W-:Y:S01]  /*7220*/  @!P1 PRMT R139, R15, 0x5410, RZ ;  /* 0x000054100f8b9816 */ /* 0x000fe200000000ff */
[----:B----4-:R-:W-:Y:S01]  /*7230*/  HMMA.16816.F32 R60, R112, R64, R76 ;  /* 0x00000040703c723c */ /* 0x010fe2000000184c */
[----:B------:R-:W-:-:S04]  /*7240*/  LOP3.LUT R0, R0, 0xffff, RZ, 0xc0, !PT ;  /* 0x0000ffff00007812 */ /* 0x000fc800078ec0ff */
[----:B------:R-:W-:Y:S01]  /*7250*/  ISETP.GE.U32.AND P1, PT, R251, R0, PT ;  /* 0x00000000fb00720c */ /* 0x000fe20003f26070 */
[----:B--2---:R-:W-:Y:S01]  /*7260*/  @!P2 HADD2 R16, -R138.H0_H0, -RZ.H0_H0 ;  /* 0xa00000ff8a10a230 */ /* 0x004fe20000000900 */
[----:B------:R-:W-:Y:S02]  /*7270*/  IMAD.MOV.U32 R221, RZ, RZ, R222 ;  /* 0x000000ffffdd7224 */ /* 0x000fe400078e00de */
[----:B------:R-:W-:Y:S01]  /*7280*/  IMAD.MOV.U32 R234, RZ, RZ, R220 ;  /* 0x000000ffffea7224 */ /* 0x000fe200078e00dc */
[----:B------:R-:W-:Y:S01]  /*7290*/  LOP3.LUT R4, R32, 0xff, RZ, 0xc0, !PT ;  /* 0x000000ff20047812 */ /* 0x000fe200078ec0ff */
[C---:B------:R-:W-:Y:S01]  /*72a0*/  HMMA.16816.F32 R56, R112.reuse, R58, R72 ;  /* 0x0000003a7038723c */ /* 0x040fe20000001848 */
[----:B------:R-:W-:Y:S01]  /*72b0*/  PRMT R11, R16, 0x7610, R11 ;  /* 0x00007610100b7816 */ /* 0x000fe2000000000b */
[----:B------:R-:W-:Y:S01]  /*72c0*/  IMAD.MOV.U32 R222, RZ, RZ, R223 ;  /* 0x000000ffffde7224 */ /* 0x000fe200078e00df */
[----:B------:R1:W2:Y:S04]  /*72d0*/  LDL.LU.S16 R16, [R1+0xc] ;  /* 0x00000c0001107983 */ /* 0x0002a80000300600 */
[----:B------:R1:W3:Y:S01]  /*72e0*/  LDL.LU.S16 R0, [R1+0x14] ;  /* 0x0000140001007983 */ /* 0x0002e20000300600 */
[----:B------:R-:W-:Y:S01]  /*72f0*/  @!P2 PRMT R138, R11, 0x5410, RZ ;  /* 0x000054100b8aa816 */ /* 0x000fe200000000ff */
[----:B------:R-:W-:Y:S02]  /*7300*/  HMMA.16816.F32 R64, R112, R66, R88 ;  /* 0x000000427040723c */ /* 0x000fe40000001858 */
[----:B------:R1:W4:Y:S01]  /*7310*/  LDL.LU.S16 R11, [R1+0x24] ;  /* 0x00002400010b7983 */ /* 0x0003220000300600 */
[----:B------:R-:W-:-:S02]  /*7320*/  IMAD.MOV.U32 R223, RZ, RZ, R224 ;  /* 0x000000ffffdf7224 */ /* 0x000fc400078e00e0 */
[----:B------:R-:W-:Y:S01]  /*7330*/  IMAD.MOV.U32 R224, RZ, RZ, R225 ;  /* 0x000000ffffe07224 */ /* 0x000fe200078e00e1 */
[----:B------:R-:W1:Y:S01]  /*7340*/  LDSM.16.MT88.4 R72, [R178+0xf800] ;  /* 0x00f80000b248783b */ /* 0x000e620000004200 */
[----:B------:R-:W-:Y:S01]  /*7350*/  IMAD.MOV.U32 R225, RZ, RZ, R226 ;  /* 0x000000ffffe17224 */ /* 0x000fe200078e00e2 */
[----:B------:R-:W-:Y:S01]  /*7360*/  SHF.R.U32.HI R5, RZ, 0x18, R32 ;  /* 0x00000018ff057819 */ /* 0x000fe20000011620 */
[----:B------:R-:W-:Y:S01]  /*7370*/  IMAD.MOV.U32 R226, RZ, RZ, R247 ;  /* 0x000000ffffe27224 */ /* 0x000fe200078e00f7 */
[----:B------:R-:W1:Y:S01]  /*7380*/  LDSM.16.MT88.4 R88, [R179+0xf800] ;  /* 0x00f80000b358783b */ /* 0x000e620000004200 */
[----:B------:R-:W-:Y:S01]  /*7390*/  IMAD.MOV.U32 R247, RZ, RZ, R181 ;  /* 0x000000fffff77224 */ /* 0x000fe200078e00b5 */
[----:B------:R-:W-:Y:S02]  /*73a0*/  HMMA.16816.F32 R76, R112, R80, R104 ;  /* 0x00000050704c723c */ /* 0x000fe40000001868 */
[----:B------:R1:W5:Y:S01]  /*73b0*/  LDL.LU R181, [R1+0xb8] ;  /* 0x0000b80001b57983 */ /* 0x0003620000300800 */
[----:B--2---:R-:W-:-:S02]  /*73c0*/  @!P5 HADD2 R16, -R137.H0_H0, -RZ.H0_H0 ;  /* 0xa00000ff8910d230 */ /* 0x004fc40000000900 */
[----:B---3--:R-:W-:-:S03]  /*73d0*/  @!P3 HADD2 R0, -R136.H0_H0, -RZ.H0_H0 ;  /* 0xa00000ff8800b230 */ /* 0x008fc60000000900 */
[----:B------:R-:W-:Y:S01]  /*73e0*/  PRMT R2, R16, 0x7610, R2 ;  /* 0x0000761010027816 */ /* 0x000fe20000000002 */
[----:B----4-:R-:W-:Y:S01]  /*73f0*/  @!P1 HADD2 R11, -R119.H0_H0, -RZ.H0_H0 ;  /* 0xa00000ff770b9230 */ /* 0x010fe20000000900 */
[----:B------:R-:W-:Y:S01]  /*7400*/  PRMT R10, R0, 0x7610, R10 ;  /* 0x00007610000a7816 */ /* 0x000fe2000000000a */
[----:B------:R-:W-:Y:S01]  /*7410*/  IMAD.MOV.U32 R233, RZ, RZ, R224 ;  /* 0x000000ffffe97224 */ /* 0x000fe200078e00e0 */
[----:B------:R-:W-:Y:S01]  /*7420*/  LOP3.LUT R0, R100, 0xffff, RZ, 0xc0, !PT ;  /* 0x0000ffff64007812 */ /* 0x000fe200078ec0ff */
[----:B------:R-:W-:Y:S01]  /*7430*/  IMAD.MOV.U32 R220, RZ, RZ, R221 ;  /* 0x000000ffffdc7224 */ /* 0x000fe200078e00dd */
[----:B------:R-:W-:Y:S01]  /*7440*/  @!P5 PRMT R137, R2, 0x5410, RZ ;  /* 0x000054100289d816 */ /* 0x000fe200000000ff */
[----:B------:R-:W-:Y:S01]  /*7450*/  IMAD.MOV.U32 R232, RZ, RZ, R223 ;  /* 0x000000ffffe87224 */ /* 0x000fe200078e00df */
[----:B------:R-:W-:Y:S01]  /*7460*/  SHF.R.U32.HI R0, RZ, 0x8, R0 ;  /* 0x00000008ff007819 */ /* 0x000fe20000011600 */
[----:B-1----:R-:W-:Y:S01]  /*7470*/  HMMA.16816.F32 R68, R112, R72, R92 ;  /* 0x000000487044723c */ /* 0x002fe2000000185c */
[----:B------:R-:W-:Y:S01]  /*7480*/  LOP3.LUT R2, R100, 0xff, RZ, 0xc0, !PT ;  /* 0x000000ff64027812 */ /* 0x000fe200078ec0ff */
[----:B------:R-:W-:Y:S01]  /*7490*/  LDSM.16.MT88.4 R104, [R178+0x11800] ;  /* 0x01180000b268783b */ /* 0x000fe20000004200 */
[----:B------:R-:W-:-:S02]  /*74a0*/  LOP3.LUT R0, R0, 0xffff, RZ, 0xc0, !PT ;  /* 0x0000ffff00007812 */ /* 0x000fc400078ec0ff */
[----:B------:R-:W-:Y:S02]  /*74b0*/  ISETP.GE.U32.AND P2, PT, R251, R2, PT ;  /* 0x00000002fb00720c */ /* 0x000fe40003f46070 */
[----:B------:R-:W-:Y:S01]  /*74c0*/  PRMT R2, R11, 0x7610, R2 ;  /* 0x000076100b027816 */ /* 0x000fe20000000002 */
[C---:B------:R-:W-:Y:S01]  /*74d0*/  HMMA.16816.F32 R84, R112.reuse, R88, R128 ;  /* 0x000000587054723c */ /* 0x040fe20000001880 */
[----:B------:R-:W-:Y:S02]  /*74e0*/  @!P3 PRMT R136, R10, 0x5410, RZ ;  /* 0x000054100a88b816 */ /* 0x000fe400000000ff */
[----:B------:R-:W-:Y:S02]  /*74f0*/  ISETP.GE.U32.AND P3, PT, R251, R0, PT ;  /* 0x00000000fb00720c */ /* 0x000fe40003f66070 */
[----:B------:R1:W2:Y:S01]  /*7500*/  LDL.LU.S16 R0, [R1+0x2c] ;  /* 0x00002c0001007983 */ /* 0x0002a20000300600 */
[----:B------:R-:W-:Y:S01]  /*7510*/  @!P1 PRMT R119, R2, 0x5410, RZ ;  /* 0x0000541002779816 */ /* 0x000fe200000000ff */
[----:B------:R-:W-:Y:S01]  /*7520*/  IMAD.MOV.U32 R224, RZ, RZ, R225 ;  /* 0x000000ffffe07224 */ /* 0x000fe200078e00e1 */
[----:B------:R-:W-:Y:S01]  /*7530*/  HMMA.16816.F32 R80, R112, R82, R108 ;  /* 0x000000527050723c */ /* 0x000fe2000000186c */
[----:B------:R1:W3:Y:S01]  /*7540*/  LDL.LU.S16 R2, [R1+0x34] ;  /* 0x0000340001027983 */ /* 0x0002e20000300600 */
[----:B------:R-:W-:-:S02]  /*7550*/  IMAD.MOV.U32 R225, RZ, RZ, R226 ;  /* 0x000000ffffe17224 */ /* 0x000fc400078e00e2 */
[----:B------:R-:W-:Y:S01]  /*7560*/  IMAD.MOV.U32 R226, RZ, RZ, R227 ;  /* 0x000000ffffe27224 */ /* 0x000fe200078e00e3 */
[----:B------:R1:W4:Y:S01]  /*7570*/  LDL.LU.S16 R10, [R1+0x30] ;  /* 0x00003000010a7983 */ /* 0x0003220000300600 */
[----:B------:R-:W-:Y:S02]  /*7580*/  IMAD.MOV.U32 R227, RZ, RZ, R228 ;  /* 0x000000ffffe37224 */ /* 0x000fe400078e00e4 */
[----:B------:R-:W-:Y:S02]  /*7590*/  IMAD.MOV.U32 R228, RZ, RZ, R236 ;  /* 0x000000ffffe47224 */ /* 0x000fe400078e00ec */
[----:B------:R-:W-:Y:S01]  /*75a0*/  IMAD.MOV.U32 R221, RZ, RZ, R222 ;  /* 0x000000ffffdd7224 */ /* 0x000fe200078e00de */
[----:B------:R-:W-:Y:S01]  /*75b0*/  ISETP.GE.U32.AND P5, PT, R251, R4, PT ;  /* 0x00000004fb00720c */ /* 0x000fe20003fa6070 */
[----:B------:R-:W-:Y:S01]  /*75c0*/  IMAD.MOV.U32 R236, RZ, RZ, R176 ;  /* 0x000000ffffec7224 */ /* 0x000fe200078e00b0 */
[----:B------:R-:W-:Y:S01]  /*75d0*/  HMMA.16816.F32 R72, R112, R74, R96 ;  /* 0x0000004a7048723c */ /* 0x000fe20000001860 */
[----:B------:R-:W-:-:S02]  /*75e0*/  IMAD.MOV.U32 R222, RZ, RZ, R21 ;  /* 0x000000ffffde7224 */ /* 0x000fc400078e0015 */
[----:B------:R-:W-:Y:S01]  /*75f0*/  IMAD.MOV.U32 R223, RZ, RZ, R20 ;  /* 0x000000ffffdf7224 */ /* 0x000fe200078e0014 */
[----:B--2---:R-:W-:Y:S01]  /*7600*/  @!P0 HADD2 R0, -R118.H0_H0, -RZ.H0_H0 ;  /* 0xa00000ff76008230 */ /* 0x004fe20000000900 */
[----:B------:R-:W-:-:S03]  /*7610*/  ISETP.GE.U32.AND P1, PT, R251, R5, PT ;  /* 0x00000005fb00720c */ /* 0x000fc60003f26070 */
[----:B------:R-:W-:Y:S01]  /*7620*/  HMMA.16816.F32 R88, R112, R90, R132 ;  /* 0x0000005a7058723c */ /* 0x000fe20000001884 */
[----:B------:R-:W2:Y:S01]  /*7630*/  LDSM.16.MT88.4 R96, [R177+0x11800] ;  /* 0x01180000b160783b */ /* 0x000ea20000004200 */
[----:B---3--:R-:W-:Y:S01]  /*7640*/  @!P6 HADD2 R2, -R117.H0_H0, -RZ.H0_H0 ;  /* 0xa00000ff7502e230 */ /* 0x008fe20000000900 */
[----:B------:R-:W-:Y:S02]  /*7650*/  PRMT R9, R0, 0x7610, R9 ;  /* 0x0000761000097816 */ /* 0x000fe40000000009 */
[----:B------:R-:W-:Y:S01]  /*7660*/  SHF.R.U32.HI R0, RZ, 0x10, R100 ;  /* 0x00000010ff007819 */ /* 0x000fe20000011664 */
[----:B----4-:R-:W-:Y:S01]  /*7670*/  @!P2 HADD2 R10, -R35.H0_H0, -RZ.H0_H0 ;  /* 0xa00000ff230aa230 */ /* 0x010fe20000000900 */
[----:B------:R-:W-:Y:S01]  /*7680*/  PRMT R8, R2, 0x7610, R8 ;  /* 0x0000761002087816 */ /* 0x000fe20000000008 */
[----:B------:R-:W3:Y:S01]  /*7690*/  LDSM.16.MT88.4 R132, [R180+0x11800] ;  /* 0x01180000b484783b */ /* 0x000ee20000004200 */
[----:B------:R-:W-:Y:S02]  /*76a0*/  LOP3.LUT R2, R0, 0xff, RZ, 0xc0, !PT ;  /* 0x000000ff00027812 */ /* 0x000fe400078ec0ff */
[----:B------:R-:W-:-:S02]  /*76b0*/  SHF.R.U32.HI R0, RZ, 0x18, R100 ;  /* 0x00000018ff007819 */ /* 0x000fc40000011664 */
[----:B------:R-:W-:Y:S02]  /*76c0*/  @!P6 PRMT R117, R8, 0x5410, RZ ;  /* 0x000054100875e816 */ /* 0x000fe400000000ff */
[----:B------:R-:W-:Y:S02]  /*76d0*/  ISETP.GE.U32.AND P6, PT, R251, R0, PT ;  /* 0x00000000fb00720c */ /* 0x000fe40003fc6070 */
[----:B------:R1:W4:Y:S04]  /*76e0*/  LDL.LU.S16 R0, [R1+0x5c] ;  /* 0x00005c0001007983 */ /* 0x0003280000300600 */
[----:B------:R1:W5:Y:S04]  /*76f0*/  LDL.LU R176, [R1+0xb4] ;  /* 0x0000b40001b07983 */ /* 0x0003680000300800 */
[----:B------:R1:W5:Y:S04]  /*7700*/  LDL.LU R21, [R1+0xb0] ;  /* 0x0000b00001157983 */ /* 0x0003680000300800 */
[----:B------:R1:W5:Y:S04]  /*7710*/  LDL.LU R20, [R1+0xac] ;  /* 0x0000ac0001147983 */ /* 0x0003680000300800 */
[----:B------:R1:W2:Y:S01]  /*7720*/  LDL.LU.S16 R15, [R1+0x60] ;  /* 0x00006000010f7983 */ /* 0x0002a20000300600 */
[----:B------:R-:W-:-:S02]  /*7730*/  @!P0 PRMT R118, R9, 0x5410, RZ ;  /* 0x0000541009768816 */ /* 0x000fc400000000ff */
[----:B------:R-:W-:Y:S01]  /*7740*/  ISETP.GE.U32.AND P0, PT, R251, R2, PT ;  /* 0x00000002fb00720c */ /* 0x000fe20003f06070 */
[----:B------:R1:W3:Y:S04]  /*7750*/  LDL.LU.S16 R19, [R1+0x74] ;  /* 0x0000740001137983 */ /* 0x0002e80000300600 */
[----:B------:R1:W3:Y:S04]  /*7760*/  LDL.LU.S16 R18, [R1+0x70] ;  /* 0x0000700001127983 */ /* 0x0002e80000300600 */
[----:B------:R1:W3:Y:S04]  /*7770*/  LDL.LU.S16 R17, [R1+0x6c] ;  /* 0x00006c0001117983 */ /* 0x0002e80000300600 */
[----:B------:R1:W3:Y:S01]  /*7780*/  LDL.LU.S16 R16, [R1+0x68] ;  /* 0x0000680001107983 */ /* 0x0002e20000300600 */
[----:B------:R-:W-:-:S02]  /*7790*/  PRMT R4, R10, 0x7610, R4 ;  /* 0x000076100a047816 */ /* 0x000fc40000000004 */
[----:B------:R-:W-:Y:S01]  /*77a0*/  SHF.R.U32.HI R2, RZ, 0x8, R7 ;  /* 0x00000008ff027819 */ /* 0x000fe20000011607 */
[----:B------:R-:W1:Y:S01]  /*77b0*/  LDSM.16.MT88.4 R8, [R179+0x11800] ;  /* 0x01180000b308783b */ /* 0x000e620000004200 */
[----:B------:R-:W-:Y:S01]  /*77c0*/  @!P2 PRMT R35, R4, 0x5410, RZ ;  /* 0x000054100423a816 */ /* 0x000fe200000000ff */
[----:B------:R-:W-:Y:S01]  /*77d0*/  FADD.FTZ R4, R217, R216 ;  /* 0x000000d8d9047221 */ /* 0x000fe20000010000 */
[----:B------:R-:W-:Y:S01]  /*77e0*/  LOP3.LUT R2, R2, 0xffff, RZ, 0xc0, !PT ;  /* 0x0000ffff02027812 */ /* 0x000fe200078ec0ff */
[----:B--2---:R-:W-:-:S05]  /*77f0*/  @!P0 HADD2 R15, -R31.H0_H0, -RZ.H0_H0 ;  /* 0xa00000ff1f0f8230 */ /* 0x004fca0000000900 */
[----:B------:R-:W-:Y:S02]  /*7800*/  PRMT R12, R15, 0x7610, R12 ;  /* 0x000076100f0c7816 */ /* 0x000fe4000000000c */
[----:B------:R2:W2:Y:S01]  /*7810*/  LDL.LU.S16 R15, [R1+0x64] ;  /* 0x00006400010f7983 */ /* 0x0004a20000300600 */
[----:B----4-:R-:W-:-:S05]  /*7820*/  @!P3 HADD2 R0, -R34.H0_H0, -RZ.H0_H0 ;  /* 0xa00000ff2200b230 */ /* 0x010fca0000000900 */
[----:B------:R-:W-:Y:S02]  /*7830*/  PRMT R13, R0, 0x7610, R13 ;  /* 0x00007610000d7816 */ /* 0x000fe4000000000d */
[----:B------:R-:W-:-:S04]  /*7840*/  LOP3.LUT R0, R6, 0xff, RZ, 0xc0, !PT ;  /* 0x000000ff06007812 */ /* 0x000fc800078ec0ff */
[----:B------:R-:W-:Y:S01]  /*7850*/  ISETP.GE.U32.AND P2, PT, R251, R0, PT ;  /* 0x00000000fb00720c */ /* 0x000fe20003f46070 */
[----:B------:R-:W-:Y:S01]  /*7860*/  FADD.FTZ R0, R215, R214 ;  /* 0x000000d6d7007221 */ /* 0x000fe20000010000 */
[----:B------:R-:W-:Y:S02]  /*7870*/  @!P3 PRMT R34, R13, 0x5410, RZ ;  /* 0x000054100d22b816 */ /* 0x000fe400000000ff */
[----:B------:R-:W-:Y:S01]  /*7880*/  ISETP.GE.U32.AND P3, PT, R251, R2, PT ;  /* 0x00000002fb00720c */ /* 0x000fe20003f66070 */
[----:B------:R-:W-:Y:S02]  /*7890*/  FADD.FTZ R0, R218, R0 ;  /* 0x00000000da007221 */ /* 0x000fe40000010000 */
[----:B------:R-:W-:Y:S02]  /*78a0*/  FADD.FTZ R2, R219, R4 ;  /* 0x00000004db027221 */ /* 0x000fe40000010000 */
[----:B------:R-:W-:Y:S02]  /*78b0*/  FADD.FTZ R0, R232, R0 ;  /* 0x00000000e8007221 */ /* 0x000fe40000010000 */
[----:B------:R-:W-:-:S02]  /*78c0*/  FADD.FTZ R2, R233, R2 ;  /* 0x00000002e9027221 */ /* 0x000fc40000010000 */
[----:B------:R-:W-:Y:S02]  /*78d0*/  FADD.FTZ R0, R220, R0 ;  /* 0x00000000dc007221 */ /* 0x000fe40000010000 */
[----:B------:R-:W-:Y:S02]  /*78e0*/  FADD.FTZ R2, R221, R2 ;  /* 0x00000002dd027221 */ /* 0x000fe40000010000 */
[----:B------:R-:W-:Y:S02]  /*78f0*/  FADD.FTZ R0, R222, R0 ;  /* 0x00000000de007221 */ /* 0x000fe40000010000 */
[----:B------:R-:W-:Y:S02]  /*7900*/  FADD.FTZ R2, R223, R2 ;  /* 0x00000002df027221 */ /* 0x000fe40000010000 */
[----:B------:R-:W-:Y:S02]  /*7910*/  FADD.FTZ R0, R224, R0 ;  /* 0x00000000e0007221 */ /* 0x000fe40000010000 */
[----:B------:R-:W-:Y:S01]  /*7920*/  FADD.FTZ R2, R225, R2 ;  /* 0x00000002e1027221 */ /* 0x000fe20000010000 */
[----:B---3--:R-:W-:Y:S01]  /*7930*/  @!P3 HADD2 R17, -R28.H0_H0, -RZ.H0_H0 ;  /* 0xa00000ff1c11b230 */ /* 0x008fe20000000900 */
[----:B------:R-:W-:-:S02]  /*7940*/  FADD.FTZ R0, R226, R0 ;  /* 0x00000000e2007221 */ /* 0x000fc40000010000 */
[----:B------:R-:W-:Y:S02]  /*7950*/  FADD.FTZ R2, R227, R2 ;  /* 0x00000002e3027221 */ /* 0x000fe40000010000 */
[----:B------:R-:W-:Y:S01]  /*7960*/  FADD.FTZ R0, R228, R0 ;  /* 0x00000000e4007221 */ /* 0x000fe20000010000 */
[----:B------:R-:W-:Y:S01]  /*7970*/  PRMT R4, R17, 0x7610, R4 ;  /* 0x0000761011047816 */ /* 0x000fe20000000004 */
[----:B------:R-:W-:Y:S01]  /*7980*/  FADD.FTZ R2, R229, R2 ;  /* 0x00000002e5027221 */ /* 0x000fe20000010000 */
[----:B------:R-:W-:Y:S01]  /*7990*/  @!P0 PRMT R31, R12, 0x5410, RZ ;  /* 0x000054100c1f8816 */ /* 0x000fe200000000ff */
[----:B------:R-:W-:Y:S01]  /*79a0*/  FADD.FTZ R0, R230, R0 ;  /* 0x00000000e6007221 */ /* 0x000fe20000010000 */
[----:B------:R-:W-:Y:S01]  /*79b0*/  LEA R12, P0, R235, c[0x0][0x1f8], 0x1 ;  /* 0x00007e00eb0c7a11 */ /* 0x000fe200078008ff */
[----:B------:R-:W-:Y:S01]  /*79c0*/  FADD.FTZ R2, R231, R2 ;  /* 0x00000002e7027221 */ /* 0x000fe20000010000 */
[----:B------:R-:W-:Y:S01]  /*79d0*/  @!P3 PRMT R28, R4, 0x5410, RZ ;  /* 0x00005410041cb816 */ /* 0x000fe200000000ff */
[----:B------:R-:W-:-:S02]  /*79e0*/  IMAD.MOV.U32 R4, RZ, RZ, c[0x0][0x228] ;  /* 0x00008a00ff047624 */ /* 0x000fc400078e00ff */
[----:B------:R-:W-:Y:S01]  /*79f0*/  FADD.FTZ R0, R244, R0 ;  /* 0x00000000f4007221 */ /* 0x000fe20000010000 */
[----:B------:R-:W-:Y:S01]  /*7a00*/  LEA.HI.X R13, R235, c[0x0][0x1fc], R234, 0x1, P0 ;  /* 0x00007f00eb0d7a11 */ /* 0x000fe200000f0cea */
[----:B------:R-:W-:Y:S02]  /*7a10*/  FADD.FTZ R2, R245, R2 ;  /* 0x00000002f5027221 */ /* 0x000fe40000010000 */
[----:B------:R-:W-:Y:S02]  /*7a20*/  IMAD.SHL.U32 R4, R4, 0x8, RZ ;  /* 0x0000000804047824 */ /* 0x000fe400078e00ff */
[----:B------:R-:W-:Y:S02]  /*7a30*/  FADD.FTZ R0, R246, R0 ;  /* 0x00000000f6007221 */ /* 0x000fe40000010000 */
[----:B------:R-:W-:Y:S02]  /*7a40*/  FADD.FTZ R2, R247, R2 ;  /* 0x00000002f7027221 */ /* 0x000fe40000010000 */
[----:B------:R-:W-:Y:S01]  /*7a50*/  FADD.FTZ R0, R236, R0 ;  /* 0x00000000ec007221 */ /* 0x000fe20000010000 */
[----:B------:R-:W-:Y:S01]  /*7a60*/  @!P6 HADD2 R19, -R30.H0_H0, -RZ.H0_H0 ;  /* 0xa00000ff1e13e230 */ /* 0x000fe20000000900 */
[----:B------:R-:W-:Y:S01]  /*7a70*/  FADD.FTZ R2, R237, R2 ;  /* 0x00000002ed027221 */ /* 0x000fe20000010000 */
[----:B------:R-:W-:Y:S01]  /*7a80*/  @!P5 HADD2 R18, -R29.H0_H0, -RZ.H0_H0 ;  /* 0xa00000ff1d12d230 */ /* 0x000fe20000000900 */
[----:B------:R-:W-:Y:S01]  /*7a90*/  STG.E.U16 [R12.64], R157 ;  /* 0x0000009d0c007986 */ /* 0x000fe2000c101508 */
[----:B------:R-:W-:Y:S01]  /*7aa0*/  @!P2 HADD2 R16, -R23.H0_H0, -RZ.H0_H0 ;  /* 0xa00000ff1710a230 */ /* 0x000fe20000000900 */
[----:B------:R-:W-:-:S02]  /*7ab0*/  FADD.FTZ R0, R238, R0 ;  /* 0x00000000ee007221 */ /* 0x000fc40000010000 */
[----:B------:R-:W-:Y:S01]  /*7ac0*/  STG.E.U16 [R12.64+0x2], R158 ;  /* 0x0000029e0c007986 */ /* 0x000fe2000c101508 */
[----:B------:R-:W-:Y:S01]  /*7ad0*/  FADD.FTZ R2, R239, R2 ;  /* 0x00000002ef027221 */ /* 0x000fe20000010000 */
[----:B------:R-:W-:Y:S01]  /*7ae0*/  PRMT R14, R19, 0x7610, R14 ;  /* 0x00007610130e7816 */ /* 0x000fe2000000000e */
[----:B------:R-:W-:Y:S01]  /*7af0*/  FADD.FTZ R0, R240, R0 ;  /* 0x00000000f0007221 */ /* 0x000fe20000010000 */
[----:B------:R-:W-:Y:S01]  /*7b00*/  PRMT R7, R18, 0x7610, R7 ;  /* 0x0000761012077816 */ /* 0x000fe20000000007 */
[----:B------:R-:W-:Y:S01]  /*7b10*/  FADD.FTZ R2, R241, R2 ;  /* 0x00000002f1027221 */ /* 0x000fe20000010000 */
[----:B------:R-:W-:Y:S01]  /*7b20*/  PRMT R6, R16, 0x7610, R6 ;  /* 0x0000761010067816 */ /* 0x000fe20000000006 */
[----:B------:R-:W-:Y:S01]  /*7b30*/  FADD.FTZ R236, R242, R0 ;  /* 0x00000000f2ec7221 */ /* 0x000fe20000010000 */
[----:B------:R-:W-:Y:S01]  /*7b40*/  @!P6 PRMT R30, R14, 0x5410, RZ ;  /* 0x000054100e1ee816 */ /* 0x000fe200000000ff */
[----:B------:R-:W-:Y:S01]  /*7b50*/  FADD.FTZ R240, R243, R2 ;  /* 0x00000002f3f07221 */ /* 0x000fe20000010000 */
[----:B------:R-:W-:-:S02]  /*7b60*/  @!P5 PRMT R29, R7, 0x5410, RZ ;  /* 0x00005410071dd816 */ /* 0x000fc400000000ff */
[----:B------:R-:W-:Y:S01]  /*7b70*/  @!P2 PRMT R23, R6, 0x5410, RZ ;  /* 0x000054100617a816 */ /* 0x000fe200000000ff */
[----:B------:R-:W-:Y:S04]  /*7b80*/  STL [R1+0x14], R236 ;  /* 0x000014ec01007387 */ /* 0x000fe80000100800 */
[----:B------:R-:W-:Y:S01]  /*7b90*/  STL [R1+0x10], R240 ;  /* 0x000010f001007387 */ /* 0x000fe20000100800 */
[C---:B------:R-:W-:Y:S08]  /*7ba0*/  HMMA.16816.F32 R92, R112.reuse, R96, R144 ;  /* 0x00000060705c723c */ /* 0x040ff00000001890 */
[C---:B------:R-:W-:Y:S08]  /*7bb0*/  HMMA.16816.F32 R100, R112.reuse, R104, R160 ;  /* 0x000000687064723c */ /* 0x040ff000000018a0 */
[C---:B------:R-:W-:Y:S08]  /*7bc0*/  HMMA.16816.F32 R128, R112.reuse, R132, R196 ;  /* 0x000000847080723c */ /* 0x040ff000000018c4 */
[C---:B------:R-:W-:Y:S08]  /*7bd0*/  HMMA.16816.F32 R96, R112.reuse, R98, R148 ;  /* 0x000000627060723c */ /* 0x040ff00000001894 */
[C---:B------:R-:W-:Y:S08]  /*7be0*/  HMMA.16816.F32 R104, R112.reuse, R106, R172 ;  /* 0x0000006a7068723c */ /* 0x040ff000000018ac */
[C---:B------:R-:W-:Y:S08]  /*7bf0*/  HMMA.16816.F32 R132, R112.reuse, R134, R192 ;  /* 0x000000867084723c */ /* 0x040ff000000018c0 */
[C---:B-1----:R-:W-:Y:S08]  /*7c00*/  HMMA.16816.F32 R108, R112.reuse, R8, R200 ;  /* 0x00000008706c723c */ /* 0x042ff000000018c8 */
[----:B------:R-:W-:Y:S01]  /*7c10*/  HMMA.16816.F32 R112, R112, R10, R24 ;  /* 0x0000000a7070723c */ /* 0x000fe20000001818 */
[----:B--2---:R-:W-:-:S05]  /*7c20*/  @!P1 HADD2 R15, -R22.H0_H0, -RZ.H0_H0 ;  /* 0xa00000ff160f9230 */ /* 0x004fca0000000900 */
[----:B------:R-:W-:-:S04]  /*7c30*/  PRMT R5, R15, 0x7610, R5 ;  /* 0x000076100f057816 */ /* 0x000fc80000000005 */
[----:B------:R-:W-:Y:S01]  /*7c40*/  @!P1 PRMT R22, R5, 0x5410, RZ ;  /* 0x0000541005169816 */ /* 0x000fe200000000ff */
[----:B------:R-:W-:-:S05]  /*7c50*/  IMAD.WIDE R4, R4, 0x2, R12 ;  /* 0x0000000204047825 */ /* 0x000fca00078e020c */
[----:B------:R-:W-:Y:S04]  /*7c60*/  STG.E.U16 [R4.64], R167 ;  /* 0x000000a704007986 */ /* 0x000fe8000c101508 */
        /* <DEDUP_REMOVED lines=32> */
[----:B------:R-:W2:Y:S01]  /*7e70*/  LDL R243, [R1+0x20] ;  /* 0x0000200001f37983 */ /* 0x000ea20000100800 */
[----:B------:R-:W-:-:S04]  /*7e80*/  DEPBAR.LE SB0, 0x0 ;  /* 0x000080000000791a */ /* 0x000fc80000000000 */
[----:B------:R-:W4:Y:S04]  /*7e90*/  LDL R241, [R1+0x4c] ;  /* 0x00004c0001f17983 */ /* 0x000f280000100800 */
[----:B---3--:R-:W3:Y:S04]  /*7ea0*/  LDL R237, [R1+0xa8] ;  /* 0x0000a80001ed7983 */ /* 0x008ee80000100800 */
[----:B------:R-:W3:Y:S04]  /*7eb0*/  LDL.64 R246, [R1+0x80] ;  /* 0x0000800001f67983 */ /* 0x000ee80000100a00 */
[----:B------:R-:W3:Y:S04]  /*7ec0*/  LDL.64 R238, [R1+0x90] ;  /* 0x0000900001ee7983 */ /* 0x000ee80000100a00 */
[----:B------:R-:W3:Y:S04]  /*7ed0*/  LDL.64 R230, [R1+0x38] ;  /* 0x0000380001e67983 */ /* 0x000ee80000100a00 */
[----:B------:R-:W3:Y:S04]  /*7ee0*/  LDL R245, [R1+0x48] ;  /* 0x0000480001f57983 */ /* 0x000ee80000100800 */
[----:B------:R-:W3:Y:S04]  /*7ef0*/  LDL R242, [R1+0x9c] ;  /* 0x00009c0001f27983 */ /* 0x000ee80000100800 */
[----:B------:R-:W-:Y:S01]  /*7f00*/  BAR.SYNC.DEFER_BLOCKING 0x0 ;  /* 0x0000000000007b1d */ /* 0x000fe20000010000 */
[----:B--2---:R-:W-:-:S02]  /*7f10*/  IADD3 R223, R243, -0x2, RZ ;  /* 0xfffffffef3df7810 */ /* 0x004fc40007ffe0ff */
[----:B----4-:R-:W-:Y:S01]  /*7f20*/  ISETP.GE.AND P1, PT, R241, c[0x0][0x220], PT ;  /* 0x00008800f1007a0c */ /* 0x010fe20003f26270 */
[----:B------:R-:W-:Y:S01]  /*7f30*/  IMAD.MOV.U32 R241, RZ, RZ, c[0x0][0x1a0] ;  /* 0x00006800fff17624 */ /* 0x000fe200078e00ff */
[----:B------:R-:W-:Y:S01]  /*7f40*/  SHF.R.S32.HI R2, RZ, 0x1f, R223 ;  /* 0x0000001fff027819 */ /* 0x000fe200000114df */
[----:B---3--:R-:W-:Y:S02]  /*7f50*/  IMAD R0, R237, R223, RZ ;  /* 0x000000dfed007224 */ /* 0x008fe400078e02ff */
[----:B------:R-:W-:Y:S02]  /*7f60*/  IMAD.SHL.U32 R241, R241, 0x40, RZ ;  /* 0x00000040f1f17824 */ /* 0x000fe400078e00ff */
[----:B------:R-:W-:Y:S02]  /*7f70*/  IMAD.MOV.U32 R5, RZ, RZ, R247 ;  /* 0x000000ffff057224 */ /* 0x000fe400078e00f7 */
[----:B------:R-:W-:Y:S01]  /*7f80*/  IMAD.MOV.U32 R4, RZ, RZ, R238 ;  /* 0x000000ffff047224 */ /* 0x000fe200078e00ee */
[----:B------:R-:W-:-:S03]  /*7f90*/  ISETP.GE.AND P3, PT, R230, c[0x0][0x220], PT ;  /* 0x00008800e6007a0c */ /* 0x000fc60003f66270 */
[----:B------:R-:W-:Y:S01]  /*7fa0*/  IMAD.WIDE.U32 R4, R223, R241, R4 ;  /* 0x000000f1df047225 */ /* 0x000fe200078e0004 */
[----:B------:R-:W-:-:S03]  /*7fb0*/  ISETP.GE.AND P2, PT, R245, c[0x0][0x220], PT ;  /* 0x00008800f5007a0c */ /* 0x000fc60003f46270 */
[----:B------:R-:W-:Y:S02]  /*7fc0*/  IMAD R0, R2, R241, R0 ;  /* 0x000000f102007224 */ /* 0x000fe400078e0200 */
[----:B------:R-:W-:-:S04]  /*7fd0*/  IMAD.MOV.U32 R241, RZ, RZ, c[0x0][0x1a0] ;  /* 0x00006800fff17624 */ /* 0x000fc800078e00ff */
[----:B------:R-:W-:Y:S01]  /*7fe0*/  IMAD.SHL.U32 R241, R241, 0x10, RZ ;  /* 0x00000010f1f17824 */ /* 0x000fe200078e00ff */
[C---:B------:R-:W-:Y:S01]  /*7ff0*/  @!P1 LEA R28, P4, R4.reuse, c[0x0][0x170], 0x1 ;  /* 0x00005c00041c9a11 */ /* 0x040fe200078808ff */
[----:B------:R-:W-:Y:S01]  /*8000*/  IMAD.IADD R0, R5, 0x1, R0 ;  /* 0x0000000105007824 */ /* 0x000fe200078e0200 */
[C---:B------:R-:W-:Y:S02]  /*8010*/  @!P3 LEA R32, P6, R4.reuse, c[0x0][0x170], 0x1 ;  /* 0x00005c000420ba11 */ /* 0x040fe400078c08ff */
[----:B------:R-:W-:Y:S02]  /*8020*/  IADD3 R2, P0, R241, R4, RZ ;  /* 0x00000004f1027210 */ /* 0x000fe40007f1e0ff */
[C---:B------:R-:W-:Y:S02]  /*8030*/  @!P2 LEA R30, P5, R4.reuse, c[0x0][0x170], 0x1 ;  /* 0x00005c00041eaa11 */ /* 0x040fe400078a08ff */
[C-C-:B------:R-:W-:Y:S02]  /*8040*/  @!P3 LEA.HI.X R33, R4.reuse, c[0x0][0x174], R0.reuse, 0x1, P6 ;  /* 0x00005d000421ba11 */ /* 0x140fe400030f0c00 */
[----:B------:R-:W-:-:S02]  /*8050*/  @!P2 LEA.HI.X R31, R4, c[0x0][0x174], R0, 0x1, P5 ;  /* 0x00005d00041faa11 */ /* 0x000fc400028f0c00 */
[--C-:B------:R-:W-:Y:S01]  /*8060*/  @!P1 LEA.HI.X R29, R4, c[0x0][0x174], R0.reuse, 0x1, P4 ;  /* 0x00005d00041d9a11 */ /* 0x100fe200020f0c00 */
[----:B------:R-:W-:Y:S01]  /*8070*/  IMAD.X R4, R242, 0x1, R0, P0 ;  /* 0x00000001f2047824 */ /* 0x000fe200000e0600 */
[C---:B------:R-:W-:Y:S02]  /*8080*/  @!P3 LEA R26, P5, R2.reuse, c[0x0][0x170], 0x1 ;  /* 0x00005c00021aba11 */ /* 0x040fe400078a08ff */
[----:B------:R-:W-:Y:S02]  /*8090*/  IADD3 R0, P6, R241, R2, RZ ;  /* 0x00000002f1007210 */ /* 0x000fe40007fde0ff */
[C---:B------:R-:W-:Y:S02]  /*80a0*/  @!P2 LEA R22, P0, R2.reuse, c[0x0][0x170], 0x1 ;  /* 0x00005c000216aa11 */ /* 0x040fe400078008ff */
[C---:B------:R-:W-:Y:S01]  /*80b0*/  @!P1 LEA R18, P4, R2.reuse, c[0x0][0x170], 0x1 ;  /* 0x00005c0002129a11 */ /* 0x040fe200078808ff */
[----:B------:R-:W-:Y:S01]  /*80c0*/  @P3 STS.128 [R188+0xc000], RZ ;  /* 0x00c000ffbc003388 */ /* 0x000fe20000000c00 */
[----:B------:R-:W-:-:S02]  /*80d0*/  @!P3 LEA.HI.X R27, R2, c[0x0][0x174], R4, 0x1, P5 ;  /* 0x00005d00021bba11 */ /* 0x000fc400028f0c04 */
[C-C-:B------:R-:W-:Y:S01]  /*80e0*/  @!P2 LEA.HI.X R23, R2.reuse, c[0x0][0x174], R4.reuse, 0x1, P0 ;  /* 0x00005d000217aa11 */ /* 0x140fe200000f0c04 */
[----:B------:R-:W-:Y:S01]  /*80f0*/  @!PT LDS RZ, [RZ] ;  /* 0x00000000fffff984 */ /* 0x000fe20000000800 */
[----:B------:R-:W-:Y:S01]  /*8100*/  @!PT LDS RZ, [RZ] ;  /* 0x00000000fffff984 */ /* 0x000fe20000000800 */
[----:B------:R-:W-:Y:S01]  /*8110*/  @!PT LDS RZ, [RZ] ;  /* 0x00000000fffff984 */ /* 0x000fe20000000800 */
[----:B------:R1:W-:Y:S01]  /*8120*/  @!P3 LDGSTS.E.BYPASS.LTC128B.128 [R188+0xc000], [R32.64] ;  /* 0x0c00000020bcbfae */ /* 0x0003e2000b901d48 */
[--C-:B------:R-:W-:Y:S01]  /*8130*/  @!P1 LEA.HI.X R19, R2, c[0x0][0x174], R4.reuse, 0x1, P4 ;  /* 0x00005d0002139a11 */ /* 0x100fe200020f0c04 */
[----:B------:R-:W-:Y:S02]  /*8140*/  IMAD.X R4, R242, 0x1, R4, P6 ;  /* 0x00000001f2047824 */ /* 0x000fe400030e0604 */
[----:B------:R-:W-:Y:S01]  /*8150*/  @P2 STS.128 [R188+0xe000], RZ ;  /* 0x00e000ffbc002388 */ /* 0x000fe20000000c00 */
[C---:B------:R-:W-:Y:S02]  /*8160*/  @!P3 LEA R24, P5, R0.reuse, c[0x0][0x170], 0x1 ;  /* 0x00005c000018ba11 */ /* 0x040fe400078a08ff */
[----:B------:R-:W-:Y:S01]  /*8170*/  @!P2 LEA R16, P0, R0, c[0x0][0x170], 0x1 ;  /* 0x00005c000010aa11 */ /* 0x000fe200078008ff */
[----:B------:R-:W-:Y:S01]  /*8180*/  @!PT LDS RZ, [RZ] ;  /* 0x00000000fffff984 */ /* 0x000fe20000000800 */
[----:B------:R-:W-:Y:S01]  /*8190*/  @!PT LDS RZ, [RZ] ;  /* 0x00000000fffff984 */ /* 0x000fe20000000800 */
[----:B------:R-:W-:Y:S01]  /*81a0*/  @!PT LDS RZ, [RZ] ;  /* 0x00000000fffff984 */ /* 0x000fe20000000800 */
[----:B------:R2:W-:Y:S01]  /*81b0*/  @!P2 LDGSTS.E.BYPASS.LTC128B.128 [R188+0xe000], [R30.64+0x80] ;  /* 0x0e0000801ebcafae */ /* 0x0005e2000b901d48 */
[----:B------:R-:W-:-:S02]  /*81c0*/  IADD3 R2, P6, R241, R0, RZ ;  /* 0x00000000f1027210 */ /* 0x000fc40007fde0ff */
[C---:B------:R-:W-:Y:S01]  /*81d0*/  @!P1 LEA R10, P4, R0.reuse, c[0x0][0x170], 0x1 ;  /* 0x00005c00000a9a11 */ /* 0x040fe200078808ff */
[----:B------:R-:W-:Y:S01]  /*81e0*/  @P1 STS.128 [R188+0x10000], RZ ;  /* 0x010000ffbc001388 */ /* 0x000fe20000000c00 */
[----:B------:R-:W-:-:S03]  /*81f0*/  @!P3 LEA.HI.X R25, R0, c[0x0][0x174], R4, 0x1, P5 ;  /* 0x00005d000019ba11 */ /* 0x000fc600028f0c04 */
[----:B------:R-:W-:Y:S01]  /*8200*/  @!PT LDS RZ, [RZ] ;  /* 0x00000000fffff984 */ /* 0x000fe20000000800 */
[----:B------:R-:W-:Y:S01]  /*8210*/  @!PT LDS RZ, [RZ] ;  /* 0x00000000fffff984 */ /* 0x000fe20000000800 */
[----:B------:R-:W-:Y:S01]  /*8220*/  @!PT LDS RZ, [RZ] ;  /* 0x00000000fffff984 */ /* 0x000fe20000000800 */
[----:B------:R2:W-:Y:S01]  /*8230*/  @!P1 LDGSTS.E.BYPASS.LTC128B.128 [R188+0x10000], [R28.64+0x100] ;  /* 0x100001001cbc9fae */ /* 0x0005e2000b901d48 */
[----:B------:R-:W-:-:S03]  /*8240*/  @!P2 LEA.HI.X R17, R0, c[0x0][0x174], R4, 0x1, P0 ;  /* 0x00005d000011aa11 */ /* 0x000fc600000f0c04 */
[----:B------:R-:W-:Y:S01]  /*8250*/  @P3 STS.128 [R188+0xc800], RZ ;  /* 0x00c800ffbc003388 */ /* 0x000fe20000000c00 */
[--C-:B------:R-:W-:Y:S01]  /*8260*/  @!P1 LEA.HI.X R11, R0, c[0x0][0x174], R4.reuse, 0x1, P4 ;  /* 0x00005d00000b9a11 */ /* 0x100fe200020f0c04 */
[----:B------:R-:W-:Y:S02]  /*8270*/  IMAD.X R4, R242, 0x1, R4, P6 ;  /* 0x00000001f2047824 */ /* 0x000fe400030e0604 */
[----:B------:R-:W-:Y:S01]  /*8280*/  @!PT LDS RZ, [RZ] ;  /* 0x00000000fffff984 */ /* 0x000fe20000000800 */
[----:B------:R-:W-:Y:S01]  /*8290*/  @!PT LDS RZ, [RZ] ;  /* 0x00000000fffff984 */ /* 0x000fe20000000800 */
[----:B------:R-:W-:Y:S01]  /*82a0*/  @!PT LDS RZ, [RZ] ;  /* 0x00000000fffff984 */ /* 0x000fe20000000800 */
[----:B------:R3:W-:Y:S01]  /*82b0*/  @!P3 LDGSTS.E.BYPASS.LTC128B.128 [R188+0xc800], [R26.64] ;  /* 0x0c8000001abcbfae */ /* 0x0007e2000b901d48 */
[----:B------:R-:W-:-:S03]  /*82c0*/  @!P3 LEA R14, P5, R2, c[0x0][0x170], 0x1 ;  /* 0x00005c00020eba11 */ /* 0x000fc600078a08ff */
[----:B------:R-:W-:Y:S01]  /*82d0*/  @P2 STS.128 [R188+0xe800], RZ ;  /* 0x00e800ffbc002388 */ /* 0x000fe20000000c00 */
[----:B------:R-:W-:-:S03]  /*82e0*/  @!P2 LEA R8, P4, R2, c[0x0][0x170], 0x1 ;  /* 0x00005c000208aa11 */ /* 0x000fc600078808ff */
[----:B------:R-:W-:Y:S01]  /*82f0*/  @!PT LDS RZ, [RZ] ;  /* 0x00000000fffff984 */ /* 0x000fe20000000800 */
[----:B------:R-:W-:Y:S01]  /*8300*/  @!PT LDS RZ, [RZ] ;  /* 0x00000000fffff984 */ /* 0x000fe20000000800 */
[----:B------:R-:W-:Y:S01]  /*8310*/  @!PT LDS RZ, [RZ] ;  /* 0x00000000fffff984 */ /* 0x000fe20000000800 */
[----:B------:R4:W-:Y:S04]  /*8320*/  @!P2 LDGSTS.E.BYPASS.LTC128B.128 [R188+0xe800], [R22.64+0x80] ;  /* 0x0e80008016bcafae */ /* 0x0009e8000b901d48 */
[----:B------:R-:W-:Y:S01]  /*8330*/  @P1 STS.128 [R188+0x10800], RZ ;  /* 0x010800ffbc001388 */ /* 0x000fe20000000c00 */
[----:B------:R-:W-:-:S03]  /*8340*/  @!P1 LEA R6, P0, R2, c[0x0][0x170], 0x1 ;  /* 0x00005c0002069a11 */ /* 0x000fc600078008ff */
[----:B------:R-:W-:Y:S01]  /*8350*/  @!PT LDS RZ, [RZ] ;  /* 0x00000000fffff984 */ /* 0x000fe20000000800 */
[----:B------:R-:W-:Y:S01]  /*8360*/  @!PT LDS RZ, [RZ] ;  /* 0x00000000fffff984 */ /* 0x000fe20000000800 */
[----:B------:R-:W-:Y:S01]  /*8370*/  @!PT LDS RZ, [RZ] ;  /* 0x00000000fffff984 */ /* 0x000fe20000000800 */
[----:B------:R1:W-:Y:S01]  /*8380*/  @!P1 LDGSTS.E.BYPASS.LTC128B.128 [R188+0x10800], [R18.64+0x100] ;  /* 0x1080010012bc9fae */ /* 0x0003e2000b901d48 */
[----:B------:R-:W-:-:S03]  /*8390*/  @!P3 LEA.HI.X R15, R2, c[0x0][0x174], R4, 0x1, P5 ;  /* 0x00005d00020fba11 */ /* 0x000fc600028f0c04 */
[----:B------:R-:W-:Y:S01]  /*83a0*/  @P3 STS.128 [R188+0xd000], RZ ;  /* 0x00d000ffbc003388 */ /* 0x000fe20000000c00 */
[----:B------:R-:W-:-:S03]  /*83b0*/  @!P2 LEA.HI.X R9, R2, c[0x0][0x174], R4, 0x1, P4 ;  /* 0x00005d000209aa11 */ /* 0x000fc600020f0c04 */
[----:B------:R-:W-:Y:S01]  /*83c0*/  @!PT LDS RZ, [RZ] ;  /* 0x00000000fffff984 */ /* 0x000fe20000000800 */
[----:B------:R-:W-:Y:S01]  /*83d0*/  @!PT LDS RZ, [RZ] ;  /* 0x00000000fffff984 */ /* 0x000fe20000000800 */
[----:B------:R-:W-:Y:S01]  /*83e0*/  @!PT LDS RZ, [RZ] ;  /* 0x00000000fffff984 */ /* 0x000fe20000000800 */
[----:B------:R3:W-:Y:S04]  /*83f0*/  @!P3 LDGSTS.E.BYPASS.LTC128B.128 [R188+0xd000], [R24.64] ;  /* 0x0d00000018bcbfae */ /* 0x0007e8000b901d48 */
        /* <DEDUP_REMOVED lines=26> */
[----:B-----5:R-:W-:Y:S04]  /*85a0*/  LDSM.16.M88.4 R136, [R176+0x6800] ;  /* 0x00680000b088783b */ /* 0x020fe80000000200 */
[----:B-1----:R-:W-:Y:S04]  /*85b0*/  LDSM.16.M88.4 R16, [R176+0x6000] ;  /* 0x00600000b010783b */ /* 0x002fe80000000200 */
[----:B------:R-:W-:Y:S04]  /*85c0*/  LDSM.16.M88.4 R32, [R176+0x7000] ;  /* 0x00700000b020783b */ /* 0x000fe80000000200 */
[----:B--2---:R-:W-:Y:S04]  /*85d0*/  LDSM.16.M88.4 R28, [R176+0x7800] ;  /* 0x00780000b01c783b */ /* 0x004fe80000000200 */
[----:B---3--:R-:W1:Y:S04]  /*85e0*/  LDSM.16.M88.4 R8, [R184] ;  /* 0x00000000b808783b */ /* 0x008e680000000200 */
[----:B------:R-:W-:Y:S04]  /*85f0*/  LDSM.16.M88.4 R172, [R183+0x800] ;  /* 0x00080000b7ac783b */ /* 0x000fe80000000200 */
[----:B----4-:R-:W2:Y:S04]  /*8600*/  LDSM.16.M88.4 R4, [R185] ;  /* 0x00000000b904783b */ /* 0x010ea80000000200 */
[----:B------:R-:W3:Y:S04]  /*8610*/  LDSM.16.M88.4 R152, [R183] ;  /* 0x00000000b798783b */ /* 0x000ee80000000200 */
[----:B------:R-:W4:Y:S04]  /*8620*/  LDSM.16.M88.4 R192, [R183+0x1000] ;  /* 0x00100000b7c0783b */ /* 0x000f280000000200 */
[----:B------:R-:W2:Y:S04]  /*8630*/  LDSM.16.M88.4 R196, [R183+0x1800] ;  /* 0x00180000b7c4783b */ /* 0x000ea80000000200 */
[----:B------:R-:W-:Y:S04]  /*8640*/  LDSM.16.M88.4 R24, [R187] ;  /* 0x00000000bb18783b */ /* 0x000fe80000000200 */
[----:B------:R-:W2:Y:S04]  /*8650*/  LDSM.16.M88.4 R200, [R182+0x6800] ;  /* 0x00680000b6c8783b */ /* 0x000ea80000000200 */
[----:B------:R-:W2:Y:S04]  /*8660*/  LDSM.16.M88.4 R204, [R182+0x6000] ;  /* 0x00600000b6cc783b */ /* 0x000ea80000000200 */
[----:B------:R-:W2:Y:S01]  /*8670*/  LDSM.16.M88.4 R208, [R182+0x7000] ;  /* 0x00700000b6d0783b */ /* 0x000ea20000000200 */
[C---:B-1----:R-:W-:Y:S03]  /*8680*/  HMMA.16816.F32 R148, R8.reuse, R136, RZ ;  /* 0x000000880894723c */ /* 0x042fe600000018ff */
[----:B------:R-:W-:Y:S04]  /*8690*/  LDSM.16.M88.4 R212, [R183+0x5800] ;  /* 0x00580000b7d4783b */ /* 0x000fe80000000200 */
[----:B------:R-:W1:Y:S01]  /*86a0*/  S2R R242, SR_TID.X ;  /* 0x0000000000f27919 */ /* 0x000e620000002100 */
[C---:B------:R-:W-:Y:S03]  /*86b0*/  HMMA.16816.F32 R140, R8.reuse, R16, RZ ;  /* 0x00000010088c723c */ /* 0x040fe600000018ff */
[----:B------:R-:W0:Y:S05]  /*86c0*/  LDGDEPBAR ;  /* 0x00000000000079af */ /* 0x000e2a0000000000 */
[C---:B------:R-:W-:Y:S08]  /*86d0*/  HMMA.16816.F32 R156, R8.reuse, R138, RZ ;  /* 0x0000008a089c723c */ /* 0x040ff000000018ff */
[C---:B------:R-:W-:Y:S08]  /*86e0*/  HMMA.16816.F32 R144, R8.reuse, R18, RZ ;  /* 0x000000120890723c */ /* 0x040ff000000018ff */
[C---:B------:R-:W-:Y:S08]  /*86f0*/  HMMA.16816.F32 R164, R8.reuse, R32, RZ ;  /* 0x0000002008a4723c */ /* 0x040ff000000018ff */
[C---:B------:R-:W-:Y:S08]  /*8700*/  HMMA.16816.F32 R168, R8.reuse, R34, RZ ;  /* 0x0000002208a8723c */ /* 0x040ff000000018ff */
[C---:B------:R-:W-:Y:S08]  /*8710*/  HMMA.16816.F32 R160, R8.reuse, R28, RZ ;  /* 0x0000001c08a0723c */ /* 0x040ff000000018ff */
[----:B------:R-:W-:Y:S08]  /*8720*/  HMMA.16816.F32 R28, R8, R30, RZ ;  /* 0x0000001e081c723c */ /* 0x000ff000000018ff */
[C---:B--2---:R-:W-:Y:S08]  /*8730*/  HMMA.16816.F32 R136, R4.reuse, R172, R148 ;  /* 0x000000ac0488723c */ /* 0x044ff00000001894 */
[C---:B---3--:R-:W-:Y:S08]  /*8740*/  HMMA.16816.F32 R16, R4.reuse, R152, R140 ;  /* 0x000000980410723c */ /* 0x048ff0000000188c */
[C---:B------:R-:W-:Y:S08]  /*8750*/  HMMA.16816.F32 R32, R4.reuse, R174, R156 ;  /* 0x000000ae0420723c */ /* 0x040ff0000000189c */
[C---:B------:R-:W-:Y:S01]  /*8760*/  HMMA.16816.F32 R8, R4.reuse, R154, R144 ;  /* 0x0000009a0408723c */ /* 0x040fe20000001890 */
[----:B------:R-:W2:Y:S04]  /*8770*/  LDSM.16.M88.4 R152, [R182+0x7800] ;  /* 0x00780000b698783b */ /* 0x000ea80000000200 */
[----:B------:R-:W-:Y:S03]  /*8780*/  LDSM.16.M88.4 R144, [R181+0x800] ;  /* 0x00080000b590783b */ /* 0x000fe60000000200 */
[C---:B----4-:R-:W-:Y:S08]  /*8790*/  HMMA.16816.F32 R140, R4.reuse, R192, R164 ;  /* 0x000000c0048c723c */ /* 0x050ff000000018a4 */
[C---:B------:R-:W-:Y:S08]  /*87a0*/  HMMA.16816.F32 R172, R4.reuse, R194, R168 ;  /* 0x000000c204ac723c */ /* 0x040ff000000018a8 */
[C---:B------:R-:W-:Y:S01]  /*87b0*/  HMMA.16816.F32 R192, R4.reuse, R196, R160 ;  /* 0x000000c404c0723c */ /* 0x040fe200000018a0 */
[----:B------:R-:W-:Y:S07]  /*87c0*/  LDSM.16.M88.4 R160, [R181] ;  /* 0x00000000b5a0783b */ /* 0x000fee0000000200 */
[----:B------:R-:W-:Y:S01]  /*87d0*/  HMMA.16816.F32 R168, R4, R198, R28 ;  /* 0x000000c604a8723c */ /* 0x000fe2000000181c */
[----:B------:R-:W3:Y:S04]  /*87e0*/  LDSM.16.M88.4 R4, [R186] ;  /* 0x00000000ba04783b */ /* 0x000ee80000000200 */
[----:B------:R-:W-:Y:S03]  /*87f0*/  LDSM.16.M88.4 R196, [R181+0x1800] ;  /* 0x00180000b5c4783b */ /* 0x000fe60000000200 */
[C---:B------:R-:W-:Y:S08]  /*8800*/  HMMA.16816.F32 R148, R24.reuse, R200, R136 ;  /* 0x000000c81894723c */ /* 0x040ff00000001888 */
[C---:B------:R-:W-:Y:S01]  /*8810*/  HMMA.16816.F32 R136, R24.reuse, R202, R32 ;  /* 0x000000ca1888723c */ /* 0x040fe20000001820 */
[----:B------:R-:W-:Y:S07]  /*8820*/  LDSM.16.M88.4 R200, [R176+0x8800] ;  /* 0x00880000b0c8783b */ /* 0x000fee0000000200 */
[C---:B------:R-:W-:Y:S08]  /*8830*/  HMMA.16816.F32 R156, R24.reuse, R206, R8 ;  /* 0x000000ce189c723c */ /* 0x040ff00000001808 */
[C---:B------:R-:W-:Y:S01]  /*8840*/  HMMA.16816.F32 R32, R24.reuse, R208, R140 ;  /* 0x000000d01820723c */ /* 0x040fe2000000188c */
[----:B------:R-:W4:Y:S07]  /*8850*/  LDSM.16.M88.4 R140, [R181+0x1000] ;  /* 0x00100000b58c783b */ /* 0x000f2e0000000200 */
[C---:B------:R-:W-:Y:S01]  /*8860*/  HMMA.16816.F32 R164, R24.reuse, R204, R16 ;  /* 0x000000cc18a4723c */ /* 0x040fe20000001810 */
[----:B------:R-:W-:Y:S04]  /*8870*/  LDSM.16.M88.4 R16, [R184+0x2000] ;  /* 0x00200000b810783b */ /* 0x000fe80000000200 */
[----:B------:R-:W-:Y:S03]  /*8880*/  LDSM.16.M88.4 R204, [R176+0x9000] ;  /* 0x00900000b0cc783b */ /* 0x000fe60000000200 */
[C---:B------:R-:W-:Y:S01]  /*8890*/  HMMA.16816.F32 R28, R24.reuse, R210, R172 ;  /* 0x000000d2181c723c */ /* 0x040fe200000018ac */
[----:B------:R-:W1:Y:S07]  /*88a0*/  LDSM.16.M88.4 R208, [R176+0x8000] ;  /* 0x00800000b0d0783b */ /* 0x000e6e0000000200 */
[----:B--2---:R-:W-:Y:S08]  /*88b0*/  HMMA.16816.F32 R8, R24, R152, R192 ;  /* 0x000000981808723c */ /* 0x004ff000000018c0 */
[----:B---3--:R-:W-:Y:S08]  /*88c0*/  HMMA.16816.F32 R192, R4, R162, R156 ;  /* 0x000000a204c0723c */ /* 0x008ff0000000189c */
[----:B------:R-:W-:Y:S08]  /*88d0*/  HMMA.16816.F32 R24, R24, R154, R168 ;  /* 0x0000009a1818723c */ /* 0x000ff000000018a8 */
[C---:B------:R-:W-:Y:S08]  /*88e0*/  HMMA.16816.F32 R172, R4.reuse, R160, R164 ;  /* 0x000000a004ac723c */ /* 0x040ff000000018a4 */
[C---:B------:R-:W-:Y:S01]  /*88f0*/  HMMA.16816.F32 R168, R4.reuse, R144, R148 ;  /* 0x0000009004a8723c */ /* 0x040fe20000001894 */
[----:B------:R-:W-:Y:S07]  /*8900*/  LDSM.16.M88.4 R148, [R183+0x2800] ;  /* 0x00280000b794783b */ /* 0x000fee0000000200 */
[C---:B------:R-:W-:Y:S01]  /*8910*/  HMMA.16816.F32 R156, R4.reuse, R146, R136 ;  /* 0x00000092049c723c */ /* 0x040fe20000001888 */
[----:B------:R-:W2:Y:S04]  /*8920*/  LDSM.16.M88.4 R144, [R176+0x9800] ;  /* 0x00980000b090783b */ /* 0x000ea80000000200 */
[----:B------:R-:W-:Y:S03]  /*8930*/  LDSM.16.M88.4 R136, [R183+0x2000] ;  /* 0x00200000b788783b */ /* 0x000fe60000000200 */
[C---:B----4-:R-:W-:Y:S08]  /*8940*/  HMMA.16816.F32 R164, R4.reuse, R140, R32 ;  /* 0x0000008c04a4723c */ /* 0x050ff00000001820 */
[C---:B------:R-:W-:Y:S08]  /*8950*/  HMMA.16816.F32 R160, R4.reuse, R142, R28 ;  /* 0x0000008e04a0723c */ /* 0x040ff0000000181c */
[----:B------:R-:W-:Y:S01]  /*8960*/  HMMA.16816.F32 R152, R4, R196, R8 ;  /* 0x000000c40498723c */ /* 0x000fe20000001808 */
[----:B------:R-:W3:Y:S07]  /*8970*/  LDSM.16.M88.4 R8, [R185+0x2000] ;  /* 0x00200000b908783b */ /* 0x000eee0000000200 */
[----:B-1----:R-:W-:Y:S01]  /*8980*/  HMMA.16816.F32 R28, R16, R210, R192 ;  /* 0x000000d2101c723c */ /* 0x002fe200000018c0 */
[----:B------:R-:W1:Y:S07]  /*8990*/  LDSM.16.M88.4 R192, [R183+0x3000] ;  /* 0x00300000b7c0783b */ /* 0x000e6e0000000200 */
[----:B------:R-:W-:Y:S01]  /*89a0*/  HMMA.16816.F32 R140, R4, R198, R24 ;  /* 0x000000c6048c723c */ /* 0x000fe20000001818 */
[----:B------:R-:W-:Y:S07]  /*89b0*/  LDSM.16.M88.4 R4, [R187+0x2000] ;  /* 0x00200000bb04783b */ /* 0x000fee0000000200 */
[C---:B------:R-:W-:Y:S08]  /*89c0*/  HMMA.16816.F32 R24, R16.reuse, R200, R168 ;  /* 0x000000c81018723c */ /* 0x040ff000000018a8 */
[C---:B------:R-:W-:Y:S01]  /*89d0*/  HMMA.16816.F32 R156, R16.reuse, R202, R156 ;  /* 0x000000ca109c723c */ /* 0x040fe2000000189c */
[----:B------:R-:W4:Y:S07]  /*89e0*/  LDSM.16.M88.4 R200, [R183+0x3800] ;  /* 0x00380000b7c8783b */ /* 0x000f2e0000000200 */
[C---:B------:R-:W-:Y:S08]  /*89f0*/  HMMA.16816.F32 R168, R16.reuse, R204, R164 ;  /* 0x000000cc10a8723c */ /* 0x040ff000000018a4 */
[C---:B------:R-:W-:Y:S01]  /*8a00*/  HMMA.16816.F32 R32, R16.reuse, R208, R172 ;  /* 0x000000d01020723c */ /* 0x040fe200000018ac */
[----:B------:R-:W4:Y:S07]  /*8a10*/  LDSM.16.M88.4 R208, [R182+0x8000] ;  /* 0x00800000b6d0783b */ /* 0x000f2e0000000200 */
[C---:B------:R-:W-:Y:S01]  /*8a20*/  HMMA.16816.F32 R172, R16.reuse, R206, R160 ;  /* 0x000000ce10ac723c */ /* 0x040fe200000018a0 */
[----:B------:R-:W-:Y:S07]  /*8a30*/  LDSM.16.M88.4 R204, [R181+0x3800] ;  /* 0x00380000b5cc783b */ /* 0x000fee0000000200 */
[C---:B--2---:R-:W-:Y:S08]  /*8a40*/  HMMA.16816.F32 R196, R16.reuse, R144, R152 ;  /* 0x0000009010c4723c */ /* 0x044ff00000001898 */
[----:B------:R-:W-:Y:S01]  /*8a50*/  HMMA.16816.F32 R164, R16, R146, R140 ;  /* 0x0000009210a4723c */ /* 0x000fe2000000188c */
[----:B------:R-:W2:Y:S04]  /*8a60*/  LDSM.16.M88.4 R144, [R182+0x8800] ;  /* 0x00880000b690783b */ /* 0x000ea80000000200 */
[----:B------:R-:W2:Y:S03]  /*8a70*/  LDSM.16.M88.4 R140, [R182+0x9000] ;  /* 0x00900000b68c783b */ /* 0x000ea60000000200 */
[C---:B---3--:R-:W-:Y:S08]  /*8a80*/  HMMA.16816.F32 R152, R8.reuse, R138, R28 ;  /* 0x0000008a0898723c */ /* 0x048ff0000000181c */
[C---:B-1----:R-:W-:Y:S01]  /*8a90*/  HMMA.16816.F32 R28, R8.reuse, R192, R168 ;  /* 0x000000c0081c723c */ /* 0x042fe200000018a8 */
[----:B------:R-:W1:Y:S07]  /*8aa0*/  LDSM.16.M88.4 R168, [R182+0x9800] ;  /* 0x00980000b6a8783b */ /* 0x000e6e0000000200 */
[C---:B------:R-:W-:Y:S08]  /*8ab0*/  HMMA.16816.F32 R160, R8.reuse, R136, R32 ;  /* 0x0000008808a0723c */ /* 0x040ff00000001820 */
[C---:B------:R-:W-:Y:S01]  /*8ac0*/  HMMA.16816.F32 R136, R8.reuse, R148, R24 ;  /* 0x000000940888723c */ /* 0x040fe20000001818 */
[----:B------:R-:W-:Y:S07]  /*8ad0*/  LDSM.16.M88.4 R24, [R186+0x2000] ;  /* 0x00200000ba18783b */ /* 0x000fee0000000200 */
[C---:B------:R-:W-:Y:S01]  /*8ae0*/  HMMA.16816.F32 R16, R8.reuse, R194, R172 ;  /* 0x000000c20810723c */ /* 0x040fe200000018ac */
[----:B------:R-:W3:Y:S04]  /*8af0*/  LDSM.16.M88.4 R172, [R181+0x2000] ;  /* 0x00200000b5ac783b */ /* 0x000ee80000000200 */
[----:B------:R-:W-:Y:S03]  /*8b00*/  LDSM.16.M88.4 R192, [R176+0xa800] ;  /* 0x00a80000b0c0783b */ /* 0x000fe60000000200 */
[C---:B------:R-:W-:Y:S08]  /*8b10*/  HMMA.16816.F32 R32, R8.reuse, R150, R156 ;  /* 0x000000960820723c */ /* 0x040ff0000000189c */
[C---:B----4-:R-:W-:Y:S01]  /*8b20*/  HMMA.16816.F32 R156, R8.reuse, R200, R196 ;  /* 0x000000c8089c723c */ /* 0x050fe200000018c4 */
[----:B------:R-:W4:Y:S07]  /*8b30*/  LDSM.16.M88.4 R196, [R181+0x2800] ;  /* 0x00280000b5c4783b */ /* 0x000f2e0000000200 */
[----:B------:R-:W-:Y:S01]  /*8b40*/  HMMA.16816.F32 R8, R8, R202, R164 ;  /* 0x000000ca0808723c */ /* 0x000fe200000018a4 */
[----:B------:R-:W1:Y:S07]  /*8b50*/  LDSM.16.M88.4 R200, [R181+0x3000] ;  /* 0x00300000b5c8783b */ /* 0x000e6e0000000200 */
[C---:B------:R-:W-:Y:S08]  /*8b60*/  HMMA.16816.F32 R160, R4.reuse, R208, R160 ;  /* 0x000000d004a0723c */ /* 0x040ff000000018a0 */
[C---:B------:R-:W-:Y:S01]  /*8b70*/  HMMA.16816.F32 R152, R4.reuse, R210, R152 ;  /* 0x000000d20498723c */ /* 0x040fe20000001898 */
[----:B------:R-:W-:Y:S07]  /*8b80*/  LDSM.16.M88.4 R208, [R182+0xa000] ;  /* 0x00a00000b6d0783b */ /* 0x000fee0000000200 */
[C---:B--2---:R-:W-:Y:S01]  /*8b90*/  HMMA.16816.F32 R164, R4.reuse, R144, R136 ;  /* 0x0000009004a4723c */ /* 0x044fe20000001888 */
[----:B------:R-:W-:Y:S07]  /*8ba0*/  LDSM.16.M88.4 R136, [R176+0xa000] ;  /* 0x00a00000b088783b */ /* 0x000fee0000000200 */
[C---:B------:R-:W-:Y:S08]  /*8bb0*/  HMMA.16816.F32 R148, R4.reuse, R146, R32 ;  /* 0x000000920494723c */ /* 0x040ff00000001820 */
[C---:B------:R-:W-:Y:S08]  /*8bc0*/  HMMA.16816.F32 R144, R4.reuse, R140, R28 ;  /* 0x0000008c0490723c */ /* 0x040ff0000000181c */
[C---:B------:R-:W-:Y:S08]  /*8bd0*/  HMMA.16816.F32 R28, R4.reuse, R142, R16 ;  /* 0x0000008e041c723c */ /* 0x040ff00000001810 */
[C---:B-1----:R-:W-:Y:S01]  /*8be0*/  HMMA.16816.F32 R16, R4.reuse, R168, R156 ;  /* 0x000000a80410723c */ /* 0x042fe2000000189c */
[----:B------:R-:W-:Y:S07]  /*8bf0*/  LDSM.16.M88.4 R156, [R176+0xb000] ;  /* 0x00b00000b09c783b */ /* 0x000fee0000000200 */
[----:B------:R-:W-:Y:S01]  /*8c00*/  HMMA.16816.F32 R8, R4, R170, R8 ;  /* 0x000000aa0408723c */ /* 0x000fe20000001808 */
[----:B------:R-:W1:Y:S07]  /*8c10*/  LDSM.16.M88.4 R4, [R184+0x4000] ;  /* 0x00400000b804783b */ /* 0x000e6e0000000200 */
[C---:B---3--:R-:W-:Y:S08]  /*8c20*/  HMMA.16816.F32 R32, R24.reuse, R172, R160 ;  /* 0x000000ac1820723c */ /* 0x048ff000000018a0 */
[C---:B------:R-:W-:Y:S01]  /*8c30*/  HMMA.16816.F32 R140, R24.reuse, R174, R152 ;  /* 0x000000ae188c723c */ /* 0x040fe20000001898 */
[----:B------:R-:W2:Y:S07]  /*8c40*/  LDSM.16.M88.4 R172, [R176+0xb800] ;  /* 0x00b80000b0ac783b */ /* 0x000eae0000000200 */
[C---:B----4-:R-:W-:Y:S08]  /*8c50*/  HMMA.16816.F32 R168, R24.reuse, R196, R164 ;  /* 0x000000c418a8723c */ /* 0x050ff000000018a4 */
[C---:B------:R-:W-:Y:S01]  /*8c60*/  HMMA.16816.F32 R164, R24.reuse, R198, R148 ;  /* 0x000000c618a4723c */ /* 0x040fe20000001894 */
[----:B------:R-:W-:Y:S07]  /*8c70*/  LDSM.16.M88.4 R196, [R183+0x4000] ;  /* 0x00400000b7c4783b */ /* 0x000fee0000000200 */
[C---:B------:R-:W-:Y:S01]  /*8c80*/  HMMA.16816.F32 R148, R24.reuse, R204, R16 ;  /* 0x000000cc1894723c */ /* 0x040fe20000001810 */
[----:B------:R-:W3:Y:S07]  /*8c90*/  LDSM.16.M88.4 R16, [R185+0x4000] ;  /* 0x00400000b910783b */ /* 0x000eee0000000200 */
[C---:B------:R-:W-:Y:S08]  /*8ca0*/  HMMA.16816.F32 R152, R24.reuse, R202, R28 ;  /* 0x000000ca1898723c */ /* 0x040ff0000000181c */
[C---:B------:R-:W-:Y:S01]  /*8cb0*/  HMMA.16816.F32 R160, R24.reuse, R200, R144 ;  /* 0x000000c818a0723c */ /* 0x040fe20000001890 */
[----:B------:R-:W4:Y:S07]  /*8cc0*/  LDSM.16.M88.4 R200, [R183+0x4800] ;  /* 0x00480000b7c8783b */ /* 0x000f2e0000000200 */
[----:B------:R-:W-:Y:S01]  /*8cd0*/  HMMA.16816.F32 R28, R24, R206, R8 ;  /* 0x000000ce181c723c */ /* 0x000fe20000001808 */
[----:B------:R-:W3:Y:S04]  /*8ce0*/  LDSM.16.M88.4 R8, [R187+0x4000] ;  /* 0x00400000bb08783b */ /* 0x000ee80000000200 */
[----:B------:R-:W3:Y:S03]  /*8cf0*/  LDSM.16.M88.4 R204, [R183+0x5000] ;  /* 0x00500000b7cc783b */ /* 0x000ee60000000200 */
[C---:B-1----:R-:W-:Y:S08]  /*8d00*/  HMMA.16816.F32 R24, R4.reuse, R136, R32 ;  /* 0x000000880418723c */ /* 0x042ff00000001820 */
[C---:B------:R-:W-:Y:S08]  /*8d10*/  HMMA.16816.F32 R32, R4.reuse, R138, R140 ;  /* 0x0000008a0420723c */ /* 0x040ff0000000188c */
[C---:B--2---:R-:W-:Y:S08]  /*8d20*/  HMMA.16816.F32 R148, R4.reuse, R172, R148 ;  /* 0x000000ac0494723c */ /* 0x044ff00000001894 */
[C---:B------:R-:W-:Y:S01]  /*8d30*/  HMMA.16816.F32 R136, R4.reuse, R192, R168 ;  /* 0x000000c00488723c */ /* 0x040fe200000018a8 */
[----:B------:R-:W1:Y:S07]  /*8d40*/  LDSM.16.M88.4 R168, [R182+0xa800] ;  /* 0x00a80000b6a8783b */ /* 0x000e6e0000000200 */
[C---:B------:R-:W-:Y:S01]  /*8d50*/  HMMA.16816.F32 R144, R4.reuse, R194, R164 ;  /* 0x000000c20490723c */ /* 0x040fe200000018a4 */
[----:B------:R-:W-:Y:S07]  /*8d60*/  LDSM.16.M88.4 R192, [R181+0x4000] ;  /* 0x00400000b5c0783b */ /* 0x000fee0000000200 */
[----:B------:R-:W-:Y:S01]  /*8d70*/  HMMA.16816.F32 R164, R4, R174, R28 ;  /* 0x000000ae04a4723c */ /* 0x000fe2000000181c */
[----:B------:R-:W-:Y:S07]  /*8d80*/  LDSM.16.M88.4 R172, [R182+0xb000] ;  /* 0x00b00000b6ac783b */ /* 0x000fee0000000200 */
[C---:B---3--:R-:W-:Y:S08]  /*8d90*/  HMMA.16816.F32 R28, R16.reuse, R198, R32 ;  /* 0x000000c6101c723c */ /* 0x048ff00000001820 */
[----:B------:R-:W-:Y:S08]  /*8da0*/  HMMA.16816.F32 R24, R16, R196, R24 ;  /* 0x000000c41018723c */ /* 0x000ff00000001818 */
[C---:B------:R-:W-:Y:S08]  /*8db0*/  HMMA.16816.F32 R160, R4.reuse, R156, R160 ;  /* 0x0000009c04a0723c */ /* 0x040ff000000018a0 */
[----:B------:R-:W-:Y:S01]  /*8dc0*/  HMMA.16816.F32 R140, R4, R158, R152 ;  /* 0x0000009e048c723c */ /* 0x000fe20000001898 */
[----:B------:R-:W2:Y:S07]  /*8dd0*/  LDSM.16.M88.4 R4, [R186+0x4000] ;  /* 0x00400000ba04783b */ /* 0x000eae0000000200 */
[C---:B------:R-:W-:Y:S01]  /*8de0*/  HMMA.16816.F32 R152, R16.reuse, R212, R148 ;  /* 0x000000d41098723c */ /* 0x040fe20000001894 */
[----:B------:R-:W3:Y:S07]  /*8df0*/  LDSM.16.M88.4 R148, [R182+0xb800] ;  /* 0x00b80000b694783b */ /* 0x000eee0000000200 */
[----:B----4-:R-:W-:Y:S08]  /*8e00*/  HMMA.16816.F32 R32, R16, R200, R136 ;  /* 0x000000c81020723c */ /* 0x010ff00000001888 */
[----:B------:R-:W-:Y:S08]  /*8e10*/  HMMA.16816.F32 R28, R8, R210, R28 ;  /* 0x000000d2081c723c */ /* 0x000ff0000000181c */
[----:B------:R-:W-:Y:S08]  /*8e20*/  HMMA.16816.F32 R144, R16, R202, R144 ;  /* 0x000000ca1090723c */ /* 0x000ff00000001890 */
[----:B------:R-:W-:Y:S08]  /*8e30*/  HMMA.16816.F32 R24, R8, R208, R24 ;  /* 0x000000d00818723c */ /* 0x000ff00000001818 */
[----:B------:R-:W-:Y:S01]  /*8e40*/  HMMA.16816.F32 R156, R16, R204, R160 ;  /* 0x000000cc109c723c */ /* 0x000fe200000018a0 */
[----:B------:R-:W4:Y:S01]  /*8e50*/  LDSM.16.M88.4 R160, [R181+0x4800] ;  /* 0x00480000b5a0783b */ /* 0x000f220000000200 */
[----:B------:R-:W-:-:S05]  /*8e60*/  IMAD.SHL.U32 R242, R242, 0x2, RZ ;  /* 0x00000002f2f27824 */ /* 0x000fca00078e00ff */
[----:B------:R-:W-:Y:S01]  /*8e70*/  LOP3.LUT R242, R242, 0x6, RZ, 0xc0, !PT ;  /* 0x00000006f2f27812 */ /* 0x000fe200078ec0ff */
[----:B-1----:R-:W-:Y:S04]  /*8e80*/  HMMA.16816.F32 R32, R8, R168, R32 ;  /* 0x000000a80820723c */ /* 0x002fe80000001820 */
[----:B------:R-:W-:-:S04]  /*8e90*/  IMAD R0, R223, 0x40, R242 ;  /* 0x00000040df007824 */ /* 0x000fc800078e02f2 */
[----:B------:R-:W-:Y:S01]  /*8ea0*/  HMMA.16816.F32 R140, R16, R206, R140 ;  /* 0x000000ce108c723c */ /* 0x000fe2000000188c */
[----:B------:R-:W-:-:S07]  /*8eb0*/  IADD3 R2, R0, 0x8, RZ ;  /* 0x0000000800027810 */ /* 0x000fce0007ffe0ff */
[----:B------:R-:W-:Y:S01]  /*8ec0*/  HMMA.16816.F32 R136, R16, R214, R164 ;  /* 0x000000d61088723c */ /* 0x000fe200000018a4 */
[----:B------:R-:W-:-:S07]  /*8ed0*/  IADD3 R14, R0, 0x1, RZ ;  /* 0x00000001000e7810 */ /* 0x000fce0007ffe0ff */
[----:B--2---:R-:W-:Y:S01]  /*8ee0*/  HMMA.16816.F32 R28, R4, R194, R28 ;  /* 0x000000c2041c723c */ /* 0x004fe2000000181c */
[----:B------:R1:W-:Y:S07]  /*8ef0*/  I2F R17, R2 ;  /* 0x0000000200117306 */ /* 0x0003ee0000201400 */
[----:B------:R-:W-:Y:S08]  /*8f00*/  HMMA.16816.F32 R144, R8, R170, R144 ;  /* 0x000000aa0890723c */ /* 0x000ff00000001890 */
[----:B------:R-:W-:Y:S01]  /*8f10*/  HMMA.16816.F32 R168, R4, R192, R24 ;  /* 0x000000c004a8723c */ /* 0x000fe20000001818 */
[----:B------:R-:W2:Y:S07]  /*8f20*/  I2F R16, R14 ;  /* 0x0000000e00107306 */ /* 0x000eae0000201400 */
[----:B---3--:R-:W-:Y:S01]  /*8f30*/  HMMA.16816.F32 R164, R8, R148, R152 ;  /* 0x0000009408a4723c */ /* 0x008fe20000001898 */
[----:B------:R-:W3:Y:S01]  /*8f40*/  LDSM.16.M88.4 R152, [R181+0x5000] ;  /* 0x00500000b598783b */ /* 0x000ee20000000200 */
[----:B------:R-:W-:-:S02]  /*8f50*/  IADD3 R15, R0, 0x9, RZ ;  /* 0x00000009000f7810 */ /* 0x000fc40007ffe0ff */
[C---:B------:R-:W-:Y:S02]  /*8f60*/  ISETP.GE.AND P6, PT, R2.reuse, R21, PT ;  /* 0x000000150200720c */ /* 0x040fe40003fc6270 */
[----:B------:R-:W3:Y:S02]  /*8f70*/  I2F R22, R15 ;  /* 0x0000000f00167306 */ /* 0x000ee40000201400 */
[----:B------:R-:W-:Y:S01]  /*8f80*/  HMMA.16816.F32 R156, R8, R172, R156 ;  /* 0x000000ac089c723c */ /* 0x000fe2000000189c */
[----:B------:R-:W-:Y:S02]  /*8f90*/  ISETP.GE.AND P4, PT, R2, R20, PT ;  /* 0x000000140200720c */ /* 0x000fe40003f86270 */
[----:B-1----:R-:W-:-:S05]  /*8fa0*/  IADD3 R2, R0, 0x10, RZ ;  /* 0x0000001000027810 */ /* 0x002fca0007ffe0ff */
[----:B----4-:R-:W-:Y:S01]  /*8fb0*/  HMMA.16816.F32 R32, R4, R160, R32 ;  /* 0x000000a00420723c */ /* 0x010fe20000001820 */
[C---:B------:R-:W-:Y:S02]  /*8fc0*/  ISETP.GE.AND P5, PT, R14.reuse, R21, PT ;  /* 0x000000150e00720c */ /* 0x040fe40003fa6270 */
[----:B------:R-:W-:Y:S01]  /*8fd0*/  ISETP.GE.AND P0, PT, R14, R20, PT ;  /* 0x000000140e00720c */ /* 0x000fe20003f06270 */
[----:B--2---:R-:W-:-:S04]  /*8fe0*/  FFMA.FTZ R14, R16, R189, R169 ;  /* 0x000000bd100e7223 */ /* 0x004fc800000100a9 */
[C---:B------:R-:W-:Y:S01]  /*8ff0*/  HMMA.16816.F32 R172, R8.reuse, R174, R140 ;  /* 0x000000ae08ac723c */ /* 0x040fe2000000188c */
[----:B------:R-:W1:Y:S01]  /*9000*/  LDSM.16.M88.4 R140, [R181+0x5800] ;  /* 0x00580000b58c783b */ /* 0x000e620000000200 */
[----:B------:R2:W4:Y:S06]  /*9010*/  I2F R24, R2 ;  /* 0x0000000200187306 */ /* 0x00052c0000201400 */
[----:B------:R-:W-:Y:S01]  /*9020*/  HMMA.16816.F32 R148, R8, R150, R136 ;  /* 0x000000960894723c */ /* 0x000fe20000001888 */
[----:B------:R-:W-:Y:S01]  /*9030*/  FSEL R192, R14, -INF , !P5 ;  /* 0xff8000000ec07808 */ /* 0x000fe20006800000 */
[----:B------:R-:W-:Y:S01]  /*9040*/  IMAD.MOV.U32 R195, RZ, RZ, R243 ;  /* 0x000000ffffc37224 */ /* 0x000fe200078e00f3 */
[----:B------:R-:W-:-:S04]  /*9050*/  DEPBAR.LE SB0, 0x0 ;  /* 0x000080000000791a */ /* 0x000fc80000000000 */
[CC--:B------:R-:W-:Y:S02]  /*9060*/  FFMA.FTZ R11, R17.reuse, R189.reuse, R28 ;  /* 0x000000bd110b7223 */ /* 0x0c0fe4000001001c */
[-C--:B------:R-:W-:Y:S02]  /*9070*/  FFMA.FTZ R9, R17, R189.reuse, R30 ;  /* 0x000000bd11097223 */ /* 0x080fe4000001001e */
[----:B------:R-:W-:Y:S02]  /*9080*/  FFMA.FTZ R10, R16, R189, R171 ;  /* 0x000000bd100a7223 */ /* 0x000fe400000100ab */
[----:B------:R-:W-:Y:S01]  /*9090*/  HMMA.16816.F32 R16, R4, R162, R144 ;  /* 0x000000a20410723c */ /* 0x000fe20000001890 */
[----:B------:R-:W-:Y:S02]  /*90a0*/  FSEL R169, R11, -INF , !P6 ;  /* 0xff8000000ba97808 */ /* 0x000fe40007000000 */
[----:B------:R-:W-:Y:S02]  /*90b0*/  FSEL R171, R9, -INF , !P4 ;  /* 0xff80000009ab7808 */ /* 0x000fe40006000000 */
[C---:B------:R-:W-:Y:S01]  /*90c0*/  ISETP.GE.AND P6, PT, R2.reuse, R21, PT ;  /* 0x000000150200720c */ /* 0x040fe20003fc6270 */
[----:B------:R-:W-:Y:S01]  /*90d0*/  BAR.SYNC.DEFER_BLOCKING 0x0 ;  /* 0x0000000000007b1d */ /* 0x000fe20000010000 */
[----:B------:R-:W-:-:S02]  /*90e0*/  ISETP.GE.AND P4, PT, R2, R20, PT ;  /* 0x000000140200720c */ /* 0x000fc40003f86270 */
[C---:B------:R-:W-:Y:S02]  /*90f0*/  IADD3 R8, R0.reuse, 0x11, RZ ;  /* 0x0000001100087810 */ /* 0x040fe40007ffe0ff */
[----:B--2---:R-:W-:Y:S02]  /*9100*/  IADD3 R2, R0, 0x18, RZ ;  /* 0x0000001800027810 */ /* 0x004fe40007ffe0ff */
[----:B------:R2:W1:Y:S01]  /*9110*/  I2F R14, R8 ;  /* 0x00000008000e7306 */ /* 0x0004620000201400 */
[----:B------:R-:W-:Y:S01]  /*9120*/  FSEL R193, R10, -INF , !P0 ;  /* 0xff8000000ac17808 */ /* 0x000fe20004000000 */
[C---:B---3--:R-:W-:Y:S01]  /*9130*/  FFMA.FTZ R11, R22.reuse, R189, R29 ;  /* 0x000000bd160b7223 */ /* 0x048fe2000001001d */
[----:B------:R-:W-:Y:S01]  /*9140*/  ISETP.GE.AND P5, PT, R15, R21, PT ;  /* 0x000000150f00720c */ /* 0x000fe20003fa6270 */
[----:B------:R-:W-:-:S04]  /*9150*/  FFMA.FTZ R10, R22, R189, R31 ;  /* 0x000000bd160a7223 */ /* 0x000fc8000001001f */
[----:B------:R-:W3:Y:S01]  /*9160*/  I2F R23, R2 ;  /* 0x0000000200177306 */ /* 0x000ee20000201400 */
[----:B------:R-:W-:Y:S02]  /*9170*/  ISETP.GE.AND P0, PT, R15, R20, PT ;  /* 0x000000140f00720c */ /* 0x000fe40003f06270 */
[----:B------:R-:W-:Y:S01]  /*9180*/  IADD3 R9, R0, 0x19, RZ ;  /* 0x0000001900097810 */ /* 0x000fe20007ffe0ff */
[----:B------:R-:W-:Y:S01]  /*9190*/  HMMA.16816.F32 R136, R4, R152, R156 ;  /* 0x000000980488723c */ /* 0x000fe2000000189c */
[----:B------:R-:W-:Y:S01]  /*91a0*/  FSEL R160, R11, -INF , !P5 ;  /* 0xff8000000ba07808 */ /* 0x000fe20006800000 */
[-C--:B----4-:R-:W-:Y:S01]  /*91b0*/  FFMA.FTZ R11, R24, R189.reuse, R32 ;  /* 0x000000bd180b7223 */ /* 0x090fe20000010020 */
[----:B------:R-:W-:Y:S01]  /*91c0*/  FSEL R161, R10, -INF , !P0 ;  /* 0xff8000000aa17808 */ /* 0x000fe20004000000 */
[----:B------:R-:W4:Y:S01]  /*91d0*/  I2F R22, R9 ;  /* 0x0000000900167306 */ /* 0x000f220000201400 */
[----:B------:R-:W-:Y:S01]  /*91e0*/  FFMA.FTZ R10, R24, R189, R34 ;  /* 0x000000bd180a7223 */ /* 0x000fe20000010022 */
[----:B------:R-:W-:-:S02]  /*91f0*/  ISETP.GE.AND P5, PT, R8, R21, PT ;  /* 0x000000150800720c */ /* 0x000fc40003fa6270 */
[-C--:B------:R-:W-:Y:S02]  /*9200*/  ISETP.GE.AND P0, PT, R8, R20.reuse, PT ;  /* 0x000000140800720c */ /* 0x080fe40003f06270 */
[----:B--2---:R-:W-:Y:S02]  /*9210*/  IADD3 R8, R0, 0x20, RZ ;  /* 0x0000002000087810 */ /* 0x004fe40007ffe0ff */
[----:B------:R-:W-:Y:S02]  /*9220*/  FSEL R146, R11, -INF , !P6 ;  /* 0xff8000000b927808 */ /* 0x000fe40007000000 */
[----:B------:R-:W-:Y:S01]  /*9230*/  FSEL R157, R10, -INF , !P4 ;  /* 0xff8000000a9d7808 */ /* 0x000fe20006000000 */
[----:B-1----:R-:W-:Y:S01]  /*9240*/  FFMA.FTZ R15, R14, R189, R33 ;  /* 0x000000bd0e0f7223 */ /* 0x002fe20000010021 */
[C---:B------:R-:W-:Y:S01]  /*9250*/  ISETP.GE.AND P6, PT, R2.reuse, R21, PT ;  /* 0x000000150200720c */ /* 0x040fe20003fc6270 */
[-C--:B---3--:R-:W-:Y:S01]  /*9260*/  FFMA.FTZ R10, R23, R189.reuse, R16 ;  /* 0x000000bd170a7223 */ /* 0x088fe20000010010 */
[----:B------:R-:W-:Y:S01]  /*9270*/  ISETP.GE.AND P4, PT, R2, R20, PT ;  /* 0x000000140200720c */ /* 0x000fe20003f86270 */
[----:B------:R-:W-:Y:S01]  /*9280*/  FFMA.FTZ R14, R14, R189, R35 ;  /* 0x000000bd0e0e7223 */ /* 0x000fe20000010023 */
[----:B------:R-:W-:Y:S01]  /*9290*/  IADD3 R2, R0, 0x21, RZ ;  /* 0x0000002100027810 */ /* 0x000fe20007ffe0ff */
[----:B------:R-:W1:Y:S01]  /*92a0*/  I2F R30, R8 ;  /* 0x00000008001e7306 */ /* 0x000e620000201400 */
[----:B------:R-:W-:Y:S01]  /*92b0*/  HMMA.16816.F32 R32, R4, R154, R172 ;  /* 0x0000009a0420723c */ /* 0x000fe200000018ac */
[----:B------:R-:W-:-:S02]  /*92c0*/  FSEL R144, R10, -INF , !P6 ;  /* 0xff8000000a907808 */ /* 0x000fc40007000000 */
[----:B------:R-:W-:-:S04]  /*92d0*/  IADD3 R10, R0, 0x29, RZ ;  /* 0x00000029000a7810 */ /* 0x000fc80007ffe0ff */
[----:B------:R-:W2:Y:S01]  /*92e0*/  I2F R28, R2 ;  /* 0x00000002001c7306 */ /* 0x000ea20000201400 */
[----:B------:R-:W-:Y:S01]  /*92f0*/  FSEL R145, R15, -INF , !P5 ;  /* 0xff8000000f917808 */ /* 0x000fe20006800000 */
[-C--:B----4-:R-:W-:Y:S01]  /*9300*/  FFMA.FTZ R15, R22, R189.reuse, R17 ;  /* 0x000000bd160f7223 */ /* 0x090fe20000010011 */
[----:B------:R-:W-:Y:S01]  /*9310*/  FSEL R156, R14, -INF , !P0 ;  /* 0xff8000000e9c7808 */ /* 0x000fe20004000000 */
[----:B------:R-:W-:Y:S01]  /*9320*/  FFMA.FTZ R14, R22, R189, R19 ;  /* 0x000000bd160e7223 */ /* 0x000fe20000010013 */
[C---:B------:R-:W-:Y:S02]  /*9330*/  ISETP.GE.AND P5, PT, R9.reuse, R21, PT ;  /* 0x000000150900720c */ /* 0x040fe40003fa6270 */
[----:B------:R-:W-:Y:S01]  /*9340*/  ISETP.GE.AND P0, PT, R9, R20, PT ;  /* 0x000000140900720c */ /* 0x000fe20003f06270 */
[----:B------:R-:W-:Y:S01]  /*9350*/  FFMA.FTZ R9, R23, R189, R18 ;  /* 0x000000bd17097223 */ /* 0x000fe20000010012 */
[----:B------:R-:W3:Y:S01]  /*9360*/  I2F R22, R10 ;  /* 0x0000000a00167306 */ /* 0x000ee20000201400 */
[----:B------:R-:W-:Y:S01]  /*9370*/  IADD3 R11, R0, 0x28, RZ ;  /* 0x00000028000b7810 */ /* 0x000fe20007ffe0ff */
[----:B------:R-:W-:Y:S01]  /*9380*/  HMMA.16816.F32 R24, R4, R140, R164 ;  /* 0x0000008c0418723c */ /* 0x000fe200000018a4 */
[----:B------:R-:W-:-:S02]  /*9390*/  ISETP.GE.AND P6, PT, R8, R21, PT ;  /* 0x000000150800720c */ /* 0x000fc40003fc6270 */
[----:B------:R-:W-:Y:S02]  /*93a0*/  FSEL R152, R9, -INF , !P4 ;  /* 0xff80000009987808 */ /* 0x000fe40006000000 */
[-C--:B------:R-:W-:Y:S01]  /*93b0*/  ISETP.GE.AND P4, PT, R8, R20.reuse, PT ;  /* 0x000000140800720c */ /* 0x080fe20003f86270 */
[----:B------:R-:W4:Y:S01]  /*93c0*/  I2F R29, R11 ;  /* 0x0000000b001d7306 */ /* 0x000f220000201400 */
[-C--:B-1----:R-:W-:Y:S01]  /*93d0*/  FFMA.FTZ R8, R30, R189.reuse, R136 ;  /* 0x000000bd1e087223 */ /* 0x082fe20000010088 */
[----:B------:R-:W-:Y:S02]  /*93e0*/  IADD3 R9, R0, 0x30, RZ ;  /* 0x0000003000097810 */ /* 0x000fe40007ffe0ff */
[----:B------:R-:W-:Y:S01]  /*93f0*/  FSEL R117, R15, -INF , !P5 ;  /* 0xff8000000f757808 */ /* 0x000fe20006800000 */
[-C--:B--2---:R-:W-:Y:S01]  /*9400*/  FFMA.FTZ R15, R28, R189.reuse, R137 ;  /* 0x000000bd1c0f7223 */ /* 0x084fe20000010089 */
[----:B------:R-:W-:Y:S01]  /*9410*/  FSEL R147, R14, -INF , !P0 ;  /* 0xff8000000e937808 */ /* 0x000fe20004000000 */
[----:B------:R-:W-:Y:S01]  /*9420*/  FFMA.FTZ R14, R28, R189, R139 ;  /* 0x000000bd1c0e7223 */ /* 0x000fe2000001008b */
[C---:B------:R-:W-:Y:S01]  /*9430*/  ISETP.GE.AND P5, PT, R2.reuse, R21, PT ;  /* 0x000000150200720c */ /* 0x040fe20003fa6270 */
[----:B------:R-:W1:Y:S01]  /*9440*/  I2F R23, R9 ;  /* 0x0000000900177306 */ /* 0x000e620000201400 */
[----:B------:R-:W-:-:S02]  /*9450*/  ISETP.GE.AND P0, PT, R2, R20, PT ;  /* 0x000000140200720c */ /* 0x000fc40003f06270 */
[----:B------:R-:W-:Y:S02]  /*9460*/  FSEL R153, R8, -INF , !P6 ;  /* 0xff80000008997808 */ /* 0x000fe40007000000 */
[----:B------:R-:W-:Y:S01]  /*9470*/  IADD3 R8, R0, 0x31, RZ ;  /* 0x0000003100087810 */ /* 0x000fe20007ffe0ff */
[----:B------:R-:W-:Y:S01]  /*9480*/  HMMA.16816.F32 R16, R4, R142, R148 ;  /* 0x0000008e0410723c */ /* 0x000fe20000001894 */
[----:B------:R-:W-:Y:S02]  /*9490*/  FSEL R140, R15, -INF , !P5 ;  /* 0xff8000000f8c7808 */ /* 0x000fe40006800000 */
[----:B------:R-:W-:Y:S01]  /*94a0*/  FSEL R154, R14, -INF , !P0 ;  /* 0xff8000000e9a7808 */ /* 0x000fe20004000000 */
[----:B------:R-:W-:Y:S01]  /*94b0*/  FFMA.FTZ R2, R30, R189, R138 ;  /* 0x000000bd1e027223 */ /* 0x000fe2000001008a */
[C---:B------:R-:W-:Y:S02]  /*94c0*/  ISETP.GE.AND P5, PT, R10.reuse, R21, PT ;  /* 0x000000150a00720c */ /* 0x040fe40003fa6270 */
[----:B------:R-:W-:Y:S01]  /*94d0*/  ISETP.GE.AND P0, PT, R10, R20, PT ;  /* 0x000000140a00720c */ /* 0x000fe20003f06270 */
[CC--:B---3--:R-:W-:Y:S01]  /*94e0*/  FFMA.FTZ R5, R22.reuse, R189.reuse, R33 ;  /* 0x000000bd16057223 */ /* 0x0c8fe20000010021 */
[----:B------:R-:W2:Y:S01]  /*94f0*/  I2F R10, R8 ;  /* 0x00000008000a7306 */ /* 0x000ea20000201400 */
[-C--:B------:R-:W-:Y:S01]  /*9500*/  FFMA.FTZ R7, R22, R189.reuse, R35 ;  /* 0x000000bd16077223 */ /* 0x080fe20000010023 */
[----:B------:R-:W-:Y:S01]  /*9510*/  FSEL R155, R2, -INF , !P4 ;  /* 0xff800000029b7808 */ /* 0x000fe20006000000 */
[----:B----4-:R-:W-:Y:S01]  /*9520*/  FFMA.FTZ R4, R29, R189, R34 ;  /* 0x000000bd1d047223 */ /* 0x010fe20000010022 */
[----:B------:R-:W-:-:S02]  /*9530*/  FSEL R136, R5, -INF , !P5 ;  /* 0xff80000005887808 */ /* 0x000fc40006800000 */
[----:B------:R-:W-:Y:S01]  /*9540*/  FSEL R139, R7, -INF , !P0 ;  /* 0xff800000078b7808 */ /* 0x000fe20004000000 */
[----:B------:R-:W-:Y:S01]  /*9550*/  FFMA.FTZ R6, R29, R189, R32 ;  /* 0x000000bd1d067223 */ /* 0x000fe20000010020 */
[CC--:B------:R-:W-:Y:S02]  /*9560*/  ISETP.GE.AND P5, PT, R8.reuse, R21.reuse, PT ;  /* 0x000000150800720c */ /* 0x0c0fe40003fa6270 */
[-C--:B------:R-:W-:Y:S02]  /*9570*/  ISETP.GE.AND P0, PT, R8, R20.reuse, PT ;  /* 0x000000140800720c */ /* 0x080fe40003f06270 */
[C---:B------:R-:W-:Y:S01]  /*9580*/  ISETP.GE.AND P4, PT, R11.reuse, R20, PT ;  /* 0x000000140b00720c */ /* 0x040fe20003f86270 */
[----:B------:R3:W4:Y:S01]  /*9590*/  I2F R8, R0 ;  /* 0x0000000000087306 */ /* 0x0007220000201400 */
[----:B------:R-:W-:Y:S01]  /*95a0*/  ISETP.GE.AND P6, PT, R11, R21, PT ;  /* 0x000000150b00720c */ /* 0x000fe20003fc6270 */
[CC--:B-1----:R-:W-:Y:S01]  /*95b0*/  FFMA.FTZ R5, R23.reuse, R189.reuse, R24 ;  /* 0x000000bd17057223 */ /* 0x0c2fe20000010018 */
[----:B------:R-:W-:Y:S01]  /*95c0*/  FSEL R142, R4, -INF , !P4 ;  /* 0xff800000048e7808 */ /* 0x000fe20006000000 */
[----:B------:R-:W-:Y:S01]  /*95d0*/  FFMA.FTZ R4, R23, R189, R26 ;  /* 0x000000bd17047223 */ /* 0x000fe2000001001a */
[----:B------:R-:W-:-:S02]  /*95e0*/  IADD3 R2, R0, 0x38, RZ ;  /* 0x0000003800027810 */ /* 0x000fc40007ffe0ff */
[----:B------:R-:W-:Y:S02]  /*95f0*/  FSEL R137, R6, -INF , !P6 ;  /* 0xff80000006897808 */ /* 0x000fe40007000000 */
[C---:B------:R-:W-:Y:S02]  /*9600*/  ISETP.GE.AND P6, PT, R9.reuse, R21, PT ;  /* 0x000000150900720c */ /* 0x040fe40003fc6270 */
[----:B------:R-:W-:Y:S01]  /*9610*/  ISETP.GE.AND P4, PT, R9, R20, PT ;  /* 0x000000140900720c */ /* 0x000fe20003f86270 */
[----:B------:R-:W1:Y:S01]  /*9620*/  I2F R11, R2 ;  /* 0x00000002000b7306 */ /* 0x000e620000201400 */
[CC--:B--2---:R-:W-:Y:S01]  /*9630*/  FFMA.FTZ R7, R10.reuse, R189.reuse, R25 ;  /* 0x000000bd0a077223 */ /* 0x0c4fe20000010019 */
[----:B------:R-:W-:Y:S01]  /*9640*/  FSEL R35, R5, -INF , !P6 ;  /* 0xff80000005237808 */ /* 0x000fe20007000000 */
[----:B------:R-:W-:Y:S01]  /*9650*/  FFMA.FTZ R6, R10, R189, R27 ;  /* 0x000000bd0a067223 */ /* 0x000fe2000001001b */
[----:B------:R-:W-:Y:S02]  /*9660*/  FSEL R143, R4, -INF , !P4 ;  /* 0xff800000048f7808 */ /* 0x000fe40006000000 */
[----:B------:R-:W-:-:S02]  /*9670*/  ISETP.GE.AND P6, PT, R0, R21, PT ;  /* 0x000000150000720c */ /* 0x000fc40003fc6270 */
[C---:B------:R-:W-:Y:S02]  /*9680*/  ISETP.GE.AND P4, PT, R0.reuse, R20, PT ;  /* 0x000000140000720c */ /* 0x040fe40003f86270 */
[----:B---3--:R-:W-:Y:S02]  /*9690*/  IADD3 R0, R0, 0x39, RZ ;  /* 0x0000003900007810 */ /* 0x008fe40007ffe0ff */
[----:B------:R-:W-:Y:S02]  /*96a0*/  FSEL R34, R7, -INF , !P5 ;  /* 0xff80000007227808 */ /* 0x000fe40006800000 */
[----:B------:R-:W-:Y:S01]  /*96b0*/  FSEL R141, R6, -INF , !P0 ;  /* 0xff800000068d7808 */ /* 0x000fe20004000000 */
[----:B------:R-:W2:Y:S01]  /*96c0*/  I2F R7, R0 ;  /* 0x0000000000077306 */ /* 0x000ea20000201400 */
[----:B----4-:R-:W-:-:S05]  /*96d0*/  FFMA.FTZ R6, R8, R189, R168 ;  /* 0x000000bd08067223 */ /* 0x010fca00000100a8 */
[----:B------:R-:W-:Y:S02]  /*96e0*/  FSEL R27, R6, -INF , !P6 ;  /* 0xff800000061b7808 */ /* 0x000fe40007000000 */
[----:B------:R-:W-:Y:S01]  /*96f0*/  ISETP.GE.AND P6, PT, R195, 0x3, PT ;  /* 0x00000003c300780c */ /* 0x000fe20003fc6270 */
[C---:B-1----:R-:W-:Y:S01]  /*9700*/  FFMA.FTZ R5, R11.reuse, R189, R16 ;  /* 0x000000bd0b057223 */ /* 0x042fe20000010010 */
[C---:B------:R-:W-:Y:S01]  /*9710*/  ISETP.GE.AND P5, PT, R2.reuse, R21, PT ;  /* 0x000000150200720c */ /* 0x040fe20003fa6270 */
[-C--:B------:R-:W-:Y:S01]  /*9720*/  FFMA.FTZ R4, R11, R189.reuse, R18 ;  /* 0x000000bd0b047223 */ /* 0x080fe20000010012 */
[-C--:B------:R-:W-:Y:S02]  /*9730*/  ISETP.GE.AND P0, PT, R2, R20.reuse, PT ;  /* 0x000000140200720c */ /* 0x080fe40003f06270 */
[----:B------:R-:W-:Y:S02]  /*9740*/  FSEL R32, R5, -INF , !P5 ;  /* 0xff80000005207808 */ /* 0x000fe40006800000 */
[----:B------:R-:W-:Y:S01]  /*9750*/  FSEL R138, R4, -INF , !P0 ;  /* 0xff800000048a7808 */ /* 0x000fe20004000000 */
[----:B------:R-:W-:Y:S01]  /*9760*/  FFMA.FTZ R2, R8, R189, R170 ;  /* 0x000000bd08027223 */ /* 0x000fe200000100aa */
[C---:B------:R-:W-:Y:S01]  /*9770*/  ISETP.GE.AND P5, PT, R0.reuse, R21, PT ;  /* 0x000000150000720c */ /* 0x040fe20003fa6270 */
[CC--:B--2---:R-:W-:Y:S01]  /*9780*/  FFMA.FTZ R4, R7.reuse, R189.reuse, R17 ;  /* 0x000000bd07047223 */ /* 0x0c4fe20000010011 */
[----:B------:R-:W-:Y:S01]  /*9790*/  ISETP.GE.AND P0, PT, R0, R20, PT ;  /* 0x000000140000720c */ /* 0x000fe20003f06270 */
[----:B------:R-:W-:Y:S01]  /*97a0*/  FFMA.FTZ R0, R7, R189, R19 ;  /* 0x000000bd07007223 */ /* 0x000fe20000010013 */
[----:B------:R-:W-:-:S02]  /*97b0*/  FSEL R31, R2, -INF , !P4 ;  /* 0xff800000021f7808 */ /* 0x000fc40006000000 */
[----:B------:R-:W-:Y:S02]  /*97c0*/  FSEL R30, R4, -INF , !P5 ;  /* 0xff800000041e7808 */ /* 0x000fe40006800000 */
[----:B------:R-:W-:Y:S01]  /*97d0*/  FSEL R33, R0, -INF , !P0 ;  /* 0xff80000000217808 */ /* 0x000fe20004000000 */
[----:B------:R-:W-:Y:S05]  /*97e0*/  @!P6 BRA `(.L_x_599) ;  /* 0x000006f00000e947 */ /* 0x000fea0003800000 */
[----:B------:R-:W2:Y:S04]  /*97f0*/  LDL.64 R246, [R1+0x40] ;  /* 0x0000400001f67983 */ /* 0x000ea80000100a00 */
[----:B------:R-:W3:Y:S04]  /*9800*/  LDL.64 R238, [R1+0x50] ;  /* 0x0000500001ee7983 */ /* 0x000ee80000100a00 */
[----:B------:R-:W4:Y:S01]  /*9810*/  LDL R243, [R1+0x98] ;  /* 0x0000980001f37983 */ /* 0x000f220000100800 */
[----:B------:R-:W-:Y:S01]  /*9820*/  UMOV UR6, 0x6 ;  /* 0x0000000600067882 */ /* 0x000fe20000000000 */
[----:B------:R-:W-:Y:S01]  /*9830*/  IADD3 R4, R195, -0x3, RZ ;  /* 0xfffffffdc3047810 */ /* 0x000fe20007ffe0ff */
[----:B------:R-:W-:Y:S01]  /*9840*/  ULDC.64 UR4, c[0x0][0x198] ;  /* 0x0000660000047ab9 */ /* 0x000fe20000000a00 */
[----:B------:R-:W-:Y:S01]  /*9850*/  IMAD.MOV.U32 R242, RZ, RZ, c[0x0][0x198] ;  /* 0x00006600fff27624 */ /* 0x000fe200078e00ff */
[----:B------:R-:W-:Y:S01]  /*9860*/  USHF.L.U64.HI UR5, UR4, UR6, UR5 ;  /* 0x0000000604057299 */ /* 0x000fe20008010205 */
[----:B------:R-:W-:Y:S01]  /*9870*/  SHF.R.S32.HI R2, RZ, 0x1f, R4 ;  /* 0x0000001fff027819 */ /* 0x000fe20000011404 */
[----:B------:R-:W-:Y:S01]  /*9880*/  USHF.L.U32 UR4, UR4, 0x6, URZ ;  /* 0x0000000604047899 */ /* 0x000fe2000800063f */
[----:B------:R-:W-:Y:S01]  /*9890*/  IMAD.SHL.U32 R242, R242, 0x10, RZ ;  /* 0x00000010f2f27824 */ /* 0x000fe200078e00ff */
[----:B------:R1:W-:Y:S01]  /*98a0*/  @P3 STS.128 [R188+0x6000], RZ ;  /* 0x006000ffbc003388 */ /* 0x0003e20000000c00 */
[----:B------:R-:W-:Y:S01]  /*98b0*/  BSSY B0, `(.L_x_600) ;  /* 0x0000061000007945 */ /* 0x000fe20003800000 */
[----:B------:R-:W-:-:S04]  /*98c0*/  IMAD R0, R4, UR5, RZ ;  /* 0x0000000504007c24 */ /* 0x000fc8000f8e02ff */
[----:B------:R-:W-:Y:S02]  /*98d0*/  IMAD R0, R2, UR4, R0 ;  /* 0x0000000402007c24 */ /* 0x000fe4000f8e0200 */
[----:B--2---:R-:W-:Y:S02]  /*98e0*/  IMAD.MOV.U32 R7, RZ, RZ, R247 ;  /* 0x000000ffff077224 */ /* 0x004fe400078e00f7 */
[----:B---3--:R-:W-:-:S04]  /*98f0*/  IMAD.MOV.U32 R6, RZ, RZ, R238 ;  /* 0x000000ffff067224 */ /* 0x008fc800078e00ee */
[----:B------:R-:W-:-:S04]  /*9900*/  IMAD.WIDE.U32 R4, R4, UR4, R6 ;  /* 0x0000000404047c25 */ /* 0x000fc8000f8e0006 */
[----:B------:R-:W-:Y:S01]  /*9910*/  IMAD.IADD R0, R5, 0x1, R0 ;  /* 0x0000000105007824 */ /* 0x000fe200078e0200 */
[C---:B------:R-:W-:Y:S02]  /*9920*/  @!P3 LEA R6, P5, R4.reuse, c[0x0][0x168], 0x1 ;  /* 0x00005a000406ba11 */ /* 0x040fe400078a08ff */
        /* <DEDUP_REMOVED lines=10> */
[----:B----4-:R-:W-:Y:S01]  /*99d0*/  IMAD.X R4, R243, 0x1, R0, P5 ;  /* 0x00000001f3047824 */ /* 0x010fe200028e0600 */
[----:B------:R-:W-:Y:S01]  /*99e0*/  @!P3 LEA R10, P0, R2, c[0x0][0x168], 0x1 ;  /* 0x00005a00020aba11 */ /* 0x000fe200078008ff */
        /* <DEDUP_REMOVED lines=77> */
.L_x_601:
[----:B------:R-:W-:Y:S05]  /*9ec0*/  BSYNC B0 ;  /* 0x0000000000007941 */ /* 0x000fea0003800000 */
.L_x_600:
[----:B------:R-:W0:Y:S02]  /*9ed0*/  LDGDEPBAR ;  /* 0x00000000000079af */ /* 0x000e240000000000 */
.L_x_599:
[----:B------:R-:W2:Y:S04]  /*9ee0*/  LDL R0, [R1+0x18] ;  /* 0x0000180001007983 */ /* 0x000ea80000100800 */
[----:B------:R-:W3:Y:S04]  /*9ef0*/  LDL R2, [R1+0x28] ;  /* 0x0000280001027983 */ /* 0x000ee80000100800 */
[----:B------:R-:W4:Y:S04]  /*9f00*/  LDL R5, [R1+0x7c] ;  /* 0x00007c0001057983 */ /* 0x000f280000100800 */
[----:B-1----:R-:W5:Y:S04]  /*9f10*/  LDL R6, [R1+0x8c] ;  /* 0x00008c0001067983 */ /* 0x002f680000100800 */
[----:B------:R-:W5:Y:S01]  /*9f20*/  LDL R4, [R1+0xa0] ;  /* 0x0000a00001047983 */ /* 0x000f620000100800 */
[----:B------:R-:W-:-:S02]  /*9f30*/  FMNMX.FTZ R7, R3, R31, !PT ;  /* 0x0000001f03077209 */ /* 0x000fc40007810000 */
[C---:B------:R-:W-:Y:S02]  /*9f40*/  IADD3 R14, R191.reuse, -0x4498517b, RZ ;  /* 0xbb67ae85bf0e7810 */ /* 0x040fe40007ffe0ff */
[C---:B------:R-:W-:Y:S02]  /*9f50*/  IADD3 R228, R190.reuse, -0x61c88647, RZ ;  /* 0x9e3779b9bee47810 */ /* 0x040fe40007ffe0ff */
[C---:B------:R-:W-:Y:S02]  /*9f60*/  IADD3 R226, R190.reuse, 0x3c6ef372, RZ ;  /* 0x3c6ef372bee27810 */ /* 0x040fe40007ffe0ff */
[C---:B------:R-:W-:Y:S02]  /*9f70*/  IADD3 R230, R191.reuse, 0x76cf5d0a, RZ ;  /* 0x76cf5d0abfe67810 */ /* 0x040fe40007ffe0ff */
[----:B------:R-:W-:Y:S02]  /*9f80*/  IADD3 R232, R191, 0x32370b8f, RZ ;  /* 0x32370b8fbfe87810 */ /* 0x000fe40007ffe0ff */
[----:B------:R-:W-:-:S02]  /*9f90*/  IADD3 R225, R190, -0x255992d5, RZ ;  /* 0xdaa66d2bbee17810 */ /* 0x000fc40007ffe0ff */
[C---:B------:R-:W-:Y:S02]  /*9fa0*/  IADD3 R231, R190.reuse, 0x78dde6e4, RZ ;  /* 0x78dde6e4bee77810 */ /* 0x040fe40007ffe0ff */
[C---:B------:R-:W-:Y:S02]  /*9fb0*/  IADD3 R229, R191.reuse, -0x126145ec, RZ ;  /* 0xed9eba14bfe57810 */ /* 0x040fe40007ffe0ff */
[----:B------:R-:W-:Y:S02]  /*9fc0*/  IADD3 R227, R190, -0x4ab325aa, RZ ;  /* 0xb54cda56bee37810 */ /* 0x000fe40007ffe0ff */
[----:B------:R-:W-:Y:S01]  /*9fd0*/  IADD3 R238, R191, 0x646e171e, RZ ;  /* 0x646e171ebfee7810 */ /* 0x000fe20007ffe0ff */
[----:B--2---:R-:W-:Y:S01]  /*9fe0*/  IMAD.MOV.U32 R8, RZ, RZ, R0 ;  /* 0x000000ffff087224 */ /* 0x004fe200078e0000 */
[----:B------:R-:W-:-:S04]  /*9ff0*/  FMNMX.FTZ R0, R116, R27, !PT ;  /* 0x0000001b74007209 */ /* 0x000fc80007810000 */
[----:B------:R-:W-:Y:S01]  /*a000*/  FMNMX.FTZ R0, R192, R0, !PT ;  /* 0x00000000c0007209 */ /* 0x000fe20007810000 */
[----:B---3--:R-:W-:-:S03]  /*a010*/  IMAD.MOV.U32 R9, RZ, RZ, R2 ;  /* 0x000000ffff097224 */ /* 0x008fc600078e0002 */
[----:B------:R-:W-:Y:S01]  /*a020*/  FMNMX.FTZ R2, R169, R0, !PT ;  /* 0x00000000a9027209 */ /* 0x000fe20007810000 */
[----:B------:R-:W-:-:S03]  /*a030*/  IMAD.SHL.U32 R0, R223, 0x2, RZ ;  /* 0x00000002df007824 */ /* 0x000fc600078e00ff */
[----:B------:R-:W-:Y:S01]  /*a040*/  FMNMX.FTZ R2, R160, R2, !PT ;  /* 0x00000002a0027209 */ /* 0x000fe20007810000 */
[----:B----4-:R-:W-:-:S03]  /*a050*/  IMAD.WIDE.U32 R234, R5, -0x326172a9, RZ ;  /* 0xcd9e8d5705ea7825 */ /* 0x010fc600078e00ff */
[----:B------:R-:W-:Y:S01]  /*a060*/  FMNMX.FTZ R2, R146, R2, !PT ;  /* 0x0000000292027209 */ /* 0x000fe20007810000 */
[----:B------:R-:W-:Y:S01]  /*a070*/  IMAD.MOV.U32 R170, RZ, RZ, R8 ;  /* 0x000000ffffaa7224 */ /* 0x000fe200078e0008 */
[----:B------:R-:W-:Y:S02]  /*a080*/  FMNMX.FTZ R8, R193, R7, !PT ;  /* 0x00000007c1087209 */ /* 0x000fe40007810000 */
[C---:B------:R-:W-:Y:S02]  /*a090*/  LOP3.LUT R7, R0.reuse, R191, RZ, 0x3c, !PT ;  /* 0x000000bf00077212 */ /* 0x040fe400078e3cff */
[----:B------:R-:W-:Y:S02]  /*a0a0*/  IADD3 R0, R0, 0x1, RZ ;  /* 0x0000000100007810 */ /* 0x000fe40007ffe0ff */
[----:B------:R-:W-:Y:S01]  /*a0b0*/  FMNMX.FTZ R2, R145, R2, !PT ;  /* 0x0000000291027209 */ /* 0x000fe20007810000 */
[----:B-----5:R-:W-:Y:S01]  /*a0c0*/  IMAD.WIDE.U32 R4, R4, -0x2daee0ad, RZ ;  /* 0xd2511f5304047825 */ /* 0x020fe200078e00ff */
[----:B------:R-:W-:-:S02]  /*a0d0*/  LOP3.LUT R6, R235, R6, RZ, 0x3c, !PT ;  /* 0x00000006eb067212 */ /* 0x000fc400078e3cff */
[----:B------:R-:W-:Y:S02]  /*a0e0*/  LOP3.LUT R0, R0, R191, RZ, 0x3c, !PT ;  /* 0x000000bf00007212 */ /* 0x000fe400078e3cff */
[----:B------:R-:W-:Y:S01]  /*a0f0*/  FMNMX.FTZ R2, R144, R2, !PT ;  /* 0x0000000290027209 */ /* 0x000fe20007810000 */
[----:B------:R-:W-:Y:S01]  /*a100*/  IMAD.WIDE.U32 R148, R6, -0x2daee0ad, RZ ;  /* 0xd2511f5306947825 */ /* 0x000fe200078e00ff */
[----:B------:R-:W-:Y:S02]  /*a110*/  FMNMX.FTZ R8, R171, R8, !PT ;  /* 0x00000008ab087209 */ /* 0x000fe40007810000 */
[C---:B------:R-:W-:Y:S02]  /*a120*/  LOP3.LUT R6, R5.reuse, R7, RZ, 0x3c, !PT ;  /* 0x0000000705067212 */ /* 0x040fe400078e3cff */
[----:B------:R-:W-:Y:S02]  /*a130*/  LOP3.LUT R7, R5, R0, RZ, 0x3c, !PT ;  /* 0x0000000005077212 */ /* 0x000fe400078e3cff */
[----:B------:R-:W-:-:S02]  /*a140*/  FMNMX.FTZ R2, R117, R2, !PT ;  /* 0x0000000275027209 */ /* 0x000fc40007810000 */
[----:B------:R-:W-:Y:S02]  /*a150*/  FMNMX.FTZ R0, R161, R8, !PT ;  /* 0x00000008a1007209 */ /* 0x000fe40007810000 */
[----:B------:R-:W-:Y:S02]  /*a160*/  FMNMX.FTZ R2, R153, R2, !PT ;  /* 0x0000000299027209 */ /* 0x000fe40007810000 */
[----:B------:R-:W-:Y:S02]  /*a170*/  FMNMX.FTZ R0, R157, R0, !PT ;  /* 0x000000009d007209 */ /* 0x000fe40007810000 */
[----:B------:R-:W-:Y:S02]  /*a180*/  FMNMX.FTZ R2, R140, R2, !PT ;  /* 0x000000028c027209 */ /* 0x000fe40007810000 */
[----:B------:R-:W-:Y:S02]  /*a190*/  FMNMX.FTZ R0, R156, R0, !PT ;  /* 0x000000009c007209 */ /* 0x000fe40007810000 */
[----:B------:R-:W-:Y:S01]  /*a1a0*/  LOP3.LUT R14, R149, R4, R14, 0x96, !PT ;  /* 0x00000004950e7212 */ /* 0x000fe200078e960e */
[----:B------:R-:W-:Y:S01]  /*a1b0*/  IMAD.WIDE.U32 R4, R6, -0x326172a9, RZ ;  /* 0xcd9e8d5706047825 */ /* 0x000fe200078e00ff */
[----:B------:R-:W-:-:S02]  /*a1c0*/  FMNMX.FTZ R2, R137, R2, !PT ;  /* 0x0000000289027209 */ /* 0x000fc40007810000 */
[----:B------:R-:W-:Y:S02]  /*a1d0*/  FMNMX.FTZ R0, R152, R0, !PT ;  /* 0x0000000098007209 */ /* 0x000fe40007810000 */
[----:B------:R-:W-:Y:S02]  /*a1e0*/  FMNMX.FTZ R2, R136, R2, !PT ;  /* 0x0000000288027209 */ /* 0x000fe40007810000 */
[----:B------:R-:W-:Y:S02]  /*a1f0*/  LOP3.LUT R6, R5, R234, R228, 0x96, !PT ;  /* 0x000000ea05067212 */ /* 0x000fe400078e96e4 */
[----:B------:R-:W-:Y:S01]  /*a200*/  FMNMX.FTZ R0, R147, R0, !PT ;  /* 0x0000000093007209 */ /* 0x000fe20007810000 */
[----:B------:R-:W-:Y:S01]  /*a210*/  IMAD.WIDE.U32 R14, R14, -0x326172a9, RZ ;  /* 0xcd9e8d570e0e7825 */ /* 0x000fe200078e00ff */
[----:B------:R-:W-:Y:S02]  /*a220*/  FMNMX.FTZ R2, R35, R2, !PT ;  /* 0x0000000223027209 */ /* 0x000fe40007810000 */
[----:B------:R-:W-:Y:S01]  /*a230*/  FMNMX.FTZ R0, R155, R0, !PT ;  /* 0x000000009b007209 */ /* 0x000fe20007810000 */
[----:B------:R-:W-:Y:S01]  /*a240*/  IMAD.WIDE.U32 R118, R7, -0x326172a9, RZ ;  /* 0xcd9e8d5707767825 */ /* 0x000fe200078e00ff */
[----:B------:R-:W-:-:S03]  /*a250*/  FMNMX.FTZ R2, R34, R2, !PT ;  /* 0x0000000222027209 */ /* 0x000fc60007810000 */
[----:B------:R-:W-:Y:S01]  /*a260*/  IMAD.WIDE.U32 R6, R6, -0x2daee0ad, RZ ;  /* 0xd2511f5306067825 */ /* 0x000fe200078e00ff */
[----:B------:R-:W-:Y:S02]  /*a270*/  FMNMX.FTZ R0, R154, R0, !PT ;  /* 0x000000009a007209 */ /* 0x000fe40007810000 */
[----:B------:R-:W-:Y:S01]  /*a280*/  LOP3.LUT R10, R15, R4, R226, 0x96, !PT ;  /* 0x000000040f0a7212 */ /* 0x000fe200078e96e2 */
[----:B------:R-:W-:Y:S01]  /*a290*/  IMAD.MOV.U32 R167, RZ, RZ, R9 ;  /* 0x000000ffffa77224 */ /* 0x000fe200078e0009 */
[----:B------:R-:W-:Y:S02]  /*a2a0*/  LOP3.LUT R4, R119, R234, R228, 0x96, !PT ;  /* 0x000000ea77047212 */ /* 0x000fe400078e96e4 */
[----:B------:R-:W-:Y:S02]  /*a2b0*/  LOP3.LUT R16, R15, R118, R226, 0x96, !PT ;  /* 0x000000760f107212 */ /* 0x000fe400078e96e2 */
[----:B------:R-:W-:Y:S02]  /*a2c0*/  LOP3.LUT R9, R7, R148, R230, 0x96, !PT ;  /* 0x0000009407097212 */ /* 0x000fe400078e96e6 */
[----:B------:R-:W-:-:S02]  /*a2d0*/  FMNMX.FTZ R7, R32, R2, !PT ;  /* 0x0000000220077209 */ /* 0x000fc40007810000 */
[----:B------:R-:W-:Y:S01]  /*a2e0*/  FMNMX.FTZ R2, R142, R0, !PT ;  /* 0x000000008e027209 */ /* 0x000fe20007810000 */
[----:B------:R-:W-:Y:S01]  /*a2f0*/  IMAD.WIDE.U32 R4, R4, -0x2daee0ad, RZ ;  /* 0xd2511f5304047825 */ /* 0x000fe200078e00ff */
[----:B------:R-:W-:Y:S02]  /*a300*/  FMNMX.FTZ R0, R30, R7, !PT ;  /* 0x000000071e007209 */ /* 0x000fe40007810000 */
[----:B------:R-:W-:Y:S01]  /*a310*/  FMNMX.FTZ R2, R139, R2, !PT ;  /* 0x000000028b027209 */ /* 0x000fe20007810000 */
[----:B------:R-:W-:Y:S01]  /*a320*/  IMAD.WIDE.U32 R16, R16, -0x2daee0ad, RZ ;  /* 0xd2511f5310107825 */ /* 0x000fe200078e00ff */
[----:B------:R-:W-:Y:S02]  /*a330*/  LOP3.LUT R8, R5, R148, R230, 0x96, !PT ;  /* 0x0000009405087212 */ /* 0x000fe400078e96e6 */
[----:B------:R-:W-:Y:S01]  /*a340*/  FMNMX.FTZ R2, R143, R2, !PT ;  /* 0x000000028f027209 */ /* 0x000fe20007810000 */
[----:B------:R-:W-:Y:S01]  /*a350*/  IMAD.WIDE.U32 R10, R10, -0x2daee0ad, RZ ;  /* 0xd2511f530a0a7825 */ /* 0x000fe200078e00ff */
[----:B------:R-:W-:Y:S01]  /*a360*/  LOP3.LUT R18, R17, R4, R232, 0x96, !PT ;  /* 0x0000000411127212 */ /* 0x000fe200078e96e8 */
[----:B------:R-:W1:Y:S02]  /*a370*/  SHFL.BFLY PT, R24, R0, 0x2, 0x1f ;  /* 0x0c401f0000187f89 */ /* 0x000e6400000e0000 */
[----:B------:R-:W-:Y:S01]  /*a380*/  IMAD.WIDE.U32 R4, R9, -0x326172a9, RZ ;  /* 0xcd9e8d5709047825 */ /* 0x000fe200078e00ff */
[----:B------:R-:W-:-:S02]  /*a390*/  FMNMX.FTZ R17, R141, R2, !PT ;  /* 0x000000028d117209 */ /* 0x000fc40007810000 */
[----:B------:R-:W-:Y:S01]  /*a3a0*/  LOP3.LUT R6, R11, R6, R232, 0x96, !PT ;  /* 0x000000060b067212 */ /* 0x000fe200078e96e8 */
[----:B------:R-:W-:Y:S01]  /*a3b0*/  IMAD.WIDE.U32 R8, R8, -0x326172a9, RZ ;  /* 0xcd9e8d5708087825 */ /* 0x000fe200078e00ff */
[----:B------:R-:W-:-:S03]  /*a3c0*/  LOP3.LUT R11, R5, R14, R225, 0x96, !PT ;  /* 0x0000000e050b7212 */ /* 0x000fc600078e96e1 */
[----:B------:R-:W-:Y:S01]  /*a3d0*/  IMAD.WIDE.U32 R18, R18, -0x326172a9, RZ ;  /* 0xcd9e8d5712127825 */ /* 0x000fe200078e00ff */
[----:B------:R-:W-:Y:S02]  /*a3e0*/  FMNMX.FTZ R17, R138, R17, !PT ;  /* 0x000000118a117209 */ /* 0x000fe40007810000 */
[----:B------:R-:W-:Y:S02]  /*a3f0*/  LOP3.LUT R2, R9, R14, R225, 0x96, !PT ;  /* 0x0000000e09027212 */ /* 0x000fe400078e96e1 */
[----:B------:R-:W-:Y:S01]  /*a400*/  LOP3.LUT R22, R19, R8, R231, 0x96, !PT ;  /* 0x0000000813167212 */ /* 0x000fe200078e96e7 */
[----:B------:R-:W-:Y:S01]  /*a410*/  IMAD.WIDE.U32 R8, R11, -0x2daee0ad, RZ ;  /* 0xd2511f530b087825 */ /* 0x000fe200078e00ff */
[----:B------:R-:W-:-:S03]  /*a420*/  FMNMX.FTZ R17, R33, R17, !PT ;  /* 0x0000001121117209 */ /* 0x000fc60007810000 */
[----:B------:R-:W-:Y:S01]  /*a430*/  IMAD.WIDE.U32 R6, R6, -0x326172a9, RZ ;  /* 0xcd9e8d5706067825 */ /* 0x000fe200078e00ff */
[----:B------:R-:W-:Y:S02]  /*a440*/  LOP3.LUT R10, R9, R10, R229, 0x96, !PT ;  /* 0x0000000a090a7212 */ /* 0x000fe400078e96e5 */
[----:B------:R-:W2:Y:S02]  /*a450*/  SHFL.BFLY PT, R9, R17, 0x2, 0x1f ;  /* 0x0c401f0011097f89 */ /* 0x000ea400000e0000 */
[----:B------:R-:W-:Y:S01]  /*a460*/  LOP3.LUT R20, R7, R4, R231, 0x96, !PT ;  /* 0x0000000407147212 */ /* 0x000fe200078e96e7 */
[----:B------:R-:W-:Y:S01]  /*a470*/  IMAD.WIDE.U32 R22, R22, -0x2daee0ad, RZ ;  /* 0xd2511f5316167825 */ /* 0x000fe200078e00ff */
[----:B------:R-:W-:Y:S02]  /*a480*/  LOP3.LUT R162, R5, R14, R225, 0x96, !PT ;  /* 0x0000000e05a27212 */ /* 0x000fe400078e96e1 */
[----:B------:R-:W-:Y:S01]  /*a490*/  LOP3.LUT R149, R7, R4, R231, 0x96, !PT ;  /* 0x0000000407957212 */ /* 0x000fe200078e96e7 */
[----:B------:R-:W-:-:S04]  /*a4a0*/  IMAD.WIDE.U32 R20, R20, -0x2daee0ad, RZ ;  /* 0xd2511f5314147825 */ /* 0x000fc800078e00ff */
[----:B------:R-:W-:Y:S01]  /*a4b0*/  IMAD.WIDE.U32 R4, R2, -0x2daee0ad, RZ ;  /* 0xd2511f5302047825 */ /* 0x000fe200078e00ff */
[----:B-1----:R-:W-:Y:S02]  /*a4c0*/  FMNMX.FTZ R2, R0, R24, !PT ;  /* 0x0000001800027209 */ /* 0x002fe40007810000 */
[--C-:B------:R-:W-:Y:S02]  /*a4d0*/  LOP3.LUT R8, R21, R8, R167.reuse, 0x96, !PT ;  /* 0x0000000815087212 */ /* 0x100fe400078e96a7 */
[----:B------:R-:W-:Y:S01]  /*a4e0*/  LOP3.LUT R0, R23, R4, R167, 0x96, !PT ;  /* 0x0000000417007212 */ /* 0x000fe200078e96a7 */
[----:B------:R-:W-:Y:S01]  /*a4f0*/  IMAD.WIDE.U32 R10, R10, -0x326172a9, RZ ;  /* 0xcd9e8d570a0a7825 */ /* 0x000fe200078e00ff */
[----:B------:R-:W1:Y:S01]  /*a500*/  SHFL.BFLY PT, R23, R2, 0x1, 0x1f ;  /* 0x0c201f0002177f89 */ /* 0x000e6200000e0000 */
[----:B------:R-:W-:Y:S02]  /*a510*/  LOP3.LUT R7, R5, R16, R229, 0x96, !PT ;  /* 0x0000001005077212 */ /* 0x000fe400078e96e5 */
[----:B------:R-:W-:Y:S01]  /*a520*/  IMAD.WIDE.U32 R4, R8, -0x326172a9, RZ ;  /* 0xcd9e8d5708047825 */ /* 0x000fe200078e00ff */
[----:B------:R-:W-:-:S02]  /*a530*/  LOP3.LUT R21, R11, R6, R170, 0x96, !PT ;  /* 0x000000060b157212 */ /* 0x000fc400078e96aa */
[----:B------:R-:W-:Y:S02]  /*a540*/  LOP3.LUT R163, R11, R6, R170, 0x96, !PT ;  /* 0x000000060ba37212 */ /* 0x000fe400078e96aa */
[C---:B------:R-:W-:Y:S02]  /*a550*/  LOP3.LUT R19, R4.reuse, 0xff, RZ, 0xc0, !PT ;  /* 0x000000ff04137812 */ /* 0x040fe400078ec0ff */
[----:B------:R-:W-:Y:S02]  /*a560*/  LOP3.LUT R24, R4, 0xffff, RZ, 0xc0, !PT ;  /* 0x0000ffff04187812 */ /* 0x000fe400078ec0ff */
[--C-:B------:R-:W-:Y:S02]  /*a570*/  SHF.R.U32.HI R25, RZ, 0x10, R4.reuse ;  /* 0x00000010ff197819 */ /* 0x100fe40000011604 */
[----:B------:R-:W-:Y:S02]  /*a580*/  SHF.R.U32.HI R16, RZ, 0x18, R4 ;  /* 0x00000018ff107819 */ /* 0x000fe40000011604 */
[----:B------:R-:W-:Y:S01]  /*a590*/  LOP3.LUT R11, R5, R10, R227, 0x96, !PT ;  /* 0x0000000a050b7212 */ /* 0x000fe200078e96e3 */
[----:B------:R-:W-:Y:S01]  /*a5a0*/  IMAD.WIDE.U32 R4, R0, -0x326172a9, RZ ;  /* 0xcd9e8d5700047825 */ /* 0x000fe200078e00ff */
[----:B--2---:R-:W-:-:S05]  /*a5b0*/  FMNMX.FTZ R0, R17, R9, !PT ;  /* 0x0000000911007209 */ /* 0x004fca0007810000 */
[----:B------:R-:W2:Y:S01]  /*a5c0*/  SHFL.BFLY PT, R8, R0, 0x1, 0x1f ;  /* 0x0c201f0000087f89 */ /* 0x000ea200000e0000 */
[----:B-1----:R-:W-:-:S04]  /*a5d0*/  FMNMX.FTZ R197, R2, R23, !PT ;  /* 0x0000001702c57209 */ /* 0x002fc80007810000 */
[C---:B------:R-:W-:Y:S01]  /*a5e0*/  FSETP.NEU.FTZ.AND P0, PT, R197.reuse, -INF , PT ;  /* 0xff800000c500780b */ /* 0x040fe20003f1d000 */
[----:B------:R-:W-:-:S05]  /*a5f0*/  FMUL.FTZ R2, R197, c[0x0][0x23c] ;  /* 0x00008f00c5027a20 */ /* 0x000fca0000410000 */
[----:B------:R-:W-:Y:S01]  /*a600*/  FSEL R2, R2, RZ, P0 ;  /* 0x000000ff02027208 */ /* 0x000fe20000000000 */
[----:B------:R-:W-:Y:S01]  /*a610*/  IMAD.WIDE.U32 R6, R7, -0x326172a9, RZ ;  /* 0xcd9e8d5707067825 */ /* 0x000fe200078e00ff */
[C---:B------:R-:W-:Y:S02]  /*a620*/  LOP3.LUT R9, R4.reuse, 0xff, RZ, 0xc0, !PT ;  /* 0x000000ff04097812 */ /* 0x040fe400078ec0ff */
[----:B------:R-:W-:Y:S02]  /*a630*/  LOP3.LUT R29, R4, 0xffff, RZ, 0xc0, !PT ;  /* 0x0000ffff041d7812 */ /* 0x000fe400078ec0ff */
[----:B--2---:R-:W-:Y:S01]  /*a640*/  FMNMX.FTZ R174, R0, R8, !PT ;  /* 0x0000000800ae7209 */ /* 0x004fe20007810000 */
[----:B------:R-:W-:Y:S01]  /*a650*/  FFMA.FTZ R0, R160, c[0x0][0x23c], -R2 ;  /* 0x00008f00a0007a23 */ /* 0x000fe20000010802 */
[----:B------:R-:W-:-:S03]  /*a660*/  LOP3.LUT R28, R7, R18, R170, 0x96, !PT ;  /* 0x00000012071c7212 */ /* 0x000fc600078e96aa */
[----:B------:R1:W-:Y:S01]  /*a670*/  MUFU.EX2 R164, R0 ;  /* 0x0000000000a47308 */ /* 0x0003e20000000800 */
[----:B------:R-:W-:Y:S02]  /*a680*/  FSETP.NEU.FTZ.AND P1, PT, R174, -INF , PT ;  /* 0xff800000ae00780b */ /* 0x000fe40003f3d000 */
[----:B------:R-:W-:Y:S02]  /*a690*/  LOP3.LUT R7, R5, R6, R227, 0x96, !PT ;  /* 0x0000000605077212 */ /* 0x000fe400078e96e3 */
[--C-:B------:R-:W-:Y:S02]  /*a6a0*/  SHF.R.U32.HI R26, RZ, 0x10, R4.reuse ;  /* 0x00000010ff1a7819 */ /* 0x100fe40000011604 */
[----:B------:R-:W-:Y:S01]  /*a6b0*/  SHF.R.U32.HI R17, RZ, 0x18, R4 ;  /* 0x00000018ff117819 */ /* 0x000fe20000011604 */
[----:B------:R-:W-:-:S04]  /*a6c0*/  IMAD.WIDE.U32 R4, R21, -0x2daee0ad, RZ ;  /* 0xd2511f5315047825 */ /* 0x000fc800078e00ff */
[----:B-1----:R-:W-:Y:S01]  /*a6d0*/  FMUL.FTZ R0, R174, c[0x0][0x23c] ;  /* 0x00008f00ae007a20 */ /* 0x002fe20000410000 */
[----:B------:R-:W-:-:S04]  /*a6e0*/  ISETP.GE.U32.AND P4, PT, R251, R19, PT ;  /* 0x00000013fb00720c */ /* 0x000fc80003f86070 */
[----:B------:R-:W-:Y:S02]  /*a6f0*/  FSEL R0, R0, RZ, P1 ;  /* 0x000000ff00007208 */ /* 0x000fe40000800000 */
[----:B------:R-:W-:Y:S02]  /*a700*/  ISETP.GE.U32.AND P5, PT, R251, R16, PT ;  /* 0x00000010fb00720c */ /* 0x000fe40003fa6070 */
[----:B------:R-:W-:Y:S02]  /*a710*/  LOP3.LUT R6, R5, R20, R238, 0x96, !PT ;  /* 0x0000001405067212 */ /* 0x000fe400078e96ee */
[C---:B------:R-:W-:Y:S01]  /*a720*/  LOP3.LUT R19, R4.reuse, 0xffff, RZ, 0xc0, !PT ;  /* 0x0000ffff04137812 */ /* 0x040fe200078ec0ff */
[----:B------:R-:W-:Y:S01]  /*a730*/  FFMA.FTZ R5, R171, c[0x0][0x23c], -R0 ;  /* 0x00008f00ab057a23 */ /* 0x000fe20000010800 */
[----:B------:R-:W-:Y:S02]  /*a740*/  LOP3.LUT R16, R4, 0xff, RZ, 0xc0, !PT ;  /* 0x000000ff04107812 */ /* 0x000fe400078ec0ff */
[----:B------:R-:W-:-:S02]  /*a750*/  SHF.R.U32.HI R20, RZ, 0x10, R4 ;  /* 0x00000010ff147819 */ /* 0x000fc40000011604 */
[----:B------:R-:W-:Y:S01]  /*a760*/  SHF.R.U32.HI R18, RZ, 0x18, R4 ;  /* 0x00000018ff127819 */ /* 0x000fe20000011604 */
[----:B------:R-:W-:Y:S01]  /*a770*/  FFMA.FTZ R4, R169, c[0x0][0x23c], -R2 ;  /* 0x00008f00a9047a23 */ /* 0x000fe20000010802 */
[----:B------:R1:W2:Y:S08]  /*a780*/  MUFU.EX2 R165, R5 ;  /* 0x0000000500a57308 */ /* 0x0002b00000000800 */
[----:B------:R3:W4:Y:S01]  /*a790*/  MUFU.EX2 R233, R4 ;  /* 0x0000000400e97308 */ /* 0x0007220000000800 */
[----:B-1----:R-:W-:Y:S01]  /*a7a0*/  FFMA.FTZ R5, R161, c[0x0][0x23c], -R0 ;  /* 0x00008f00a1057a23 */ /* 0x002fe20000010800 */
[----:B---3--:R-:W-:-:S04]  /*a7b0*/  SHF.R.U32.HI R4, RZ, 0x8, R24 ;  /* 0x00000008ff047819 */ /* 0x008fc80000011618 */
[----:B------:R-:W-:Y:S01]  /*a7c0*/  LOP3.LUT R4, R4, 0xffff, RZ, 0xc0, !PT ;  /* 0x0000ffff04047812 */ /* 0x000fe200078ec0ff */
[----:B--2---:R-:W-:Y:S02]  /*a7d0*/  IMAD.MOV.U32 R161, RZ, RZ, R165 ;  /* 0x000000ffffa17224 */ /* 0x004fe400078e00a5 */
[----:B------:R-:W1:Y:S01]  /*a7e0*/  MUFU.EX2 R165, R5 ;  /* 0x0000000500a57308 */ /* 0x000e620000000800 */
[----:B------:R-:W-:Y:S02]  /*a7f0*/  ISETP.GE.U32.AND P2, PT, R251, R4, PT ;  /* 0x00000004fb00720c */ /* 0x000fe40003f46070 */
[----:B----4-:R-:W-:-:S04]  /*a800*/  F2FP.PACK_AB R4, R164, R233 ;  /* 0x000000e9a404723e */ /* 0x010fc800000000ff */
[C---:B------:R-:W-:Y:S02]  /*a810*/  PRMT R222, R4.reuse, 0x7610, R222 ;  /* 0x0000761004de7816 */ /* 0x040fe400000000de */
[----:B------:R-:W-:-:S03]  /*a820*/  PRMT R221, R4, 0x7632, R221 ;  /* 0x0000763204dd7816 */ /* 0x000fc600000000dd */
[----:B------:R-:W-:Y:S01]  /*a830*/  @!P4 HADD2 R151, -R222.H0_H0, -RZ.H0_H0 ;  /* 0xa00000ffde97c230 */ /* 0x000fe20000000900 */
[----:B------:R-:W-:Y:S02]  /*a840*/  LOP3.LUT R4, R25, 0xff, RZ, 0xc0, !PT ;  /* 0x000000ff19047812 */ /* 0x000fe400078ec0ff */
[----:B------:R-:W-:Y:S02]  /*a850*/  PRMT R160, R222, 0x5410, R221 ;  /* 0x00005410dea07816 */ /* 0x000fe400000000dd */
[----:B------:R-:W-:Y:S02]  /*a860*/  @!P4 PRMT R222, R151, 0x5410, RZ ;  /* 0x0000541097dec816 */ /* 0x000fe400000000ff */
[----:B------:R-:W-:Y:S02]  /*a870*/  ISETP.GE.U32.AND P4, PT, R251, R4, PT ;  /* 0x00000004fb00720c */ /* 0x000fe40003f86070 */
[----:B-1----:R-:W-:Y:S01]  /*a880*/  F2FP.PACK_AB R4, R165, R161 ;  /* 0x000000a1a504723e */ /* 0x002fe200000000ff */
[----:B------:R-:W-:-:S03]  /*a890*/  FFMA.FTZ R5, R146, c[0x0][0x23c], -R2 ;  /* 0x00008f0092057a23 */ /* 0x000fc60000010802 */
[C---:B------:R-:W-:Y:S02]  /*a8a0*/  PRMT R220, R4.reuse, 0x7610, R220 ;  /* 0x0000761004dc7816 */ /* 0x040fe400000000dc */
[----:B------:R-:W-:Y:S01]  /*a8b0*/  PRMT R219, R4, 0x7632, R219 ;  /* 0x0000763204db7816 */ /* 0x000fe200000000db */
[----:B------:R-:W-:Y:S01]  /*a8c0*/  FFMA.FTZ R4, R145, c[0x0][0x23c], -R2 ;  /* 0x00008f0091047a23 */ /* 0x000fe20000010802 */
[----:B------:R1:W-:Y:S01]  /*a8d0*/  MUFU.EX2 R247, R5 ;  /* 0x0000000500f77308 */ /* 0x0003e20000000800 */
[----:B------:R-:W-:-:S07]  /*a8e0*/  @!P2 HADD2 R150, -R221.H0_H0, -RZ.H0_H0 ;  /* 0xa00000ffdd96a230 */ /* 0x000fce0000000900 */
[----:B------:R2:W3:Y:S01]  /*a8f0*/  MUFU.EX2 R168, R4 ;  /* 0x0000000400a87308 */ /* 0x0004e20000000800 */
[----:B------:R-:W-:Y:S01]  /*a900*/  @!P4 HADD2 R145, -R220.H0_H0, -RZ.H0_H0 ;  /* 0xa00000ffdc91c230 */ /* 0x000fe20000000900 */
[----:B------:R-:W-:Y:S01]  /*a910*/  @!P2 PRMT R221, R150, 0x5410, RZ ;  /* 0x0000541096dda816 */ /* 0x000fe200000000ff */
[----:B------:R-:W-:Y:S01]  /*a920*/  @!P5 HADD2 R146, -R219.H0_H0, -RZ.H0_H0 ;  /* 0xa00000ffdb92d230 */ /* 0x000fe20000000900 */
[----:B------:R-:W-:Y:S02]  /*a930*/  PRMT R150, R220, 0x5410, R219 ;  /* 0x00005410dc967816 */ /* 0x000fe400000000db */
[C---:B-1----:R-:W-:Y:S02]  /*a940*/  LOP3.LUT R5, R6.reuse, 0xff, RZ, 0xc0, !PT ;  /* 0x000000ff06057812 */ /* 0x042fe400078ec0ff */
[----:B--2---:R-:W-:-:S04]  /*a950*/  LOP3.LUT R4, R6, 0xffff, RZ, 0xc0, !PT ;  /* 0x0000ffff06047812 */ /* 0x004fc800078ec0ff */
[----:B------:R-:W-:Y:S02]  /*a960*/  SHF.R.U32.HI R4, RZ, 0x8, R4 ;  /* 0x00000008ff047819 */ /* 0x000fe40000011604 */
[----:B------:R-:W-:Y:S02]  /*a970*/  @!P4 PRMT R220, R145, 0x5410, RZ ;  /* 0x0000541091dcc816 */ /* 0x000fe400000000ff */
[----:B------:R-:W-:Y:S02]  /*a980*/  LOP3.LUT R4, R4, 0xffff, RZ, 0xc0, !PT ;  /* 0x0000ffff04047812 */ /* 0x000fe400078ec0ff */
[C---:B------:R-:W-:Y:S02]  /*a990*/  ISETP.GE.U32.AND P4, PT, R251.reuse, R5, PT ;  /* 0x00000005fb00720c */ /* 0x040fe40003f86070 */
[----:B------:R-:W-:Y:S02]  /*a9a0*/  @!P5 PRMT R219, R146, 0x5410, RZ ;  /* 0x0000541092dbd816 */ /* 0x000fe400000000ff */
[----:B------:R-:W-:Y:S01]  /*a9b0*/  ISETP.GE.U32.AND P5, PT, R251, R4, PT ;  /* 0x00000004fb00720c */ /* 0x000fe20003fa6070 */
[--C-:B------:R-:W-:Y:S01]  /*a9c0*/  FFMA.FTZ R4, R157, c[0x0][0x23c], -R0.reuse ;  /* 0x00008f009d047a23 */ /* 0x100fe20000010800 */
[----:B---3--:R-:W-:Y:S01]  /*a9d0*/  F2FP.PACK_AB R8, R168, R247 ;  /* 0x000000f7a808723e */ /* 0x008fe200000000ff */
[----:B------:R-:W-:-:S02]  /*a9e0*/  FFMA.FTZ R5, R156, c[0x0][0x23c], -R0 ;  /* 0x00008f009c057a23 */ /* 0x000fc40000010800 */
[----:B------:R1:W-:Y:S01]  /*a9f0*/  MUFU.EX2 R171, R4 ;  /* 0x0000000400ab7308 */ /* 0x0003e20000000800 */
[C---:B------:R-:W-:Y:S02]  /*aa00*/  PRMT R218, R8.reuse, 0x7610, R218 ;  /* 0x0000761008da7816 */ /* 0x040fe400000000da */
[----:B------:R-:W-:-:S05]  /*aa10*/  PRMT R217, R8, 0x7632, R217 ;  /* 0x0000763208d97816 */ /* 0x000fca00000000d9 */
[----:B------:R-:W2:Y:S01]  /*aa20*/  MUFU.EX2 R194, R5 ;  /* 0x0000000500c27308 */ /* 0x000ea20000000800 */
[----:B------:R-:W-:Y:S02]  /*aa30*/  @!P4 HADD2 R158, -R218.H0_H0, -RZ.H0_H0 ;  /* 0xa00000ffda9ec230 */ /* 0x000fe40000000900 */
[----:B------:R-:W-:Y:S01]  /*aa40*/  @!P5 HADD2 R156, -R217.H0_H0, -RZ.H0_H0 ;  /* 0xa00000ffd99cd230 */ /* 0x000fe20000000900 */
[--C-:B-1----:R-:W-:Y:S02]  /*aa50*/  SHF.R.U32.HI R4, RZ, 0x10, R6.reuse ;  /* 0x00000010ff047819 */ /* 0x102fe40000011606 */
[----:B------:R-:W-:Y:S02]  /*aa60*/  PRMT R151, R218, 0x5410, R217 ;  /* 0x00005410da977816 */ /* 0x000fe400000000d9 */
[----:B------:R-:W-:Y:S02]  /*aa70*/  LOP3.LUT R4, R4, 0xff, RZ, 0xc0, !PT ;  /* 0x000000ff04047812 */ /* 0x000fe400078ec0ff */
[----:B------:R-:W-:-:S02]  /*aa80*/  SHF.R.U32.HI R6, RZ, 0x18, R6 ;  /* 0x00000018ff067819 */ /* 0x000fc40000011606 */
[----:B------:R-:W-:Y:S02]  /*aa90*/  @!P4 PRMT R218, R158, 0x5410, RZ ;  /* 0x000054109edac816 */ /* 0x000fe400000000ff */
[C---:B------:R-:W-:Y:S01]  /*aaa0*/  ISETP.GE.U32.AND P4, PT, R251.reuse, R4, PT ;  /* 0x00000004fb00720c */ /* 0x040fe20003f86070 */
[----:B------:R-:W-:Y:S01]  /*aab0*/  FFMA.FTZ R4, R144, c[0x0][0x23c], -R2 ;  /* 0x00008f0090047a23 */ /* 0x000fe20000010802 */
[----:B------:R-:W-:Y:S02]  /*aac0*/  @!P5 PRMT R217, R156, 0x5410, RZ ;  /* 0x000054109cd9d816 */ /* 0x000fe400000000ff */
[----:B------:R-:W-:Y:S01]  /*aad0*/  ISETP.GE.U32.AND P5, PT, R251, R6, PT ;  /* 0x00000006fb00720c */ /* 0x000fe20003fa6070 */
[----:B------:R1:W-:Y:S01]  /*aae0*/  MUFU.EX2 R239, R4 ;  /* 0x0000000400ef7308 */ /* 0x0003e20000000800 */
[----:B--2---:R-:W-:-:S04]  /*aaf0*/  F2FP.PACK_AB R5, R194, R171 ;  /* 0x000000abc205723e */ /* 0x004fc800000000ff */
[C---:B------:R-:W-:Y:S02]  /*ab00*/  PRMT R215, R5.reuse, 0x7632, R215 ;  /* 0x0000763205d77816 */ /* 0x040fe400000000d7 */
[----:B------:R-:W-:Y:S01]  /*ab10*/  PRMT R216, R5, 0x7610, R216 ;  /* 0x0000761005d87816 */ /* 0x000fe200000000d8 */
[----:B-1----:R-:W-:-:S04]  /*ab20*/  FFMA.FTZ R4, R117, c[0x0][0x23c], -R2 ;  /* 0x00008f0075047a23 */ /* 0x002fc80000010802 */
[----:B------:R1:W2:Y:S01]  /*ab30*/  MUFU.EX2 R166, R4 ;  /* 0x0000000400a67308 */ /* 0x0002a20000000800 */
[----:B------:R-:W-:Y:S01]  /*ab40*/  @!P5 HADD2 R144, -R215.H0_H0, -RZ.H0_H0 ;  /* 0xa00000ffd790d230 */ /* 0x000fe20000000900 */
[----:B------:R-:W-:Y:S02]  /*ab50*/  PRMT R146, R216, 0x5410, R215 ;  /* 0x00005410d8927816 */ /* 0x000fe400000000d7 */
[----:B------:R-:W-:Y:S02]  /*ab60*/  ISETP.GE.U32.AND P2, PT, R251, R16, PT ;  /* 0x00000010fb00720c */ /* 0x000fe40003f46070 */
[----:B------:R-:W-:Y:S02]  /*ab70*/  @!P5 PRMT R215, R144, 0x5410, RZ ;  /* 0x0000541090d7d816 */ /* 0x000fe400000000ff */
[----:B-1----:R-:W-:-:S04]  /*ab80*/  SHF.R.U32.HI R4, RZ, 0x8, R19 ;  /* 0x00000008ff047819 */ /* 0x002fc80000011613 */
[----:B------:R-:W-:-:S04]  /*ab90*/  LOP3.LUT R4, R4, 0xffff, RZ, 0xc0, !PT ;  /* 0x0000ffff04047812 */ /* 0x000fc800078ec0ff */
[----:B------:R-:W-:Y:S01]  /*aba0*/  ISETP.GE.U32.AND P5, PT, R251, R4, PT ;  /* 0x00000004fb00720c */ /* 0x000fe20003fa6070 */
[----:B------:R-:W-:Y:S01]  /*abb0*/  FFMA.FTZ R4, R152, c[0x0][0x23c], -R0 ;  /* 0x00008f0098047a23 */ /* 0x000fe20000010800 */
[----:B--2---:R-:W-:-:S03]  /*abc0*/  F2FP.PACK_AB R5, R166, R239 ;  /* 0x000000efa605723e */ /* 0x004fc600000000ff */
[----:B------:R1:W2:Y:S01]  /*abd0*/  MUFU.EX2 R6, R4 ;  /* 0x0000000400067308 */ /* 0x0002a20000000800 */
[C---:B------:R-:W-:Y:S02]  /*abe0*/  PRMT R214, R5.reuse, 0x7610, R214 ;  /* 0x0000761005d67816 */ /* 0x040fe400000000d6 */
[----:B------:R-:W-:Y:S01]  /*abf0*/  PRMT R213, R5, 0x7632, R213 ;  /* 0x0000763205d57816 */ /* 0x000fe200000000d5 */
[----:B-1----:R-:W-:-:S04]  /*ac00*/  FFMA.FTZ R4, R147, c[0x0][0x23c], -R0 ;  /* 0x00008f0093047a23 */ /* 0x002fc80000010800 */
[----:B------:R1:W3:Y:S01]  /*ac10*/  MUFU.EX2 R8, R4 ;  /* 0x0000000400087308 */ /* 0x0002e20000000800 */
[----:B------:R-:W-:Y:S02]  /*ac20*/  @!P2 HADD2 R147, -R214.H0_H0, -RZ.H0_H0 ;  /* 0xa00000ffd693a230 */ /* 0x000fe40000000900 */
[----:B------:R-:W-:Y:S01]  /*ac30*/  @!P5 HADD2 R117, -R213.H0_H0, -RZ.H0_H0 ;  /* 0xa00000ffd575d230 */ /* 0x000fe20000000900 */
[----:B------:R-:W-:Y:S02]  /*ac40*/  PRMT R145, R214, 0x5410, R213 ;  /* 0x00005410d6917816 */ /* 0x000fe400000000d5 */
[----:B------:R-:W-:Y:S02]  /*ac50*/  @!P2 PRMT R214, R147, 0x5410, RZ ;  /* 0x0000541093d6a816 */ /* 0x000fe400000000ff */
[----:B------:R-:W-:Y:S01]  /*ac60*/  @!P5 PRMT R213, R117, 0x5410, RZ ;  /* 0x0000541075d5d816 */ /* 0x000fe200000000ff */
[----:B--2---:R-:W-:Y:S01]  /*ac70*/  IMAD.MOV.U32 R117, RZ, RZ, R6 ;  /* 0x000000ffff757224 */ /* 0x004fe200078e0006 */
[----:B-1----:R-:W-:-:S04]  /*ac80*/  LOP3.LUT R4, R20, 0xff, RZ, 0xc0, !PT ;  /* 0x000000ff14047812 */ /* 0x002fc800078ec0ff */
[----:B------:R-:W-:Y:S02]  /*ac90*/  ISETP.GE.U32.AND P2, PT, R251, R4, PT ;  /* 0x00000004fb00720c */ /* 0x000fe40003f46070 */
[----:B------:R-:W-:Y:S01]  /*aca0*/  LOP3.LUT R4, R26, 0xff, RZ, 0xc0, !PT ;  /* 0x000000ff1a047812 */ /* 0x000fe200078ec0ff */
[----:B------:R-:W-:-:S03]  /*acb0*/  @!P4 HADD2 R157, -R216.H0_H0, -RZ.H0_H0 ;  /* 0xa00000ffd89dc230 */ /* 0x000fc60000000900 */
[----:B------:R-:W-:Y:S02]  /*acc0*/  ISETP.GE.U32.AND P5, PT, R251, R4, PT ;  /* 0x00000004fb00720c */ /* 0x000fe40003fa6070 */
[----:B---3--:R-:W-:Y:S01]  /*acd0*/  F2FP.PACK_AB R4, R8, R117 ;  /* 0x000000750804723e */ /* 0x008fe200000000ff */
[----:B------:R-:W-:-:S03]  /*ace0*/  FFMA.FTZ R5, R27, c[0x0][0x23c], -R2 ;  /* 0x00008f001b057a23 */ /* 0x000fc60000010802 */
[C---:B------:R-:W-:Y:S02]  /*acf0*/  PRMT R212, R4.reuse, 0x7610, R212 ;  /* 0x0000761004d47816 */ /* 0x040fe400000000d4 */
[----:B------:R-:W-:Y:S01]  /*ad00*/  PRMT R211, R4, 0x7632, R211 ;  /* 0x0000763204d37816 */ /* 0x000fe200000000d3 */
[----:B------:R-:W-:Y:S01]  /*ad10*/  FFMA.FTZ R4, R192, c[0x0][0x23c], -R2 ;  /* 0x00008f00c0047a23 */ /* 0x000fe20000010802 */
[----:B------:R-:W-:Y:S01]  /*ad20*/  @!P4 PRMT R216, R157, 0x5410, RZ ;  /* 0x000054109dd8c816 */ /* 0x000fe200000000ff */
[----:B------:R1:W-:Y:S01]  /*ad30*/  MUFU.EX2 R24, R5 ;  /* 0x0000000500187308 */ /* 0x0003e20000000800 */
[----:B------:R-:W-:Y:S01]  /*ad40*/  ISETP.GE.U32.AND P4, PT, R251, R18, PT ;  /* 0x00000012fb00720c */ /* 0x000fe20003f86070 */
[----:B------:R-:W-:-:S06]  /*ad50*/  @!P2 HADD2 R27, -R212.H0_H0, -RZ.H0_H0 ;  /* 0xa00000ffd41ba230 */ /* 0x000fcc0000000900 */
[----:B------:R2:W3:Y:S01]  /*ad60*/  MUFU.EX2 R158, R4 ;  /* 0x00000004009e7308 */ /* 0x0004e20000000800 */
[----:B------:R-:W-:Y:S02]  /*ad70*/  PRMT R144, R212, 0x5410, R211 ;  /* 0x00005410d4907816 */ /* 0x000fe400000000d3 */
[----:B------:R-:W-:Y:S02]  /*ad80*/  @!P2 PRMT R212, R27, 0x5410, RZ ;  /* 0x000054101bd4a816 */ /* 0x000fe400000000ff */
[C---:B-1----:R-:W-:Y:S01]  /*ad90*/  LOP3.LUT R5, R11.reuse, 0xff, RZ, 0xc0, !PT ;  /* 0x000000ff0b057812 */ /* 0x042fe200078ec0ff */
[----:B------:R-:W-:Y:S01]  /*ada0*/  @!P4 HADD2 R152, -R211.H0_H0, -RZ.H0_H0 ;  /* 0xa00000ffd398c230 */ /* 0x000fe20000000900 */
[----:B--2---:R-:W-:Y:S02]  /*adb0*/  LOP3.LUT R4, R11, 0xffff, RZ, 0xc0, !PT ;  /* 0x0000ffff0b047812 */ /* 0x004fe400078ec0ff */
[----:B------:R-:W-:Y:S02]  /*adc0*/  ISETP.GE.U32.AND P2, PT, R251, R5, PT ;  /* 0x00000005fb00720c */ /* 0x000fe40003f46070 */
[----:B------:R-:W-:-:S02]  /*add0*/  SHF.R.U32.HI R4, RZ, 0x8, R4 ;  /* 0x00000008ff047819 */ /* 0x000fc40000011604 */
[----:B---3--:R-:W-:Y:S02]  /*ade0*/  F2FP.PACK_AB R5, R158, R24 ;  /* 0x000000189e05723e */ /* 0x008fe400000000ff */
[----:B------:R-:W-:Y:S02]  /*adf0*/  LOP3.LUT R4, R4, 0xffff, RZ, 0xc0, !PT ;  /* 0x0000ffff04047812 */ /* 0x000fe400078ec0ff */
[----:B------:R-:W-:Y:S02]  /*ae00*/  @!P4 PRMT R211, R152, 0x5410, RZ ;  /* 0x0000541098d3c816 */ /* 0x000fe400000000ff */
[----:B------:R-:W-:Y:S02]  /*ae10*/  ISETP.GE.U32.AND P4, PT, R251, R4, PT ;  /* 0x00000004fb00720c */ /* 0x000fe40003f86070 */
[----:B------:R-:W-:Y:S02]  /*ae20*/  LOP3.LUT R4, R7, 0xffff, RZ, 0xc0, !PT ;  /* 0x0000ffff07047812 */ /* 0x000fe400078ec0ff */
[----:B------:R-:W-:-:S02]  /*ae30*/  PRMT R210, R5, 0x7610, R210 ;  /* 0x0000761005d27816 */ /* 0x000fc400000000d2 */
[----:B------:R-:W-:Y:S02]  /*ae40*/  SHF.R.U32.HI R4, RZ, 0x8, R4 ;  /* 0x00000008ff047819 */ /* 0x000fe40000011604 */
[----:B------:R-:W-:Y:S01]  /*ae50*/  PRMT R209, R5, 0x7632, R209 ;  /* 0x0000763205d17816 */ /* 0x000fe200000000d1 */
[----:B------:R-:W-:Y:S01]  /*ae60*/  @!P2 HADD2 R159, -R210.H0_H0, -RZ.H0_H0 ;  /* 0xa00000ffd29fa230 */ /* 0x000fe20000000900 */
[----:B------:R-:W-:Y:S02]  /*ae70*/  LOP3.LUT R4, R4, 0xffff, RZ, 0xc0, !PT ;  /* 0x0000ffff04047812 */ /* 0x000fe400078ec0ff */
[----:B------:R-:W-:Y:S02]  /*ae80*/  PRMT R23, R210, 0x5410, R209 ;  /* 0x00005410d2177816 */ /* 0x000fe400000000d1 */
[----:B------:R-:W-:Y:S01]  /*ae90*/  @!P2 PRMT R210, R159, 0x5410, RZ ;  /* 0x000054109fd2a816 */ /* 0x000fe200000000ff */
[--C-:B------:R-:W-:Y:S01]  /*aea0*/  FFMA.FTZ R5, R153, c[0x0][0x23c], -R2.reuse ;  /* 0x00008f0099057a23 */ /* 0x100fe20000010802 */
[----:B------:R-:W-:Y:S01]  /*aeb0*/  ISETP.GE.U32.AND P2, PT, R251, R4, PT ;  /* 0x00000004fb00720c */ /* 0x000fe20003f46070 */
[----:B------:R-:W-:-:S02]  /*aec0*/  FFMA.FTZ R4, R140, c[0x0][0x23c], -R2 ;  /* 0x00008f008c047a23 */ /* 0x000fc40000010802 */
[----:B------:R-:W-:Y:S01]  /*aed0*/  IMAD.MOV.U32 R26, RZ, RZ, R164 ;  /* 0x000000ffff1a7224 */ /* 0x000fe200078e00a4 */
[----:B------:R-:W-:Y:S01]  /*aee0*/  MUFU.EX2 R25, R5 ;  /* 0x0000000500197308 */ /* 0x000fe20000000800 */
[----:B------:R-:W-:-:S07]  /*aef0*/  @!P4 HADD2 R140, -R209.H0_H0, -RZ.H0_H0 ;  /* 0xa00000ffd18cc230 */ /* 0x000fce0000000900 */
[----:B------:R1:W2:Y:S01]  /*af00*/  MUFU.EX2 R164, R4 ;  /* 0x0000000400a47308 */ /* 0x0002a20000000800 */
[----:B------:R-:W-:Y:S02]  /*af10*/  LOP3.LUT R6, R7, 0xff, RZ, 0xc0, !PT ;  /* 0x000000ff07067812 */ /* 0x000fe400078ec0ff */
[----:B------:R-:W-:Y:S02]  /*af20*/  @!P4 PRMT R209, R140, 0x5410, RZ ;  /* 0x000054108cd1c816 */ /* 0x000fe400000000ff */
[C---:B------:R-:W-:Y:S02]  /*af30*/  ISETP.GE.U32.AND P4, PT, R251.reuse, R6, PT ;  /* 0x00000006fb00720c */ /* 0x040fe40003f86070 */
[----:B------:R-:W-:Y:S01]  /*af40*/  ISETP.GE.U32.AND P3, PT, R251, R9, PT ;  /* 0x00000009fb00720c */ /* 0x000fe20003f66070 */
[----:B-1----:R-:W-:-:S04]  /*af50*/  IMAD.WIDE.U32 R4, R28, -0x2daee0ad, RZ ;  /* 0xd2511f531c047825 */ /* 0x002fc800078e00ff */
[----:B------:R-:W-:Y:S01]  /*af60*/  IMAD.MOV.U32 R28, RZ, RZ, R8 ;  /* 0x000000ffff1c7224 */ /* 0x000fe200078e0008 */
[----:B------:R-:W-:Y:S02]  /*af70*/  LOP3.LUT R6, R5, R22, R238, 0x96, !PT ;  /* 0x0000001605067212 */ /* 0x000fe400078e96ee */
[C---:B------:R-:W-:Y:S02]  /*af80*/  LOP3.LUT R8, R4.reuse, 0xff, RZ, 0xc0, !PT ;  /* 0x000000ff04087812 */ /* 0x040fe400078ec0ff */
[----:B------:R-:W-:Y:S02]  /*af90*/  LOP3.LUT R250, R4, 0xffff, RZ, 0xc0, !PT ;  /* 0x0000ffff04fa7812 */ /* 0x000fe400078ec0ff */
[--C-:B------:R-:W-:Y:S02]  /*afa0*/  SHF.R.U32.HI R22, RZ, 0x10, R4.reuse ;  /* 0x00000010ff167819 */ /* 0x100fe40000011604 */
[----:B------:R-:W-:Y:S02]  /*afb0*/  SHF.R.U32.HI R9, RZ, 0x18, R4 ;  /* 0x00000018ff097819 */ /* 0x000fe40000011604 */
[----:B--2---:R-:W-:Y:S01]  /*afc0*/  F2FP.PACK_AB R4, R164, R25 ;  /* 0x00000019a404723e */ /* 0x004fe200000000ff */
[----:B------:R-:W-:-:S03]  /*afd0*/  FFMA.FTZ R5, R155, c[0x0][0x23c], -R0 ;  /* 0x00008f009b057a23 */ /* 0x000fc60000010800 */
[C---:B------:R-:W-:Y:S02]  /*afe0*/  PRMT R208, R4.reuse, 0x7610, R208 ;  /* 0x0000761004d07816 */ /* 0x040fe400000000d0 */
[----:B------:R-:W-:Y:S01]  /*aff0*/  PRMT R207, R4, 0x7632, R207 ;  /* 0x0000763204cf7816 */ /* 0x000fe200000000cf */
[----:B------:R-:W-:Y:S01]  /*b000*/  FFMA.FTZ R4, R154, c[0x0][0x23c], -R0 ;  /* 0x00008f009a047a23 */ /* 0x000fe20000010800 */
[----:B------:R-:W-:Y:S01]  /*b010*/  MUFU.EX2 R152, R5 ;  /* 0x0000000500987308 */ /* 0x000fe20000000800 */
[----:B------:R-:W-:Y:S01]  /*b020*/  @!P4 HADD2 R153, -R208.H0_H0, -RZ.H0_H0 ;  /* 0xa00000ffd099c230 */ /* 0x000fe20000000900 */
[----:B------:R-:W-:-:S06]  /*b030*/  PRMT R237, R208, 0x5410, R207 ;  /* 0x00005410d0ed7816 */ /* 0x000fcc00000000cf */
[----:B------:R1:W2:Y:S01]  /*b040*/  MUFU.EX2 R159, R4 ;  /* 0x00000004009f7308 */ /* 0x0002a20000000800 */
[----:B------:R-:W-:Y:S01]  /*b050*/  @!P4 PRMT R208, R153, 0x5410, RZ ;  /* 0x0000541099d0c816 */ /* 0x000fe200000000ff */
[----:B------:R-:W-:Y:S01]  /*b060*/  @!P2 HADD2 R154, -R207.H0_H0, -RZ.H0_H0 ;  /* 0xa00000ffcf9aa230 */ /* 0x000fe20000000900 */
[----:B-1----:R-:W-:-:S04]  /*b070*/  SHF.R.U32.HI R4, RZ, 0x18, R7 ;  /* 0x00000018ff047819 */ /* 0x002fc80000011607 */
[----:B------:R-:W-:Y:S02]  /*b080*/  ISETP.GE.U32.AND P4, PT, R251, R4, PT ;  /* 0x00000004fb00720c */ /* 0x000fe40003f86070 */
[----:B------:R-:W-:-:S04]  /*b090*/  SHF.R.U32.HI R4, RZ, 0x10, R7 ;  /* 0x00000010ff047819 */ /* 0x000fc80000011607 */
[----:B------:R-:W-:Y:S01]  /*b0a0*/  LOP3.LUT R4, R4, 0xff, RZ, 0xc0, !PT ;  /* 0x000000ff04047812 */ /* 0x000fe200078ec0ff */
[----:B------:R-:W-:Y:S01]  /*b0b0*/  FFMA.FTZ R5, R137, c[0x0][0x23c], -R2 ;  /* 0x00008f0089057a23 */ /* 0x000fe20000010802 */
[----:B------:R-:W-:Y:S02]  /*b0c0*/  @!P2 PRMT R207, R154, 0x5410, RZ ;  /* 0x000054109acfa816 */ /* 0x000fe400000000ff */
[----:B------:R-:W-:Y:S02]  /*b0d0*/  ISETP.GE.U32.AND P2, PT, R251, R4, PT ;  /* 0x00000004fb00720c */ /* 0x000fe40003f46070 */
[----:B--2---:R-:W-:Y:S01]  /*b0e0*/  F2FP.PACK_AB R4, R159, R152 ;  /* 0x000000989f04723e */ /* 0x004fe200000000ff */
[----:B------:R-:W-:Y:S02]  /*b0f0*/  IMAD.MOV.U32 R140, RZ, RZ, R170 ;  /* 0x000000ffff8c7224 */ /* 0x000fe400078e00aa */
[----:B------:R1:W-:Y:S01]  /*b100*/  MUFU.EX2 R170, R5 ;  /* 0x0000000500aa7308 */ /* 0x0003e20000000800 */
[----:B------:R-:W-:-:S02]  /*b110*/  PRMT R205, R4, 0x7632, R205 ;  /* 0x0000763204cd7816 */ /* 0x000fc400000000cd */
[----:B------:R-:W-:Y:S02]  /*b120*/  PRMT R204, R4, 0x7610, R204 ;  /* 0x0000761004cc7816 */ /* 0x000fe400000000cc */
[----:B------:R-:W-:Y:S01]  /*b130*/  SHF.R.U32.HI R4, RZ, 0x8, R29 ;  /* 0x00000008ff047819 */ /* 0x000fe2000001161d */
[----:B------:R-:W-:Y:S01]  /*b140*/  @!P4 HADD2 R137, -R205.H0_H0, -RZ.H0_H0 ;  /* 0xa00000ffcd89c230 */ /* 0x000fe20000000900 */
[----:B------:R-:W-:Y:S02]  /*b150*/  MOV R157, R235 ;  /* 0x000000eb009d7202 */ /* 0x000fe40000000f00 */
[----:B------:R-:W-:Y:S01]  /*b160*/  LOP3.LUT R4, R4, 0xffff, RZ, 0xc0, !PT ;  /* 0x0000ffff04047812 */ /* 0x000fe200078ec0ff */
[----:B-1----:R-:W-:-:S04]  /*b170*/  FFMA.FTZ R5, R136, c[0x0][0x23c], -R2 ;  /* 0x00008f0088057a23 */ /* 0x002fc80000010802 */
[----:B------:R-:W1:Y:S01]  /*b180*/  MUFU.EX2 R192, R5 ;  /* 0x0000000500c07308 */ /* 0x000e620000000800 */
[----:B------:R-:W-:Y:S02]  /*b190*/  PRMT R235, R204, 0x5410, R205 ;  /* 0x00005410cceb7816 */ /* 0x000fe400000000cd */
[----:B------:R-:W-:Y:S02]  /*b1a0*/  @!P4 PRMT R205, R137, 0x5410, RZ ;  /* 0x0000541089cdc816 */ /* 0x000fe400000000ff */
[----:B------:R-:W-:Y:S01]  /*b1b0*/  ISETP.GE.U32.AND P4, PT, R251, R4, PT ;  /* 0x00000004fb00720c */ /* 0x000fe20003f86070 */
[----:B------:R-:W-:Y:S02]  /*b1c0*/  FFMA.FTZ R4, R142, c[0x0][0x23c], -R0 ;  /* 0x00008f008e047a23 */ /* 0x000fe40000010800 */
[----:B------:R-:W-:Y:S02]  /*b1d0*/  IMAD.MOV.U32 R155, RZ, RZ, R166 ;  /* 0x000000ffff9b7224 */ /* 0x000fe400078e00a6 */
[----:B------:R2:W-:Y:S01]  /*b1e0*/  MUFU.EX2 R166, R4 ;  /* 0x0000000400a67308 */ /* 0x0005e20000000800 */
[----:B------:R-:W-:-:S02]  /*b1f0*/  FFMA.FTZ R7, R34, c[0x0][0x23c], -R2 ;  /* 0x00008f0022077a23 */ /* 0x000fc40000010802 */
[--C-:B------:R-:W-:Y:S01]  /*b200*/  FFMA.FTZ R241, R32, c[0x0][0x23c], -R2.reuse ;  /* 0x00008f0020f17a23 */ /* 0x100fe20000010802 */
[----:B-1----:R-:W-:Y:S01]  /*b210*/  F2FP.PACK_AB R5, R192, R170 ;  /* 0x000000aac005723e */ /* 0x002fe200000000ff */
[----:B------:R-:W-:Y:S02]  /*b220*/  FFMA.FTZ R242, R30, c[0x0][0x23c], -R2 ;  /* 0x00008f001ef27a23 */ /* 0x000fe40000010802 */
[----:B--2---:R-:W-:Y:S01]  /*b230*/  FFMA.FTZ R4, R139, c[0x0][0x23c], -R0 ;  /* 0x00008f008b047a23 */ /* 0x004fe20000010800 */
[----:B------:R-:W-:-:S03]  /*b240*/  PRMT R203, R5, 0x7610, R203 ;  /* 0x0000761005cb7816 */ /* 0x000fc600000000cb */
[----:B------:R1:W2:Y:S01]  /*b250*/  MUFU.EX2 R252, R4 ;  /* 0x0000000400fc7308 */ /* 0x0002a20000000800 */
[----:B------:R-:W-:Y:S01]  /*b260*/  PRMT R202, R5, 0x7632, R202 ;  /* 0x0000763205ca7816 */ /* 0x000fe200000000ca */
[----:B------:R-:W-:Y:S01]  /*b270*/  @!P3 HADD2 R139, -R203.H0_H0, -RZ.H0_H0 ;  /* 0xa00000ffcb8bb230 */ /* 0x000fe20000000900 */
[----:B------:R-:W-:-:S05]  /*b280*/  IMAD.MOV.U32 R27, RZ, RZ, R233 ;  /* 0x000000ffff1b7224 */ /* 0x000fca00078e00e9 */
[----:B------:R-:W-:Y:S01]  /*b290*/  MUFU.EX2 R169, R7 ;  /* 0x0000000700a97308 */ /* 0x000fe20000000800 */
[----:B-1----:R-:W-:Y:S01]  /*b2a0*/  FFMA.FTZ R4, R35, c[0x0][0x23c], -R2 ;  /* 0x00008f0023047a23 */ /* 0x002fe20000010802 */
[----:B------:R-:W-:-:S06]  /*b2b0*/  LOP3.LUT R2, R6, 0xffff, RZ, 0xc0, !PT ;  /* 0x0000ffff06027812 */ /* 0x000fcc00078ec0ff */
[----:B------:R1:W3:Y:S01]  /*b2c0*/  MUFU.EX2 R147, R4 ;  /* 0x0000000400937308 */ /* 0x0002e20000000800 */
[----:B------:R-:W-:Y:S01]  /*b2d0*/  SHF.R.U32.HI R2, RZ, 0x8, R2 ;  /* 0x00000008ff027819 */ /* 0x000fe20000011602 */
[----:B------:R-:W-:Y:S01]  /*b2e0*/  @!P4 HADD2 R30, -R202.H0_H0, -RZ.H0_H0 ;  /* 0xa00000ffca1ec230 */ /* 0x000fe20000000900 */
[----:B------:R-:W-:Y:S02]  /*b2f0*/  PRMT R233, R203, 0x5410, R202 ;  /* 0x00005410cbe97816 */ /* 0x000fe400000000ca */
[----:B------:R-:W-:Y:S02]  /*b300*/  FSEL R21, R197, RZ, P0 ;  /* 0x000000ffc5157208 */ /* 0x000fe40000000000 */
[----:B------:R-:W-:Y:S01]  /*b310*/  @!P3 PRMT R203, R139, 0x5410, RZ ;  /* 0x000054108bcbb816 */ /* 0x000fe200000000ff */
[----:B------:R-:W-:Y:S01]  /*b320*/  @!P2 HADD2 R136, -R204.H0_H0, -RZ.H0_H0 ;  /* 0xa00000ffcc88a230 */ /* 0x000fe20000000900 */
[----:B-1----:R-:W-:-:S04]  /*b330*/  LOP3.LUT R4, R2, 0xffff, RZ, 0xc0, !PT ;  /* 0x0000ffff02047812 */ /* 0x002fc800078ec0ff */
[C---:B------:R-:W-:Y:S02]  /*b340*/  ISETP.GE.U32.AND P3, PT, R251.reuse, R4, PT ;  /* 0x00000004fb00720c */ /* 0x040fe40003f66070 */
[----:B------:R-:W-:Y:S01]  /*b350*/  LOP3.LUT R4, R6, 0xff, RZ, 0xc0, !PT ;  /* 0x000000ff06047812 */ /* 0x000fe200078ec0ff */
[----:B------:R-:W-:Y:S01]  /*b360*/  FADD.FTZ R5, R116, -R21 ;  /* 0x8000001574057221 */ /* 0x000fe20000010000 */
[----:B------:R-:W-:Y:S02]  /*b370*/  @!P4 PRMT R202, R30, 0x5410, RZ ;  /* 0x000054101ecac816 */ /* 0x000fe400000000ff */
[C---:B------:R-:W-:Y:S02]  /*b380*/  ISETP.GE.U32.AND P0, PT, R251.reuse, R17, PT ;  /* 0x00000011fb00720c */ /* 0x040fe40003f06070 */
[----:B------:R-:W-:Y:S02]  /*b390*/  ISETP.GE.U32.AND P4, PT, R251, R4, PT ;  /* 0x00000004fb00720c */ /* 0x000fe40003f86070 */
[----:B------:R-:W-:Y:S01]  /*b3a0*/  @!P2 PRMT R204, R136, 0x5410, RZ ;  /* 0x0000541088cca816 */ /* 0x000fe200000000ff */
[--C-:B------:R-:W-:Y:S01]  /*b3b0*/  FFMA.FTZ R16, R31, c[0x0][0x23c], -R0.reuse ;  /* 0x00008f001f107a23 */ /* 0x100fe20000010800 */
[----:B------:R-:W-:Y:S01]  /*b3c0*/  ISETP.GE.U32.AND P2, PT, R251, R8, PT ;  /* 0x00000008fb00720c */ /* 0x000fe20003f46070 */
[----:B------:R-:W-:Y:S01]  /*b3d0*/  FMUL.FTZ R8, R5, c[0x0][0x23c] ;  /* 0x00008f0005087a20 */ /* 0x000fe20000410000 */
[----:B--2---:R-:W-:Y:S01]  /*b3e0*/  F2FP.PACK_AB R5, R252, R166 ;  /* 0x000000a6fc05723e */ /* 0x004fe200000000ff */
[----:B------:R-:W-:-:S02]  /*b3f0*/  FFMA.FTZ R21, R193, c[0x0][0x23c], -R0 ;  /* 0x00008f00c1157a23 */ /* 0x000fc40000010800 */
[--C-:B------:R-:W-:Y:S02]  /*b400*/  FFMA.FTZ R17, R143, c[0x0][0x23c], -R0.reuse ;  /* 0x00008f008f117a23 */ /* 0x100fe40000010800 */
[--C-:B------:R-:W-:Y:S02]  /*b410*/  FFMA.FTZ R18, R141, c[0x0][0x23c], -R0.reuse ;  /* 0x00008f008d127a23 */ /* 0x100fe40000010800 */
[--C-:B------:R-:W-:Y:S02]  /*b420*/  FFMA.FTZ R20, R138, c[0x0][0x23c], -R0.reuse ;  /* 0x00008f008a147a23 */ /* 0x100fe40000010800 */
[----:B------:R-:W-:Y:S01]  /*b430*/  FFMA.FTZ R19, R33, c[0x0][0x23c], -R0 ;  /* 0x00008f0021137a23 */ /* 0x000fe20000010800 */
[----:B---3--:R-:W-:Y:S01]  /*b440*/  F2FP.PACK_AB R0, R169, R147 ;  /* 0x00000093a900723e */ /* 0x008fe200000000ff */
[----:B------:R1:W2:Y:S01]  /*b450*/  MUFU.EX2 R2, R8 ;  /* 0x0000000800027308 */ /* 0x0002a20000000800 */
[----:B------:R-:W-:Y:S01]  /*b460*/  PRMT R201, R5, 0x7632, R201 ;  /* 0x0000763205c97816 */ /* 0x000fe200000000c9 */
[----:B------:R-:W-:Y:S01]  /*b470*/  IMAD.MOV.U32 R154, RZ, RZ, R117 ;  /* 0x000000ffff9a7224 */ /* 0x000fe200078e0075 */
[C---:B------:R-:W-:Y:S01]  /*b480*/  PRMT R199, R0.reuse, 0x7610, R199 ;  /* 0x0000761000c77816 */ /* 0x040fe200000000c7 */
[----:B------:R-:W-:Y:S01]  /*b490*/  IMAD.WIDE.U32 R116, R149, -0x2daee0ad, RZ ;  /* 0xd2511f5395747825 */ /* 0x000fe200078e00ff */
[----:B------:R-:W-:Y:S01]  /*b4a0*/  PRMT R200, R5, 0x7610, R200 ;  /* 0x0000761005c87816 */ /* 0x000fe200000000c8 */
[----:B------:R-:W-:Y:S01]  /*b4b0*/  @!P0 HADD2 R32, -R201.H0_H0, -RZ.H0_H0 ;  /* 0xa00000ffc9208230 */ /* 0x000fe20000000900 */
[----:B------:R-:W-:Y:S01]  /*b4c0*/  PRMT R198, R0, 0x7632, R198 ;  /* 0x0000763200c67816 */ /* 0x000fe200000000c6 */
[----:B------:R-:W-:Y:S01]  /*b4d0*/  @!P4 HADD2 R34, -R199.H0_H0, -RZ.H0_H0 ;  /* 0xa00000ffc722c230 */ /* 0x000fe20000000900 */
[----:B------:R-:W-:Y:S01]  /*b4e0*/  SHF.R.U32.HI R4, RZ, 0x18, R11 ;  /* 0x00000018ff047819 */ /* 0x000fe2000001160b */
[----:B------:R-:W-:-:S02]  /*b4f0*/  IMAD.MOV.U32 R156, RZ, RZ, R234 ;  /* 0x000000ffff9c7224 */ /* 0x000fc400078e00ea */
[----:B-1----:R-:W-:Y:S01]  /*b500*/  IMAD R8, R162, -0x2daee0ad, RZ ;  /* 0xd2511f53a2087824 */ /* 0x002fe200078e02ff */
[----:B------:R-:W-:Y:S01]  /*b510*/  MOV R162, R155 ;  /* 0x0000009b00a27202 */ /* 0x000fe20000000f00 */
[----:B------:R-:W-:Y:S01]  /*b520*/  IMAD.MOV.U32 R155, RZ, RZ, R247 ;  /* 0x000000ffff9b7224 */ /* 0x000fe200078e00f7 */
[----:B------:R-:W-:Y:S02]  /*b530*/  PRMT R234, R200, 0x5410, R201 ;  /* 0x00005410c8ea7816 */ /* 0x000fe400000000c9 */
[----:B------:R-:W-:Y:S02]  /*b540*/  LOP3.LUT R8, R117, R8, R167, 0x96, !PT ;  /* 0x0000000875087212 */ /* 0x000fe400078e96a7 */
[----:B------:R-:W-:Y:S02]  /*b550*/  PRMT R247, R199, 0x5410, R198 ;  /* 0x00005410c7f77816 */ /* 0x000fe400000000c6 */
[----:B------:R-:W-:Y:S02]  /*b560*/  @!P0 PRMT R201, R32, 0x5410, RZ ;  /* 0x0000541020c98816 */ /* 0x000fe400000000ff */
[----:B------:R-:W-:-:S02]  /*b570*/  @!P4 PRMT R199, R34, 0x5410, RZ ;  /* 0x0000541022c7c816 */ /* 0x000fc400000000ff */
[C---:B------:R-:W-:Y:S01]  /*b580*/  ISETP.GE.U32.AND P0, PT, R251.reuse, R9, PT ;  /* 0x00000009fb00720c */ /* 0x040fe20003f06070 */
[----:B------:R-:W-:Y:S01]  /*b590*/  IMAD.WIDE.U32 R8, R8, -0x326172a9, RZ ;  /* 0xcd9e8d5708087825 */ /* 0x000fe200078e00ff */
[----:B------:R-:W-:Y:S02]  /*b5a0*/  ISETP.GE.U32.AND P4, PT, R251, R4, PT ;  /* 0x00000004fb00720c */ /* 0x000fe40003f86070 */
[----:B------:R-:W-:Y:S01]  /*b5b0*/  SHF.R.U32.HI R4, RZ, 0x10, R11 ;  /* 0x00000010ff047819 */ /* 0x000fe2000001160b */
[----:B------:R-:W-:Y:S01]  /*b5c0*/  @!P5 HADD2 R31, -R200.H0_H0, -RZ.H0_H0 ;  /* 0xa00000ffc81fd230 */ /* 0x000fe20000000900 */
[----:B------:R-:W-:Y:S02]  /*b5d0*/  LOP3.LUT R0, R9, R10, R227, 0x96, !PT ;  /* 0x0000000a09007212 */ /* 0x000fe400078e96e3 */
[----:B------:R-:W-:Y:S01]  /*b5e0*/  LOP3.LUT R4, R4, 0xff, RZ, 0xc0, !PT ;  /* 0x000000ff04047812 */ /* 0x000fe200078ec0ff */
[----:B------:R-:W-:Y:S01]  /*b5f0*/  @!P3 HADD2 R33, -R198.H0_H0, -RZ.H0_H0 ;  /* 0xa00000ffc621b230 */ /* 0x000fe20000000900 */
[----:B------:R-:W-:-:S02]  /*b600*/  @!P5 PRMT R200, R31, 0x5410, RZ ;  /* 0x000054101fc8d816 */ /* 0x000fc400000000ff */
[----:B------:R-:W-:Y:S02]  /*b610*/  SHF.R.U32.HI R5, RZ, 0x18, R6 ;  /* 0x00000018ff057819 */ /* 0x000fe40000011606 */
[----:B------:R-:W-:Y:S02]  /*b620*/  ISETP.GE.U32.AND P5, PT, R251, R4, PT ;  /* 0x00000004fb00720c */ /* 0x000fe40003fa6070 */
[----:B------:R-:W-:Y:S02]  /*b630*/  LOP3.LUT R4, R0, 0xffff, RZ, 0xc0, !PT ;  /* 0x0000ffff00047812 */ /* 0x000fe400078ec0ff */
[----:B------:R-:W-:Y:S02]  /*b640*/  @!P3 PRMT R198, R33, 0x5410, RZ ;  /* 0x0000541021c6b816 */ /* 0x000fe400000000ff */
[----:B------:R-:W-:Y:S02]  /*b650*/  ISETP.GE.U32.AND P3, PT, R251, R5, PT ;  /* 0x00000005fb00720c */ /* 0x000fe40003f66070 */
[----:B------:R-:W-:-:S02]  /*b660*/  SHF.R.U32.HI R5, RZ, 0x8, R4 ;  /* 0x00000008ff057819 */ /* 0x000fc40000011604 */
[----:B------:R-:W-:Y:S01]  /*b670*/  LOP3.LUT R4, R0, 0xff, RZ, 0xc0, !PT ;  /* 0x000000ff00047812 */ /* 0x000fe200078ec0ff */
[----:B------:R-:W-:Y:S03]  /*b680*/  MUFU.EX2 R153, R17 ;  /* 0x0000001100997308 */ /* 0x000fe60000000800 */
[----:B------:R-:W-:Y:S02]  /*b690*/  PRMT R10, R4, 0x5410, R5 ;  /* 0x00005410040a7816 */ /* 0x000fe40000000005 */
[----:B------:R-:W-:-:S03]  /*b6a0*/  SHF.R.U32.HI R5, RZ, 0x10, R0 ;  /* 0x00000010ff057819 */ /* 0x000fc60000011600 */
[----:B------:R-:W1:Y:S01]  /*b6b0*/  MUFU.EX2 R136, R18 ;  /* 0x0000001200887308 */ /* 0x000e620000000800 */
[----:B------:R-:W-:Y:S02]  /*b6c0*/  SHF.R.U32.HI R4, RZ, 0x18, R0 ;  /* 0x00000018ff047819 */ /* 0x000fe40000011600 */
[----:B------:R-:W-:Y:S02]  /*b6d0*/  FSEL R7, R174, RZ, P1 ;  /* 0x000000ffae077208 */ /* 0x000fe40000800000 */
[----:B------:R-:W-:Y:S02]  /*b6e0*/  SHF.R.U32.HI R6, RZ, 0x10, R6 ;  /* 0x00000010ff067819 */ /* 0x000fe40000011606 */
[----:B------:R-:W-:Y:S02]  /*b6f0*/  LOP3.LUT R0, R5, 0xff, RZ, 0xc0, !PT ;  /* 0x000000ff05007812 */ /* 0x000fe400078ec0ff */
[----:B------:R-:W-:Y:S02]  /*b700*/  LOP3.LUT R5, R6, 0xff, RZ, 0xc0, !PT ;  /* 0x000000ff06057812 */ /* 0x000fe400078ec0ff */
[----:B------:R-:W-:Y:S01]  /*b710*/  PRMT R4, R0, 0x5410, R4 ;  /* 0x0000541000047816 */ /* 0x000fe20000000004 */
[----:B------:R-:W-:Y:S01]  /*b720*/  FADD.FTZ R0, R3, -R7 ;  /* 0x8000000703007221 */ /* 0x000fe20000010000 */
[----:B------:R-:W-:Y:S01]  /*b730*/  ISETP.GE.U32.AND P1, PT, R251, R5, PT ;  /* 0x00000005fb00720c */ /* 0x000fe20003f26070 */
[----:B--2---:R-:W-:-:S02]  /*b740*/  FFMA.FTZ R240, R240, R2, R24 ;  /* 0x00000002f0f07223 */ /* 0x004fc40000010018 */
[----:B------:R-:W-:Y:S02]  /*b750*/  IMAD.MOV.U32 R138, RZ, RZ, R28 ;  /* 0x000000ffff8a7224 */ /* 0x000fe400078e001c */
[----:B------:R-:W-:Y:S02]  /*b760*/  IMAD.MOV.U32 R139, RZ, RZ, R140 ;  /* 0x000000ffff8b7224 */ /* 0x000fe400078e008c */
[----:B------:R-:W-:Y:S02]  /*b770*/  IMAD.MOV.U32 R6, RZ, RZ, R25 ;  /* 0x000000ffff067224 */ /* 0x000fe400078e0019 */
[----:B------:R-:W-:Y:S02]  /*b780*/  FMUL.FTZ R0, R0, c[0x0][0x23c] ;  /* 0x00008f0000007a20 */ /* 0x000fe40000410000 */
[-C--:B------:R-:W-:Y:S02]  /*b790*/  FMUL.FTZ R24, R52, R2.reuse ;  /* 0x0000000234187220 */ /* 0x080fe40000410000 */
[----:B------:R-:W-:-:S02]  /*b7a0*/  FMUL.FTZ R25, R53, R2 ;  /* 0x0000000235197220 */ /* 0x000fc40000410000 */
[-C--:B------:R-:W-:Y:S02]  /*b7b0*/  FMUL.FTZ R32, R64, R2.reuse ;  /* 0x0000000240207220 */ /* 0x080fe40000410000 */
[-C--:B------:R-:W-:Y:S02]  /*b7c0*/  FMUL.FTZ R33, R65, R2.reuse ;  /* 0x0000000241217220 */ /* 0x080fe40000410000 */
[-C--:B------:R-:W-:Y:S02]  /*b7d0*/  FMUL.FTZ R28, R80, R2.reuse ;  /* 0x00000002501c7220 */ /* 0x080fe40000410000 */
[-C--:B------:R-:W-:Y:S02]  /*b7e0*/  FMUL.FTZ R29, R81, R2.reuse ;  /* 0x00000002511d7220 */ /* 0x080fe40000410000 */
        /* <DEDUP_REMOVED lines=41> */
[----:B------:R-:W-:Y:S01]  /*ba80*/  FMUL.FTZ R109, R113, R2 ;  /* 0x00000002716d7220 */ /* 0x000fe20000410000 */
[----:B-1----:R-:W-:Y:S01]  /*ba90*/  F2FP.PACK_AB R2, R136, R153 ;  /* 0x000000998802723e */ /* 0x002fe200000000ff */
[----:B------:R-:W-:Y:S01]  /*baa0*/  IMAD.MOV.U32 R5, RZ, RZ, R252 ;  /* 0x000000ffff057224 */ /* 0x000fe200078e00fc */
[----:B------:R-:W-:Y:S02]  /*bab0*/  MUFU.EX2 R16, R16 ;  /* 0x0000001000107308 */ /* 0x000fe40000000800 */
[----:B------:R-:W-:Y:S01]  /*bac0*/  PRMT R196, R2, 0x7610, R196 ;  /* 0x0000761002c47816 */ /* 0x000fe200000000c4 */
[----:B------:R-:W-:-:S05]  /*bad0*/  IMAD.MOV.U32 R137, RZ, RZ, R152 ;  /* 0x000000ffff897224 */ /* 0x000fca00078e0098 */
[----:B------:R-:W1:Y:S01]  /*bae0*/  MUFU.EX2 R0, R0 ;  /* 0x0000000000007308 */ /* 0x000e620000000800 */
[----:B------:R-:W-:Y:S01]  /*baf0*/  @!P1 HADD2 R35, -R196.H0_H0, -RZ.H0_H0 ;  /* 0xa00000ffc4239230 */ /* 0x000fe20000000900 */
[----:B------:R-:W-:-:S06]  /*bb00*/  PRMT R175, R2, 0x7632, R175 ;  /* 0x0000763202af7816 */ /* 0x000fcc00000000af */
[----:B------:R-:W2:Y:S01]  /*bb10*/  MUFU.EX2 R252, R21 ;  /* 0x0000001500fc7308 */ /* 0x000ea20000000800 */
[----:B------:R-:W-:Y:S01]  /*bb20*/  LOP3.LUT R2, R22, 0xff, RZ, 0xc0, !PT ;  /* 0x000000ff16027812 */ /* 0x000fe200078ec0ff */
[----:B------:R-:W-:Y:S01]  /*bb30*/  IMAD.MOV.U32 R7, RZ, RZ, R239 ;  /* 0x000000ffff077224 */ /* 0x000fe200078e00ef */
[----:B------:R-:W-:-:S05]  /*bb40*/  PRMT R239, R196, 0x5410, R175 ;  /* 0x00005410c4ef7816 */ /* 0x000fca00000000af */
[----:B------:R-:W-:Y:S01]  /*bb50*/  MUFU.EX2 R152, R20 ;  /* 0x0000001400987308 */ /* 0x000fe20000000800 */
[----:B------:R-:W-:-:S07]  /*bb60*/  @!P1 PRMT R196, R35, 0x5410, RZ ;  /* 0x0000541023c49816 */ /* 0x000fce00000000ff */
[----:B------:R-:W3:Y:S01]  /*bb70*/  MUFU.EX2 R193, R19 ;  /* 0x0000001300c17308 */ /* 0x000ee20000000800 */
[C---:B------:R-:W-:Y:S02]  /*bb80*/  ISETP.GE.U32.AND P1, PT, R251.reuse, R2, PT ;  /* 0x00000002fb00720c */ /* 0x040fe40003f26070 */
[----:B------:R-:W-:Y:S01]  /*bb90*/  PRMT R251, R251, 0x7054, R251 ;  /* 0x00007054fbfb7816 */ /* 0x000fe200000000fb */
[----:B------:R-:W-:Y:S01]  /*bba0*/  IMAD.MOV.U32 R11, RZ, RZ, R27 ;  /* 0x000000ffff0b7224 */ /* 0x000fe200078e001b */
[----:B------:R-:W-:Y:S01]  /*bbb0*/  MOV R17, R26 ;  /* 0x0000001a00117202 */ /* 0x000fe20000000f00 */
[----:B-1----:R-:W-:Y:S01]  /*bbc0*/  FMUL.FTZ R26, R54, R0 ;  /* 0x00000000361a7220 */ /* 0x002fe20000410000 */
[----:B--2---:R-:W-:Y:S01]  /*bbd0*/  F2FP.PACK_AB R2, R252, R16 ;  /* 0x00000010fc02723e */ /* 0x004fe200000000ff */
        /* <DEDUP_REMOVED lines=47> */
[----:B------:R-:W-:Y:S01]  /*bed0*/  FFMA.FTZ R236, R236, R0, R16 ;  /* 0x00000000ecec7223 */ /* 0x000fe20000010010 */
[--C-:B------:R-:W-:Y:S01]  /*bee0*/  HSET2.LE.AND R0, R10, R251.reuse, PT ;  /* 0x000000fb0a007233 */ /* 0x100fe20003803000 */
[C---:B------:R-:W-:Y:S02]  /*bef0*/  PRMT R173, R2.reuse, 0x7610, R173 ;  /* 0x0000761002ad7816 */ /* 0x040fe400000000ad */
[----:B------:R-:W-:Y:S01]  /*bf00*/  PRMT R172, R2, 0x7632, R172 ;  /* 0x0000763202ac7816 */ /* 0x000fe200000000ac */
[----:B------:R-:W-:Y:S01]  /*bf10*/  HSET2.LE.AND R2, R4, R251, PT ;  /* 0x000000fb04027233 */ /* 0x000fe20003803000 */
[----:B---3--:R-:W-:-:S02]  /*bf20*/  F2FP.PACK_AB R206, R193, R152 ;  /* 0x00000098c1ce723e */ /* 0x008fc400000000ff */
[----:B------:R-:W-:Y:S02]  /*bf30*/  LOP3.LUT R4, R0, R23, RZ, 0xc0, !PT ;  /* 0x0000001700047212 */ /* 0x000fe400078ec0ff */
[----:B------:R-:W-:Y:S01]  /*bf40*/  PRMT R0, R173, 0x5410, R172 ;  /* 0x00005410ad007816 */ /* 0x000fe200000000ac */
[----:B------:R-:W-:Y:S01]  /*bf50*/  @!P1 HADD2 R3, -R206.H0_H0, -RZ.H0_H0 ;  /* 0xa00000ffce039230 */ /* 0x000fe20000000900 */
[----:B------:R-:W-:Y:S02]  /*bf60*/  IMAD.MOV.U32 R76, RZ, RZ, R5 ;  /* 0x000000ffff4c7224 */ /* 0x000fe400078e0005 */
[----:B------:R-:W-:Y:S02]  /*bf70*/  LOP3.LUT R5, R2, R0, RZ, 0xc0, !PT ;  /* 0x0000000002057212 */ /* 0x000fe400078ec0ff */
[----:B------:R-:W-:Y:S02]  /*bf80*/  LOP3.LUT R0, R8, 0xffff, RZ, 0xc0, !PT ;  /* 0x0000ffff08007812 */ /* 0x000fe400078ec0ff */
[----:B------:R-:W-:-:S02]  /*bf90*/  SHF.R.U32.HI R2, RZ, 0x10, R8 ;  /* 0x00000010ff027819 */ /* 0x000fc40000011608 */
[----:B------:R-:W-:Y:S01]  /*bfa0*/  @P1 PRMT R224, R206, 0x7610, R224 ;  /* 0x00007610cee01816 */ /* 0x000fe200000000e0 */
[----:B------:R-:W-:Y:S01]  /*bfb0*/  IMAD.MOV.U32 R77, RZ, RZ, R7 ;  /* 0x000000ffff4d7224 */ /* 0x000fe200078e0007 */
[----:B------:R-:W-:Y:S02]  /*bfc0*/  @!P1 PRMT R224, R3, 0x5410, RZ ;  /* 0x0000541003e09816 */ /* 0x000fe400000000ff */
[----:B------:R-:W-:Y:S02]  /*bfd0*/  SHF.R.U32.HI R3, RZ, 0x8, R0 ;  /* 0x00000008ff037819 */ /* 0x000fe40000011600 */
[----:B------:R-:W-:Y:S02]  /*bfe0*/  SHF.R.U32.HI R7, RZ, 0x18, R8 ;  /* 0x00000018ff077819 */ /* 0x000fe40000011608 */
[----:B------:R-:W-:-:S04]  /*bff0*/  LOP3.LUT R0, R2, 0xff, RZ, 0xc0, !PT ;  /* 0x000000ff02007812 */ /* 0x000fc800078ec0ff */
[----:B------:R-:W-:-:S05]  /*c000*/  PRMT R2, R0, 0x5410, R7 ;  /* 0x0000541000027816 */ /* 0x000fca0000000007 */
[----:B------:R-:W-:Y:S01]  /*c010*/  HSET2.LE.AND R2, R2, R251, PT ;  /* 0x000000fb02027233 */ /* 0x000fe20003803000 */
[----:B------:R-:W-:Y:S01]  /*c020*/  IMAD.MOV.U32 R18, RZ, RZ, R6 ;  /* 0x000000ffff127224 */ /* 0x000fe200078e0006 */
[----:B------:R-:W-:-:S03]  /*c030*/  LOP3.LUT R6, R8, 0xff, RZ, 0xc0, !PT ;  /* 0x000000ff08067812 */ /* 0x000fc600078ec0ff */
[----:B------:R-:W-:Y:S01]  /*c040*/  LOP3.LUT R7, R2, R150, RZ, 0xc0, !PT ;  /* 0x0000009602077212 */ /* 0x000fe200078ec0ff */
[----:B------:R-:W-:Y:S02]  /*c050*/  IMAD.MOV.U32 R150, RZ, RZ, R11 ;  /* 0x000000ffff967224 */ /* 0x000fe400078e000b */
[----:B------:R-:W1:Y:S01]  /*c060*/  LDSM.16.MT88.4 R8, [R177+0xc000] ;  /* 0x00c00000b108783b */ /* 0x000e620000004200 */
[----:B------:R-:W-:-:S05]  /*c070*/  PRMT R3, R6, 0x5410, R3 ;  /* 0x0000541006037816 */ /* 0x000fca0000000003 */
[----:B------:R-:W-:-:S05]  /*c080*/  HSET2.LE.AND R0, R3, R251, PT ;  /* 0x000000fb03007233 */ /* 0x000fca0003803000 */
[----:B------:R-:W-:-:S07]  /*c090*/  LOP3.LUT R6, R0, R160, RZ, 0xc0, !PT ;  /* 0x000000a000067212 */ /* 0x000fce00078ec0ff */
[C---:B-1----:R-:W-:Y:S08]  /*c0a0*/  HMMA.16816.F32 R120, R4.reuse, R8, R120 ;  /* 0x000000080478723c */ /* 0x042ff00000001878 */
[----:B------:R-:W-:Y:S01]  /*c0b0*/  HMMA.16816.F32 R124, R4, R10, R124 ;  /* 0x0000000a047c723c */ /* 0x000fe2000000187c */
[----:B------:R-:W1:Y:S01]  /*c0c0*/  LDSM.16.MT88.4 R8, [R178+0xc000] ;  /* 0x00c00000b208783b */ /* 0x000e620000004200 */
[----:B------:R-:W-:-:S02]  /*c0d0*/  IMAD.MOV.U32 R20, RZ, RZ, R18 ;  /* 0x000000ffff147224 */ /* 0x000fc400078e0012 */
[----:B------:R-:W-:-:S04]  /*c0e0*/  IMAD.MOV.U32 R113, RZ, RZ, R17 ;  /* 0x000000ffff717224 */ /* 0x000fc800078e0011 */
[C---:B-1----:R-:W-:Y:S08]  /*c0f0*/  HMMA.16816.F32 R16, R4.reuse, R8, R36 ;  /* 0x000000080410723c */ /* 0x042ff00000001824 */
[----:B------:R-:W-:Y:S01]  /*c100*/  HMMA.16816.F32 R92, R4, R10, R40 ;  /* 0x0000000a045c723c */ /* 0x000fe20000001828 */
[----:B------:R-:W1:Y:S01]  /*c110*/  LDSM.16.MT88.4 R8, [R180+0xc000] ;  /* 0x00c00000b408783b */ /* 0x000e620000004200 */
[----:B------:R-:W-:Y:S01]  /*c120*/  MOV R160, R77 ;  /* 0x0000004d00a07202 */ /* 0x000fe20000000f00 */
[----:B------:R-:W-:-:S05]  /*c130*/  IMAD.MOV.U32 R112, RZ, RZ, R76 ;  /* 0x000000ffff707224 */ /* 0x000fca00078e004c */
[C---:B-1----:R-:W-:Y:S08]  /*c140*/  HMMA.16816.F32 R84, R4.reuse, R8, R44 ;  /* 0x000000080454723c */ /* 0x042ff0000000182c */
[C---:B------:R-:W-:Y:S01]  /*c150*/  HMMA.16816.F32 R76, R4.reuse, R10, R48 ;  /* 0x0000000a044c723c */ /* 0x040fe20000001830 */
[----:B------:R-:W1:Y:S07]  /*c160*/  LDSM.16.MT88.4 R8, [R179+0xc000] ;  /* 0x00c00000b308783b */ /* 0x000e6e0000004200 */
        /* <DEDUP_REMOVED lines=19> */
[----:B------:R-:W-:Y:S01]  /*c2a0*/  HMMA.16816.F32 R80, R4, R10, R104 ;  /* 0x0000000a0450723c */ /* 0x000fe20000001868 */
[----:B------:R-:W1:Y:S01]  /*c2b0*/  LDSM.16.MT88.4 R8, [R180+0x10000] ;  /* 0x01000000b408783b */ /* 0x000e620000004200 */
[----:B------:R-:W-:Y:S01]  /*c2c0*/  IMAD.MOV.U32 R98, RZ, RZ, R113 ;  /* 0x000000ffff627224 */ /* 0x000fe200078e0071 */
[----:B------:R-:W-:Y:S01]  /*c2d0*/  MOV R97, R112 ;  /* 0x0000007000617202 */ /* 0x000fe20000000f00 */
[----:B------:R-:W-:-:S04]  /*c2e0*/  IMAD.WIDE.U32 R2, R163, -0x2daee0ad, RZ ;  /* 0xd2511f53a3027825 */ /* 0x000fc800078e00ff */
[C---:B-1----:R-:W-:Y:S08]  /*c2f0*/  HMMA.16816.F32 R88, R4.reuse, R8, R128 ;  /* 0x000000080458723c */ /* 0x042ff00000001880 */
[----:B------:R-:W-:Y:S01]  /*c300*/  HMMA.16816.F32 R112, R4, R10, R132 ;  /* 0x0000000a0470723c */ /* 0x000fe20000001884 */
[----:B------:R-:W1:Y:S01]  /*c310*/  LDSM.16.MT88.4 R8, [R179+0x10000] ;  /* 0x01000000b308783b */ /* 0x000e620000004200 */
[----:B------:R-:W-:-:S02]  /*c320*/  LOP3.LUT R0, R3, R116, R238, 0x96, !PT ;  /* 0x0000007403007212 */ /* 0x000fc400078e96ee */
[----:B------:R-:W-:Y:S01]  /*c330*/  LOP3.LUT R3, R2, 0xffff, RZ, 0xc0, !PT ;  /* 0x0000ffff02037812 */ /* 0x000fe200078ec0ff */
[----:B------:R-:W-:Y:S02]  /*c340*/  IMAD.MOV.U32 R96, RZ, RZ, R193 ;  /* 0x000000ffff607224 */ /* 0x000fe400078e00c1 */
[----:B------:R-:W-:Y:S02]  /*c350*/  IMAD.MOV.U32 R103, RZ, RZ, R192 ;  /* 0x000000ffff677224 */ /* 0x000fe400078e00c0 */
[----:B------:R-:W-:Y:S02]  /*c360*/  IMAD.MOV.U32 R102, RZ, RZ, R195 ;  /* 0x000000ffff667224 */ /* 0x000fe400078e00c3 */
[----:B------:R-:W-:Y:S01]  /*c370*/  IMAD.MOV.U32 R101, RZ, RZ, R194 ;  /* 0x000000ffff657224 */ /* 0x000fe200078e00c2 */
[C---:B-1----:R-:W-:Y:S08]  /*c380*/  HMMA.16816.F32 R140, R4.reuse, R8, R140 ;  /* 0x00000008048c723c */ /* 0x042ff0000000188c */
[----:B------:R-:W-:Y:S07]  /*c390*/  HMMA.16816.F32 R192, R4, R10, R108 ;  /* 0x0000000a04c0723c */ /* 0x000fee000000186c */
[----:B------:R-:W-:-:S02]  /*c3a0*/  SHF.R.U32.HI R4, RZ, 0x8, R3 ;  /* 0x00000008ff047819 */ /* 0x000fc40000011603 */
[----:B------:R-:W-:Y:S02]  /*c3b0*/  LOP3.LUT R3, R2, 0xff, RZ, 0xc0, !PT ;  /* 0x000000ff02037812 */ /* 0x000fe400078ec0ff */
[--C-:B------:R-:W-:Y:S02]  /*c3c0*/  SHF.R.U32.HI R6, RZ, 0x10, R2.reuse ;  /* 0x00000010ff067819 */ /* 0x100fe40000011602 */
[----:B------:R-:W-:Y:S02]  /*c3d0*/  SHF.R.U32.HI R7, RZ, 0x18, R2 ;  /* 0x00000018ff077819 */ /* 0x000fe40000011602 */
[----:B------:R-:W-:Y:S02]  /*c3e0*/  LOP3.LUT R2, R0, 0xffff, RZ, 0xc0, !PT ;  /* 0x0000ffff00027812 */ /* 0x000fe400078ec0ff */
[----:B------:R-:W-:Y:S02]  /*c3f0*/  PRMT R9, R3, 0x5410, R4 ;  /* 0x0000541003097816 */ /* 0x000fe40000000004 */
[----:B------:R-:W-:-:S02]  /*c400*/  SHF.R.U32.HI R3, RZ, 0x8, R2 ;  /* 0x00000008ff037819 */ /* 0x000fc40000011602 */
[----:B------:R-:W-:-:S04]  /*c410*/  LOP3.LUT R2, R0, 0xff, RZ, 0xc0, !PT ;  /* 0x000000ff00027812 */ /* 0x000fc800078ec0ff */
[----:B------:R-:W-:Y:S02]  /*c420*/  PRMT R3, R2, 0x5410, R3 ;  /* 0x0000541002037816 */ /* 0x000fe40000000003 */
[--C-:B------:R-:W-:Y:S02]  /*c430*/  SHF.R.U32.HI R2, RZ, 0x10, R0.reuse ;  /* 0x00000010ff027819 */ /* 0x100fe40000011600 */
[----:B------:R-:W-:Y:S02]  /*c440*/  SHF.R.U32.HI R5, RZ, 0x18, R0 ;  /* 0x00000018ff057819 */ /* 0x000fe40000011600 */
[----:B------:R-:W-:Y:S02]  /*c450*/  LOP3.LUT R4, R6, 0xff, RZ, 0xc0, !PT ;  /* 0x000000ff06047812 */ /* 0x000fe400078ec0ff */
[----:B------:R-:W-:Y:S01]  /*c460*/  LOP3.LUT R2, R2, 0xff, RZ, 0xc0, !PT ;  /* 0x000000ff02027812 */ /* 0x000fe200078ec0ff */
[----:B------:R-:W-:Y:S01]  /*c470*/  HSET2.LE.AND R0, R3, R251, PT ;  /* 0x000000fb03007233 */ /* 0x000fe20003803000 */
[----:B------:R-:W-:-:S02]  /*c480*/  PRMT R3, R4, 0x5410, R7 ;  /* 0x0000541004037816 */ /* 0x000fc40000000007 */
[----:B------:R-:W-:Y:S02]  /*c490*/  PRMT R2, R2, 0x5410, R5 ;  /* 0x0000541002027816 */ /* 0x000fe40000000005 */
[----:B------:R-:W1:Y:S01]  /*c4a0*/  LDSM.16.MT88.4 R4, [R177+0xc800] ;  /* 0x00c80000b104783b */ /* 0x000e620000004200 */
[----:B------:R-:W-:Y:S01]  /*c4b0*/  LOP3.LUT R8, R0, R151, RZ, 0xc0, !PT ;  /* 0x0000009700087212 */ /* 0x000fe200078ec0ff */
[--C-:B------:R-:W-:Y:S02]  /*c4c0*/  HSET2.LE.AND R3, R3, R251.reuse, PT ;  /* 0x000000fb03037233 */ /* 0x100fe40003803000 */
[--C-:B------:R-:W-:Y:S02]  /*c4d0*/  HSET2.LE.AND R0, R2, R251.reuse, PT ;  /* 0x000000fb02007233 */ /* 0x100fe40003803000 */
[----:B------:R-:W-:Y:S01]  /*c4e0*/  HSET2.LE.AND R2, R9, R251, PT ;  /* 0x000000fb09027233 */ /* 0x000fe20003803000 */
[----:B------:R-:W-:Y:S02]  /*c4f0*/  LOP3.LUT R11, R3, R144, RZ, 0xc0, !PT ;  /* 0x00000090030b7212 */ /* 0x000fe400078ec0ff */
[----:B------:R-:W-:-:S02]  /*c500*/  LOP3.LUT R9, R0, R146, RZ, 0xc0, !PT ;  /* 0x0000009200097212 */ /* 0x000fc400078ec0ff */
[----:B------:R-:W-:Y:S01]  /*c510*/  LOP3.LUT R10, R2, R145, RZ, 0xc0, !PT ;  /* 0x00000091020a7212 */ /* 0x000fe200078ec0ff */
[----:B------:R-:W-:Y:S02]  /*c520*/  IMAD.MOV.U32 R99, RZ, RZ, R20 ;  /* 0x000000ffff637224 */ /* 0x000fe400078e0014 */
[----:B------:R-:W2:Y:S01]  /*c530*/  LDSM.16.MT88.4 R20, [R178+0xc800] ;  /* 0x00c80000b214783b */ /* 0x000ea20000004200 */
[----:B------:R-:W-:Y:S01]  /*c540*/  IMAD.MOV.U32 R131, RZ, RZ, R171 ;  /* 0x000000ffff837224 */ /* 0x000fe200078e00ab */
[----:B------:R-:W-:Y:S01]  /*c550*/  MOV R129, R170 ;  /* 0x000000aa00817202 */ /* 0x000fe20000000f00 */
[----:B------:R-:W-:Y:S02]  /*c560*/  IMAD.MOV.U32 R130, RZ, RZ, R169 ;  /* 0x000000ffff827224 */ /* 0x000fe400078e00a9 */
[----:B------:R-:W-:Y:S01]  /*c570*/  IMAD.MOV.U32 R128, RZ, RZ, R168 ;  /* 0x000000ffff807224 */ /* 0x000fe200078e00a8 */
[C---:B-1----:R-:W-:Y:S08]  /*c580*/  HMMA.16816.F32 R120, R8.reuse, R4, R120 ;  /* 0x000000040878723c */ /* 0x042ff00000001878 */
[----:B------:R-:W-:Y:S01]  /*c590*/  HMMA.16816.F32 R168, R8, R6, R124 ;  /* 0x0000000608a8723c */ /* 0x000fe2000000187c */
[----:B------:R-:W1:Y:S01]  /*c5a0*/  LDSM.16.MT88.4 R4, [R180+0xc800] ;  /* 0x00c80000b404783b */ /* 0x000e620000004200 */
[----:B------:R-:W-:Y:S01]  /*c5b0*/  IMAD.MOV.U32 R106, RZ, RZ, R150 ;  /* 0x000000ffff6a7224 */ /* 0x000fe200078e0096 */
[----:B------:R-:W-:Y:S01]  /*c5c0*/  MOV R135, R164 ;  /* 0x000000a400877202 */ /* 0x000fe20000000f00 */
[----:B------:R-:W-:-:S02]  /*c5d0*/  IMAD.MOV.U32 R132, RZ, RZ, R167 ;  /* 0x000000ffff847224 */ /* 0x000fc400078e00a7 */
[----:B------:R-:W-:Y:S02]  /*c5e0*/  IMAD.MOV.U32 R134, RZ, RZ, R166 ;  /* 0x000000ffff867224 */ /* 0x000fe400078e00a6 */
[----:B------:R-:W-:Y:S01]  /*c5f0*/  IMAD.MOV.U32 R150, RZ, RZ, R165 ;  /* 0x000000ffff967224 */ /* 0x000fe200078e00a5 */
[----:B------:R-:W-:Y:S01]  /*c600*/  MOV R151, R103 ;  /* 0x0000006700977202 */ /* 0x000fe20000000f00 */
[----:B--2---:R-:W-:Y:S01]  /*c610*/  HMMA.16816.F32 R164, R8, R20, R16 ;  /* 0x0000001408a4723c */ /* 0x004fe20000001810 */
[----:B------:R-:W-:Y:S01]  /*c620*/  IMAD.MOV.U32 R0, RZ, RZ, R101 ;  /* 0x000000ffff007224 */ /* 0x000fe200078e0065 */
[----:B------:R-:W2:Y:S01]  /*c630*/  LDSM.16.MT88.4 R16, [R179+0xc800] ;  /* 0x00c80000b310783b */ /* 0x000ea20000004200 */
[----:B------:R-:W-:Y:S02]  /*c640*/  IMAD.MOV.U32 R3, RZ, RZ, R102 ;  /* 0x000000ffff037224 */ /* 0x000fe400078e0066 */
[----:B------:R-:W-:Y:S02]  /*c650*/  IMAD.MOV.U32 R116, RZ, RZ, R96 ;  /* 0x000000ffff747224 */ /* 0x000fe400078e0060 */
[----:B------:R-:W-:-:S02]  /*c660*/  IMAD.MOV.U32 R117, RZ, RZ, R97 ;  /* 0x000000ffff757224 */ /* 0x000fc400078e0061 */
[----:B------:R-:W-:Y:S02]  /*c670*/  IMAD.MOV.U32 R105, RZ, RZ, R98 ;  /* 0x000000ffff697224 */ /* 0x000fe400078e0062 */
        /* <DEDUP_REMOVED lines=10> */
[----:B------:R-:W-:Y:S01]  /*c720*/  IMAD.MOV.U32 R133, RZ, RZ, R152 ;  /* 0x000000ffff857224 */ /* 0x000fe200078e0098 */
[C---:B-1----:R-:W-:Y:S08]  /*c730*/  HMMA.16816.F32 R156, R8.reuse, R4, R84 ;  /* 0x00000004089c723c */ /* 0x042ff00000001854 */
[----:B------:R-:W-:Y:S01]  /*c740*/  HMMA.16816.F32 R152, R8, R6, R76 ;  /* 0x000000060898723c */ /* 0x000fe2000000184c */
[----:B------:R-:W1:Y:S01]  /*c750*/  LDSM.16.MT88.4 R4, [R177+0xe800] ;  /* 0x00e80000b104783b */ /* 0x000e620000004200 */
[----:B------:R-:W-:Y:S01]  /*c760*/  IMAD.MOV.U32 R107, RZ, RZ, R160 ;  /* 0x000000ffff6b7224 */ /* 0x000fe200078e00a0 */
[----:B------:R-:W-:Y:S01]  /*c770*/  MOV R100, R162 ;  /* 0x000000a200647202 */ /* 0x000fe20000000f00 */
        /* <DEDUP_REMOVED lines=11> */
[----:B------:R-:W-:Y:S01]  /*c830*/  IMAD.MOV.U32 R102, RZ, RZ, R97 ;  /* 0x000000ffff667224 */ /* 0x000fe200078e0061 */
[C---:B--2---:R-:W-:Y:S01]  /*c840*/  HMMA.16816.F32 R144, R8.reuse, R16, R24 ;  /* 0x000000100890723c */ /* 0x044fe20000001818 */
[----:B------:R-:W-:Y:S02]  /*c850*/  IMAD.MOV.U32 R103, RZ, RZ, R98 ;  /* 0x000000ffff677224 */ /* 0x000fe400078e0062 */
[----:B------:R-:W-:Y:S01]  /*c860*/  IMAD.MOV.U32 R96, RZ, RZ, R99 ;  /* 0x000000ffff607224 */ /* 0x000fe200078e0063 */
[----:B------:R-:W-:Y:S01]  /*c870*/  MOV R99, R139 ;  /* 0x0000008b00637202 */ /* 0x000fe20000000f00 */
[----:B------:R-:W-:Y:S02]  /*c880*/  IMAD.MOV.U32 R97, RZ, RZ, R137 ;  /* 0x000000ffff617224 */ /* 0x000fe400078e0089 */
[----:B------:R-:W-:Y:S01]  /*c890*/  IMAD.MOV.U32 R98, RZ, RZ, R138 ;  /* 0x000000ffff627224 */ /* 0x000fe200078e008a */
[----:B------:R-:W-:Y:S01]  /*c8a0*/  HMMA.16816.F32 R160, R8, R22, R92 ;  /* 0x0000001608a0723c */ /* 0x000fe2000000185c */
[----:B------:R-:W-:Y:S01]  /*c8b0*/  IMAD.MOV.U32 R27, RZ, RZ, R136 ;  /* 0x000000ffff1b7224 */ /* 0x000fe200078e0088 */
[----:B------:R-:W2:Y:S01]  /*c8c0*/  LDSM.16.MT88.4 R20, [R178+0xe800] ;  /* 0x00e80000b214783b */ /* 0x000ea20000004200 */
[----:B------:R-:W-:-:S02]  /*c8d0*/  IMAD.MOV.U32 R26, RZ, RZ, R133 ;  /* 0x000000ffff1a7224 */ /* 0x000fc400078e0085 */
[----:B------:R-:W-:-:S03]  /*c8e0*/  IMAD.MOV.U32 R25, RZ, RZ, R134 ;  /* 0x000000ffff197224 */ /* 0x000fc600078e0086 */
[C---:B------:R-:W-:Y:S01]  /*c8f0*/  HMMA.16816.F32 R136, R8.reuse, R18, R36 ;  /* 0x000000120888723c */ /* 0x040fe20000001824 */
[----:B------:R-:W-:Y:S06]  /*c900*/  LDSM.16.MT88.4 R16, [R179+0xe800] ;  /* 0x00e80000b310783b */ /* 0x000fec0000004200 */
[----:B------:R-:W-:Y:S02]  /*c910*/  IMAD.MOV.U32 R39, RZ, RZ, R111 ;  /* 0x000000ffff277224 */ /* 0x000fe400078e006f */
[----:B------:R-:W-:Y:S01]  /*c920*/  IMAD.MOV.U32 R38, RZ, RZ, R132 ;  /* 0x000000ffff267224 */ /* 0x000fe200078e0084 */
[----:B-1----:R-:W-:Y:S01]  /*c930*/  HMMA.16816.F32 R108, R8, R6, R32 ;  /* 0x00000006086c723c */ /* 0x002fe20000001820 */
[----:B------:R-:W-:-:S07]  /*c940*/  IMAD.MOV.U32 R36, RZ, RZ, R135 ;  /* 0x000000ffff247224 */ /* 0x000fce00078e0087 */
[----:B------:R-:W-:Y:S01]  /*c950*/  HMMA.16816.F32 R132, R8, R4, R60 ;  /* 0x000000040884723c */ /* 0x000fe2000000183c */
[----:B------:R-:W1:Y:S01]  /*c960*/  LDSM.16.MT88.4 R4, [R180+0xe800] ;  /* 0x00e80000b404783b */ /* 0x000e620000004200 */
[----:B------:R-:W-:Y:S01]  /*c970*/  IMAD.MOV.U32 R32, RZ, RZ, R106 ;  /* 0x000000ffff207224 */ /* 0x000fe200078e006a */
[----:B------:R-:W-:Y:S01]  /*c980*/  MOV R33, R107 ;  /* 0x0000006b00217202 */ /* 0x000fe20000000f00 */
[----:B------:R-:W-:Y:S01]  /*c990*/  IMAD.MOV.U32 R24, RZ, RZ, R129 ;  /* 0x000000ffff187224 */ /* 0x000fe200078e0081 */
[----:B------:R-:W-:Y:S02]  /*c9a0*/  MOV R37, R128 ;  /* 0x0000008000257202 */ /* 0x000fe40000000f00 */
[----:B------:R-:W-:Y:S02]  /*c9b0*/  IMAD.MOV.U32 R62, RZ, RZ, R104 ;  /* 0x000000ffff3e7224 */ /* 0x000fe400078e0068 */
[----:B------:R-:W-:Y:S02]  /*c9c0*/  IMAD.MOV.U32 R63, RZ, RZ, R105 ;  /* 0x000000ffff3f7224 */ /* 0x000fe400078e0069 */
[----:B------:R-:W-:-:S02]  /*c9d0*/  IMAD.MOV.U32 R60, RZ, RZ, R130 ;  /* 0x000000ffff3c7224 */ /* 0x000fc400078e0082 */
[----:B------:R-:W-:Y:S02]  /*c9e0*/  IMAD.MOV.U32 R61, RZ, RZ, R131 ;  /* 0x000000ffff3d7224 */ /* 0x000fe400078e0083 */
[----:B------:R-:W-:Y:S01]  /*c9f0*/  IMAD.MOV.U32 R34, RZ, RZ, R100 ;  /* 0x000000ffff227224 */ /* 0x000fe200078e0064 */
[----:B--2---:R-:W-:Y:S01]  /*ca00*/  HMMA.16816.F32 R104, R8, R20, R56 ;  /* 0x000000140868723c */ /* 0x004fe20000001838 */
[----:B------:R-:W-:-:S06]  /*ca10*/  IMAD.MOV.U32 R35, RZ, RZ, R101 ;  /* 0x000000ffff237224 */ /* 0x000fcc00078e0065 */
[----:B------:R-:W-:Y:S01]  /*ca20*/  IMAD.MOV.U32 R56, RZ, RZ, R102 ;  /* 0x000000ffff387224 */ /* 0x000fe200078e0066 */
[C---:B------:R-:W-:Y:S01]  /*ca30*/  HMMA.16816.F32 R128, R8.reuse, R22, R68 ;  /* 0x000000160880723c */ /* 0x040fe20000001844 */
[----:B------:R-:W-:Y:S01]  /*ca40*/  IMAD.MOV.U32 R57, RZ, RZ, R103 ;  /* 0x000000ffff397224 */ /* 0x000fe200078e0067 */
[----:B------:R-:W2:Y:S06]  /*ca50*/  LDSM.16.MT88.4 R20, [R178+0x10800] ;  /* 0x01080000b214783b */ /* 0x000eac0000004200 */
[C---:B-1----:R-:W-:Y:S08]  /*ca60*/  HMMA.16816.F32 R124, R8.reuse, R4, R52 ;  /* 0x00000004087c723c */ /* 0x042ff00000001834 */
[----:B------:R-:W-:Y:S01]  /*ca70*/  HMMA.16816.F32 R100, R8, R6, R28 ;  /* 0x000000060864723c */ /* 0x000fe2000000181c */
[----:B------:R-:W1:Y:S01]  /*ca80*/  LDSM.16.MT88.4 R4, [R177+0x10800] ;  /* 0x01080000b104783b */ /* 0x000e620000004200 */
[----:B------:R-:W-:Y:S01]  /*ca90*/  MOV R70, R98 ;  /* 0x0000006200467202 */ /* 0x000fe20000000f00 */
[----:B------:R-:W-:-:S02]  /*caa0*/  IMAD.MOV.U32 R58, RZ, RZ, R96 ;  /* 0x000000ffff3a7224 */ /* 0x000fc400078e0060 */
[----:B------:R-:W-:-:S03]  /*cab0*/  IMAD.MOV.U32 R59, RZ, RZ, R97 ;  /* 0x000000ffff3b7224 */ /* 0x000fc600078e0061 */
[----:B------:R-:W-:Y:S01]  /*cac0*/  HMMA.16816.F32 R92, R8, R18, R64 ;  /* 0x00000012085c723c */ /* 0x000fe20000001840 */
[----:B------:R-:W-:Y:S01]  /*cad0*/  LOP3.LUT R2, R119, R70, R228, 0x96, !PT ;  /* 0x0000004677027212 */ /* 0x000fe200078e96e4 */
[----:B------:R-:W-:-:S05]  /*cae0*/  IMAD.MOV.U32 R29, RZ, RZ, R56 ;  /* 0x000000ffff1d7224 */ /* 0x000fca00078e0038 */
[----:B------:R-:W-:Y:S02]  /*caf0*/  IMAD.MOV.U32 R65, RZ, RZ, R76 ;  /* 0x000000ffff417224 */ /* 0x000fe400078e004c */
[----:B------:R-:W-:Y:S01]  /*cb00*/  IMAD.MOV.U32 R76, RZ, RZ, R0 ;  /* 0x000000ffff4c7224 */ /* 0x000fe200078e0000 */
[----:B------:R-:W-:Y:S01]  /*cb10*/  LOP3.LUT R0, R15, R118, R226, 0x96, !PT ;  /* 0x000000760f007212 */ /* 0x000fe200078e96e2 */
[----:B------:R-:W-:Y:S01]  /*cb20*/  IMAD.MOV.U32 R64, RZ, RZ, R27 ;  /* 0x000000ffff407224 */ /* 0x000fe200078e001b */
[----:B--2---:R-:W-:Y:S01]  /*cb30*/  HMMA.16816.F32 R52, R8, R22, R80 ;  /* 0x000000160834723c */ /* 0x004fe20000001850 */
[----:B------:R-:W-:Y:S02]  /*cb40*/  IMAD.MOV.U32 R28, RZ, RZ, R57 ;  /* 0x000000ffff1c7224 */ /* 0x000fe400078e0039 */
[----:B------:R-:W-:Y:S02]  /*cb50*/  IMAD.MOV.U32 R67, RZ, RZ, R58 ;  /* 0x000000ffff437224 */ /* 0x000fe400078e003a */
[----:B------:R-:W-:-:S02]  /*cb60*/  IMAD.MOV.U32 R66, RZ, RZ, R59 ;  /* 0x000000ffff427224 */ /* 0x000fc400078e003b */
[----:B------:R-:W-:Y:S01]  /*cb70*/  IMAD.MOV.U32 R27, RZ, RZ, R77 ;  /* 0x000000ffff1b7224 */ /* 0x000fe200078e004d */
[----:B------:R-:W-:Y:S01]  /*cb80*/  MOV R77, R3 ;  /* 0x00000003004d7202 */ /* 0x000fe20000000f00 */
[C---:B------:R-:W-:Y:S01]  /*cb90*/  HMMA.16816.F32 R56, R8.reuse, R20, R72 ;  /* 0x000000140838723c */ /* 0x040fe20000001848 */
[----:B------:R-:W-:Y:S01]  /*cba0*/  IMAD.WIDE.U32 R2, R2, -0x2daee0ad, RZ ;  /* 0xd2511f5302027825 */ /* 0x000fe200078e00ff */
[----:B------:R-:W2:Y:S04]  /*cbb0*/  LDSM.16.MT88.4 R20, [R179+0x10800] ;  /* 0x01080000b314783b */ /* 0x000ea80000004200 */
[----:B------:R-:W-:Y:S02]  /*cbc0*/  LOP3.LUT R3, R3, R148, R230, 0x96, !PT ;  /* 0x0000009403037212 */ /* 0x000fe400078e96e6 */
[----:B-1----:R-:W-:Y:S07]  /*cbd0*/  HMMA.16816.F32 R84, R8, R4, R44 ;  /* 0x000000040854723c */ /* 0x002fee000000182c */
[----:B------:R-:W-:-:S05]  /*cbe0*/  IMAD.WIDE.U32 R4, R0, -0x2daee0ad, RZ ;  /* 0xd2511f5300047825 */ /* 0x000fca00078e00ff */
[----:B------:R-:W-:Y:S01]  /*cbf0*/  LOP3.LUT R0, R5, R2, R232, 0x96, !PT ;  /* 0x0000000205007212 */ /* 0x000fe200078e96e8 */
[----:B------:R-:W-:Y:S02]  /*cc00*/  IMAD.MOV.U32 R46, RZ, RZ, R38 ;  /* 0x000000ffff2e7224 */ /* 0x000fe400078e0026 */
[----:B------:R-:W-:Y:S02]  /*cc10*/  IMAD.MOV.U32 R47, RZ, RZ, R39 ;  /* 0x000000ffff2f7224 */ /* 0x000fe400078e0027 */
[----:B------:R-:W-:-:S04]  /*cc20*/  IMAD.WIDE.U32 R2, R3, -0x326172a9, RZ ;  /* 0xcd9e8d5703027825 */ /* 0x000fc800078e00ff */
[----:B------:R-:W-:Y:S01]  /*cc30*/  IMAD.WIDE.U32 R38, R0, -0x326172a9, RZ ;  /* 0xcd9e8d5700267825 */ /* 0x000fe200078e00ff */
[----:B------:R-:W-:-:S04]  /*cc40*/  LOP3.LUT R3, R3, R14, R225, 0x96, !PT ;  /* 0x0000000e03037212 */ /* 0x000fc800078e96e1 */
[----:B------:R-:W-:Y:S01]  /*cc50*/  LOP3.LUT R0, R39, R2, R231, 0x96, !PT ;  /* 0x0000000227007212 */ /* 0x000fe200078e96e7 */
[----:B------:R-:W-:Y:S01]  /*cc60*/  IMAD.MOV.U32 R68, RZ, RZ, R34 ;  /* 0x000000ffff447224 */ /* 0x000fe200078e0022 */
[----:B------:R-:W-:Y:S01]  /*cc70*/  MOV R34, R36 ;  /* 0x0000002400227202 */ /* 0x000fe20000000f00 */
[----:B------:R-:W-:Y:S02]  /*cc80*/  IMAD.MOV.U32 R69, RZ, RZ, R35 ;  /* 0x000000ffff457224 */ /* 0x000fe400078e0023 */
[----:B------:R-:W-:Y:S02]  /*cc90*/  IMAD.MOV.U32 R71, RZ, RZ, R99 ;  /* 0x000000ffff477224 */ /* 0x000fe400078e0063 */
[----:B------:R-:W-:Y:S01]  /*cca0*/  IMAD.MOV.U32 R35, RZ, RZ, R37 ;  /* 0x000000ffff237224 */ /* 0x000fe200078e0025 */
[----:B------:R-:W-:Y:S01]  /*ccb0*/  HMMA.16816.F32 R96, R8, R16, R48 ;  /* 0x000000100860723c */ /* 0x000fe20000001830 */
[----:B------:R-:W-:Y:S01]  /*ccc0*/  IMAD.WIDE.U32 R2, R3, -0x2daee0ad, RZ ;  /* 0xd2511f5303027825 */ /* 0x000fe200078e00ff */
[----:B------:R-:W1:Y:S03]  /*ccd0*/  LDSM.16.MT88.4 R16, [R180+0x10800] ;  /* 0x01080000b410783b */ /* 0x000e660000004200 */
[----:B------:R-:W-:Y:S01]  /*cce0*/  IMAD.WIDE.U32 R36, R0, -0x2daee0ad, RZ ;  /* 0xd2511f5300247825 */ /* 0x000fe200078e00ff */
[----:B------:R-:W-:-:S04]  /*ccf0*/  LOP3.LUT R4, R3, R4, R229, 0x96, !PT ;  /* 0x0000000403047212 */ /* 0x000fc800078e96e5 */
[----:B------:R-:W-:-:S05]  /*cd00*/  LOP3.LUT R2, R37, R2, R46, 0x96, !PT ;  /* 0x0000000225027212 */ /* 0x000fca00078e962e */
[----:B------:R-:W-:-:S04]  /*cd10*/  IMAD.WIDE.U32 R2, R2, -0x326172a9, RZ ;  /* 0xcd9e8d5702027825 */ /* 0x000fc800078e00ff */
[----:B------:R-:W-:Y:S01]  /*cd20*/  IMAD.WIDE.U32 R14, R4, -0x326172a9, RZ ;  /* 0xcd9e8d57040e7825 */ /* 0x000fe200078e00ff */
[----:B------:R-:W-:Y:S02]  /*cd30*/  LOP3.LUT R0, R2, 0xffff, RZ, 0xc0, !PT ;  /* 0x0000ffff02007812 */ /* 0x000fe400078ec0ff */
[----:B------:R-:W-:Y:S01]  /*cd40*/  MOV R31, R33 ;  /* 0x00000021001f7202 */ /* 0x000fe20000000f00 */
[----:B------:R-:W-:Y:S01]  /*cd50*/  IMAD.MOV.U32 R73, RZ, RZ, R47 ;  /* 0x000000ffff497224 */ /* 0x000fe200078e002f */
[----:B------:R-:W-:Y:S01]  /*cd60*/  SHF.R.U32.HI R5, RZ, 0x8, R0 ;  /* 0x00000008ff057819 */ /* 0x000fe20000011600 */
[----:B------:R-:W-:Y:S01]  /*cd70*/  IMAD.MOV.U32 R74, RZ, RZ, R64 ;  /* 0x000000ffff4a7224 */ /* 0x000fe200078e0040 */
[----:B------:R-:W-:Y:S01]  /*cd80*/  LOP3.LUT R0, R3, R14, R227, 0x96, !PT ;  /* 0x0000000e03007212 */ /* 0x000fe200078e96e3 */
[----:B------:R-:W-:Y:S01]  /*cd90*/  IMAD.MOV.U32 R75, RZ, RZ, R65 ;  /* 0x000000ffff4b7224 */ /* 0x000fe200078e0041 */
[----:B--2---:R-:W-:Y:S01]  /*cda0*/  HMMA.16816.F32 R44, R8, R22, R192 ;  /* 0x00000016082c723c */ /* 0x004fe200000018c0 */
[----:B------:R-:W-:-:S02]  /*cdb0*/  IMAD.MOV.U32 R226, RZ, RZ, R66 ;  /* 0x000000ffffe27224 */ /* 0x000fc400078e0042 */
[----:B------:R-:W-:Y:S02]  /*cdc0*/  IMAD.MOV.U32 R228, RZ, RZ, R67 ;  /* 0x000000ffffe47224 */ /* 0x000fe400078e0043 */
[----:B------:R-:W-:Y:S01]  /*cdd0*/  IMAD.MOV.U32 R30, RZ, RZ, R32 ;  /* 0x000000ffff1e7224 */ /* 0x000fe200078e0020 */
[----:B------:R-:W-:Y:S01]  /*cde0*/  LOP3.LUT R4, R2, 0xff, RZ, 0xc0, !PT ;  /* 0x000000ff02047812 */ /* 0x000fe200078ec0ff */
[----:B------:R-:W-:Y:S01]  /*cdf0*/  IMAD.MOV.U32 R70, RZ, RZ, R60 ;  /* 0x000000ffff467224 */ /* 0x000fe200078e003c */
[----:B------:R-:W-:Y:S01]  /*ce00*/  HMMA.16816.F32 R64, R8, R20, R140 ;  /* 0x000000140840723c */ /* 0x000fe2000000188c */
[----:B------:R-:W-:Y:S01]  /*ce10*/  IMAD.MOV.U32 R71, RZ, RZ, R61 ;  /* 0x000000ffff477224 */ /* 0x000fe200078e003d */
[----:B------:R-:W2:Y:S01]  /*ce20*/  LDSM.16.MT88.4 R20, [R180+0xd000] ;  /* 0x00d00000b414783b */ /* 0x000ea20000004200 */
[----:B------:R-:W-:Y:S02]  /*ce30*/  IMAD.MOV.U32 R32, RZ, RZ, R62 ;  /* 0x000000ffff207224 */ /* 0x000fe400078e003e */
[----:B------:R-:W-:Y:S01]  /*ce40*/  IMAD.MOV.U32 R33, RZ, RZ, R63 ;  /* 0x000000ffff217224 */ /* 0x000fe200078e003f */
[----:B------:R-:W-:-:S02]  /*ce50*/  SHF.R.U32.HI R3, RZ, 0x10, R2 ;  /* 0x00000010ff037819 */ /* 0x000fc40000011602 */
[----:B------:R-:W-:Y:S01]  /*ce60*/  HMMA.16816.F32 R60, R8, R6, R40 ;  /* 0x00000006083c723c */ /* 0x000fe20000001828 */
[----:B------:R-:W-:Y:S02]  /*ce70*/  PRMT R14, R4, 0x5410, R5 ;  /* 0x00005410040e7816 */ /* 0x000fe40000000005 */
[----:B------:R-:W-:-:S04]  /*ce80*/  SHF.R.U32.HI R4, RZ, 0x10, R0 ;  /* 0x00000010ff047819 */ /* 0x000fc80000011600 */
[----:B------:R-:W-:Y:S02]  /*ce90*/  SHF.R.U32.HI R7, RZ, 0x18, R2 ;  /* 0x00000018ff077819 */ /* 0x000fe40000011602 */
[C---:B------:R-:W-:Y:S02]  /*cea0*/  LOP3.LUT R2, R0.reuse, 0xffff, RZ, 0xc0, !PT ;  /* 0x0000ffff00027812 */ /* 0x040fe400078ec0ff */
[----:B------:R-:W-:Y:S02]  /*ceb0*/  LOP3.LUT R6, R0, 0xff, RZ, 0xc0, !PT ;  /* 0x000000ff00067812 */ /* 0x000fe400078ec0ff */
[----:B------:R-:W-:Y:S02]  /*cec0*/  SHF.R.U32.HI R5, RZ, 0x18, R0 ;  /* 0x00000018ff057819 */ /* 0x000fe40000011600 */
[----:B------:R-:W-:-:S04]  /*ced0*/  SHF.R.U32.HI R0, RZ, 0x8, R2 ;  /* 0x00000008ff007819 */ /* 0x000fc80000011602 */
[----:B------:R-:W-:Y:S01]  /*cee0*/  PRMT R0, R6, 0x5410, R0 ;  /* 0x0000541006007816 */ /* 0x000fe20000000000 */
[----:B------:R-:W-:Y:S01]  /*cef0*/  IMAD.MOV.U32 R230, RZ, RZ, R70 ;  /* 0x000000ffffe67224 */ /* 0x000fe200078e0046 */
[----:B------:R-:W-:Y:S01]  /*cf00*/  MOV R149, R69 ;  /* 0x0000004500957202 */ /* 0x000fe20000000f00 */
[----:B------:R-:W-:Y:S02]  /*cf10*/  IMAD.MOV.U32 R118, RZ, RZ, R71 ;  /* 0x000000ffff767224 */ /* 0x000fe400078e0047 */
[--C-:B------:R-:W-:Y:S01]  /*cf20*/  HSET2.LE.AND R0, R0, R251.reuse, PT ;  /* 0x000000fb00007233 */ /* 0x100fe20003803000 */
[----:B------:R-:W-:Y:S01]  /*cf30*/  LOP3.LUT R3, R3, 0xff, RZ, 0xc0, !PT ;  /* 0x000000ff03037812 */ /* 0x000fe200078ec0ff */
[----:B------:R-:W-:Y:S01]  /*cf40*/  IMAD.MOV.U32 R70, RZ, RZ, R25 ;  /* 0x000000ffff467224 */ /* 0x000fe200078e0019 */
[----:B------:R-:W-:Y:S01]  /*cf50*/  LOP3.LUT R2, R4, 0xff, RZ, 0xc0, !PT ;  /* 0x000000ff04027812 */ /* 0x000fe200078ec0ff */
[----:B------:R-:W-:Y:S01]  /*cf60*/  IMAD.MOV.U32 R71, RZ, RZ, R26 ;  /* 0x000000ffff477224 */ /* 0x000fe200078e001a */
[----:B------:R-:W-:Y:S01]  /*cf70*/  MOV R69, R24 ;  /* 0x0000001800457202 */ /* 0x000fe20000000f00 */
[----:B------:R-:W-:Y:S01]  /*cf80*/  IMAD.MOV.U32 R192, RZ, RZ, R27 ;  /* 0x000000ffffc07224 */ /* 0x000fe200078e001b */
[----:B-1----:R-:W-:Y:S01]  /*cf90*/  HMMA.16816.F32 R48, R8, R16, R88 ;  /* 0x000000100830723c */ /* 0x002fe20000001858 */
[----:B------:R-:W-:Y:S01]  /*cfa0*/  LDSM.16.MT88.4 R24, [R178+0xd000] ;  /* 0x00d00000b218783b */ /* 0x000fe20000004200 */
[----:B------:R-:W-:Y:S01]  /*cfb0*/  LOP3.LUT R4, R0, R237, RZ, 0xc0, !PT ;  /* 0x000000ed00047212 */ /* 0x000fe200078ec0ff */
[----:B------:R-:W-:Y:S01]  /*cfc0*/  HSET2.LE.AND R0, R14, R251, PT ;  /* 0x000000fb0e007233 */ /* 0x000fe20003803000 */
[----:B------:R-:W-:-:S04]  /*cfd0*/  PRMT R3, R3, 0x5410, R7 ;  /* 0x0000541003037816 */ /* 0x000fc80000000007 */
[----:B------:R-:W-:Y:S01]  /*cfe0*/  HMMA.16816.F32 R40, R8, R18, R112 ;  /* 0x000000120828723c */ /* 0x000fe20000001870 */
[----:B------:R-:W1:Y:S01]  /*cff0*/  LDSM.16.MT88.4 R8, [R177+0xf000] ;  /* 0x00f00000b108783b */ /* 0x000e620000004200 */
[----:B------:R-:W-:-:S03]  /*d000*/  PRMT R2, R2, 0x5410, R5 ;  /* 0x0000541002027816 */ /* 0x000fc60000000005 */
[----:B------:R-:W3:Y:S01]  /*d010*/  LDSM.16.MT88.4 R16, [R179+0xd000] ;  /* 0x00d00000b310783b */ /* 0x000ee20000004200 */
[----:B------:R-:W-:Y:S01]  /*d020*/  LOP3.LUT R6, R0, R233, RZ, 0xc0, !PT ;  /* 0x000000e900067212 */ /* 0x000fe200078ec0ff */
[--C-:B------:R-:W-:Y:S02]  /*d030*/  HSET2.LE.AND R2, R2, R251.reuse, PT ;  /* 0x000000fb02027233 */ /* 0x100fe40003803000 */
[----:B------:R-:W-:Y:S01]  /*d040*/  HSET2.LE.AND R0, R3, R251, PT ;  /* 0x000000fb03007233 */ /* 0x000fe20003803000 */
[----:B------:R-:W-:Y:S02]  /*d050*/  IMAD.MOV.U32 R82, RZ, RZ, R29 ;  /* 0x000000ffff527224 */ /* 0x000fe400078e001d */
[----:B------:R-:W-:Y:S02]  /*d060*/  LOP3.LUT R5, R2, R235, RZ, 0xc0, !PT ;  /* 0x000000eb02057212 */ /* 0x000fe400078ec0ff */
[----:B------:R-:W-:Y:S01]  /*d070*/  LOP3.LUT R7, R0, R234, RZ, 0xc0, !PT ;  /* 0x000000ea00077212 */ /* 0x000fe200078ec0ff */
[----:B------:R-:W-:-:S02]  /*d080*/  IMAD.MOV.U32 R83, RZ, RZ, R30 ;  /* 0x000000ffff537224 */ /* 0x000fc400078e001e */
[----:B------:R-:W-:Y:S02]  /*d090*/  IMAD.MOV.U32 R3, RZ, RZ, R82 ;  /* 0x000000ffff037224 */ /* 0x000fe400078e0052 */
[----:B------:R-:W-:Y:S02]  /*d0a0*/  IMAD.MOV.U32 R143, RZ, RZ, R83 ;  /* 0x000000ffff8f7224 */ /* 0x000fe400078e0053 */
[----:B------:R-:W-:Y:S01]  /*d0b0*/  IMAD.MOV.U32 R232, RZ, RZ, R28 ;  /* 0x000000ffffe87224 */ /* 0x000fe200078e001c */
[C---:B--2---:R-:W-:Y:S01]  /*d0c0*/  HMMA.16816.F32 R80, R4.reuse, R20, R156 ;  /* 0x000000140450723c */ /* 0x044fe2000000189c */
[----:B------:R-:W-:Y:S02]  /*d0d0*/  IMAD.MOV.U32 R225, RZ, RZ, R31 ;  /* 0x000000ffffe17224 */ /* 0x000fe400078e001f */
[----:B------:R-:W2:Y:S05]  /*d0e0*/  LDSM.16.MT88.4 R28, [R177+0xd000] ;  /* 0x00d00000b11c783b */ /* 0x000eaa0000004200 */
[----:B------:R-:W-:Y:S01]  /*d0f0*/  HMMA.16816.F32 R88, R4, R22, R152 ;  /* 0x000000160458723c */ /* 0x000fe20000001898 */
[----:B------:R-:W4:Y:S01]  /*d100*/  LDSM.16.MT88.4 R20, [R180+0xf000] ;  /* 0x00f00000b414783b */ /* 0x000f220000004200 */
[----:B------:R-:W-:Y:S01]  /*d110*/  MOV R193, R226 ;  /* 0x000000e200c17202 */ /* 0x000fe20000000f00 */
[----:B------:R-:W-:-:S02]  /*d120*/  IMAD.MOV.U32 R72, RZ, RZ, R228 ;  /* 0x000000ffff487224 */ /* 0x000fc400078e00e4 */
[----:B------:R-:W-:Y:S02]  /*d130*/  IMAD.MOV.U32 R148, RZ, RZ, R68 ;  /* 0x000000ffff947224 */ /* 0x000fe400078e0044 */
[----:B------:R-:W-:Y:S02]  /*d140*/  IMAD.MOV.U32 R119, RZ, RZ, R32 ;  /* 0x000000ffff777224 */ /* 0x000fe400078e0020 */
[----:B------:R-:W-:Y:S02]  /*d150*/  IMAD.MOV.U32 R226, RZ, RZ, R33 ;  /* 0x000000ffffe27224 */ /* 0x000fe400078e0021 */
[----:B------:R-:W-:Y:S02]  /*d160*/  IMAD.MOV.U32 R228, RZ, RZ, R34 ;  /* 0x000000ffffe47224 */ /* 0x000fe400078e0022 */
[----:B------:R-:W-:Y:S02]  /*d170*/  IMAD.MOV.U32 R68, RZ, RZ, R35 ;  /* 0x000000ffff447224 */ /* 0x000fe400078e0023 */
[----:B------:R-:W5:Y:S01]  /*d180*/  LDSM.16.MT88.4 R32, [R178+0xf000] ;  /* 0x00f00000b220783b */ /* 0x000f620000004200 */
[----:B------:R-:W-:-:S02]  /*d190*/  IMAD.MOV.U32 R112, RZ, RZ, R225 ;  /* 0x000000ffff707224 */ /* 0x000fc400078e00e1 */
[----:B------:R-:W-:Y:S01]  /*d1a0*/  IMAD.MOV.U32 R114, RZ, RZ, R149 ;  /* 0x000000ffff727224 */ /* 0x000fe200078e0095 */
[----:B------:R-:W-:Y:S01]  /*d1b0*/  MOV R149, R68 ;  /* 0x0000004400957202 */ /* 0x000fe20000000f00 */
[----:B------:R-:W-:Y:S02]  /*d1c0*/  IMAD.MOV.U32 R225, RZ, RZ, R230 ;  /* 0x000000ffffe17224 */ /* 0x000fe400078e00e6 */
[----:B------:R-:W-:Y:S02]  /*d1d0*/  IMAD.MOV.U32 R229, RZ, RZ, R118 ;  /* 0x000000ffffe57224 */ /* 0x000fe400078e0076 */
[----:B------:R-:W-:Y:S02]  /*d1e0*/  IMAD.MOV.U32 R115, RZ, RZ, R119 ;  /* 0x000000ffff737224 */ /* 0x000fe400078e0077 */
[----:B------:R-:W-:Y:S02]  /*d1f0*/  IMAD.MOV.U32 R230, RZ, RZ, R69 ;  /* 0x000000ffffe67224 */ /* 0x000fe400078e0045 */
[----:B------:R-:W-:-:S02]  /*d200*/  IMAD.MOV.U32 R118, RZ, RZ, R70 ;  /* 0x000000ffff767224 */ /* 0x000fc400078e0046 */
[----:B------:R-:W-:Y:S01]  /*d210*/  IMAD.MOV.U32 R119, RZ, RZ, R71 ;  /* 0x000000ffff777224 */ /* 0x000fe200078e0047 */
[C---:B-1----:R-:W-:Y:S08]  /*d220*/  HMMA.16816.F32 R152, R4.reuse, R8, R132 ;  /* 0x000000080498723c */ /* 0x042ff00000001884 */
[C---:B------:R-:W-:Y:S08]  /*d230*/  HMMA.16816.F32 R68, R4.reuse, R24, R164 ;  /* 0x000000180444723c */ /* 0x040ff000000018a4 */
[C---:B------:R-:W-:Y:S01]  /*d240*/  HMMA.16816.F32 R164, R4.reuse, R10, R108 ;  /* 0x0000000a04a4723c */ /* 0x040fe2000000186c */
[----:B------:R-:W1:Y:S07]  /*d250*/  LDSM.16.MT88.4 R8, [R177+0x11000] ;  /* 0x01100000b108783b */ /* 0x000e6e0000004200 */
[C---:B---3--:R-:W-:Y:S08]  /*d260*/  HMMA.16816.F32 R156, R4.reuse, R16, R144 ;  /* 0x00000010049c723c */ /* 0x048ff00000001890 */
[----:B------:R-:W-:Y:S01]  /*d270*/  HMMA.16816.F32 R144, R4, R18, R136 ;  /* 0x000000120490723c */ /* 0x000fe20000001888 */
[----:B------:R-:W3:Y:S01]  /*d280*/  LDSM.16.MT88.4 R16, [R179+0xf000] ;  /* 0x00f00000b310783b */ /* 0x000ee20000004200 */
[----:B------:R-:W-:Y:S01]  /*d290*/  MOV R113, R148 ;  /* 0x0000009400717202 */ /* 0x000fe20000000f00 */
[----:B------:R-:W-:-:S02]  /*d2a0*/  IMAD.MOV.U32 R231, RZ, RZ, R226 ;  /* 0x000000ffffe77224 */ /* 0x000fc400078e00e2 */
[----:B------:R-:W-:Y:S02]  /*d2b0*/  IMAD.MOV.U32 R148, RZ, RZ, R228 ;  /* 0x000000ffff947224 */ /* 0x000fe400078e00e4 */
[----:B------:R-:W-:Y:S01]  /*d2c0*/  IMAD.MOV.U32 R2, RZ, RZ, R114 ;  /* 0x000000ffff027224 */ /* 0x000fe200078e0072 */
[----:B------:R-:W-:Y:S01]  /*d2d0*/  MOV R0, R79 ;  /* 0x0000004f00007202 */ /* 0x000fe20000000f00 */
[----:B------:R-:W-:Y:S01]  /*d2e0*/  IMAD.MOV.U32 R233, RZ, RZ, R113 ;  /* 0x000000ffffe97224 */ /* 0x000fe200078e0071 */
[----:B------:R-:W-:Y:S01]  /*d2f0*/  MOV R113, R149 ;  /* 0x0000009500717202 */ /* 0x000fe20000000f00 */
[----:B------:R-:W-:Y:S01]  /*d300*/  IMAD.MOV.U32 R114, RZ, RZ, R231 ;  /* 0x000000ffff727224 */ /* 0x000fe200078e00e7 */
[----:B--2---:R-:W-:Y:S01]  /*d310*/  HMMA.16816.F32 R120, R4, R28, R120 ;  /* 0x0000001c0478723c */ /* 0x004fe20000001878 */
[----:B------:R-:W-:Y:S02]  /*d320*/  IMAD.MOV.U32 R226, RZ, RZ, R76 ;  /* 0x000000ffffe27224 */ /* 0x000fe400078e004c */
[----:B------:R-:W-:-:S02]  /*d330*/  IMAD.MOV.U32 R228, RZ, RZ, R77 ;  /* 0x000000ffffe47224 */ /* 0x000fc400078e004d */
[----:B------:R-:W-:Y:S02]  /*d340*/  IMAD.MOV.U32 R234, RZ, RZ, R78 ;  /* 0x000000ffffea7224 */ /* 0x000fe400078e004e */
[----:B------:R-:W-:Y:S01]  /*d350*/  IMAD.MOV.U32 R110, RZ, RZ, R143 ;  /* 0x000000ffff6e7224 */ /* 0x000fe200078e008f */
[----:B------:R-:W-:Y:S01]  /*d360*/  HMMA.16816.F32 R168, R4, R30, R168 ;  /* 0x0000001e04a8723c */ /* 0x000fe200000018a8 */
[----:B------:R-:W-:Y:S01]  /*d370*/  IMAD.MOV.U32 R231, RZ, RZ, R148 ;  /* 0x000000ffffe77224 */ /* 0x000fe200078e0094 */
[----:B------:R-:W-:Y:S01]  /*d380*/  LDSM.16.MT88.4 R28, [R180+0x11000] ;  /* 0x01100000b41c783b */ /* 0x000fe20000004200 */
[----:B------:R-:W-:Y:S02]  /*d390*/  IMAD.MOV.U32 R237, RZ, RZ, R151 ;  /* 0x000000ffffed7224 */ /* 0x000fe400078e0097 */
[----:B------:R-:W-:-:S03]  /*d3a0*/  IMAD.MOV.U32 R194, RZ, RZ, R150 ;  /* 0x000000ffffc27224 */ /* 0x000fc600078e0096 */
[C---:B------:R-:W-:Y:S01]  /*d3b0*/  HMMA.16816.F32 R76, R4.reuse, R26, R160 ;  /* 0x0000001a044c723c */ /* 0x040fe200000018a0 */
[----:B------:R-:W2:Y:S07]  /*d3c0*/  LDSM.16.MT88.4 R24, [R178+0x11000] ;  /* 0x01100000b218783b */ /* 0x000eae0000004200 */
[----:B----4-:R-:W-:Y:S01]  /*d3d0*/  HMMA.16816.F32 R148, R4, R20, R124 ;  /* 0x000000140494723c */ /* 0x010fe2000000187c */
[----:B------:R-:W-:Y:S01]  /*d3e0*/  LOP3.LUT R2, R15, R38, R2, 0x96, !PT ;  /* 0x000000260f027212 */ /* 0x000fe200078e9602 */
[----:B------:R-:W-:Y:S01]  /*d3f0*/  IMAD.MOV.U32 R108, RZ, RZ, R3 ;  /* 0x000000ffff6c7224 */ /* 0x000fe200078e0003 */
[----:B------:R-:W-:-:S05]  /*d400*/  MOV R227, R117 ;  /* 0x0000007500e37202 */ /* 0x000fca0000000f00 */
[C---:B-----5:R-:W-:Y:S08]  /*d410*/  HMMA.16816.F32 R132, R4.reuse, R32, R104 ;  /* 0x000000200484723c */ /* 0x060ff00000001868 */
[----:B------:R-:W-:Y:S01]  /*d420*/  HMMA.16816.F32 R140, R4, R22, R100 ;  /* 0x00000016048c723c */ /* 0x000fe20000001864 */
[----:B------:R-:W4:Y:S01]  /*d430*/  LDSM.16.MT88.4 R20, [R179+0x11000] ;  /* 0x01100000b314783b */ /* 0x000f220000004200 */
[----:B------:R-:W5:Y:S01]  /*d440*/  LDC.U8 R105, c[0x0][0x2d8] ;  /* 0x0000b600ff697b82 */ /* 0x000f620000000000 */
[----:B------:R-:W-:Y:S01]  /*d450*/  IMAD.WIDE.U32 R2, R2, -0x2daee0ad, RZ ;  /* 0xd2511f5302027825 */ /* 0x000fe200078e00ff */
[----:B------:R-:W-:Y:S01]  /*d460*/  @!P5 HADD2 R249, -R173.H0_H0, -RZ.H0_H0 ;  /* 0xa00000ffadf9d230 */ /* 0x000fe20000000900 */
[----:B------:R-:W-:Y:S02]  /*d470*/  LDSM.16.MT88.4 R124, [R177+0xd800] ;  /* 0x00d80000b17c783b */ /* 0x000fe40000004200 */
[----:B------:R-:W-:-:S02]  /*d480*/  IMAD.MOV.U32 R111, RZ, RZ, R112 ;  /* 0x000000ffff6f7224 */ /* 0x000fc400078e0070 */
[----:B------:R-:W-:Y:S02]  /*d490*/  IMAD.MOV.U32 R112, RZ, RZ, R230 ;  /* 0x000000ffff707224 */ /* 0x000fe400078e00e6 */
[----:B------:R-:W-:Y:S02]  /*d4a0*/  IMAD.MOV.U32 R195, RZ, RZ, R226 ;  /* 0x000000ffffc37224 */ /* 0x000fe400078e00e2 */
[----:B------:R-:W-:Y:S01]  /*d4b0*/  IMAD.MOV.U32 R109, RZ, RZ, R0 ;  /* 0x000000ffff6d7224 */ /* 0x000fe200078e0000 */
[----:B------:R-:W-:Y:S01]  /*d4c0*/  LOP3.LUT R0, R3, R36, R238, 0x96, !PT ;  /* 0x0000002403007212 */ /* 0x000fe200078e96ee */
[----:B------:R-:W-:Y:S01]  /*d4d0*/  IMAD.MOV.U32 R235, RZ, RZ, R118 ;  /* 0x000000ffffeb7224 */ /* 0x000fe200078e0076 */
[----:B------:R-:W-:Y:S01]  /*d4e0*/  HMMA.16816.F32 R160, R4, R34, R128 ;  /* 0x0000002204a0723c */ /* 0x000fe20000001880 */
[----:B------:R-:W-:Y:S02]  /*d4f0*/  IMAD.MOV.U32 R230, RZ, RZ, R119 ;  /* 0x000000ffffe67224 */ /* 0x000fe400078e0077 */
[----:B------:R-:W-:Y:S01]  /*d500*/  IMAD.MOV.U32 R226, RZ, RZ, R116 ;  /* 0x000000ffffe27224 */ /* 0x000fe200078e0074 */
[----:B------:R-:W-:Y:S01]  /*d510*/  LOP3.LUT R14, R2, 0xff, RZ, 0xc0, !PT ;  /* 0x000000ff020e7812 */ /* 0x000fe200078ec0ff */
[----:B------:R-:W-:-:S02]  /*d520*/  IMAD.MOV.U32 R107, RZ, RZ, R192 ;  /* 0x000000ffff6b7224 */ /* 0x000fc400078e00c0 */
[----:B------:R-:W-:Y:S01]  /*d530*/  IMAD.MOV.U32 R106, RZ, RZ, R193 ;  /* 0x000000ffff6a7224 */ /* 0x000fe200078e00c1 */
[----:B-1----:R-:W-:Y:S01]  /*d540*/  HMMA.16816.F32 R116, R4, R8, R84 ;  /* 0x000000080474723c */ /* 0x002fe20000001854 */
[----:B------:R-:W-:Y:S01]  /*d550*/  MUFU.EX2 R193, R241 ;  /* 0x000000f100c17308 */ /* 0x000fe20000000800 */
[----:B------:R-:W-:-:S05]  /*d560*/  SHF.R.U32.HI R15, RZ, 0x18, R0 ;  /* 0x00000018ff0f7819 */ /* 0x000fca0000011600 */
[----:B------:R-:W-:Y:S01]  /*d570*/  LOP3.LUT R8, R2, 0xffff, RZ, 0xc0, !PT ;  /* 0x0000ffff02087812 */ /* 0x000fe200078ec0ff */
[----:B------:R-:W-:Y:S01]  /*d580*/  HMMA.16816.F32 R32, R4, R10, R60 ;  /* 0x0000000a0420723c */ /* 0x000fe2000000183c */
[----:B------:R-:W-:Y:S01]  /*d590*/  SHF.R.U32.HI R9, RZ, 0x10, R2 ;  /* 0x00000010ff097819 */ /* 0x000fe20000011602 */
[----:B------:R-:W1:Y:S01]  /*d5a0*/  MUFU.EX2 R192, R242 ;  /* 0x000000f200c07308 */ /* 0x000e620000000800 */
[----:B------:R-:W-:-:S04]  /*d5b0*/  SHF.R.U32.HI R3, RZ, 0x8, R250 ;  /* 0x00000008ff037819 */ /* 0x000fc800000116fa */
[----:B------:R-:W-:Y:S01]  /*d5c0*/  SHF.R.U32.HI R11, RZ, 0x18, R2 ;  /* 0x00000018ff0b7819 */ /* 0x000fe20000011602 */
[----:B---3--:R-:W-:Y:S01]  /*d5d0*/  HMMA.16816.F32 R136, R4, R16, R96 ;  /* 0x000000100488723c */ /* 0x008fe20000001860 */
[C---:B------:R-:W-:Y:S02]  /*d5e0*/  LOP3.LUT R2, R0.reuse, 0xffff, RZ, 0xc0, !PT ;  /* 0x0000ffff00027812 */ /* 0x040fe400078ec0ff */
[----:B------:R-:W-:Y:S02]  /*d5f0*/  SHF.R.U32.HI R10, RZ, 0x10, R0 ;  /* 0x00000010ff0a7819 */ /* 0x000fe40000011600 */
[----:B------:R-:W-:Y:S02]  /*d600*/  LOP3.LUT R9, R9, 0xff, RZ, 0xc0, !PT ;  /* 0x000000ff09097812 */ /* 0x000fe400078ec0ff */
[----:B------:R-:W-:Y:S02]  /*d610*/  LOP3.LUT R16, R0, 0xff, RZ, 0xc0, !PT ;  /* 0x000000ff00107812 */ /* 0x000fe400078ec0ff */
[----:B------:R-:W-:-:S02]  /*d620*/  SHF.R.U32.HI R0, RZ, 0x8, R8 ;  /* 0x00000008ff007819 */ /* 0x000fc40000011608 */
[----:B------:R-:W-:Y:S02]  /*d630*/  LOP3.LUT R8, R3, 0xffff, RZ, 0xc0, !PT ;  /* 0x0000ffff03087812 */ /* 0x000fe400078ec0ff */
[----:B------:R-:W-:Y:S02]  /*d640*/  SHF.R.U32.HI R3, RZ, 0x8, R2 ;  /* 0x00000008ff037819 */ /* 0x000fe40000011602 */
[----:B------:R-:W-:Y:S02]  /*d650*/  LOP3.LUT R10, R10, 0xff, RZ, 0xc0, !PT ;  /* 0x000000ff0a0a7812 */ /* 0x000fe400078ec0ff */
[----:B------:R-:W-:Y:S02]  /*d660*/  PRMT R0, R14, 0x5410, R0 ;  /* 0x000054100e007816 */ /* 0x000fe40000000000 */
[----:B------:R-:W-:Y:S02]  /*d670*/  PRMT R2, R9, 0x5410, R11 ;  /* 0x0000541009027816 */ /* 0x000fe4000000000b */
[----:B------:R-:W-:-:S02]  /*d680*/  PRMT R3, R16, 0x5410, R3 ;  /* 0x0000541010037816 */ /* 0x000fc40000000003 */
[----:B------:R-:W-:Y:S02]  /*d690*/  PRMT R9, R10, 0x5410, R15 ;  /* 0x000054100a097816 */ /* 0x000fe4000000000f */
[----:B-----5:R-:W-:Y:S01]  /*d6a0*/  ISETP.GE.U32.AND P1, PT, R105, R8, PT ;  /* 0x000000086900720c */ /* 0x020fe20003f26070 */
[--C-:B------:R-:W-:Y:S02]  /*d6b0*/  HSET2.LE.AND R8, R0, R251.reuse, PT ;  /* 0x000000fb00087233 */ /* 0x100fe40003803000 */
[--C-:B------:R-:W-:Y:S02]  /*d6c0*/  HSET2.LE.AND R0, R2, R251.reuse, PT ;  /* 0x000000fb02007233 */ /* 0x100fe40003803000 */
[--C-:B------:R-:W-:Y:S01]  /*d6d0*/  HSET2.LE.AND R2, R3, R251.reuse, PT ;  /* 0x000000fb03027233 */ /* 0x100fe20003803000 */
[----:B------:R-:W-:Y:S01]  /*d6e0*/  FADD.FTZ R10, R106, R240 ;  /* 0x000000f06a0a7221 */ /* 0x000fe20000010000 */
[----:B------:R-:W-:Y:S01]  /*d6f0*/  HSET2.LE.AND R3, R9, R251, PT ;  /* 0x000000fb09037233 */ /* 0x000fe20003803000 */
[----:B------:R-:W-:Y:S01]  /*d700*/  IMAD.MOV.U32 R99, RZ, RZ, R107 ;  /* 0x000000ffff637224 */ /* 0x000fe200078e006b */
[----:B-1----:R-:W-:Y:S01]  /*d710*/  F2FP.PACK_AB R9, R192, R193 ;  /* 0x000000c1c009723e */ /* 0x002fe200000000ff */
[----:B------:R-:W-:Y:S01]  /*d720*/  IMAD.MOV.U32 R105, RZ, RZ, R109 ;  /* 0x000000ffff697224 */ /* 0x000fe200078e006d */
[----:B------:R-:W-:Y:S01]  /*d730*/  MOV R104, R108 ;  /* 0x0000006c00687202 */ /* 0x000fe20000000f00 */
[----:B------:R-:W-:Y:S01]  /*d740*/  IMAD.MOV.U32 R106, RZ, RZ, R110 ;  /* 0x000000ffff6a7224 */ /* 0x000fe200078e006e */
[----:B--2---:R-:W-:Y:S01]  /*d750*/  HMMA.16816.F32 R100, R4, R24, R56 ;  /* 0x000000180464723c */ /* 0x004fe20000001838 */
[----:B------:R-:W-:-:S07]  /*d760*/  IMAD.MOV.U32 R107, RZ, RZ, R111 ;  /* 0x000000ffff6b7224 */ /* 0x000fce00078e006f */
[C---:B------:R-:W-:Y:S01]  /*d770*/  HMMA.16816.F32 R92, R4.reuse, R18, R92 ;  /* 0x00000012045c723c */ /* 0x040fe2000000185c */
[----:B------:R-:W-:Y:S01]  /*d780*/  FADD.FTZ R11, R252, R236 ;  /* 0x000000ecfc0b7221 */ /* 0x000fe20000010000 */
[----:B------:R-:W-:Y:S01]  /*d790*/  MOV R238, R115 ;  /* 0x0000007300ee7202 */ /* 0x000fe20000000f00 */
[----:B------:R-:W-:Y:S01]  /*d7a0*/  IMAD.MOV.U32 R250, RZ, RZ, R233 ;  /* 0x000000fffffa7224 */ /* 0x000fe200078e00e9 */
[----:B------:R-:W-:Y:S01]  /*d7b0*/  @!P4 HADD2 R244, -R172.H0_H0, -RZ.H0_H0 ;  /* 0xa00000ffacf4c230 */ /* 0x000fe20000000900 */
[----:B------:R-:W-:Y:S01]  /*d7c0*/  IMAD.MOV.U32 R252, RZ, RZ, R194 ;  /* 0x000000fffffc7224 */ /* 0x000fe200078e00c2 */
[----:B------:R-:W-:Y:S02]  /*d7d0*/  @!P5 PRMT R173, R249, 0x5410, RZ ;  /* 0x00005410f9add816 */ /* 0x000fe400000000ff */
[----:B------:R-:W-:Y:S01]  /*d7e0*/  HMMA.16816.F32 R128, R4, R28, R48 ;  /* 0x0000001c0480723c */ /* 0x000fe20000001830 */
[----:B------:R-:W1:Y:S01]  /*d7f0*/  LDSM.16.MT88.4 R48, [R180+0xd800] ;  /* 0x00d80000b430783b */ /* 0x000e620000004200 */
[----:B------:R-:W-:-:S02]  /*d800*/  IMAD.MOV.U32 R251, RZ, RZ, R229 ;  /* 0x000000fffffb7224 */ /* 0x000fc400078e00e5 */
[----:B------:R-:W-:Y:S01]  /*d810*/  IMAD.MOV.U32 R233, RZ, RZ, R231 ;  /* 0x000000ffffe97224 */ /* 0x000fe200078e00e7 */
[----:B------:R-:W-:Y:S01]  /*d820*/  @!P3 HADD2 R248, -R175.H0_H0, -RZ.H0_H0 ;  /* 0xa00000ffaff8b230 */ /* 0x000fe20000000900 */
[----:B------:R-:W-:Y:S01]  /*d830*/  IMAD.MOV.U32 R194, RZ, RZ, R232 ;  /* 0x000000ffffc27224 */ /* 0x000fe200078e00e8 */
[----:B------:R-:W-:Y:S01]  /*d840*/  @!P0 HADD2 R243, -R206.H1_H1, -RZ.H0_H0 ;  /* 0xa00000ffcef38230 */ /* 0x000fe20000000d00 */
[----:B----4-:R-:W-:Y:S01]  /*d850*/  HMMA.16816.F32 R108, R4, R20, R64 ;  /* 0x00000014046c723c */ /* 0x010fe20000001840 */
[----:B------:R-:W-:Y:S01]  /*d860*/  IMAD.MOV.U32 R229, RZ, RZ, R72 ;  /* 0x000000ffffe57224 */ /* 0x000fe200078e0048 */
[----:B------:R-:W-:Y:S01]  /*d870*/  MOV R232, R74 ;  /* 0x0000004a00e87202 */ /* 0x000fe20000000f00 */
[----:B------:R-:W-:-:S05]  /*d880*/  IMAD.MOV.U32 R231, RZ, RZ, R73 ;  /* 0x000000ffffe77224 */ /* 0x000fca00078e0049 */
[C---:B------:R-:W-:Y:S01]  /*d890*/  HMMA.16816.F32 R24, R4.reuse, R26, R52 ;  /* 0x0000001a0418723c */ /* 0x040fe20000001834 */
[----:B------:R-:W-:Y:S02]  /*d8a0*/  IMAD.MOV.U32 R15, RZ, RZ, R195 ;  /* 0x000000ffff0f7224 */ /* 0x000fe400078e00c3 */
[----:B------:R-:W-:Y:S02]  /*d8b0*/  FADD.FTZ R10, R99, R10 ;  /* 0x0000000a630a7221 */ /* 0x000fe40000010000 */
[----:B------:R-:W-:Y:S02]  /*d8c0*/  IMAD.MOV.U32 R240, RZ, RZ, R113 ;  /* 0x000000fffff07224 */ /* 0x000fe400078e0071 */
[----:B------:R-:W-:Y:S01]  /*d8d0*/  IMAD.MOV.U32 R14, RZ, RZ, R106 ;  /* 0x000000ffff0e7224 */ /* 0x000fe200078e006a */
[----:B------:R-:W-:Y:S01]  /*d8e0*/  HMMA.16816.F32 R28, R4, R30, R40 ;  /* 0x0000001e041c723c */ /* 0x000fe20000001828 */
[----:B------:R-:W2:Y:S01]  /*d8f0*/  LDSM.16.MT88.4 R40, [R178+0xd800] ;  /* 0x00d80000b228783b */ /* 0x000ea20000004200 */
[----:B------:R-:W-:Y:S01]  /*d900*/  IMAD.MOV.U32 R242, RZ, RZ, R105 ;  /* 0x000000fffff27224 */ /* 0x000fe200078e0069 */
[----:B------:R-:W-:-:S02]  /*d910*/  MOV R241, R107 ;  /* 0x0000006b00f17202 */ /* 0x000fc40000000f00 */
[----:B------:R-:W-:Y:S03]  /*d920*/  LDSM.16.MT88.4 R56, [R179+0xd800] ;  /* 0x00d80000b338783b */ /* 0x000fe60000004200 */
[----:B------:R-:W-:Y:S01]  /*d930*/  HMMA.16816.F32 R20, R4, R22, R44 ;  /* 0x000000160414723c */ /* 0x000fe2000000182c */
[----:B------:R-:W-:Y:S01]  /*d940*/  IMAD.MOV.U32 R195, RZ, RZ, R112 ;  /* 0x000000ffffc37224 */ /* 0x000fe200078e0070 */
[----:B------:R-:W-:Y:S01]  /*d950*/  LDSM.16.MT88.4 R16, [R179+0x11800] ;  /* 0x01180000b310783b */ /* 0x000fe20000004200 */
[----:B------:R-:W-:Y:S01]  /*d960*/  IMAD.MOV.U32 R236, RZ, RZ, R104 ;  /* 0x000000ffffec7224 */ /* 0x000fe200078e0068 */
[----:B------:R-:W-:Y:S02]  /*d970*/  @!P4 PRMT R172, R244, 0x5410, RZ ;  /* 0x00005410f4acc816 */ /* 0x000fe400000000ff */
[----:B------:R-:W-:Y:S01]  /*d980*/  @!P3 PRMT R175, R248, 0x5410, RZ ;  /* 0x00005410f8afb816 */ /* 0x000fe200000000ff */
[----:B------:R-:W-:Y:S01]  /*d990*/  LDSM.16.MT88.4 R64, [R177+0xf800] ;  /* 0x00f80000b140783b */ /* 0x000fe20000004200 */
[----:B------:R-:W-:-:S02]  /*d9a0*/  PRMT R6, R9, 0x7610, R6 ;  /* 0x0000761009067816 */ /* 0x000fc40000000006 */
[----:B------:R-:W-:Y:S01]  /*d9b0*/  PRMT R5, R9, 0x7632, R5 ;  /* 0x0000763209057816 */ /* 0x000fe20000000005 */
[----:B------:R-:W-:Y:S01]  /*d9c0*/  IMAD.MOV.U32 R9, RZ, RZ, R75 ;  /* 0x000000ffff097224 */ /* 0x000fe200078e004b */
[----:B------:R-:W-:Y:S01]  /*d9d0*/  LOP3.LUT R112, R2, R247, RZ, 0xc0, !PT ;  /* 0x000000f702707212 */ /* 0x000fe200078ec0ff */
[----:B------:R-:W3:Y:S01]  /*d9e0*/  LDSM.16.MT88.4 R72, [R178+0xf800] ;  /* 0x00f80000b248783b */ /* 0x000ee20000004200 */
[----:B------:R-:W-:Y:S02]  /*d9f0*/  IMAD.MOV.U32 R7, RZ, RZ, R114 ;  /* 0x000000ffff077224 */ /* 0x000fe400078e0072 */
[----:B------:R-:W-:Y:S01]  /*da00*/  IMAD.MOV.U32 R4, RZ, RZ, R206 ;  /* 0x000000ffff047224 */ /* 0x000fe200078e00ce */
[----:B------:R-:W-:Y:S01]  /*da10*/  LOP3.LUT R113, R3, R239, RZ, 0xc0, !PT ;  /* 0x000000ef03717212 */ /* 0x000fe200078ec0ff */
[----:B------:R-:W-:Y:S01]  /*da20*/  FADD.FTZ R2, R9, R11 ;  /* 0x0000000b09027221 */ /* 0x000fe20000010000 */
[----:B------:R-:W-:Y:S01]  /*da30*/  LDSM.16.MT88.4 R96, [R177+0x11800] ;  /* 0x01180000b160783b */ /* 0x000fe20000004200 */
[----:B------:R-:W-:Y:S01]  /*da40*/  FADD.FTZ R7, R7, R10 ;  /* 0x0000000a07077221 */ /* 0x000fe20000010000 */
[----:B------:R-:W-:Y:S01]  /*da50*/  LOP3.LUT R115, R0, R4, RZ, 0xc0, !PT ;  /* 0x0000000400737212 */ /* 0x000fe200078ec0ff */
[----:B------:R-:W-:Y:S01]  /*da60*/  FADD.FTZ R4, R252, R2 ;  /* 0x00000002fc047221 */ /* 0x000fe20000010000 */
[----:B------:R-:W-:Y:S01]  /*da70*/  LDSM.16.MT88.4 R104, [R178+0x11800] ;  /* 0x01180000b268783b */ /* 0x000fe20000004200 */
[----:B------:R-:W-:Y:S01]  /*da80*/  FADD.FTZ R7, R236, R7 ;  /* 0x00000007ec077221 */ /* 0x000fe20000010000 */
[----:B------:R-:W-:Y:S01]  /*da90*/  PRMT R0, R6, 0x5410, R5 ;  /* 0x0000541006007816 */ /* 0x000fe20000000005 */
[----:B------:R-:W-:-:S02]  /*daa0*/  FADD.FTZ R4, R251, R4 ;  /* 0x00000004fb047221 */ /* 0x000fc40000010000 */
[----:B------:R-:W-:Y:S02]  /*dab0*/  IMAD.MOV.U32 R3, RZ, RZ, c[0x0][0x228] ;  /* 0x00008a00ff037624 */ /* 0x000fe400078e00ff */
[----:B------:R-:W-:Y:S01]  /*dac0*/  FADD.FTZ R7, R240, R7 ;  /* 0x00000007f0077221 */ /* 0x000fe20000010000 */
[----:B------:R-:W-:Y:S01]  /*dad0*/  LOP3.LUT R114, R8, R0, RZ, 0xc0, !PT ;  /* 0x0000000008727212 */ /* 0x000fe200078ec0ff */
[----:B------:R-:W-:Y:S01]  /*dae0*/  FADD.FTZ R4, R15, R4 ;  /* 0x000000040f047221 */ /* 0x000fe20000010000 */
[----:B------:R-:W-:Y:S01]  /*daf0*/  MOV R9, R13 ;  /* 0x0000000d00097202 */ /* 0x000fe20000000f00 */
[----:B------:R-:W-:Y:S02]  /*db00*/  IMAD.SHL.U32 R3, R3, 0x8, RZ ;  /* 0x0000000803037824 */ /* 0x000fe400078e00ff */
[----:B------:R-:W-:Y:S02]  /*db10*/  IMAD.MOV.U32 R8, RZ, RZ, R12 ;  /* 0x000000ffff087224 */ /* 0x000fe400078e000c */
[----:B------:R-:W-:-:S02]  /*db20*/  FADD.FTZ R7, R14, R7 ;  /* 0x000000070e077221 */ /* 0x000fc40000010000 */
[----:B------:R-:W-:Y:S02]  /*db30*/  FADD.FTZ R4, R242, R4 ;  /* 0x00000004f2047221 */ /* 0x000fe40000010000 */
[----:B------:R-:W-:-:S04]  /*db40*/  IMAD.WIDE R2, R3, 0x2, R8 ;  /* 0x0000000203027825 */ /* 0x000fc800078e0208 */
[----:B------:R-:W-:Y:S02]  /*db50*/  FADD.FTZ R7, R241, R7 ;  /* 0x00000007f1077221 */ /* 0x000fe40000010000 */
[----:B------:R-:W-:Y:S01]  /*db60*/  FADD.FTZ R4, R250, R4 ;  /* 0x00000004fa047221 */ /* 0x000fe20000010000 */
[----:B------:R-:W-:Y:S01]  /*db70*/  STG.E.U16 [R8.64+-0x80], R210 ;  /* 0xffff80d208007986 */ /* 0x000fe2000c101508 */
[----:B------:R-:W-:-:S03]  /*db80*/  FADD.FTZ R7, R238, R7 ;  /* 0x00000007ee077221 */ /* 0x000fc60000010000 */
[----:B------:R-:W-:Y:S01]  /*db90*/  STG.E.U16 [R8.64+-0x7e], R209 ;  /* 0xffff82d108007986 */ /* 0x000fe2000c101508 */
[----:B------:R-:W-:-:S03]  /*dba0*/  FADD.FTZ R4, R234, R4 ;  /* 0x00000004ea047221 */ /* 0x000fc60000010000 */
[----:B------:R-:W-:Y:S01]  /*dbb0*/  STG.E.U16 [R2.64+-0x80], R173 ;  /* 0xffff80ad02007986 */ /* 0x000fe2000c101508 */
[----:B------:R-:W-:-:S03]  /*dbc0*/  @!P2 HADD2 R246, -R6.H0_H0, -RZ.H0_H0 ;  /* 0xa00000ff06f6a230 */ /* 0x000fc60000000900 */
[----:B------:R-:W-:Y:S01]  /*dbd0*/  STG.E.U16 [R2.64+-0x7e], R172 ;  /* 0xffff82ac02007986 */ /* 0x000fe2000c101508 */
[----:B------:R-:W-:Y:S01]  /*dbe0*/  @!P1 HADD2 R245, -R5.H0_H0, -RZ.H0_H0 ;  /* 0xa00000ff05f59230 */ /* 0x000fe20000000900 */
[----:B------:R-:W-:Y:S02]  /*dbf0*/  FADD.FTZ R7, R233, R7 ;  /* 0x00000007e9077221 */ /* 0x000fe40000010000 */
[----:B------:R-:W-:Y:S04]  /*dc00*/  STG.E.U16 [R8.64+-0x70], R222 ;  /* 0xffff90de08007986 */ /* 0x000fe8000c101508 */
[----:B------:R-:W-:Y:S01]  /*dc10*/  STG.E.U16 [R8.64+-0x6e], R221 ;  /* 0xffff92dd08007986 */ /* 0x000fe2000c101508 */
[----:B-1----:R-:W-:Y:S03]  /*dc20*/  HMMA.16816.F32 R44, R112, R48, R80 ;  /* 0x00000030702c723c */ /* 0x002fe60000001850 */
[----:B------:R-:W-:Y:S01]  /*dc30*/  STG.E.U16 [R2.64+-0x70], R220 ;  /* 0xffff90dc02007986 */ /* 0x000fe2000c101508 */
[----:B------:R-:W-:-:S03]  /*dc40*/  FADD.FTZ R4, R194, R4 ;  /* 0x00000004c2047221 */ /* 0x000fc60000010000 */
[----:B------:R-:W-:Y:S01]  /*dc50*/  STG.E.U16 [R2.64+-0x6e], R219 ;  /* 0xffff92db02007986 */ /* 0x000fe2000c101508 */
[C---:B------:R-:W-:Y:S03]  /*dc60*/  HMMA.16816.F32 R48, R112.reuse, R50, R88 ;  /* 0x000000327030723c */ /* 0x040fe60000001858 */
[----:B------:R-:W-:Y:S04]  /*dc70*/  STG.E.U16 [R8.64+-0x60], R218 ;  /* 0xffffa0da08007986 */ /* 0x000fe8000c101508 */
[----:B------:R-:W-:Y:S01]  /*dc80*/  STG.E.U16 [R8.64+-0x5e], R217 ;  /* 0xffffa2d908007986 */ /* 0x000fe2000c101508 */
[----:B--2---:R-:W-:Y:S03]  /*dc90*/  HMMA.16816.F32 R36, R112, R40, R68 ;  /* 0x000000287024723c */ /* 0x004fe60000001844 */
[----:B------:R-:W-:Y:S01]  /*dca0*/  STG.E.U16 [R2.64+-0x60], R216 ;  /* 0xffffa0d802007986 */ /* 0x000fe2000c101508 */
[----:B------:R-:W-:-:S03]  /*dcb0*/  FADD.FTZ R7, R195, R7 ;  /* 0x00000007c3077221 */ /* 0x000fc60000010000 */
[----:B------:R-:W-:Y:S01]  /*dcc0*/  STG.E.U16 [R2.64+-0x5e], R215 ;  /* 0xffffa2d702007986 */ /* 0x000fe2000c101508 */
[----:B---3--:R-:W-:Y:S03]  /*dcd0*/  HMMA.16816.F32 R68, R112, R72, R132 ;  /* 0x000000487044723c */ /* 0x008fe60000001884 */
[----:B------:R-:W-:Y:S01]  /*dce0*/  STG.E.U16 [R8.64+-0x50], R214 ;  /* 0xffffb0d608007986 */ /* 0x000fe2000c101508 */
[----:B------:R-:W-:-:S03]  /*dcf0*/  @P0 PRMT R0, R206, 0x7632, R0 ;  /* 0x00007632ce000816 */ /* 0x000fc60000000000 */
[----:B------:R-:W-:Y:S01]  /*dd00*/  STG.E.U16 [R8.64+-0x4e], R213 ;  /* 0xffffb2d508007986 */ /* 0x000fe2000c101508 */
[----:B------:R-:W-:-:S03]  /*dd10*/  @!P2 PRMT R6, R246, 0x5410, RZ ;  /* 0x00005410f606a816 */ /* 0x000fc600000000ff */
[----:B------:R-:W-:Y:S01]  /*dd20*/  STG.E.U16 [R2.64+-0x50], R212 ;  /* 0xffffb0d402007986 */ /* 0x000fe2000c101508 */
[----:B------:R-:W-:-:S03]  /*dd30*/  @!P1 PRMT R5, R245, 0x5410, RZ ;  /* 0x00005410f5059816 */ /* 0x000fc600000000ff */
[----:B------:R-:W-:Y:S01]  /*dd40*/  STG.E.U16 [R2.64+-0x4e], R211 ;  /* 0xffffb2d302007986 */ /* 0x000fe2000c101508 */
[----:B------:R-:W-:Y:S01]  /*dd50*/  @!P0 PRMT R0, R243, 0x5410, RZ ;  /* 0x00005410f3008816 */ /* 0x000fe200000000ff */
[----:B------:R-:W-:Y:S02]  /*dd60*/  FADD.FTZ R4, R235, R4 ;  /* 0x00000004eb047221 */ /* 0x000fe40000010000 */
[----:B------:R-:W1:Y:S04]  /*dd70*/  LDSM.16.MT88.4 R88, [R179+0xf800] ;  /* 0x00f80000b358783b */ /* 0x000e680000004200 */
[----:B------:R-:W-:Y:S04]  /*dd80*/  STG.E.U16 [R8.64+-0x40], R208 ;  /* 0xffffc0d008007986 */ /* 0x000fe8000c101508 */
[----:B------:R-:W-:Y:S01]  /*dd90*/  STG.E.U16 [R8.64+-0x3e], R207 ;  /* 0xffffc2cf08007986 */ /* 0x000fe2000c101508 */
[----:B------:R-:W-:-:S03]  /*dda0*/  FADD.FTZ R7, R237, R7 ;  /* 0x00000007ed077221 */ /* 0x000fc60000010000 */
[----:B------:R-:W-:Y:S04]  /*ddb0*/  STG.E.U16 [R2.64+-0x40], R204 ;  /* 0xffffc0cc02007986 */ /* 0x000fe8000c101508 */
[----:B------:R-:W-:Y:S04]  /*ddc0*/  STG.E.U16 [R2.64+-0x3e], R205 ;  /* 0xffffc2cd02007986 */ /* 0x000fe8000c101508 */
[----:B------:R-:W2:Y:S04]  /*ddd0*/  LDSM.16.MT88.4 R80, [R180+0xf800] ;  /* 0x00f80000b450783b */ /* 0x000ea80000004200 */
[----:B------:R-:W3:Y:S04]  /*dde0*/  LDSM.16.MT88.4 R132, [R180+0x11800] ;  /* 0x01180000b484783b */ /* 0x000ee80000004200 */
        /* <DEDUP_REMOVED lines=13> */
[----:B----4-:R-:W-:-:S02]  /*dec0*/  FADD.FTZ R2, R229, R7 ;  /* 0x00000007e5027221 */ /* 0x010fc40000010000 */
[----:B------:R-:W-:Y:S02]  /*ded0*/  FADD.FTZ R0, R231, R4 ;  /* 0x00000004e7007221 */ /* 0x000fe40000010000 */
[----:B------:R-:W-:Y:S02]  /*dee0*/  FADD.FTZ R2, R225, R2 ;  /* 0x00000002e1027221 */ /* 0x000fe40000010000 */
[----:B------:R-:W-:Y:S02]  /*def0*/  FADD.FTZ R0, R232, R0 ;  /* 0x00000000e8007221 */ /* 0x000fe40000010000 */
[----:B------:R-:W-:Y:S02]  /*df00*/  FADD.FTZ R2, R193, R2 ;  /* 0x00000002c1027221 */ /* 0x000fe40000010000 */
[----:B------:R-:W-:Y:S02]  /*df10*/  FADD.FTZ R0, R230, R0 ;  /* 0x00000000e6007221 */ /* 0x000fe40000010000 */
[----:B------:R-:W-:-:S02]  /*df20*/  FADD.FTZ R2, R192, R2 ;  /* 0x00000002c0027221 */ /* 0x000fc40000010000 */
[----:B------:R-:W-:-:S03]  /*df30*/  FADD.FTZ R0, R226, R0 ;  /* 0x00000000e2007221 */ /* 0x000fc60000010000 */
[----:B------:R4:W-:Y:S04]  /*df40*/  STL [R1+0x10], R2 ;  /* 0x0000100201007387 */ /* 0x0009e80000100800 */
[----:B------:R4:W-:Y:S04]  /*df50*/  STL [R1+0x78], R223 ;  /* 0x000078df01007387 */ /* 0x0009e80000100800 */
[----:B------:R4:W-:Y:S01]  /*df60*/  STL [R1+0x14], R0 ;  /* 0x0000140001007387 */ /* 0x0009e20000100800 */
[----:B-1----:R-:W-:Y:S01]  /*df70*/  HMMA.16816.F32 R84, R112, R88, R136 ;  /* 0x000000587054723c */ /* 0x002fe20000001888 */
[----:B------:R-:W-:Y:S01]  /*df80*/  IMAD.MOV.U32 R3, RZ, RZ, R174 ;  /* 0x000000ffff037224 */ /* 0x000fe200078e00ae */
[----:B------:R-:W-:-:S06]  /*df90*/  @P6 IADD3 R196, R228, -0x3, RZ ;  /* 0xfffffffde4c46810 */ /* 0x000fcc0007ffe0ff */
[----:B------:R-:W-:Y:S01]  /*dfa0*/  HMMA.16816.F32 R40, R112, R42, R76 ;  /* 0x0000002a7028723c */ /* 0x000fe2000000184c */
[----:B------:R-:W-:-:S07]  /*dfb0*/  @P6 IMAD.MOV.U32 R3, RZ, RZ, R174 ;  /* 0x000000ffff036224 */ /* 0x000fce00078e00ae */
[C---:B------:R-:W-:Y:S08]  /*dfc0*/  HMMA.16816.F32 R88, R112.reuse, R90, R92 ;  /* 0x0000005a7058723c */ /* 0x040ff0000000185c */
[C---:B------:R-:W-:Y:S08]  /*dfd0*/  HMMA.16816.F32 R120, R112.reuse, R124, R120 ;  /* 0x0000007c7078723c */ /* 0x040ff00000001878 */
[C---:B------:R-:W-:Y:S08]  /*dfe0*/  HMMA.16816.F32 R52, R112.reuse, R56, R156 ;  /* 0x000000387034723c */ /* 0x040ff0000000189c */
[C---:B------:R-:W-:Y:S08]  /*dff0*/  HMMA.16816.F32 R60, R112.reuse, R64, R152 ;  /* 0x00000040703c723c */ /* 0x040ff00000001898 */
[C---:B--2---:R-:W-:Y:S08]  /*e000*/  HMMA.16816.F32 R76, R112.reuse, R80, R148 ;  /* 0x00000050704c723c */ /* 0x044ff00000001894 */
[C---:B------:R-:W-:Y:S07]  /*e010*/  HMMA.16816.F32 R92, R112.reuse, R96, R116 ;  /* 0x00000060705c723c */ /* 0x040fee0000001874 */
[----:B------:R-:W-:Y:S01]  /*e020*/  IADD3 R119, P0, R12, -0x100, RZ ;  /* 0xffffff000c777810 */ /* 0x000fe20007f1e0ff */
[----:B------:R-:W-:Y:S01]  /*e030*/  HMMA.16816.F32 R100, R112, R104, R100 ;  /* 0x000000687064723c */ /* 0x000fe20000001864 */
[----:B------:R-:W-:-:S02]  /*e040*/  IMAD.MOV.U32 R116, RZ, RZ, R197 ;  /* 0x000000ffff747224 */ /* 0x000fc400078e00c5 */
[----:B------:R-:W-:-:S05]  /*e050*/  @P6 IMAD.MOV.U32 R116, RZ, RZ, R197 ;  /* 0x000000ffff746224 */ /* 0x000fca00078e00c5 */
[----:B---3--:R-:W-:Y:S01]  /*e060*/  HMMA.16816.F32 R128, R112, R132, R128 ;  /* 0x000000847080723c */ /* 0x008fe20000001880 */
[----:B------:R-:W-:-:S07]  /*e070*/  IADD3.X R118, R13, -0x1, RZ, P0, !PT ;  /* 0xffffffff0d767810 */ /* 0x000fce00007fe4ff */
        /* <DEDUP_REMOVED lines=9> */
[----:B------:R-:W-:Y:S01]  /*e110*/  HMMA.16816.F32 R112, R112, R18, R20 ;  /* 0x000000127070723c */ /* 0x000fe20000001814 */
[----:B------:R-:W-:Y:S03]  /*e120*/  @!UPT UIADD3 URZ, URZ, URZ, URZ ;  /* 0x0000003f3f3ff290 */ /* 0x000fe6000fffe03f */
[----:B------:R-:W-:Y:S11]  /*e130*/  @P6 BRA `(.L_x_602) ;  /* 0x0000002000006947 */ /* 0x000ff60003800000 */
.L_x_598:
[----:B----4-:R-:W2:Y:S02]  /*e140*/  LDL.LU R0, [R1+0x78] ;  /* 0x0000780001007983 */ /* 0x010ea40000300800 */
[----:B--2---:R-:W-:-:S07]  /*e150*/  IADD3 R196, R0, -0x1, RZ ;  /* 0xffffffff00c47810 */ /* 0x004fce0007ffe0ff */
.L_x_602:
[----:B----4-:R-:W-:-:S13]  /*e160*/  ISETP.GE.AND P0, PT, R196, RZ, PT ;  /* 0x000000ffc400720c */ /* 0x010fda0003f06270 */
[----:B------:R-:W-:Y:S05]  /*e170*/  @!P0 BRA `(.L_x_603) ;  /* 0x000050d000008947 */ /* 0x000fea0003800000 */
[----:B---3--:R-:W2:Y:S01]  /*e180*/  LDL.64 R12, [R1+0x38] ;  /* 0x00003800010c7983 */ /* 0x008ea20000100a00 */
[----:B------:R-:W-:Y:S01]  /*e190*/  IMAD.MOV.U32 R117, RZ, RZ, R3 ;  /* 0x000000ffff757224 */ /* 0x000fe200078e0003 */
[----:B------:R-:W-:Y:S01]  /*e1a0*/  ULDC UR4, c[0x0][0x228] ;  /* 0x00008a0000047ab9 */ /* 0x000fe20000000800 */
[----:B------:R-:W-:Y:S01]  /*e1b0*/  IMAD.MOV.U32 R0, RZ, RZ, R116 ;  /* 0x000000ffff007224 */ /* 0x000fe200078e0074 */
[----:B------:R-:W3:Y:S01]  /*e1c0*/  LDL R11, [R1+0x48] ;  /* 0x00004800010b7983 */ /* 0x000ee20000100800 */
[----:B------:R-:W-:-:S03]  /*e1d0*/  USHF.L.U32 UR4, UR4, 0x3, URZ ;  /* 0x0000000304047899 */ /* 0x000fc6000800063f */
[----:B------:R-:W4:Y:S01]  /*e1e0*/  LDL R10, [R1+0x4c] ;  /* 0x00004c00010a7983 */ /* 0x000f220000100800 */
[----:B------:R-:W-:Y:S02]  /*e1f0*/  USHF.R.S32.HI UR6, URZ, 0x1f, UR4 ;  /* 0x0000001f3f067899 */ /* 0x000fe40008011404 */
[----:B------:R-:W-:Y:S01]  /*e200*/  USHF.L.U32 UR5, UR4, 0x1, URZ ;  /* 0x0000000104057899 */ /* 0x000fe2000800063f */
[----:B------:R-:W4:Y:S01]  /*e210*/  LDL.LU R9, [R1+0x8c] ;  /* 0x00008c0001097983 */ /* 0x000f220000300800 */
[----:B------:R-:W-:-:S03]  /*e220*/  USHF.L.U64.HI UR6, UR4, 0x1, UR6 ;  /* 0x0000000104067899 */ /* 0x000fc60008010206 */
[----:B------:R-:W4:Y:S04]  /*e230*/  LDL.LU R2, [R1+0xa0] ;  /* 0x0000a00001027983 */ /* 0x000f280000300800 */
[----:B------:R-:W4:Y:S04]  /*e240*/  LDL.LU.64 R6, [R1+0x80] ;  /* 0x0000800001067983 */ /* 0x000f280000300a00 */
[----:B------:R-:W4:Y:S04]  /*e250*/  LDL.LU.64 R4, [R1+0x90] ;  /* 0x0000900001047983 */ /* 0x000f280000300a00 */
[----:B------:R-:W4:Y:S01]  /*e260*/  LDL.LU R8, [R1+0x7c] ;  /* 0x00007c0001087983 */ /* 0x000f220000300800 */
[----:B--2---:R-:W-:Y:S01]  /*e270*/  MOV R14, R12 ;  /* 0x0000000c000e7202 */ /* 0x004fe20000000f00 */
[----:B------:R-:W-:Y:S01]  /*e280*/  IMAD.MOV.U32 R15, RZ, RZ, R13 ;  /* 0x000000ffff0f7224 */ /* 0x000fe200078e000d */
[----:B---3--:R-:W-:Y:S01]  /*e290*/  MOV R13, R11 ;  /* 0x0000000b000d7202 */ /* 0x008fe20000000f00 */
[----:B----4-:R-:W-:-:S02]  /*e2a0*/  IMAD.MOV.U32 R12, RZ, RZ, R10 ;  /* 0x000000ffff0c7224 */ /* 0x010fc400078e000a */
[----:B------:R-:W-:Y:S02]  /*e2b0*/  IMAD.WIDE.U32 R10, R8, -0x326172a9, RZ ;  /* 0xcd9e8d57080a7825 */ /* 0x000fe400078e00ff */
[----:B------:R-:W1:Y:S02]  /*e2c0*/  LDC.U8 R8, c[0x0][0x2d8] ;  /* 0x0000b600ff087b82 */ /* 0x000e640000000000 */
[----:B------:R-:W-:Y:S01]  /*e2d0*/  IMAD.WIDE.U32 R224, R2, -0x2daee0ad, RZ ;  /* 0xd2511f5302e07825 */ /* 0x000fe200078e00ff */
[----:B------:R-:W-:Y:S01]  /*e2e0*/  MOV R2, R4 ;  /* 0x0000000400027202 */ /* 0x000fe20000000f00 */
[----:B------:R2:W-:Y:S01]  /*e2f0*/  STL.64 [R1+0x20], R10 ;  /* 0x0000200a01007387 */ /* 0x0005e20000100a00 */
[----:B-1----:R-:W-:Y:S01]  /*e300*/  PRMT R3, R8, 0x7054, R8 ;  /* 0x0000705408037816 */ /* 0x002fe20000000008 */
[----:B------:R-:W-:-:S05]  /*e310*/  IMAD.MOV.U32 R3, RZ, RZ, R7 ;  /* 0x000000ffff037224 */ /* 0x000fca00078e0007 */
[----:B------:R2:W-:Y:S01]  /*e320*/  STL.64 [R1+0x30], R2 ;  /* 0x0000300201007387 */ /* 0x0005e20000100a00 */
[----:B------:R-:W-:Y:S02]  /*e330*/  LOP3.LUT R222, R11, R9, RZ, 0x3c, !PT ;  /* 0x000000090bde7212 */ /* 0x000fe400078e3cff */
[----:B------:R-:W-:Y:S02]  /*e340*/  ISETP.GE.AND P5, PT, R14, c[0x0][0x220], PT ;  /* 0x000088000e007a0c */ /* 0x000fe40003fa6270 */
[----:B------:R-:W-:Y:S01]  /*e350*/  ISETP.GE.AND P4, PT, R13, c[0x0][0x220], PT ;  /* 0x000088000d007a0c */ /* 0x000fe20003f86270 */
[----:B------:R-:W-:Y:S01]  /*e360*/  IMAD.WIDE.U32 R222, R222, -0x2daee0ad, RZ ;  /* 0xd2511f53dede7825 */ /* 0x000fe200078e00ff */
[----:B------:R-:W-:Y:S01]  /*e370*/  ISETP.GE.AND P3, PT, R12, c[0x0][0x220], PT ;  /* 0x000088000c007a0c */ /* 0x000fe20003f66270 */
[----:B------:R-:W-:Y:S05]  /*e380*/  BRA `(.L_x_604) ;  /* 0x000006b000007947 */ /* 0x000fea0003800000 */
.L_x_606:
[----:B------:R-:W2:Y:S01]  /*e390*/  LDL.64 R194, [R1+0x50] ;  /* 0x0000500001c27983 */ /* 0x000ea20000100a00 */
[----:B------:R-:W-:Y:S03]  /*e3a0*/  IADD3 R2, R196, -0x1, RZ ;  /* 0xffffffffc4027810 */ /* 0x000fe60007ffe0ff */
[----:B------:R-:W3:Y:S01]  /*e3b0*/  LDL.64 R192, [R1+0x40] ;  /* 0x0000400001c07983 */ /* 0x000ee20000100a00 */
[----:B------:R-:W-:Y:S01]  /*e3c0*/  SHF.R.S32.HI R3, RZ, 0x1f, R2 ;  /* 0x0000001fff037819 */ /* 0x000fe20000011402 */
[C---:B------:R-:W-:Y:S02]  /*e3d0*/  IMAD.WIDE.U32 R136, R2.reuse, c[0x0][0x198], RZ ;  /* 0x0000660002887a25 */ /* 0x040fe400078e00ff */
[----:B------:R1:W-:Y:S02]  /*e3e0*/  @P5 STS.128 [R188+0x6000], RZ ;  /* 0x006000ffbc005388 */ /* 0x0003e40000000c00 */
[----:B------:R-:W-:Y:S04]  /*e3f0*/  IMAD R3, R3, c[0x0][0x198], RZ ;  /* 0x0000660003037a24 */ /* 0x000fe800078e02ff */
[----:B------:R-:W-:Y:S04]  /*e400*/  IMAD R3, R2, c[0x0][0x19c], R3 ;  /* 0x0000670002037a24 */ /* 0x000fe800078e0203 */
[----:B------:R-:W-:Y:S02]  /*e410*/  IMAD.IADD R3, R137, 0x1, R3 ;  /* 0x0000000189037824 */ /* 0x000fe400078e0203 */
[----:B---3--:R-:W-:Y:S01]  /*e420*/  IMAD.MOV.U32 R192, RZ, RZ, c[0x0][0x198] ;  /* 0x00006600ffc07624 */ /* 0x008fe200078e00ff */
[----:B--2---:R-:W-:Y:S01]  /*e430*/  LEA R2, P1, R136, R194, 0x6 ;  /* 0x000000c288027211 */ /* 0x004fe200078230ff */
[----:B------:R-:W-:Y:S03]  /*e440*/  IMAD.MOV.U32 R194, RZ, RZ, c[0x0][0x198] ;  /* 0x00006600ffc27624 */ /* 0x000fe600078e00ff */
[----:B------:R-:W-:Y:S01]  /*e450*/  @!P5 LEA R118, P0, R2, c[0x0][0x168], 0x1 ;  /* 0x00005a000276da11 */ /* 0x000fe200078008ff */
[----:B------:R-:W-:Y:S01]  /*e460*/  IMAD.SHL.U32 R194, R194, 0x10, RZ ;  /* 0x00000010c2c27824 */ /* 0x000fe200078e00ff */
[----:B------:R-:W-:Y:S01]  /*e470*/  LEA.HI.X R116, R136, R193, R3, 0x6, P1 ;  /* 0x000000c188747211 */ /* 0x000fe200008f3403 */
[----:B------:R-:W-:Y:S01]  /*e480*/  IMAD.MOV.U32 R193, RZ, RZ, 0x4 ;  /* 0x00000004ffc17424 */ /* 0x000fe200078e00ff */
[C---:B------:R-:W-:Y:S02]  /*e490*/  @!P4 LEA R156, P1, R2.reuse, c[0x0][0x168], 0x1 ;  /* 0x00005a00029cca11 */ /* 0x040fe400078208ff */
[C-C-:B------:R-:W-:Y:S02]  /*e4a0*/  @!P5 LEA.HI.X R119, R2.reuse, c[0x0][0x16c], R116.reuse, 0x1, P0 ;  /* 0x00005b000277da11 */ /* 0x140fe400000f0c74 */
[C-C-:B------:R-:W-:Y:S02]  /*e4b0*/  @!P4 LEA.HI.X R157, R2.reuse, c[0x0][0x16c], R116.reuse, 0x1, P1 ;  /* 0x00005b00029dca11 */ /* 0x140fe400008f0c74 */
[----:B------:R-:W-:Y:S01]  /*e4c0*/  @!P3 LEA R154, P0, R2, c[0x0][0x168], 0x1 ;  /* 0x00005a00029aba11 */ /* 0x000fe200078008ff */
[----:B------:R-:W-:Y:S01]  /*e4d0*/  @!PT LDS RZ, [RZ] ;  /* 0x00000000fffff984 */ /* 0x000fe20000000800 */
[----:B------:R-:W-:Y:S01]  /*e4e0*/  @!PT LDS RZ, [RZ] ;  /* 0x00000000fffff984 */ /* 0x000fe20000000800 */
[----:B------:R-:W-:Y:S01]  /*e4f0*/  @!PT LDS RZ, [RZ] ;  /* 0x00000000fffff984 */ /* 0x000fe20000000800 */
[----:B------:R2:W-:Y:S01]  /*e500*/  @!P5 LDGSTS.E.BYPASS.LTC128B.128 [R188+0x6000], [R118.64] ;  /* 0x0600000076bcdfae */ /* 0x0005e2000b901d48 */
[----:B------:R-:W-:Y:S02]  /*e510*/  IADD3 R3, P2, R194, R2, RZ ;  /* 0x00000002c2037210 */ /* 0x000fe40007f5e0ff */
[--C-:B------:R-:W-:Y:S01]  /*e520*/  @!P3 LEA.HI.X R155, R2, c[0x0][0x16c], R116.reuse, 0x1, P0 ;  /* 0x00005b00029bba11 */ /* 0x100fe200000f0c74 */
[----:B------:R1:W-:Y:S01]  /*e530*/  @P4 STS.128 [R188+0x8000], RZ ;  /* 0x008000ffbc004388 */ /* 0x0003e20000000c00 */
[C---:B------:R-:W-:Y:S02]  /*e540*/  @!P5 LEA R152, P6, R3.reuse, c[0x0][0x168], 0x1 ;  /* 0x00005a000398da11 */ /* 0x040fe400078c08ff */
[C---:B------:R-:W-:Y:S01]  /*e550*/  @!P4 LEA R150, P1, R3.reuse, c[0x0][0x168], 0x1 ;  /* 0x00005a000396ca11 */ /* 0x040fe200078208ff */
[----:B------:R-:W-:Y:S01]  /*e560*/  @!PT LDS RZ, [RZ] ;  /* 0x00000000fffff984 */ /* 0x000fe20000000800 */
[----:B------:R-:W-:Y:S01]  /*e570*/  @!PT LDS RZ, [RZ] ;  /* 0x00000000fffff984 */ /* 0x000fe20000000800 */
[----:B------:R-:W-:Y:S01]  /*e580*/  @!PT LDS RZ, [RZ] ;  /* 0x00000000fffff984 */ /* 0x000fe20000000800 */
[----:B------:R1:W-:Y:S01]  /*e590*/  @!P4 LDGSTS.E.BYPASS.LTC128B.128 [R188+0x8000], [R156.64+0x80] ;  /* 0x080000809cbccfae */ /* 0x0003e2000b901d48 */
[----:B------:R-:W-:Y:S02]  /*e5a0*/  SHF.L.U64.HI R192, R192, R193, c[0x0][0x19c] ;  /* 0x00006700c0c07619 */ /* 0x000fe400000102c1 */
[C---:B------:R-:W-:Y:S01]  /*e5b0*/  @!P3 LEA R148, P0, R3.reuse, c[0x0][0x168], 0x1 ;  /* 0x00005a000394ba11 */ /* 0x040fe200078008ff */
[----:B------:R1:W-:Y:S04]  /*e5c0*/  @P3 STS.128 [R188+0xa000], RZ ;  /* 0x00a000ffbc003388 */ /* 0x0003e80000000c00 */
[----:B------:R-:W-:Y:S01]  /*e5d0*/  @!PT LDS RZ, [RZ] ;  /* 0x00000000fffff984 */ /* 0x000fe20000000800 */
[----:B------:R-:W-:Y:S01]  /*e5e0*/  @!PT LDS RZ, [RZ] ;  /* 0x00000000fffff984 */ /* 0x000fe20000000800 */
[----:B------:R-:W-:Y:S01]  /*e5f0*/  @!PT LDS RZ, [RZ] ;  /* 0x00000000fffff984 */ /* 0x000fe20000000800 */
[----:B------:R1:W-:Y:S04]  /*e600*/  @!P3 LDGSTS.E.BYPASS.LTC128B.128 [R188+0xa000], [R154.64+0x100] ;  /* 0x0a0001009abcbfae */ /* 0x0003e8000b901d48 */
[----:B------:R1:W-:Y:S01]  /*e610*/  @P5 STS.128 [R188+0x6800], RZ ;  /* 0x006800ffbc005388 */ /* 0x0003e20000000c00 */
[----:B--2---:R-:W-:Y:S01]  /*e620*/  IMAD.X R118, R192, 0x1, R116, P2 ;  /* 0x00000001c0767824 */ /* 0x004fe200010e0674 */
[----:B------:R-:W-:Y:S04]  /*e630*/  IADD3 R2, P2, R194, R3, RZ ;  /* 0x00000003c2027210 */ /* 0x000fe80007f5e0ff */
[C-C-:B------:R-:W-:Y:S02]  /*e640*/  @!P5 LEA.HI.X R153, R3.reuse, c[0x0][0x16c], R118.reuse, 0x1, P6 ;  /* 0x00005b000399da11 */ /* 0x140fe400030f0c76 */
[C-C-:B------:R-:W-:Y:S02]  /*e650*/  @!P4 LEA.HI.X R151, R3.reuse, c[0x0][0x16c], R118.reuse, 0x1, P1 ;  /* 0x00005b000397ca11 */ /* 0x140fe400008f0c76 */
[--C-:B------:R-:W-:Y:S01]  /*e660*/  @!P3 LEA.HI.X R149, R3, c[0x0][0x16c], R118.reuse, 0x1, P0 ;  /* 0x00005b000395ba11 */ /* 0x100fe200000f0c76 */
[----:B------:R-:W-:Y:S01]  /*e670*/  @!PT LDS RZ, [RZ] ;  /* 0x00000000fffff984 */ /* 0x000fe20000000800 */
[----:B------:R-:W-:Y:S01]  /*e680*/  @!PT LDS RZ, [RZ] ;  /* 0x00000000fffff984 */ /* 0x000fe20000000800 */
[----:B------:R-:W-:Y:S01]  /*e690*/  @!PT LDS RZ, [RZ] ;  /* 0x00000000fffff984 */ /* 0x000fe20000000800 */
[----:B------:R1:W-:Y:S01]  /*e6a0*/  @!P5 LDGSTS.E.BYPASS.LTC128B.128 [R188+0x6800], [R152.64] ;  /* 0x0680000098bcdfae */ /* 0x0003e2000b901d48 */
[----:B------:R-:W-:Y:S01]  /*e6b0*/  @!P5 LEA R146, P1, R2, c[0x0][0x168], 0x1 ;  /* 0x00005a000292da11 */ /* 0x000fe200078208ff */
        /* <DEDUP_REMOVED lines=11> */
[----:B------:R1:W-:Y:S01]  /*e770*/  @P3 STS.128 [R188+0xa800], RZ ;  /* 0x00a800ffbc003388 */ /* 0x0003e20000000c00 */
[----:B------:R-:W-:Y:S03]  /*e780*/  IADD3 R116, P6, R194, R2, RZ ;  /* 0x00000002c2747210 */ /* 0x000fe60007fde0ff */
[----:B------:R-:W-:Y:S01]  /*e790*/  @!PT LDS RZ, [RZ] ;  /* 0x00000000fffff984 */ /* 0x000fe20000000800 */
[----:B------:R-:W-:Y:S01]  /*e7a0*/  @!PT LDS RZ, [RZ] ;  /* 0x00000000fffff984 */ /* 0x000fe20000000800 */
[----:B------:R-:W-:Y:S01]  /*e7b0*/  @!PT LDS RZ, [RZ] ;  /* 0x00000000fffff984 */ /* 0x000fe20000000800 */
[----:B------:R1:W-:Y:S01]  /*e7c0*/  @!P3 LDGSTS.E.BYPASS.LTC128B.128 [R188+0xa800], [R148.64+0x100] ;  /* 0x0a80010094bcbfae */ /* 0x0003e2000b901d48 */
        /* <DEDUP_REMOVED lines=9> */
[----:B------:R1:W-:Y:S01]  /*e860*/  @!P5 LDGSTS.E.BYPASS.LTC128B.128 [R188+0x7000], [R146.64] ;  /* 0x0700000092bcdfae */ /* 0x0003e2000b901d48 */
        /* <DEDUP_REMOVED lines=29> */
.L_x_604:
[----:B--2---:R-:W2:Y:S01]  /*ea40*/  LDL.64 R2, [R1+0x30] ;  /* 0x0000300001027983 */ /* 0x004ea20000100a00 */
[----:B------:R-:W-:Y:S04]  /*ea50*/  DEPBAR.LE SB0, 0x0 ;  /* 0x000080000000791a */ /* 0x000fe80000000000 */
[----:B------:R-:W-:Y:S01]  /*ea60*/  BAR.SYNC.DEFER_BLOCKING 0x0 ;  /* 0x0000000000007b1d */ /* 0x000fe20000010000 */
[----:B------:R-:W-:Y:S01]  /*ea70*/  IMAD.MOV.U32 R7, RZ, RZ, 0x6 ;  /* 0x00000006ff077424 */ /* 0x000fe200078e00ff */
[----:B------:R-:W-:Y:S01]  /*ea80*/  SHF.R.S32.HI R5, RZ, 0x1f, R196 ;  /* 0x0000001fff057819 */ /* 0x000fe200000114c4 */
[----:B------:R-:W-:Y:S02]  /*ea90*/  IMAD.MOV.U32 R4, RZ, RZ, c[0x0][0x1a0] ;  /* 0x00006800ff047624 */ /* 0x000fe400078e00ff */
[----:B------:R-:W-:Y:S02]  /*eaa0*/  IMAD.MOV.U32 R6, RZ, RZ, c[0x0][0x1a0] ;  /* 0x00006800ff067624 */ /* 0x000fe400078e00ff */
[----:B------:R-:W-:Y:S01]  /*eab0*/  IMAD.MOV.U32 R10, RZ, RZ, c[0x0][0x1a0] ;  /* 0x00006800ff0a7624 */ /* 0x000fe200078e00ff */
[----:B------:R-:W-:Y:S01]  /*eac0*/  SHF.L.U64.HI R4, R4, R7, c[0x0][0x1a4] ;  /* 0x0000690004047619 */ /* 0x000fe20000010207 */
[----:B------:R-:W-:Y:S02]  /*ead0*/  IMAD.SHL.U32 R6, R6, 0x40, RZ ;  /* 0x0000004006067824 */ /* 0x000fe400078e00ff */
[----:B------:R-:W-:Y:S02]  /*eae0*/  IMAD.SHL.U32 R10, R10, 0x10, RZ ;  /* 0x000000100a0a7824 */ /* 0x000fe400078e00ff */
[----:B------:R-:W-:Y:S02]  /*eaf0*/  IMAD R4, R4, R196, RZ ;  /* 0x000000c404047224 */ /* 0x000fe400078e02ff */
[----:B------:R-:W-:Y:S02]  /*eb00*/  IMAD.MOV.U32 R9, RZ, RZ, 0x4 ;  /* 0x00000004ff097424 */ /* 0x000fe400078e00ff */
[-C--:B------:R-:W-:Y:S02]  /*eb10*/  IMAD R4, R5, R6.reuse, R4 ;  /* 0x0000000605047224 */ /* 0x080fe400078e0204 */
[----:B------:R-:W-:Y:S01]  /*eb20*/  IMAD.MOV.U32 R8, RZ, RZ, c[0x0][0x1a0] ;  /* 0x00006800ff087624 */ /* 0x000fe200078e00ff */
[----:B------:R-:W-:Y:S04]  /*eb30*/  @P5 STS.128 [R188+0xc000], RZ ;  /* 0x00c000ffbc005388 */ /* 0x000fe80000000c00 */
[----:B------:R-:W-:Y:S01]  /*eb40*/  SHF.L.U64.HI R8, R8, R9, c[0x0][0x1a4] ;  /* 0x0000690008087619 */ /* 0x000fe20000010209 */
[----:B--2---:R-:W-:Y:S04]  /*eb50*/  IMAD.WIDE.U32 R2, R196, R6, R2 ;  /* 0x00000006c4027225 */ /* 0x004fe800078e0002 */
[----:B------:R-:W-:Y:S01]  /*eb60*/  IMAD.IADD R5, R3, 0x1, R4 ;  /* 0x0000000103057824 */ /* 0x000fe200078e0204 */
[C---:B------:R-:W-:Y:S02]  /*eb70*/  @!P5 LEA R6, P6, R2.reuse, c[0x0][0x170], 0x1 ;  /* 0x00005c000206da11 */ /* 0x040fe400078c08ff */
        /* <DEDUP_REMOVED lines=10> */
[----:B------:R-:W-:Y:S01]  /*ec20*/  @P4 STS.128 [R188+0xe000], RZ ;  /* 0x00e000ffbc004388 */ /* 0x000fe20000000c00 */
[C---:B------:R-:W-:Y:S01]  /*ec30*/  @!P5 LEA R22, P6, R3.reuse, c[0x0][0x170], 0x1 ;  /* 0x00005c000316da11 */ /* 0x040fe200078c08ff */
[----:B------:R-:W-:Y:S01]  /*ec40*/  IMAD.X R5, R8, 0x1, R5, P0 ;  /* 0x0000000108057824 */ /* 0x000fe200000e0605 */
[C---:B-----5:R-:W-:Y:S01]  /*ec50*/  @!P4 LEA R20, P1, R3.reuse, c[0x0][0x170], 0x1 ;  /* 0x00005c000314ca11 */ /* 0x060fe200078208ff */
        /* <DEDUP_REMOVED lines=8> */
[----:B------:R-:W-:Y:S01]  /*ece0*/  IADD3 R2, P2, R10, R3, RZ ;  /* 0x000000030a027210 */ /* 0x000fe20007f5e0ff */
[----:B------:R-:W-:Y:S01]  /*ecf0*/  @!PT LDS RZ, [RZ] ;  /* 0x00000000fffff984 */ /* 0x000fe20000000800 */
[----:B------:R-:W-:Y:S01]  /*ed00*/  @!PT LDS RZ, [RZ] ;  /* 0x00000000fffff984 */ /* 0x000fe20000000800 */
[----:B------:R-:W-:Y:S01]  /*ed10*/  @!PT LDS RZ, [RZ] ;  /* 0x00000000fffff984 */ /* 0x000fe20000000800 */
[----:B------:R2:W-:Y:S01]  /*ed20*/  @!P3 LDGSTS.E.BYPASS.LTC128B.128 [R188+0x10000], [R24.64+0x100] ;  /* 0x1000010018bcbfae */ /* 0x0005e2000b901d48 */
[--C-:B------:R-:W-:Y:S02]  /*ed30*/  @!P3 LEA.HI.X R19, R3, c[0x0][0x174], R5.reuse, 0x1, P0 ;  /* 0x00005d000313ba11 */ /* 0x100fe400000f0c05 */
[----:B------:R-:W-:Y:S01]  /*ed40*/  @!P5 LEA R16, P1, R2, c[0x0][0x170], 0x1 ;  /* 0x00005c000210da11 */ /* 0x000fe200078208ff */
[----:B------:R-:W-:Y:S01]  /*ed50*/  @P5 STS.128 [R188+0xc800], RZ ;  /* 0x00c800ffbc005388 */ /* 0x000fe20000000c00 */
[----:B------:R-:W-:Y:S01]  /*ed60*/  IMAD.X R3, R8, 0x1, R5, P2 ;  /* 0x0000000108037824 */ /* 0x000fe200010e0605 */
[----:B------:R-:W-:Y:S02]  /*ed70*/  @!P4 LEA R12, P0, R2, c[0x0][0x170], 0x1 ;  /* 0x00005c00020cca11 */ /* 0x000fe400078008ff */
[----:B------:R-:W-:Y:S01]  /*ed80*/  @!PT LDS RZ, [RZ] ;  /* 0x00000000fffff984 */ /* 0x000fe20000000800 */
[----:B------:R-:W-:Y:S01]  /*ed90*/  @!PT LDS RZ, [RZ] ;  /* 0x00000000fffff984 */ /* 0x000fe20000000800 */
[----:B------:R-:W-:Y:S01]  /*eda0*/  @!PT LDS RZ, [RZ] ;  /* 0x00000000fffff984 */ /* 0x000fe20000000800 */
[----:B------:R3:W-:Y:S01]  /*edb0*/  @!P5 LDGSTS.E.BYPASS.LTC128B.128 [R188+0xc800], [R22.64] ;  /* 0x0c80000016bcdfae */ /* 0x0007e2000b901d48 */
[----:B------:R-:W-:Y:S02]  /*edc0*/  IADD3 R4, P6, R10, R2, RZ ;  /* 0x000000020a047210 */ /* 0x000fe40007fde0ff */
[C-C-:B------:R-:W-:Y:S01]  /*edd0*/  @!P5 LEA.HI.X R17, R2.reuse, c[0x0][0x174], R3.reuse, 0x1, P1 ;  /* 0x00005d000211da11 */ /* 0x140fe200008f0c03 */
[----:B------:R-:W-:Y:S01]  /*ede0*/  @P4 STS.128 [R188+0xe800], RZ ;  /* 0x00e800ffbc004388 */ /* 0x000fe20000000c00 */
[--C-:B------:R-:W-:Y:S01]  /*edf0*/  @!P4 LEA.HI.X R13, R2, c[0x0][0x174], R3.reuse, 0x1, P0 ;  /* 0x00005d00020dca11 */ /* 0x100fe200000f0c03 */
        /* <DEDUP_REMOVED lines=8> */
[----:B------:R-:W-:Y:S01]  /*ee80*/  @P3 STS.128 [R188+0x10800], RZ ;  /* 0x010800ffbc003388 */ /* 0x000fe20000000c00 */
[C-C-:B------:R-:W-:Y:S02]  /*ee90*/  @!P5 LEA.HI.X R15, R4.reuse, c[0x0][0x174], R5.reuse, 0x1, P6 ;  /* 0x00005d00040fda11 */ /* 0x140fe400030f0c05 */
[C---:B------:R-:W-:Y:S01]  /*eea0*/  @!P4 LEA R8, P1, R4.reuse, c[0x0][0x170], 0x1 ;  /* 0x00005c000408ca11 */ /* 0x040fe200078208ff */
[----:B------:R-:W-:Y:S01]  /*eeb0*/  @!PT LDS RZ, [RZ] ;  /* 0x00000000fffff984 */ /* 0x000fe20000000800 */
[----:B------:R-:W-:Y:S01]  /*eec0*/  @!PT LDS RZ, [RZ] ;  /* 0x00000000fffff984 */ /* 0x000fe20000000800 */
[----:B------:R-:W-:Y:S01]  /*eed0*/  @!PT LDS RZ, [RZ] ;  /* 0x00000000fffff984 */ /* 0x000fe20000000800 */
[----:B------:R4:W-:Y:S01]  /*eee0*/  @!P3 LDGSTS.E.BYPASS.LTC128B.128 [R188+0x10800], [R18.64+0x100] ;  /* 0x1080010012bcbfae */ /* 0x0009e2000b901d48 */
[C---:B-1----:R-:W-:Y:S02]  /*eef0*/  @!P3 LEA R6, P0, R4.reuse, c[0x0][0x170], 0x1 ;  /* 0x00005c000406ba11 */ /* 0x042fe400078008ff */
[C-C-:B------:R-:W-:Y:S01]  /*ef00*/  @!P4 LEA.HI.X R9, R4.reuse, c[0x0][0x174], R5.reuse, 0x1, P1 ;  /* 0x00005d000409ca11 */ /* 0x140fe200008f0c05 */
[----:B------:R-:W-:Y:S01]  /*ef10*/  @P5 STS.128 [R188+0xd000], RZ ;  /* 0x00d000ffbc005388 */ /* 0x000fe20000000c00 */
[----:B------:R-:W-:Y:S02]  /*ef20*/  @!P3 LEA.HI.X R7, R4, c[0x0][0x174], R5, 0x1, P0 ;  /* 0x00005d000407ba11 */ /* 0x000fe400000f0c05 */
[----:B------:R-:W-:Y:S01]  /*ef30*/  ISETP.GE.AND P0, PT, R196, 0x1, PT ;  /* 0x00000001c400780c */ /* 0x000fe20003f06270 */
        /* <DEDUP_REMOVED lines=37> */
[----:B------:R-:W2:Y:S04]  /*f190*/  LDSM.16.M88.4 R148, [R183+0x800] ;  /* 0x00080000b794783b */ /* 0x000ea80000000200 */
[----:B------:R-:W4:Y:S04]  /*f1a0*/  LDSM.16.M88.4 R152, [R183+0x1000] ;  /* 0x00100000b798783b */ /* 0x000f280000000200 */
[----:B------:R-:W1:Y:S04]  /*f1b0*/  LDSM.16.M88.4 R156, [R183+0x1800] ;  /* 0x00180000b79c783b */ /* 0x000e680000000200 */
        /* <DEDUP_REMOVED lines=42> */
[C---:B--2---:R-:W-:Y:S08]  /*f460*/  HMMA.16816.F32 R12, R144.reuse, R152, R12 ;  /* 0x00000098900c723c */ /* 0x044ff0000000180c */
[C---:B------:R-:W-:Y:S01]  /*f470*/  HMMA.16816.F32 R16, R144.reuse, R154, R16 ;  /* 0x0000009a9010723c */ /* 0x040fe20000001810 */
[----:B------:R-:W-:Y:S07]  /*f480*/  LDSM.16.M88.4 R152, [R183+0x2800] ;  /* 0x00280000b798783b */ /* 0x000fee0000000200 */
[C---:B----4-:R-:W-:Y:S08]  /*f490*/  HMMA.16816.F32 R20, R144.reuse, R140, R20 ;  /* 0x0000008c9014723c */ /* 0x050ff00000001814 */
[C---:B------:R-:W-:Y:S01]  /*f4a0*/  HMMA.16816.F32 R24, R144.reuse, R142, R24 ;  /* 0x0000008e9018723c */ /* 0x040fe20000001818 */
[----:B------:R-:W1:Y:S07]  /*f4b0*/  LDSM.16.M88.4 R140, [R185+0x2000] ;  /* 0x00200000b98c783b */ /* 0x000e6e0000000200 */
[C---:B------:R-:W-:Y:S08]  /*f4c0*/  HMMA.16816.F32 R28, R144.reuse, R156, R28 ;  /* 0x0000009c901c723c */ /* 0x040ff0000000181c */
        /* <DEDUP_REMOVED lines=84> */
[C---:B------:R-:W-:Y:S08]  /*fa10*/  HMMA.16816.F32 R8, R160.reuse, R166, R8 ;  /* 0x000000a6a008723c */ /* 0x040ff00000001808 */
[C---:B------:R-:W-:Y:S08]  /*fa20*/  HMMA.16816.F32 R12, R160.reuse, R168, R12 ;  /* 0x000000a8a00c723c */ /* 0x040ff0000000180c */
[C---:B------:R-:W-:Y:S07]  /*fa30*/  HMMA.16816.F32 R16, R160.reuse, R170, R16 ;  /* 0x000000aaa010723c */ /* 0x040fee0000001810 */
[----:B------:R-:W-:Y:S01]  /*fa40*/  IMAD.MOV.U32 R170, RZ, RZ, R119 ;  /* 0x000000ffffaa7224 */ /* 0x000fe200078e0077 */
[C---:B------:R-:W-:Y:S04]  /*fa50*/  HMMA.16816.F32 R20, R160.reuse, R136, R20 ;  /* 0x00000088a014723c */ /* 0x040fe80000001814 */
[----:B------:R-:W-:Y:S04]  /*fa60*/  IMAD.MOV.U32 R171, RZ, RZ, R118 ;  /* 0x000000ffffab7224 */ /* 0x000fe800078e0076 */
        /* <DEDUP_REMOVED lines=12> */
.L_x_605:
[----:B------:R-:W2:Y:S01]  /*fb30*/  LDL.64 R198, [R1+0x20] ;  /* 0x0000200001c67983 */ /* 0x000ea20000100a00 */
[----:B-1----:R-:W-:Y:S01]  /*fb40*/  IMAD.SHL.U32 R154, R196, 0x2, RZ ;  /* 0x00000002c49a7824 */ /* 0x002fe200078e00ff */
[C---:B------:R-:W-:Y:S01]  /*fb50*/  IADD3 R155, R190.reuse, -0x61c88647, RZ ;  /* 0x9e3779b9be9b7810 */ /* 0x040fe20007ffe0ff */
[----:B------:R-:W1:Y:S01]  /*fb60*/  LDC.U8 R145, c[0x0][0x2d8] ;  /* 0x0000b600ff917b82 */ /* 0x000e620000000000 */
[C---:B------:R-:W-:Y:S02]  /*fb70*/  IADD3 R156, R190.reuse, 0x3c6ef372, RZ ;  /* 0x3c6ef372be9c7810 */ /* 0x040fe40007ffe0ff */
[----:B------:R-:W3:Y:S01]  /*fb80*/  LDL R201, [R1+0x28] ;  /* 0x0000280001c97983 */ /* 0x000ee20000100800 */
[C---:B------:R-:W-:Y:S02]  /*fb90*/  IADD3 R167, R191.reuse, 0x32370b8f, RZ ;  /* 0x32370b8fbfa77810 */ /* 0x040fe40007ffe0ff */
[C---:B------:R-:W-:Y:S01]  /*fba0*/  IADD3 R168, R191.reuse, 0x76cf5d0a, RZ ;  /* 0x76cf5d0abfa87810 */ /* 0x040fe20007ffe0ff */
[----:B------:R-:W4:Y:S01]  /*fbb0*/  S2R R2, SR_TID.X ;  /* 0x0000000000027919 */ /* 0x000f220000002100 */
[C---:B------:R-:W-:Y:S02]  /*fbc0*/  IADD3 R169, R190.reuse, -0x255992d5, RZ ;  /* 0xdaa66d2bbea97810 */ /* 0x040fe40007ffe0ff */
[----:B------:R-:W-:Y:S02]  /*fbd0*/  IADD3 R174, R190, 0x78dde6e4, RZ ;  /* 0x78dde6e4beae7810 */ /* 0x000fe40007ffe0ff */
[C---:B------:R-:W-:Y:S02]  /*fbe0*/  IADD3 R175, R191.reuse, -0x126145ec, RZ ;  /* 0xed9eba14bfaf7810 */ /* 0x040fe40007ffe0ff */
[----:B------:R-:W-:Y:S01]  /*fbf0*/  IADD3 R195, R191, 0x646e171e, RZ ;  /* 0x646e171ebfc37810 */ /* 0x000fe20007ffe0ff */
[----:B------:R-:W5:Y:S04]  /*fc00*/  LDL R197, [R1+0x18] ;  /* 0x0000180001c57983 */ /* 0x000f680000100800 */
[----:B------:R2:W3:Y:S01]  /*fc10*/  LDL.S16 R200, [R1+0xc] ;  /* 0x00000c0001c87983 */ /* 0x0004e20000100600 */
[----:B-1----:R-:W-:Y:S01]  /*fc20*/  PRMT R194, R145, 0x7054, R145 ;  /* 0x0000705491c27816 */ /* 0x002fe20000000091 */
[----:B----4-:R-:W-:Y:S05]  /*fc30*/  IMAD.SHL.U32 R2, R2, 0x2, RZ ;  /* 0x0000000202027824 */ /* 0x010fea00078e00ff */
[----:B------:R-:W-:Y:S05]  /*fc40*/  LOP3.LUT R2, R2, 0x6, RZ, 0xc0, !PT ;  /* 0x0000000602027812 */ /* 0x000fea00078ec0ff */
[----:B------:R-:W-:Y:S04]  /*fc50*/  IMAD R2, R196, 0x40, R2 ;  /* 0x00000040c4027824 */ /* 0x000fe800078e0202 */
[----:B------:R-:W1:Y:S01]  /*fc60*/  I2F R116, R2 ;  /* 0x0000000200747306 */ /* 0x000e620000201400 */
[C---:B------:R-:W-:Y:S02]  /*fc70*/  IADD3 R3, R2.reuse, 0x1, RZ ;  /* 0x0000000102037810 */ /* 0x040fe40007ffe0ff */
[C---:B------:R-:W-:Y:S02]  /*fc80*/  IADD3 R118, R2.reuse, 0x8, RZ ;  /* 0x0000000802767810 */ /* 0x040fe40007ffe0ff */
[C---:B------:R-:W-:Y:S02]  /*fc90*/  IADD3 R119, R2.reuse, 0x9, RZ ;  /* 0x0000000902777810 */ /* 0x040fe40007ffe0ff */
[C---:B------:R-:W-:Y:S02]  /*fca0*/  IADD3 R136, R2.reuse, 0x10, RZ ;  /* 0x0000001002887810 */ /* 0x040fe40007ffe0ff */
[C---:B------:R-:W-:Y:S01]  /*fcb0*/  IADD3 R137, R2.reuse, 0x11, RZ ;  /* 0x0000001102897810 */ /* 0x040fe20007ffe0ff */
[----:B------:R-:W4:Y:S01]  /*fcc0*/  I2F R3, R3 ;  /* 0x0000000300037306 */ /* 0x000f220000201400 */
[C---:B------:R-:W-:Y:S02]  /*fcd0*/  IADD3 R138, R2.reuse, 0x18, RZ ;  /* 0x00000018028a7810 */ /* 0x040fe40007ffe0ff */
[C---:B------:R-:W-:Y:S02]  /*fce0*/  IADD3 R139, R2.reuse, 0x19, RZ ;  /* 0x00000019028b7810 */ /* 0x040fe40007ffe0ff */
[C---:B------:R-:W-:Y:S02]  /*fcf0*/  IADD3 R140, R2.reuse, 0x20, RZ ;  /* 0x00000020028c7810 */ /* 0x040fe40007ffe0ff */
[C---:B------:R-:W-:Y:S02]  /*fd00*/  IADD3 R141, R2.reuse, 0x21, RZ ;  /* 0x00000021028d7810 */ /* 0x040fe40007ffe0ff */
[C---:B------:R-:W-:Y:S01]  /*fd10*/  IADD3 R142, R2.reuse, 0x28, RZ ;  /* 0x00000028028e7810 */ /* 0x040fe20007ffe0ff */
[----:B------:R-:W4:Y:S01]  /*fd20*/  I2F R118, R118 ;  /* 0x0000007600767306 */ /* 0x000f220000201400 */
[C---:B------:R-:W-:Y:S02]  /*fd30*/  IADD3 R143, R2.reuse, 0x29, RZ ;  /* 0x00000029028f7810 */ /* 0x040fe40007ffe0ff */
[----:B------:R-:W-:Y:S01]  /*fd40*/  IADD3 R144, R2, 0x30, RZ ;  /* 0x0000003002907810 */ /* 0x000fe20007ffe0ff */
[CC--:B-1----:R-:W-:Y:S02]  /*fd50*/  FFMA.FTZ R4, R116.reuse, R189.reuse, R4 ;  /* 0x000000bd74047223 */ /* 0x0c2fe40000010004 */
[-C--:B------:R-:W-:Y:S03]  /*fd60*/  FFMA.FTZ R6, R116, R189.reuse, R6 ;  /* 0x000000bd74067223 */ /* 0x080fe60000010006 */
[----:B------:R-:W-:Y:S01]  /*fd70*/  FMNMX.FTZ R116, R4, R0, !PT ;  /* 0x0000000004747209 */ /* 0x000fe20007810000 */
[----:B------:R-:W1:Y:S01]  /*fd80*/  I2F R119, R119 ;  /* 0x0000007700777306 */ /* 0x000e620000201400 */
[CC--:B----4-:R-:W-:Y:S02]  /*fd90*/  FFMA.FTZ R5, R3.reuse, R189.reuse, R5 ;  /* 0x000000bd03057223 */ /* 0x0d0fe40000010005 */
[-C--:B------:R-:W-:Y:S01]  /*fda0*/  FFMA.FTZ R7, R3, R189.reuse, R7 ;  /* 0x000000bd03077223 */ /* 0x080fe20000010007 */
[----:B------:R-:W-:Y:S02]  /*fdb0*/  IADD3 R3, R2, 0x31, RZ ;  /* 0x0000003102037810 */ /* 0x000fe40007ffe0ff */
[----:B------:R-:W-:Y:S04]  /*fdc0*/  FMNMX.FTZ R116, R5, R116, !PT ;  /* 0x0000007405747209 */ /* 0x000fe80007810000 */
[----:B------:R-:W4:Y:S01]  /*fdd0*/  I2F R136, R136 ;  /* 0x0000008800887306 */ /* 0x000f220000201400 */
[CC--:B------:R-:W-:Y:S02]  /*fde0*/  FFMA.FTZ R8, R118.reuse, R189.reuse, R8 ;  /* 0x000000bd76087223 */ /* 0x0c0fe40000010008 */
[-C--:B------:R-:W-:Y:S03]  /*fdf0*/  FFMA.FTZ R10, R118, R189.reuse, R10 ;  /* 0x000000bd760a7223 */ /* 0x080fe6000001000a */
[----:B------:R-:W-:Y:S04]  /*fe00*/  FMNMX.FTZ R116, R8, R116, !PT ;  /* 0x0000007408747209 */ /* 0x000fe80007810000 */
[----:B------:R-:W4:Y:S01]  /*fe10*/  I2F R137, R137 ;  /* 0x0000008900897306 */ /* 0x000f220000201400 */
[CC--:B-1----:R-:W-:Y:S02]  /*fe20*/  FFMA.FTZ R9, R119.reuse, R189.reuse, R9 ;  /* 0x000000bd77097223 */ /* 0x0c2fe40000010009 */
[-C--:B------:R-:W-:Y:S01]  /*fe30*/  FFMA.FTZ R11, R119, R189.reuse, R11 ;  /* 0x000000bd770b7223 */ /* 0x080fe2000001000b */
[----:B------:R-:W-:Y:S02]  /*fe40*/  IADD3 R119, R2, 0x38, RZ ;  /* 0x0000003802777810 */ /* 0x000fe40007ffe0ff */
[----:B------:R-:W-:Y:S04]  /*fe50*/  FMNMX.FTZ R116, R9, R116, !PT ;  /* 0x0000007409747209 */ /* 0x000fe80007810000 */
[----:B------:R1:W1:Y:S01]  /*fe60*/  I2F R118, R3 ;  /* 0x0000000300767306 */ /* 0x0002620000201400 */
[CC--:B----4-:R-:W-:Y:S02]  /*fe70*/  FFMA.FTZ R12, R136.reuse, R189.reuse, R12 ;  /* 0x000000bd880c7223 */ /* 0x0d0fe4000001000c */
[-C--:B------:R-:W-:Y:S01]  /*fe80*/  FFMA.FTZ R14, R136, R189.reuse, R14 ;  /* 0x000000bd880e7223 */ /* 0x080fe2000001000e */
[----:B------:R-:W-:Y:S02]  /*fe90*/  IADD3 R136, R2, 0x39, RZ ;  /* 0x0000003902887810 */ /* 0x000fe40007ffe0ff */
[----:B------:R-:W-:Y:S04]  /*fea0*/  FMNMX.FTZ R116, R12, R116, !PT ;  /* 0x000000740c747209 */ /* 0x000fe80007810000 */
[----:B------:R-:W4:Y:S01]  /*feb0*/  I2F R138, R138 ;  /* 0x0000008a008a7306 */ /* 0x000f220000201400 */
[CC--:B------:R-:W-:Y:S02]  /*fec0*/  FFMA.FTZ R13, R137.reuse, R189.reuse, R13 ;  /* 0x000000bd890d7223 */ /* 0x0c0fe4000001000d */
[----:B------:R-:W-:Y:S03]  /*fed0*/  FFMA.FTZ R15, R137, R189, R15 ;  /* 0x000000bd890f7223 */ /* 0x000fe6000001000f */
[----:B------:R-:W-:Y:S04]  /*fee0*/  FMNMX.FTZ R116, R13, R116, !PT ;  /* 0x000000740d747209 */ /* 0x000fe80007810000 */
[----:B------:R-:W4:Y:S01]  /*fef0*/  I2F R139, R139 ;  /* 0x0000008b008b7306 */ /* 0x000f220000201400 */
[----:B-1----:R-:W-:Y:S01]  /*ff00*/  FMNMX.FTZ R3, R6, R117, !PT ;  /* 0x0000007506037209 */ /* 0x002fe20007810000 */
[CC--:B------:R-:W-:Y:S02]  /*ff10*/  FFMA.FTZ R29, R118.reuse, R189.reuse, R29 ;  /* 0x000000bd761d7223 */ /* 0x0c0fe4000001001d */
[----:B------:R-:W-:Y:S01]  /*ff20*/  FFMA.FTZ R31, R118, R189, R31 ;  /* 0x000000bd761f7223 */ /* 0x000fe2000001001f */
[----:B------:R-:W-:Y:S05]  /*ff30*/  FMNMX.FTZ R3, R7, R3, !PT ;  /* 0x0000000307037209 */ /* 0x000fea0007810000 */
[----:B------:R-:W1:Y:S01]  /*ff40*/  I2F R140, R140 ;  /* 0x0000008c008c7306 */ /* 0x000e620000201400 */
[----:B------:R-:W-:Y:S01]  /*ff50*/  FMNMX.FTZ R3, R10, R3, !PT ;  /* 0x000000030a037209 */ /* 0x000fe20007810000 */
[C---:B----4-:R-:W-:Y:S03]  /*ff60*/  FFMA.FTZ R16, R138.reuse, R189, R16 ;  /* 0x000000bd8a107223 */ /* 0x050fe60000010010 */
[----:B------:R-:W-:Y:S01]  /*ff70*/  FMNMX.FTZ R2, R11, R3, !PT ;  /* 0x000000030b027209 */ /* 0x000fe20007810000 */
[-C--:B------:R-:W-:Y:S01]  /*ff80*/  FFMA.FTZ R18, R138, R189.reuse, R18 ;  /* 0x000000bd8a127223 */ /* 0x080fe20000010012 */
[----:B------:R-:W-:Y:S03]  /*ff90*/  FMNMX.FTZ R116, R16, R116, !PT ;  /* 0x0000007410747209 */ /* 0x000fe60007810000 */
[----:B------:R-:W4:Y:S01]  /*ffa0*/  I2F R141, R141 ;  /* 0x0000008d008d7306 */ /* 0x000f220000201400 */
[----:B------:R-:W-:Y:S01]  /*ffb0*/  FMNMX.FTZ R2, R14, R2, !PT ;  /* 0x000000020e027209 */ /* 0x000fe20007810000 */
[-C--:B------:R-:W-:Y:S03]  /*ffc0*/  FFMA.FTZ R17, R139, R189.reuse, R17 ;  /* 0x000000bd8b117223 */ /* 0x080fe60000010011 */
[----:B------:R-:W-:Y:S01]  /*ffd0*/  FMNMX.FTZ R2, R15, R2, !PT ;  /* 0x000000020f027209 */ /* 0x000fe20007810000 */
[-C--:B------:R-:W-:Y:S01]  /*ffe0*/  FFMA.FTZ R19, R139, R189.reuse, R19 ;  /* 0x000000bd8b137223 */ /* 0x080fe20000010013 */
[----:B------:R-:W-:Y:S03]  /*fff0*/  FMNMX.FTZ R116, R17, R116, !PT ;  /* 0x0000007411747209 */ /* 0x000fe60007810000 */
[----:B------:R-:W4:Y:S01]  /*10000*/  I2F R142, R142 ;  /* 0x0000008e008e7306 */ /* 0x000f220000201400 */
[----:B------:R-:W-:Y:S01]  /*10010*/  FMNMX.FTZ R2, R18, R2, !PT ;  /* 0x0000000212027209 */ /* 0x000fe20007810000 */
[CC--:B-1----:R-:W-:Y:S03]  /*10020*/  FFMA.FTZ R20, R140.reuse, R189.reuse, R20 ;  /* 0x000000bd8c147223 */ /* 0x0c2fe60000010014 */
[----:B------:R-:W-:Y:S01]  /*10030*/  FMNMX.FTZ R2, R19, R2, !PT ;  /* 0x0000000213027209 */ /* 0x000fe20007810000 */
[-C--:B------:R-:W-:Y:S01]  /*10040*/  FFMA.FTZ R22, R140, R189.reuse, R22 ;  /* 0x000000bd8c167223 */ /* 0x080fe20000010016 */
[----:B------:R-:W-:Y:S03]  /*10050*/  FMNMX.FTZ R116, R20, R116, !PT ;  /* 0x0000007414747209 */ /* 0x000fe60007810000 */
[----:B------:R-:W1:Y:S01]  /*10060*/  I2F R143, R143 ;  /* 0x0000008f008f7306 */ /* 0x000e620000201400 */
[----:B------:R-:W-:Y:S01]  /*10070*/  FMNMX.FTZ R2, R22, R2, !PT ;  /* 0x0000000216027209 */ /* 0x000fe20007810000 */
[CC--:B----4-:R-:W-:Y:S02]  /*10080*/  FFMA.FTZ R21, R141.reuse, R189.reuse, R21 ;  /* 0x000000bd8d157223 */ /* 0x0d0fe40000010015 */
[-C--:B------:R-:W-:Y:S03]  /*10090*/  FFMA.FTZ R23, R141, R189.reuse, R23 ;  /* 0x000000bd8d177223 */ /* 0x080fe60000010017 */
[----:B------:R-:W-:Y:S03]  /*100a0*/  FMNMX.FTZ R116, R21, R116, !PT ;  /* 0x0000007415747209 */ /* 0x000fe60007810000 */
[----:B------:R-:W4:Y:S01]  /*100b0*/  I2F R144, R144 ;  /* 0x0000009000907306 */ /* 0x000f220000201400 */
[----:B------:R-:W-:Y:S01]  /*100c0*/  FMNMX.FTZ R2, R23, R2, !PT ;  /* 0x0000000217027209 */ /* 0x000fe20007810000 */
[CC--:B------:R-:W-:Y:S02]  /*100d0*/  FFMA.FTZ R24, R142.reuse, R189.reuse, R24 ;  /* 0x000000bd8e187223 */ /* 0x0c0fe40000010018 */
[-C--:B------:R-:W-:Y:S03]  /*100e0*/  FFMA.FTZ R26, R142, R189.reuse, R26 ;  /* 0x000000bd8e1a7223 */ /* 0x080fe6000001001a */
[----:B------:R-:W-:Y:S03]  /*100f0*/  FMNMX.FTZ R116, R24, R116, !PT ;  /* 0x0000007418747209 */ /* 0x000fe60007810000 */
[----:B------:R-:W4:Y:S01]  /*10100*/  I2F R119, R119 ;  /* 0x0000007700777306 */ /* 0x000f220000201400 */
[----:B------:R-:W-:Y:S01]  /*10110*/  FMNMX.FTZ R2, R26, R2, !PT ;  /* 0x000000021a027209 */ /* 0x000fe20007810000 */
[CC--:B-1----:R-:W-:Y:S02]  /*10120*/  FFMA.FTZ R25, R143.reuse, R189.reuse, R25 ;  /* 0x000000bd8f197223 */ /* 0x0c2fe40000010019 */
[-C--:B------:R-:W-:Y:S02]  /*10130*/  FFMA.FTZ R27, R143, R189.reuse, R27 ;  /* 0x000000bd8f1b7223 */ /* 0x080fe4000001001b */
[----:B------:R-:W-:Y:S01]  /*10140*/  LDSM.16.MT88.4 R140, [R177+0xc000] ;  /* 0x00c00000b18c783b */ /* 0x000fe20000004200 */
[----:B------:R-:W-:Y:S03]  /*10150*/  FMNMX.FTZ R116, R25, R116, !PT ;  /* 0x0000007419747209 */ /* 0x000fe60007810000 */
[----:B------:R-:W1:Y:S01]  /*10160*/  I2F R3, R136 ;  /* 0x0000008800037306 */ /* 0x000e620000201400 */
[----:B------:R-:W-:Y:S01]  /*10170*/  FMNMX.FTZ R2, R27, R2, !PT ;  /* 0x000000021b027209 */ /* 0x000fe20007810000 */
[CC--:B----4-:R-:W-:Y:S02]  /*10180*/  FFMA.FTZ R28, R144.reuse, R189.reuse, R28 ;  /* 0x000000bd901c7223 */ /* 0x0d0fe4000001001c */
[-C--:B------:R-:W-:Y:S02]  /*10190*/  FFMA.FTZ R30, R144, R189.reuse, R30 ;  /* 0x000000bd901e7223 */ /* 0x080fe4000001001e */
[----:B------:R-:W-:Y:S01]  /*101a0*/  LDSM.16.MT88.4 R144, [R178+0xc000] ;  /* 0x00c00000b290783b */ /* 0x000fe20000004200 */
[----:B------:R-:W-:Y:S02]  /*101b0*/  FMNMX.FTZ R116, R28, R116, !PT ;  /* 0x000000741c747209 */ /* 0x000fe40007810000 */
[----:B------:R-:W-:Y:S02]  /*101c0*/  FMNMX.FTZ R2, R30, R2, !PT ;  /* 0x000000021e027209 */ /* 0x000fe40007810000 */
[----:B------:R-:W-:Y:S01]  /*101d0*/  FMNMX.FTZ R116, R29, R116, !PT ;  /* 0x000000741d747209 */ /* 0x000fe20007810000 */
[-C--:B------:R-:W-:Y:S01]  /*101e0*/  FFMA.FTZ R32, R119, R189.reuse, R32 ;  /* 0x000000bd77207223 */ /* 0x080fe20000010020 */
[----:B------:R-:W-:Y:S01]  /*101f0*/  FMNMX.FTZ R2, R31, R2, !PT ;  /* 0x000000021f027209 */ /* 0x000fe20007810000 */
[-C--:B------:R-:W-:Y:S03]  /*10200*/  FFMA.FTZ R34, R119, R189.reuse, R34 ;  /* 0x000000bd77227223 */ /* 0x080fe60000010022 */
[----:B------:R-:W-:Y:S02]  /*10210*/  FMNMX.FTZ R116, R32, R116, !PT ;  /* 0x0000007420747209 */ /* 0x000fe40007810000 */
[----:B------:R-:W-:Y:S01]  /*10220*/  FMNMX.FTZ R2, R34, R2, !PT ;  /* 0x0000000222027209 */ /* 0x000fe20007810000 */
[CC--:B-1----:R-:W-:Y:S02]  /*10230*/  FFMA.FTZ R33, R3.reuse, R189.reuse, R33 ;  /* 0x000000bd03217223 */ /* 0x0c2fe40000010021 */
[----:B------:R-:W-:Y:S03]  /*10240*/  FFMA.FTZ R35, R3, R189, R35 ;  /* 0x000000bd03237223 */ /* 0x000fe60000010023 */
[----:B------:R-:W-:Y:S02]  /*10250*/  FMNMX.FTZ R116, R33, R116, !PT ;  /* 0x0000007421747209 */ /* 0x000fe40007810000 */
[----:B------:R-:W-:Y:S03]  /*10260*/  FMNMX.FTZ R2, R35, R2, !PT ;  /* 0x0000000223027209 */ /* 0x000fe60007810000 */
[----:B------:R-:W1:Y:S08]  /*10270*/  SHFL.BFLY PT, R118, R116, 0x2, 0x1f ;  /* 0x0c401f0074767f89 */ /* 0x000e7000000e0000 */
[----:B------:R-:W4:Y:S01]  /*10280*/  SHFL.BFLY PT, R3, R2, 0x2, 0x1f ;  /* 0x0c401f0002037f89 */ /* 0x000f2200000e0000 */
[----:B-1----:R-:W-:Y:S07]  /*10290*/  FMNMX.FTZ R116, R116, R118, !PT ;  /* 0x0000007674747209 */ /* 0x002fee0007810000 */
[----:B------:R-:W1:Y:S01]  /*102a0*/  SHFL.BFLY PT, R118, R116, 0x1, 0x1f ;  /* 0x0c201f0074767f89 */ /* 0x000e6200000e0000 */
[----:B----4-:R-:W-:Y:S07]  /*102b0*/  FMNMX.FTZ R2, R2, R3, !PT ;  /* 0x0000000302027209 */ /* 0x010fee0007810000 */
[----:B------:R-:W4:Y:S01]  /*102c0*/  SHFL.BFLY PT, R3, R2, 0x1, 0x1f ;  /* 0x0c201f0002037f89 */ /* 0x000f2200000e0000 */
[----:B-1----:R-:W-:Y:S04]  /*102d0*/  FMNMX.FTZ R116, R116, R118, !PT ;  /* 0x0000007674747209 */ /* 0x002fe80007810000 */
[C---:B------:R-:W-:Y:S01]  /*102e0*/  FSETP.NEU.FTZ.AND P0, PT, R116.reuse, -INF , PT ;  /* 0xff8000007400780b */ /* 0x040fe20003f1d000 */
[C---:B------:R-:W-:Y:S02]  /*102f0*/  FMUL.FTZ R119, R116.reuse, c[0x0][0x23c] ;  /* 0x00008f0074777a20 */ /* 0x040fe40000410000 */
[----:B------:R-:W-:Y:S01]  /*10300*/  FADD.FTZ R0, -R116, R0 ;  /* 0x0000000074007221 */ /* 0x000fe20000010100 */
[----:B----4-:R-:W-:Y:S02]  /*10310*/  FMNMX.FTZ R3, R2, R3, !PT ;  /* 0x0000000302037209 */ /* 0x010fe40007810000 */
[----:B------:R-:W-:Y:S01]  /*10320*/  FSEL R119, R119, RZ, P0 ;  /* 0x000000ff77777208 */ /* 0x000fe20000000000 */
[----:B------:R-:W-:Y:S01]  /*10330*/  FMUL.FTZ R0, R0, c[0x0][0x23c] ;  /* 0x00008f0000007a20 */ /* 0x000fe20000410000 */
[----:B------:R-:W-:Y:S01]  /*10340*/  IADD3 R2, R191, -0x4498517b, RZ ;  /* 0xbb67ae85bf027810 */ /* 0x000fe20007ffe0ff */
[C---:B------:R-:W-:Y:S01]  /*10350*/  FMUL.FTZ R166, R3.reuse, c[0x0][0x23c] ;  /* 0x00008f0003a67a20 */ /* 0x040fe20000410000 */
[----:B------:R-:W-:Y:S01]  /*10360*/  FSETP.NEU.FTZ.AND P0, PT, R3, -INF , PT ;  /* 0xff8000000300780b */ /* 0x000fe20003f1d000 */
[--C-:B------:R-:W-:Y:S01]  /*10370*/  FFMA.FTZ R5, R5, c[0x0][0x23c], -R119.reuse ;  /* 0x00008f0005057a23 */ /* 0x100fe20000010877 */
[----:B------:R-:W-:Y:S01]  /*10380*/  LOP3.LUT R2, R223, R224, R2, 0x96, !PT ;  /* 0x000000e0df027212 */ /* 0x000fe200078e9602 */
[----:B------:R-:W-:Y:S01]  /*10390*/  FFMA.FTZ R118, R4, c[0x0][0x23c], -R119 ;  /* 0x00008f0004767a23 */ /* 0x000fe20000010877 */
[----:B------:R-:W-:Y:S01]  /*103a0*/  LOP3.LUT R4, R154, R191, RZ, 0x3c, !PT ;  /* 0x000000bf9a047212 */ /* 0x000fe200078e3cff */
[----:B------:R1:W-:Y:S01]  /*103b0*/  MUFU.EX2 R216, R5 ;  /* 0x0000000500d87308 */ /* 0x0003e20000000800 */
[----:B------:R-:W-:Y:S01]  /*103c0*/  FSEL R166, R166, RZ, P0 ;  /* 0x000000ffa6a67208 */ /* 0x000fe20000000000 */
[----:B------:R-:W-:Y:S01]  /*103d0*/  IMAD.WIDE.U32 R192, R2, -0x326172a9, RZ ;  /* 0xcd9e8d5702c07825 */ /* 0x000fe200078e00ff */
[----:B------:R-:W-:Y:S01]  /*103e0*/  LOP3.LUT R4, R225, R4, RZ, 0x3c, !PT ;  /* 0x00000004e1047212 */ /* 0x000fe200078e3cff */
[----:B--2---:R2:W4:Y:S02]  /*103f0*/  LDL.S16 R199, [R1+0x8] ;  /* 0x0000080001c77983 */ /* 0x0045240000100600 */
[--C-:B------:R-:W-:Y:S02]  /*10400*/  FFMA.FTZ R6, R6, c[0x0][0x23c], -R166.reuse ;  /* 0x00008f0006067a23 */ /* 0x100fe400000108a6 */
[----:B------:R-:W-:Y:S02]  /*10410*/  IMAD.WIDE.U32 R136, R4, -0x326172a9, RZ ;  /* 0xcd9e8d5704887825 */ /* 0x000fe400078e00ff */
[----:B------:R-:W-:Y:S02]  /*10420*/  MUFU.EX2 R209, R6 ;  /* 0x0000000600d17308 */ /* 0x000fe40000000800 */
[----:B------:R-:W-:Y:S01]  /*10430*/  FFMA.FTZ R7, R7, c[0x0][0x23c], -R166 ;  /* 0x00008f0007077a23 */ /* 0x000fe200000108a6 */
[----:B------:R-:W-:Y:S01]  /*10440*/  LOP3.LUT R4, R137, R198, R155, 0x96, !PT ;  /* 0x000000c689047212 */ /* 0x000fe200078e969b */
[--C-:B------:R-:W-:Y:S01]  /*10450*/  FFMA.FTZ R8, R8, c[0x0][0x23c], -R119.reuse ;  /* 0x00008f0008087a23 */ /* 0x100fe20000010877 */
[----:B------:R-:W-:Y:S01]  /*10460*/  LOP3.LUT R136, R193, R136, R156, 0x96, !PT ;  /* 0x00000088c1887212 */ /* 0x000fe200078e969c */
[----:B------:R-:W-:Y:S02]  /*10470*/  FFMA.FTZ R9, R9, c[0x0][0x23c], -R119 ;  /* 0x00008f0009097a23 */ /* 0x000fe40000010877 */
[--C-:B------:R-:W-:Y:S02]  /*10480*/  FFMA.FTZ R10, R10, c[0x0][0x23c], -R166.reuse ;  /* 0x00008f000a0a7a23 */ /* 0x100fe400000108a6 */
[----:B------:R-:W-:Y:S01]  /*10490*/  IMAD.WIDE.U32 R136, R136, -0x2daee0ad, RZ ;  /* 0xd2511f5388887825 */ /* 0x000fe200078e00ff */
[----:B------:R-:W2:Y:S03]  /*104a0*/  MUFU.EX2 R215, R7 ;  /* 0x0000000700d77308 */ /* 0x000ea60000000800 */
[----:B-1----:R-:W-:Y:S04]  /*104b0*/  IMAD.WIDE.U32 R4, R4, -0x2daee0ad, RZ ;  /* 0xd2511f5304047825 */ /* 0x002fe800078e00ff */
[----:B------:R-:W-:Y:S01]  /*104c0*/  FFMA.FTZ R11, R11, c[0x0][0x23c], -R166 ;  /* 0x00008f000b0b7a23 */ /* 0x000fe200000108a6 */
[----:B------:R-:W-:Y:S01]  /*104d0*/  LOP3.LUT R2, R137, R4, R167, 0x96, !PT ;  /* 0x0000000489027212 */ /* 0x000fe200078e96a7 */
[--C-:B------:R-:W-:Y:S01]  /*104e0*/  FFMA.FTZ R12, R12, c[0x0][0x23c], -R119.reuse ;  /* 0x00008f000c0c7a23 */ /* 0x100fe20000010877 */
[----:B------:R-:W-:Y:S01]  /*104f0*/  LOP3.LUT R5, R5, R222, R168, 0x96, !PT ;  /* 0x000000de05057212 */ /* 0x000fe200078e96a8 */
[----:B------:R-:W1:Y:S01]  /*10500*/  MUFU.EX2 R210, R118 ;  /* 0x0000007600d27308 */ /* 0x000e620000000800 */
[----:B------:R-:W-:Y:S02]  /*10510*/  FFMA.FTZ R13, R13, c[0x0][0x23c], -R119 ;  /* 0x00008f000d0d7a23 */ /* 0x000fe40000010877 */
[----:B------:R-:W-:Y:S04]  /*10520*/  IMAD.WIDE.U32 R152, R2, -0x326172a9, RZ ;  /* 0xcd9e8d5702987825 */ /* 0x000fe800078e00ff */
[----:B------:R-:W-:Y:S03]  /*10530*/  IMAD.WIDE.U32 R4, R5, -0x326172a9, RZ ;  /* 0xcd9e8d5705047825 */ /* 0x000fe600078e00ff */
[----:B------:R-:W-:Y:S01]  /*10540*/  MUFU.EX2 R217, R8 ;  /* 0x0000000800d97308 */ /* 0x000fe20000000800 */
[--C-:B------:R-:W-:Y:S01]  /*10550*/  FFMA.FTZ R14, R14, c[0x0][0x23c], -R166.reuse ;  /* 0x00008f000e0e7a23 */ /* 0x100fe200000108a6 */
[----:B------:R-:W-:Y:S01]  /*10560*/  LOP3.LUT R5, R5, R192, R169, 0x96, !PT ;  /* 0x000000c005057212 */ /* 0x000fe200078e96a9 */
[----:B------:R-:W-:Y:S01]  /*10570*/  FFMA.FTZ R15, R15, c[0x0][0x23c], -R166 ;  /* 0x00008f000f0f7a23 */ /* 0x000fe200000108a6 */
[----:B------:R-:W-:Y:S01]  /*10580*/  LOP3.LUT R2, R153, R4, R174, 0x96, !PT ;  /* 0x0000000499027212 */ /* 0x000fe200078e96ae */
[----:B------:R-:W-:Y:S01]  /*10590*/  FFMA.FTZ R16, R16, c[0x0][0x23c], -R119 ;  /* 0x00008f0010107a23 */ /* 0x000fe20000010877 */
[----:B--2---:R-:W-:Y:S01]  /*105a0*/  F2FP.PACK_AB R160, R215, R209 ;  /* 0x000000d1d7a0723e */ /* 0x004fe200000000ff */
[----:B------:R-:W-:Y:S03]  /*105b0*/  IMAD.WIDE.U32 R4, R5, -0x2daee0ad, RZ ;  /* 0xd2511f5305047825 */ /* 0x000fe600078e00ff */
[----:B------:R-:W2:Y:S01]  /*105c0*/  MUFU.EX2 R220, R9 ;  /* 0x0000000900dc7308 */ /* 0x000ea20000000800 */
[----:B------:R-:W-:Y:S01]  /*105d0*/  IMAD.WIDE.U32 R172, R2, -0x2daee0ad, RZ ;  /* 0xd2511f5302ac7825 */ /* 0x000fe200078e00ff */
[----:B------:R-:W-:Y:S02]  /*105e0*/  PRMT R161, R160, 0x7632, R161 ;  /* 0x00007632a0a17816 */ /* 0x000fe400000000a1 */
[----:B-1----:R-:W-:Y:S01]  /*105f0*/  F2FP.PACK_AB R118, R216, R210 ;  /* 0x000000d2d876723e */ /* 0x002fe200000000ff */
[----:B------:R-:W-:Y:S01]  /*10600*/  FFMA.FTZ R17, R17, c[0x0][0x23c], -R119 ;  /* 0x00008f0011117a23 */ /* 0x000fe20000010877 */
[----:B---3--:R-:W-:Y:S01]  /*10610*/  LOP3.LUT R148, R173, R4, R201, 0x96, !PT ;  /* 0x00000004ad947212 */ /* 0x008fe200078e96c9 */
[--C-:B------:R-:W-:Y:S01]  /*10620*/  FFMA.FTZ R18, R18, c[0x0][0x23c], -R166.reuse ;  /* 0x00008f0012127a23 */ /* 0x100fe200000108a6 */
[----:B------:R-:W-:Y:S01]  /*10630*/  LOP3.LUT R4, R5, R136, R175, 0x96, !PT ;  /* 0x0000008805047212 */ /* 0x000fe200078e96af */
[----:B------:R-:W-:Y:S01]  /*10640*/  FFMA.FTZ R23, R23, c[0x0][0x23c], -R166 ;  /* 0x00008f0017177a23 */ /* 0x000fe200000108a6 */
[----:B------:R-:W-:Y:S01]  /*10650*/  IADD3 R173, R190, -0x4ab325aa, RZ ;  /* 0xb54cda56bead7810 */ /* 0x000fe20007ffe0ff */
[----:B------:R-:W-:Y:S01]  /*10660*/  IMAD.WIDE.U32 R148, R148, -0x326172a9, RZ ;  /* 0xcd9e8d5794947825 */ /* 0x000fe200078e00ff */
[----:B------:R-:W-:Y:S01]  /*10670*/  MUFU.EX2 R218, R10 ;  /* 0x0000000a00da7308 */ /* 0x000fe20000000800 */
[----:B------:R-:W-:Y:S02]  /*10680*/  PRMT R159, R118, 0x7632, R159 ;  /* 0x00007632769f7816 */ /* 0x000fe4000000009f */
[----:B------:R-:W-:Y:S01]  /*10690*/  IMAD.WIDE.U32 R150, R4, -0x326172a9, RZ ;  /* 0xcd9e8d5704967825 */ /* 0x000fe200078e00ff */
[----:B------:R-:W-:Y:S02]  /*106a0*/  LOP3.LUT R2, R148, 0xffff, RZ, 0xc0, !PT ;  /* 0x0000ffff94027812 */ /* 0x000fe400078ec0ff */
[----:B------:R-:W-:Y:S01]  /*106b0*/  SHF.R.U32.HI R4, RZ, 0x10, R148 ;  /* 0x00000010ff047819 */ /* 0x000fe20000011694 */
[--C-:B------:R-:W-:Y:S01]  /*106c0*/  FFMA.FTZ R26, R26, c[0x0][0x23c], -R166.reuse ;  /* 0x00008f001a1a7a23 */ /* 0x100fe200000108a6 */
[----:B------:R-:W-:Y:S01]  /*106d0*/  LOP3.LUT R6, R148, 0xff, RZ, 0xc0, !PT ;  /* 0x000000ff94067812 */ /* 0x000fe200078ec0ff */
[----:B------:R-:W-:Y:S01]  /*106e0*/  FFMA.FTZ R27, R27, c[0x0][0x23c], -R166 ;  /* 0x00008f001b1b7a23 */ /* 0x000fe200000108a6 */
[----:B------:R-:W-:Y:S01]  /*106f0*/  SHF.R.U32.HI R2, RZ, 0x8, R2 ;  /* 0x00000008ff027819 */ /* 0x000fe20000011602 */
[----:B------:R-:W1:Y:S01]  /*10700*/  MUFU.EX2 R219, R11 ;  /* 0x0000000b00db7308 */ /* 0x000e620000000800 */
[----:B------:R-:W-:Y:S01]  /*10710*/  SHF.R.U32.HI R5, RZ, 0x18, R148 ;  /* 0x00000018ff057819 */ /* 0x000fe20000011694 */
[----:B------:R-:W-:Y:S01]  /*10720*/  FFMA.FTZ R22, R22, c[0x0][0x23c], -R166 ;  /* 0x00008f0016167a23 */ /* 0x000fe200000108a6 */
[----:B------:R-:W-:Y:S01]  /*10730*/  PRMT R138, R6, 0x5410, R2 ;  /* 0x00005410068a7816 */ /* 0x000fe20000000002 */
[----:B------:R-:W-:Y:S01]  /*10740*/  FFMA.FTZ R24, R24, c[0x0][0x23c], -R119 ;  /* 0x00008f0018187a23 */ /* 0x000fe20000010877 */
[----:B------:R-:W-:Y:S01]  /*10750*/  LOP3.LUT R2, R149, R150, R173, 0x96, !PT ;  /* 0x0000009695027212 */ /* 0x000fe200078e96ad */
[--C-:B------:R-:W-:Y:S01]  /*10760*/  FFMA.FTZ R20, R20, c[0x0][0x23c], -R119.reuse ;  /* 0x00008f0014147a23 */ /* 0x100fe20000010877 */
[----:B------:R-:W-:Y:S01]  /*10770*/  LOP3.LUT R4, R4, 0xff, RZ, 0xc0, !PT ;  /* 0x000000ff04047812 */ /* 0x000fe200078ec0ff */
[--C-:B------:R-:W-:Y:S01]  /*10780*/  HSET2.LE.AND R138, R138, R194.reuse, PT ;  /* 0x000000c28a8a7233 */ /* 0x100fe20003803000 */
[----:B------:R-:W-:Y:S01]  /*10790*/  LOP3.LUT R7, R2, 0xff, RZ, 0xc0, !PT ;  /* 0x000000ff02077812 */ /* 0x000fe200078ec0ff */
[----:B------:R-:W-:Y:S01]  /*107a0*/  MUFU.EX2 R206, R12 ;  /* 0x0000000c00ce7308 */ /* 0x000fe20000000800 */
[--C-:B------:R-:W-:Y:S01]  /*107b0*/  SHF.R.U32.HI R6, RZ, 0x18, R2.reuse ;  /* 0x00000018ff067819 */ /* 0x100fe20000011602 */
[----:B------:R-:W-:Y:S01]  /*107c0*/  FFMA.FTZ R21, R21, c[0x0][0x23c], -R119 ;  /* 0x00008f0015157a23 */ /* 0x000fe20000010877 */
[----:B------:R-:W-:Y:S02]  /*107d0*/  PRMT R139, R4, 0x5410, R5 ;  /* 0x00005410048b7816 */ /* 0x000fe40000000005 */
[----:B------:R-:W-:Y:S02]  /*107e0*/  LOP3.LUT R4, R2, 0xffff, RZ, 0xc0, !PT ;  /* 0x0000ffff02047812 */ /* 0x000fe400078ec0ff */
[----:B------:R-:W-:Y:S01]  /*107f0*/  SHF.R.U32.HI R5, RZ, 0x10, R2 ;  /* 0x00000010ff057819 */ /* 0x000fe20000011602 */
[--C-:B------:R-:W-:Y:S01]  /*10800*/  HSET2.LE.AND R139, R139, R194.reuse, PT ;  /* 0x000000c28b8b7233 */ /* 0x100fe20003803000 */
[----:B------:R-:W-:Y:S01]  /*10810*/  SHF.R.U32.HI R4, RZ, 0x8, R4 ;  /* 0x00000008ff047819 */ /* 0x000fe20000011604 */
[----:B------:R3:W3:Y:S01]  /*10820*/  MUFU.EX2 R2, R0 ;  /* 0x0000000000027308 */ /* 0x0006e20000000800 */
[----:B------:R-:W-:Y:S02]  /*10830*/  LOP3.LUT R5, R5, 0xff, RZ, 0xc0, !PT ;  /* 0x000000ff05057812 */ /* 0x000fe400078ec0ff */
[----:B------:R-:W-:Y:S02]  /*10840*/  PRMT R4, R7, 0x5410, R4 ;  /* 0x0000541007047816 */ /* 0x000fe40000000004 */
[----:B------:R-:W-:Y:S02]  /*10850*/  PRMT R5, R5, 0x5410, R6 ;  /* 0x0000541005057816 */ /* 0x000fe40000000006 */
[----:B--2---:R-:W-:Y:S01]  /*10860*/  F2FP.PACK_AB R163, R220, R217 ;  /* 0x000000d9dca3723e */ /* 0x004fe200000000ff */
[--C-:B------:R-:W-:Y:S01]  /*10870*/  HSET2.LE.AND R136, R4, R194.reuse, PT ;  /* 0x000000c204887233 */ /* 0x100fe20003803000 */
[----:B------:R-:W-:Y:S01]  /*10880*/  PRMT R4, R118, 0x5410, R159 ;  /* 0x0000541076047816 */ /* 0x000fe2000000009f */
[--C-:B------:R-:W-:Y:S01]  /*10890*/  HSET2.LE.AND R137, R5, R194.reuse, PT ;  /* 0x000000c205897233 */ /* 0x100fe20003803000 */
[----:B-1----:R-:W-:Y:S01]  /*108a0*/  F2FP.PACK_AB R165, R219, R218 ;  /* 0x000000dadba5723e */ /* 0x002fe200000000ff */
[----:B------:R-:W-:Y:S01]  /*108b0*/  MUFU.EX2 R207, R13 ;  /* 0x0000000d00cf7308 */ /* 0x000fe20000000800 */
[----:B------:R-:W-:Y:S02]  /*108c0*/  PRMT R162, R163, 0x7632, R162 ;  /* 0x00007632a3a27816 */ /* 0x000fe400000000a2 */
[----:B------:R-:W-:Y:S02]  /*108d0*/  LOP3.LUT R136, R136, R4, RZ, 0xc0, !PT ;  /* 0x0000000488887212 */ /* 0x000fe400078ec0ff */
[----:B------:R-:W-:Y:S02]  /*108e0*/  PRMT R4, R160, 0x5410, R161 ;  /* 0x00005410a0047816 */ /* 0x000fe400000000a1 */
[----:B------:R-:W-:Y:S02]  /*108f0*/  PRMT R164, R165, 0x7632, R164 ;  /* 0x00007632a5a47816 */ /* 0x000fe400000000a4 */
[----:B------:R-:W-:Y:S01]  /*10900*/  LOP3.LUT R137, R137, R4, RZ, 0xc0, !PT ;  /* 0x0000000489897212 */ /* 0x000fe200078ec0ff */
[----:B------:R-:W-:Y:S01]  /*10910*/  MUFU.EX2 R205, R14 ;  /* 0x0000000e00cd7308 */ /* 0x000fe20000000800 */
[----:B------:R-:W-:Y:S01]  /*10920*/  PRMT R4, R163, 0x5410, R162 ;  /* 0x00005410a3047816 */ /* 0x000fe200000000a2 */
[----:B---3--:R-:W-:Y:S01]  /*10930*/  FADD.FTZ R0, -R3, R117 ;  /* 0x0000007503007221 */ /* 0x008fe20000010100 */
[----:B------:R-:W-:Y:S01]  /*10940*/  IADD3 R12, R154, 0x1, RZ ;  /* 0x000000019a0c7810 */ /* 0x000fe20007ffe0ff */
[----:B------:R-:W-:Y:S01]  /*10950*/  FMUL.FTZ R5, R2, R121 ;  /* 0x0000007902057220 */ /* 0x000fe20000410000 */
[----:B------:R-:W-:Y:S01]  /*10960*/  LOP3.LUT R138, R138, R4, RZ, 0xc0, !PT ;  /* 0x000000048a8a7212 */ /* 0x000fe200078ec0ff */
[----:B------:R-:W-:Y:S01]  /*10970*/  FMUL.FTZ R0, R0, c[0x0][0x23c] ;  /* 0x00008f0000007a20 */ /* 0x000fe20000410000 */
[----:B------:R-:W-:Y:S01]  /*10980*/  PRMT R4, R165, 0x5410, R164 ;  /* 0x00005410a5047816 */ /* 0x000fe200000000a4 */
[----:B------:R-:W-:Y:S01]  /*10990*/  FMUL.FTZ R8, R2, R124 ;  /* 0x0000007c02087220 */ /* 0x000fe20000410000 */
[----:B------:R-:W-:Y:S01]  /*109a0*/  LOP3.LUT R12, R12, R191, RZ, 0x3c, !PT ;  /* 0x000000bf0c0c7212 */ /* 0x000fe200078e3cff */
[C---:B------:R-:W-:Y:S01]  /*109b0*/  FMUL.FTZ R9, R2.reuse, R125 ;  /* 0x0000007d02097220 */ /* 0x040fe20000410000 */
[----:B------:R-:W-:Y:S01]  /*109c0*/  LOP3.LUT R139, R139, R4, RZ, 0xc0, !PT ;  /* 0x000000048b8b7212 */ /* 0x000fe200078ec0ff */
[----:B------:R-:W1:Y:S01]  /*109d0*/  MUFU.EX2 R0, R0 ;  /* 0x0000000000007308 */ /* 0x000e620000000800 */
[C---:B------:R-:W-:Y:S01]  /*109e0*/  FMUL.FTZ R4, R2.reuse, R120 ;  /* 0x0000007802047220 */ /* 0x040fe20000410000 */
[----:B------:R-:W-:Y:S01]  /*109f0*/  LOP3.LUT R12, R225, R12, RZ, 0x3c, !PT ;  /* 0x0000000ce10c7212 */ /* 0x000fe200078e3cff */
[C---:B------:R-:W-:Y:S02]  /*10a00*/  FMUL.FTZ R36, R2.reuse, R36 ;  /* 0x0000002402247220 */ /* 0x040fe40000410000 */
[C---:B------:R-:W-:Y:S02]  /*10a10*/  FMUL.FTZ R37, R2.reuse, R37 ;  /* 0x0000002502257220 */ /* 0x040fe40000410000 */
[C---:B------:R-:W-:Y:S02]  /*10a20*/  FMUL.FTZ R40, R2.reuse, R40 ;  /* 0x0000002802287220 */ /* 0x040fe40000410000 */
[C---:B------:R-:W-:Y:S01]  /*10a30*/  FMUL.FTZ R41, R2.reuse, R41 ;  /* 0x0000002902297220 */ /* 0x040fe20000410000 */
[----:B------:R-:W2:Y:S01]  /*10a40*/  MUFU.EX2 R208, R15 ;  /* 0x0000000f00d07308 */ /* 0x000ea20000000800 */
        /* <DEDUP_REMOVED lines=8> */
[C---:B-1----:R-:W-:Y:S02]  /*10ad0*/  FMUL.FTZ R6, R0.reuse, R122 ;  /* 0x0000007a00067220 */ /* 0x042fe40000410000 */
[C---:B------:R-:W-:Y:S02]  /*10ae0*/  FMUL.FTZ R7, R0.reuse, R123 ;  /* 0x0000007b00077220 */ /* 0x040fe40000410000 */
[----:B------:R-:W1:Y:S01]  /*10af0*/  LDSM.16.MT88.4 R120, [R180+0xc000] ;  /* 0x00c00000b478783b */ /* 0x000e620000004200 */
[C---:B------:R-:W-:Y:S01]  /*10b00*/  FMUL.FTZ R10, R0.reuse, R126 ;  /* 0x0000007e000a7220 */ /* 0x040fe20000410000 */
[----:B------:R3:W-:Y:S01]  /*10b10*/  MUFU.EX2 R211, R18 ;  /* 0x0000001200d37308 */ /* 0x0007e20000000800 */
[C---:B------:R-:W-:Y:S02]  /*10b20*/  FMUL.FTZ R11, R0.reuse, R127 ;  /* 0x0000007f000b7220 */ /* 0x040fe40000410000 */
[C---:B------:R-:W-:Y:S01]  /*10b30*/  HMMA.16816.F32 R4, R136.reuse, R140, R4 ;  /* 0x0000008c8804723c */ /* 0x040fe20000001804 */
[----:B------:R-:W-:Y:S01]  /*10b40*/  FMUL.FTZ R46, R0, R46 ;  /* 0x0000002e002e7220 */ /* 0x000fe20000410000 */
[----:B--2---:R-:W-:Y:S01]  /*10b50*/  F2FP.PACK_AB R158, R208, R205 ;  /* 0x000000cdd09e723e */ /* 0x004fe200000000ff */
[----:B------:R-:W2:Y:S01]  /*10b60*/  LDSM.16.MT88.4 R124, [R179+0xc000] ;  /* 0x00c00000b37c783b */ /* 0x000ea20000004200 */
[C---:B------:R-:W-:Y:S02]  /*10b70*/  FMUL.FTZ R47, R0.reuse, R47 ;  /* 0x0000002f002f7220 */ /* 0x040fe40000410000 */
[----:B------:R-:W-:Y:S01]  /*10b80*/  FMUL.FTZ R50, R0, R50 ;  /* 0x0000003200327220 */ /* 0x000fe20000410000 */
[----:B------:R-:W-:Y:S01]  /*10b90*/  PRMT R157, R158, 0x7632, R157 ;  /* 0x000076329e9d7816 */ /* 0x000fe2000000009d */
[C---:B------:R-:W-:Y:S01]  /*10ba0*/  HMMA.16816.F32 R8, R136.reuse, R142, R8 ;  /* 0x0000008e8808723c */ /* 0x040fe20000001808 */
[C---:B------:R-:W-:Y:S01]  /*10bb0*/  FMUL.FTZ R38, R0.reuse, R38 ;  /* 0x0000002600267220 */ /* 0x040fe20000410000 */
[----:B------:R-:W1:Y:S01]  /*10bc0*/  MUFU.EX2 R213, R17 ;  /* 0x0000001100d57308 */ /* 0x000e620000000800 */
[----:B------:R-:W2:Y:S01]  /*10bd0*/  LDSM.16.MT88.4 R140, [R177+0xe000] ;  /* 0x00e00000b18c783b */ /* 0x000ea20000004200 */
[C---:B------:R-:W-:Y:S02]  /*10be0*/  FMUL.FTZ R39, R0.reuse, R39 ;  /* 0x0000002700277220 */ /* 0x040fe40000410000 */
[C---:B------:R-:W-:Y:S02]  /*10bf0*/  FMUL.FTZ R51, R0.reuse, R51 ;  /* 0x0000003300337220 */ /* 0x040fe40000410000 */
[C---:B------:R-:W-:Y:S03]  /*10c00*/  FMUL.FTZ R54, R0.reuse, R54 ;  /* 0x0000003600367220 */ /* 0x040fe60000410000 */
[C---:B------:R-:W-:Y:S01]  /*10c10*/  HMMA.16816.F32 R36, R136.reuse, R144, R36 ;  /* 0x000000908824723c */ /* 0x040fe20000001824 */
[C---:B------:R-:W-:Y:S01]  /*10c20*/  FMUL.FTZ R42, R0.reuse, R42 ;  /* 0x0000002a002a7220 */ /* 0x040fe20000410000 */
[----:B------:R-:W-:Y:S01]  /*10c30*/  MUFU.EX2 R202, R22 ;  /* 0x0000001600ca7308 */ /* 0x000fe20000000800 */
[C---:B------:R-:W-:Y:S02]  /*10c40*/  FMUL.FTZ R43, R0.reuse, R43 ;  /* 0x0000002b002b7220 */ /* 0x040fe40000410000 */
[C---:B---3--:R-:W-:Y:S02]  /*10c50*/  FMUL.FTZ R18, R0.reuse, R134 ;  /* 0x0000008600127220 */ /* 0x048fe40000410000 */
[----:B------:R-:W-:Y:S01]  /*10c60*/  FMUL.FTZ R55, R0, R55 ;  /* 0x0000003700377220 */ /* 0x000fe20000410000 */
[----:B-----5:R-:W-:Y:S01]  /*10c70*/  LOP3.LUT R144, R151, R152, R197, 0x96, !PT ;  /* 0x0000009897907212 */ /* 0x020fe200078e96c5 */
[----:B------:R-:W-:Y:S01]  /*10c80*/  FMUL.FTZ R57, R2, R57 ;  /* 0x0000003902397220 */ /* 0x000fe20000410000 */
[C---:B------:R-:W-:Y:S02]  /*10c90*/  HMMA.16816.F32 R40, R136.reuse, R146, R40 ;  /* 0x000000928828723c */ /* 0x040fe40000001828 */
[C---:B------:R-:W-:Y:S01]  /*10ca0*/  FMUL.FTZ R58, R0.reuse, R58 ;  /* 0x0000003a003a7220 */ /* 0x040fe20000410000 */
[----:B------:R-:W-:Y:S01]  /*10cb0*/  MUFU.EX2 R204, R20 ;  /* 0x0000001400cc7308 */ /* 0x000fe20000000800 */
[----:B------:R-:W-:Y:S01]  /*10cc0*/  FMUL.FTZ R59, R0, R59 ;  /* 0x0000003b003b7220 */ /* 0x000fe20000410000 */
[----:B-1----:R-:W-:Y:S01]  /*10cd0*/  F2FP.PACK_AB R153, R213, R214 ;  /* 0x000000d6d599723e */ /* 0x002fe200000000ff */
[C---:B------:R-:W-:Y:S02]  /*10ce0*/  FMUL.FTZ R60, R2.reuse, R60 ;  /* 0x0000003c023c7220 */ /* 0x040fe40000410000 */
[C---:B------:R-:W-:Y:S01]  /*10cf0*/  HMMA.16816.F32 R44, R136.reuse, R120, R44 ;  /* 0x00000078882c723c */ /* 0x040fe2000000182c */
[----:B------:R-:W-:Y:S03]  /*10d00*/  FMUL.FTZ R61, R2, R61 ;  /* 0x0000003d023d7220 */ /* 0x000fe60000410000 */
[C---:B------:R-:W-:Y:S01]  /*10d10*/  FMUL.FTZ R62, R0.reuse, R62 ;  /* 0x0000003e003e7220 */ /* 0x040fe20000410000 */
[----:B------:R-:W-:Y:S01]  /*10d20*/  PRMT R152, R153, 0x7632, R152 ;  /* 0x0000763299987816 */ /* 0x000fe20000000098 */
[----:B------:R-:W-:Y:S01]  /*10d30*/  FMUL.FTZ R63, R0, R63 ;  /* 0x0000003f003f7220 */ /* 0x000fe20000410000 */
[----:B------:R-:W-:Y:S01]  /*10d40*/  MUFU.EX2 R203, R21 ;  /* 0x0000001500cb7308 */ /* 0x000fe20000000800 */
[C---:B------:R-:W-:Y:S01]  /*10d50*/  HMMA.16816.F32 R48, R136.reuse, R122, R48 ;  /* 0x0000007a8830723c */ /* 0x040fe20000001830 */
[----:B------:R-:W1:Y:S03]  /*10d60*/  LDSM.16.MT88.4 R120, [R178+0xe000] ;  /* 0x00e00000b278783b */ /* 0x000e660000004200 */
[C---:B------:R-:W-:Y:S02]  /*10d70*/  FMUL.FTZ R64, R2.reuse, R64 ;  /* 0x0000004002407220 */ /* 0x040fe40000410000 */
[----:B------:R-:W-:Y:S02]  /*10d80*/  FMUL.FTZ R65, R2, R65 ;  /* 0x0000004102417220 */ /* 0x000fe40000410000 */
[C---:B--2---:R-:W-:Y:S01]  /*10d90*/  HMMA.16816.F32 R52, R136.reuse, R124, R52 ;  /* 0x0000007c8834723c */ /* 0x044fe20000001834 */
[C---:B------:R-:W-:Y:S03]  /*10da0*/  FMUL.FTZ R66, R0.reuse, R66 ;  /* 0x0000004200427220 */ /* 0x040fe60000410000 */
[----:B------:R-:W-:Y:S02]  /*10db0*/  FMUL.FTZ R67, R0, R67 ;  /* 0x0000004300437220 */ /* 0x000fe40000410000 */
[C---:B------:R-:W-:Y:S02]  /*10dc0*/  FMUL.FTZ R68, R2.reuse, R68 ;  /* 0x0000004402447220 */ /* 0x040fe40000410000 */
[C---:B------:R-:W-:Y:S01]  /*10dd0*/  HMMA.16816.F32 R56, R136.reuse, R126, R56 ;  /* 0x0000007e8838723c */ /* 0x040fe20000001838 */
[----:B------:R-:W2:Y:S03]  /*10de0*/  LDSM.16.MT88.4 R124, [R180+0xe000] ;  /* 0x00e00000b47c783b */ /* 0x000ea60000004200 */
[----:B------:R-:W-:Y:S02]  /*10df0*/  FMUL.FTZ R69, R2, R69 ;  /* 0x0000004502457220 */ /* 0x000fe40000410000 */
[C---:B------:R-:W-:Y:S02]  /*10e00*/  FMUL.FTZ R70, R0.reuse, R70 ;  /* 0x0000004600467220 */ /* 0x040fe40000410000 */
[C---:B------:R-:W-:Y:S01]  /*10e10*/  HMMA.16816.F32 R60, R136.reuse, R140, R60 ;  /* 0x0000008c883c723c */ /* 0x040fe2000000183c */
[----:B------:R-:W-:Y:S03]  /*10e20*/  FMUL.FTZ R71, R0, R71 ;  /* 0x0000004700477220 */ /* 0x000fe60000410000 */
[C---:B------:R-:W-:Y:S02]  /*10e30*/  FMUL.FTZ R72, R2.reuse, R72 ;  /* 0x0000004802487220 */ /* 0x040fe40000410000 */
[----:B------:R-:W-:Y:S02]  /*10e40*/  FMUL.FTZ R73, R2, R73 ;  /* 0x0000004902497220 */ /* 0x000fe40000410000 */
[C---:B------:R-:W-:Y:S01]  /*10e50*/  HMMA.16816.F32 R64, R136.reuse, R142, R64 ;  /* 0x0000008e8840723c */ /* 0x040fe20000001840 */
[----:B------:R-:W3:Y:S03]  /*10e60*/  LDSM.16.MT88.4 R140, [R179+0xe000] ;  /* 0x00e00000b38c783b */ /* 0x000ee60000004200 */
        /* <DEDUP_REMOVED lines=15> */
[----:B------:R-:W-:Y:S03]  /*10f60*/  FMUL.FTZ R85, R2, R85 ;  /* 0x0000005502557220 */ /* 0x000fe60000410000 */
[C---:B------:R-:W-:Y:S01]  /*10f70*/  HMMA.16816.F32 R80, R136.reuse, R126, R80 ;  /* 0x0000007e8850723c */ /* 0x040fe20000001850 */
[C---:B------:R-:W-:Y:S01]  /*10f80*/  FMUL.FTZ R86, R0.reuse, R86 ;  /* 0x0000005600567220 */ /* 0x040fe20000410000 */
[----:B------:R-:W2:Y:S01]  /*10f90*/  LDSM.16.MT88.4 R124, [R178+0x10000] ;  /* 0x01000000b27c783b */ /* 0x000ea20000004200 */
[----:B------:R-:W-:Y:S02]  /*10fa0*/  FMUL.FTZ R87, R0, R87 ;  /* 0x0000005700577220 */ /* 0x000fe40000410000 */
[C---:B------:R-:W-:Y:S02]  /*10fb0*/  FMUL.FTZ R88, R2.reuse, R88 ;  /* 0x0000005802587220 */ /* 0x040fe40000410000 */
[----:B------:R-:W-:Y:S02]  /*10fc0*/  FMUL.FTZ R89, R2, R89 ;  /* 0x0000005902597220 */ /* 0x000fe40000410000 */
[C---:B------:R-:W-:Y:S01]  /*10fd0*/  FMUL.FTZ R90, R0.reuse, R90 ;  /* 0x0000005a005a7220 */ /* 0x040fe20000410000 */
[C---:B---3--:R-:W-:Y:S02]  /*10fe0*/  HMMA.16816.F32 R84, R136.reuse, R140, R84 ;  /* 0x0000008c8854723c */ /* 0x048fe40000001854 */
[----:B------:R-:W-:Y:S02]  /*10ff0*/  FMUL.FTZ R91, R0, R91 ;  /* 0x0000005b005b7220 */ /* 0x000fe40000410000 */
[C---:B------:R-:W-:Y:S02]  /*11000*/  FMUL.FTZ R92, R2.reuse, R92 ;  /* 0x0000005c025c7220 */ /* 0x040fe40000410000 */
[C---:B------:R-:W-:Y:S02]  /*11010*/  FMUL.FTZ R93, R2.reuse, R93 ;  /* 0x0000005d025d7220 */ /* 0x040fe40000410000 */
[----:B------:R-:W-:Y:S01]  /*11020*/  FMUL.FTZ R96, R2, R96 ;  /* 0x0000006002607220 */ /* 0x000fe20000410000 */
[C---:B------:R-:W-:Y:S01]  /*11030*/  HMMA.16816.F32 R88, R136.reuse, R142, R88 ;  /* 0x0000008e8858723c */ /* 0x040fe20000001858 */
[----:B------:R-:W3:Y:S02]  /*11040*/  LDSM.16.MT88.4 R140, [R180+0x10000] ;  /* 0x01000000b48c783b */ /* 0x000ee40000004200 */
[C---:B------:R-:W-:Y:S02]  /*11050*/  FMUL.FTZ R94, R0.reuse, R94 ;  /* 0x0000005e005e7220 */ /* 0x040fe40000410000 */
[----:B------:R-:W-:Y:S02]  /*11060*/  FMUL.FTZ R95, R0, R95 ;  /* 0x0000005f005f7220 */ /* 0x000fe40000410000 */
[----:B------:R-:W-:Y:S02]  /*11070*/  FMUL.FTZ R97, R2, R97 ;  /* 0x0000006102617220 */ /* 0x000fe40000410000 */
[C---:B------:R-:W-:Y:S03]  /*11080*/  FMUL.FTZ R98, R0.reuse, R98 ;  /* 0x0000006200627220 */ /* 0x040fe60000410000 */
[C---:B-1----:R-:W-:Y:S01]  /*11090*/  HMMA.16816.F32 R92, R136.reuse, R120, R92 ;  /* 0x00000078885c723c */ /* 0x042fe2000000185c */
[----:B------:R-:W-:Y:S02]  /*110a0*/  FMUL.FTZ R99, R0, R99 ;  /* 0x0000006300637220 */ /* 0x000fe40000410000 */
[C---:B------:R-:W-:Y:S02]  /*110b0*/  FMUL.FTZ R100, R2.reuse, R100 ;  /* 0x0000006402647220 */ /* 0x040fe40000410000 */
[----:B------:R-:W-:Y:S02]  /*110c0*/  FMUL.FTZ R101, R2, R101 ;  /* 0x0000006502657220 */ /* 0x000fe40000410000 */
[----:B------:R-:W-:Y:S01]  /*110d0*/  IMAD.WIDE.U32 R120, R12, -0x326172a9, RZ ;  /* 0xcd9e8d570c787825 */ /* 0x000fe200078e00ff */
[C---:B------:R-:W-:Y:S04]  /*110e0*/  HMMA.16816.F32 R96, R136.reuse, R122, R96 ;  /* 0x0000007a8860723c */ /* 0x040fe80000001860 */
[--C-:B------:R-:W-:Y:S01]  /*110f0*/  LOP3.LUT R146, R121, R198, R155.reuse, 0x96, !PT ;  /* 0x000000c679927212 */ /* 0x100fe200078e969b */
[C---:B------:R-:W-:Y:S01]  /*11100*/  FMUL.FTZ R102, R0.reuse, R102 ;  /* 0x0000006600667220 */ /* 0x040fe20000410000 */
[----:B------:R-:W-:Y:S01]  /*11110*/  LOP3.LUT R147, R193, R120, R156, 0x96, !PT ;  /* 0x00000078c1937212 */ /* 0x000fe200078e969c */
[----:B------:R-:W-:Y:S01]  /*11120*/  FMUL.FTZ R103, R0, R103 ;  /* 0x0000006700677220 */ /* 0x000fe20000410000 */
[----:B------:R-:W1:Y:S01]  /*11130*/  LDSM.16.MT88.4 R120, [R179+0x10000] ;  /* 0x01000000b378783b */ /* 0x000e620000004200 */
[C---:B------:R-:W-:Y:S03]  /*11140*/  FMUL.FTZ R104, R2.reuse, R104 ;  /* 0x0000006802687220 */ /* 0x040fe60000410000 */
[----:B------:R-:W-:Y:S01]  /*11150*/  FMUL.FTZ R105, R2, R105 ;  /* 0x0000006902697220 */ /* 0x000fe20000410000 */
[----:B------:R-:W-:Y:S01]  /*11160*/  F2FP.PACK_AB R156, R207, R206 ;  /* 0x000000cecf9c723e */ /* 0x000fe200000000ff */
[C---:B--2---:R-:W-:Y:S01]  /*11170*/  HMMA.16816.F32 R100, R136.reuse, R124, R100 ;  /* 0x0000007c8864723c */ /* 0x044fe20000001864 */
[C---:B------:R-:W-:Y:S01]  /*11180*/  FMUL.FTZ R106, R0.reuse, R106 ;  /* 0x0000006a006a7220 */ /* 0x040fe20000410000 */
[----:B------:R2:W5:Y:S01]  /*11190*/  LDL.S16 R198, [R1+0x4] ;  /* 0x0000040001c67983 */ /* 0x0005620000100600 */
[----:B------:R-:W-:Y:S01]  /*111a0*/  FMUL.FTZ R107, R0, R107 ;  /* 0x0000006b006b7220 */ /* 0x000fe20000410000 */
[----:B------:R-:W-:Y:S01]  /*111b0*/  PRMT R155, R156, 0x7632, R155 ;  /* 0x000076329c9b7816 */ /* 0x000fe2000000009b */
[----:B------:R-:W-:Y:S04]  /*111c0*/  IMAD.WIDE.U32 R144, R144, -0x2daee0ad, RZ ;  /* 0xd2511f5390907825 */ /* 0x000fe800078e00ff */
[----:B------:R-:W-:Y:S01]  /*111d0*/  FFMA.FTZ R125, R19, c[0x0][0x23c], -R166 ;  /* 0x00008f00137d7a23 */ /* 0x000fe200000108a6 */
[C---:B------:R-:W-:Y:S02]  /*111e0*/  HMMA.16816.F32 R104, R136.reuse, R126, R104 ;  /* 0x0000007e8868723c */ /* 0x040fe40000001868 */
[C---:B------:R-:W-:Y:S01]  /*111f0*/  FMUL.FTZ R12, R2.reuse, R128 ;  /* 0x00000080020c7220 */ /* 0x040fe20000410000 */
[----:B------:R-:W-:Y:S01]  /*11200*/  LOP3.LUT R16, R145, R172, R195, 0x96, !PT ;  /* 0x000000ac91107212 */ /* 0x000fe200078e96c3 */
[----:B------:R-:W-:Y:S01]  /*11210*/  FMUL.FTZ R13, R2, R129 ;  /* 0x00000081020d7220 */ /* 0x000fe20000410000 */
[----:B------:R-:W-:Y:S01]  /*11220*/  SHF.R.U32.HI R17, RZ, 0x10, R144 ;  /* 0x00000010ff117819 */ /* 0x000fe20000011690 */
[----:B------:R-:W-:Y:S01]  /*11230*/  FMUL.FTZ R14, R0, R130 ;  /* 0x00000082000e7220 */ /* 0x000fe20000410000 */
[----:B------:R-:W-:Y:S01]  /*11240*/  LOP3.LUT R117, R144, 0xffff, RZ, 0xc0, !PT ;  /* 0x0000ffff90757812 */ /* 0x000fe200078ec0ff */
[----:B------:R-:W-:Y:S01]  /*11250*/  FMUL.FTZ R15, R0, R131 ;  /* 0x00000083000f7220 */ /* 0x000fe20000410000 */
[----:B------:R-:W-:Y:S01]  /*11260*/  LOP3.LUT R128, R17, 0xff, RZ, 0xc0, !PT ;  /* 0x000000ff11807812 */ /* 0x000fe200078ec0ff */
[----:B------:R-:W1:Y:S02]  /*11270*/  MUFU.EX2 R212, R125 ;  /* 0x0000007d00d47308 */ /* 0x000e640000000800 */
[----:B------:R-:W-:Y:S01]  /*11280*/  LOP3.LUT R17, R16, 0xffff, RZ, 0xc0, !PT ;  /* 0x0000ffff10117812 */ /* 0x000fe200078ec0ff */
[----:B------:R-:W-:Y:S01]  /*11290*/  FMUL.FTZ R19, R0, R135 ;  /* 0x0000008700137220 */ /* 0x000fe20000410000 */
[----:B------:R-:W-:Y:S01]  /*112a0*/  LOP3.LUT R127, R16, 0xff, RZ, 0xc0, !PT ;  /* 0x000000ff107f7812 */ /* 0x000fe200078ec0ff */
[C---:B---3--:R-:W-:Y:S01]  /*112b0*/  HMMA.16816.F32 R12, R136.reuse, R140, R12 ;  /* 0x0000008c880c723c */ /* 0x048fe2000000180c */
[--C-:B------:R-:W-:Y:S01]  /*112c0*/  SHF.R.U32.HI R126, RZ, 0x18, R16.reuse ;  /* 0x00000018ff7e7819 */ /* 0x100fe20000011610 */
[C---:B------:R-:W-:Y:S01]  /*112d0*/  FMUL.FTZ R108, R2.reuse, R108 ;  /* 0x0000006c026c7220 */ /* 0x040fe20000410000 */
[----:B------:R-:W-:Y:S01]  /*112e0*/  SHF.R.U32.HI R124, RZ, 0x8, R17 ;  /* 0x00000008ff7c7819 */ /* 0x000fe20000011611 */
[C---:B------:R-:W-:Y:S01]  /*112f0*/  FMUL.FTZ R17, R2.reuse, R133 ;  /* 0x0000008502117220 */ /* 0x040fe20000410000 */
[----:B------:R-:W-:Y:S01]  /*11300*/  SHF.R.U32.HI R129, RZ, 0x8, R117 ;  /* 0x00000008ff817819 */ /* 0x000fe20000011675 */
[C---:B------:R-:W-:Y:S01]  /*11310*/  FMUL.FTZ R109, R2.reuse, R109 ;  /* 0x0000006d026d7220 */ /* 0x040fe20000410000 */
[----:B------:R-:W-:Y:S01]  /*11320*/  SHF.R.U32.HI R117, RZ, 0x10, R16 ;  /* 0x00000010ff757819 */ /* 0x000fe20000011610 */
[----:B------:R-:W-:Y:S01]  /*11330*/  FMUL.FTZ R16, R2, R132 ;  /* 0x0000008402107220 */ /* 0x000fe20000410000 */
[----:B------:R-:W-:Y:S03]  /*11340*/  LOP3.LUT R131, R144, 0xff, RZ, 0xc0, !PT ;  /* 0x000000ff90837812 */ /* 0x000fe600078ec0ff */
[----:B------:R-:W-:Y:S01]  /*11350*/  SHF.R.U32.HI R130, RZ, 0x18, R144 ;  /* 0x00000018ff827819 */ /* 0x000fe20000011690 */
[----:B------:R-:W-:Y:S01]  /*11360*/  FMUL.FTZ R112, R2, R112 ;  /* 0x0000007002707220 */ /* 0x000fe20000410000 */
[----:B------:R-:W-:Y:S01]  /*11370*/  PRMT R132, R131, 0x5410, R129 ;  /* 0x0000541083847816 */ /* 0x000fe20000000081 */
[C---:B------:R-:W-:Y:S01]  /*11380*/  HMMA.16816.F32 R16, R136.reuse, R142, R16 ;  /* 0x0000008e8810723c */ /* 0x040fe20000001810 */
[----:B------:R-:W-:Y:S01]  /*11390*/  FMUL.FTZ R110, R0, R110 ;  /* 0x0000006e006e7220 */ /* 0x000fe20000410000 */
[----:B------:R-:W-:Y:S01]  /*113a0*/  PRMT R133, R128, 0x5410, R130 ;  /* 0x0000541080857816 */ /* 0x000fe20000000082 */
[----:B------:R-:W-:Y:S01]  /*113b0*/  FMUL.FTZ R111, R0, R111 ;  /* 0x0000006f006f7220 */ /* 0x000fe20000410000 */
[----:B------:R-:W-:Y:S01]  /*113c0*/  PRMT R128, R127, 0x5410, R124 ;  /* 0x000054107f807816 */ /* 0x000fe2000000007c */
[----:B------:R-:W-:Y:S01]  /*113d0*/  FMUL.FTZ R113, R2, R113 ;  /* 0x0000007102717220 */ /* 0x000fe20000410000 */
[----:B------:R-:W-:Y:S01]  /*113e0*/  LOP3.LUT R117, R117, 0xff, RZ, 0xc0, !PT ;  /* 0x000000ff75757812 */ /* 0x000fe200078ec0ff */
[----:B------:R-:W-:Y:S01]  /*113f0*/  FFMA.FTZ R193, R28, c[0x0][0x23c], -R119 ;  /* 0x00008f001cc17a23 */ /* 0x000fe20000010877 */
[----:B-1----:R-:W-:Y:S01]  /*11400*/  F2FP.PACK_AB R151, R212, R211 ;  /* 0x000000d3d497723e */ /* 0x002fe200000000ff */
[C---:B------:R-:W-:Y:S01]  /*11410*/  FMUL.FTZ R114, R0.reuse, R114 ;  /* 0x0000007200727220 */ /* 0x040fe20000410000 */
[C---:B------:R-:W-:Y:S02]  /*11420*/  HMMA.16816.F32 R108, R136.reuse, R120, R108 ;  /* 0x00000078886c723c */ /* 0x040fe4000000186c */
[----:B------:R-:W-:Y:S01]  /*11430*/  FMUL.FTZ R115, R0, R115 ;  /* 0x0000007300737220 */ /* 0x000fe20000410000 */
[----:B------:R-:W-:Y:S01]  /*11440*/  PRMT R129, R117, 0x5410, R126 ;  /* 0x0000541075817816 */ /* 0x000fe2000000007e */
[----:B------:R-:W-:Y:S01]  /*11450*/  MUFU.EX2 R193, R193 ;  /* 0x000000c100c17308 */ /* 0x000fe20000000800 */
[----:B------:R-:W1:Y:S01]  /*11460*/  LDSM.16.MT88.4 R124, [R177+0xc800] ;  /* 0x00c80000b17c783b */ /* 0x000e620000004200 */
[----:B------:R-:W-:Y:S01]  /*11470*/  PRMT R117, R156, 0x5410, R155 ;  /* 0x000054109c757816 */ /* 0x000fe2000000009b */
[--C-:B------:R-:W-:Y:S01]  /*11480*/  HSET2.LE.AND R120, R128, R194.reuse, PT ;  /* 0x000000c280787233 */ /* 0x100fe20003803000 */
[----:B------:R-:W-:Y:S01]  /*11490*/  PRMT R154, R151, 0x7632, R154 ;  /* 0x00007632979a7816 */ /* 0x000fe2000000009a */
[----:B------:R-:W-:Y:S03]  /*114a0*/  HMMA.16816.F32 R112, R136, R122, R112 ;  /* 0x0000007a8870723c */ /* 0x000fe60000001870 */
[--C-:B------:R-:W-:Y:S01]  /*114b0*/  HSET2.LE.AND R121, R129, R194.reuse, PT ;  /* 0x000000c281797233 */ /* 0x100fe20003803000 */
[----:B------:R-:W-:Y:S01]  /*114c0*/  LOP3.LUT R120, R120, R117, RZ, 0xc0, !PT ;  /* 0x0000007578787212 */ /* 0x000fe200078ec0ff */
[----:B------:R-:W3:Y:S01]  /*114d0*/  LDSM.16.MT88.4 R128, [R178+0xc800] ;  /* 0x00c80000b280783b */ /* 0x000ee20000004200 */
[----:B------:R-:W-:Y:S01]  /*114e0*/  PRMT R117, R158, 0x5410, R157 ;  /* 0x000054109e757816 */ /* 0x000fe2000000009d */
[--C-:B------:R-:W-:Y:S01]  /*114f0*/  HSET2.LE.AND R122, R132, R194.reuse, PT ;  /* 0x000000c2847a7233 */ /* 0x100fe20003803000 */
[----:B------:R-:W-:Y:S01]  /*11500*/  IMAD.WIDE.U32 R138, R147, -0x2daee0ad, RZ ;  /* 0xd2511f53938a7825 */ /* 0x000fe200078e00ff */
[----:B------:R-:W-:Y:S02]  /*11510*/  HSET2.LE.AND R123, R133, R194, PT ;  /* 0x000000c2857b7233 */ /* 0x000fe40003803000 */
[----:B------:R-:W1:Y:S01]  /*11520*/  LDC.U8 R194, c[0x0][0x2d8] ;  /* 0x0000b600ffc27b82 */ /* 0x000e620000000000 */
[----:B------:R-:W-:Y:S01]  /*11530*/  IMAD.WIDE.U32 R132, R146, -0x2daee0ad, RZ ;  /* 0xd2511f5392847825 */ /* 0x000fe200078e00ff */
[----:B------:R-:W-:Y:S02]  /*11540*/  LOP3.LUT R121, R121, R117, RZ, 0xc0, !PT ;  /* 0x0000007579797212 */ /* 0x000fe400078ec0ff */
[----:B------:R-:W-:Y:S02]  /*11550*/  PRMT R117, R153, 0x5410, R152 ;  /* 0x0000541099757816 */ /* 0x000fe40000000098 */
[----:B------:R-:W-:Y:S02]  /*11560*/  LOP3.LUT R140, R139, R132, R167, 0x96, !PT ;  /* 0x000000848b8c7212 */ /* 0x000fe400078e96a7 */
[----:B------:R2:W2:Y:S01]  /*11570*/  LDL.S16 R167, [R1] ;  /* 0x0000000001a77983 */ /* 0x0004a20000100600 */
[----:B------:R-:W-:Y:S02]  /*11580*/  LOP3.LUT R122, R122, R117, RZ, 0xc0, !PT ;  /* 0x000000757a7a7212 */ /* 0x000fe400078ec0ff */
[----:B------:R-:W-:Y:S01]  /*11590*/  PRMT R117, R151, 0x5410, R154 ;  /* 0x0000541097757816 */ /* 0x000fe2000000009a */
[----:B------:R-:W-:Y:S01]  /*115a0*/  IMAD.WIDE.U32 R140, R140, -0x326172a9, RZ ;  /* 0xcd9e8d578c8c7825 */ /* 0x000fe200078e00ff */
[----:B------:R-:W-:Y:S02]  /*115b0*/  LOP3.LUT R136, R133, R222, R168, 0x96, !PT ;  /* 0x000000de85887212 */ /* 0x000fe400078e96a8 */
[----:B------:R-:W-:Y:S01]  /*115c0*/  LOP3.LUT R123, R123, R117, RZ, 0xc0, !PT ;  /* 0x000000757b7b7212 */ /* 0x000fe200078ec0ff */
[----:B------:R-:W4:Y:S01]  /*115d0*/  LDSM.16.MT88.4 R132, [R180+0xc800] ;  /* 0x00c80000b484783b */ /* 0x000f220000004200 */
[----:B------:R-:W-:Y:S01]  /*115e0*/  IADD3 R168, P0, R170, UR5, RZ ;  /* 0x00000005aaa87c10 */ /* 0x000fe2000ff1e0ff */
[----:B------:R-:W-:Y:S01]  /*115f0*/  IMAD.WIDE.U32 R136, R136, -0x326172a9, RZ ;  /* 0xcd9e8d5788887825 */ /* 0x000fe200078e00ff */
[----:B------:R-:W-:Y:S02]  /*11600*/  LOP3.LUT R117, R149, R150, R173, 0x96, !PT ;  /* 0x0000009695757212 */ /* 0x000fe400078e96ad */
[----:B------:R-:W-:Y:S01]  /*11610*/  F2FP.PACK_AB R150, R203, R204 ;  /* 0x000000cccb96723e */ /* 0x000fe200000000ff */
[C---:B-1----:R-:W-:Y:S07]  /*11620*/  HMMA.16816.F32 R4, R120.reuse, R124, R4 ;  /* 0x0000007c7804723c */ /* 0x042fee0000001804 */
[----:B------:R-:W-:Y:S01]  /*11630*/  LOP3.LUT R125, R137, R192, R169, 0x96, !PT ;  /* 0x000000c0897d7212 */ /* 0x000fe200078e96a9 */
[C---:B------:R-:W-:Y:S01]  /*11640*/  HMMA.16816.F32 R8, R120.reuse, R126, R8 ;  /* 0x0000007e7808723c */ /* 0x040fe20000001808 */
[----:B------:R-:W-:Y:S03]  /*11650*/  LOP3.LUT R124, R117, 0xff, RZ, 0xc0, !PT ;  /* 0x000000ff757c7812 */ /* 0x000fe600078ec0ff */
[----:B------:R-:W-:Y:S01]  /*11660*/  LOP3.LUT R137, R141, R136, R174, 0x96, !PT ;  /* 0x000000888d897212 */ /* 0x000fe200078e96ae */
[----:B------:R-:W-:Y:S01]  /*11670*/  FFMA.FTZ R192, R30, c[0x0][0x23c], -R166 ;  /* 0x00008f001ec07a23 */ /* 0x000fe200000108a6 */
[----:B------:R-:W-:Y:S02]  /*11680*/  LOP3.LUT R136, R117, 0xffff, RZ, 0xc0, !PT ;  /* 0x0000ffff75887812 */ /* 0x000fe400078ec0ff */
[C---:B---3--:R-:W-:Y:S01]  /*11690*/  HMMA.16816.F32 R36, R120.reuse, R128, R36 ;  /* 0x000000807824723c */ /* 0x048fe20000001824 */
[----:B------:R-:W-:Y:S02]  /*116a0*/  ISETP.GE.U32.AND P6, PT, R194, R124, PT ;  /* 0x0000007cc200720c */ /* 0x000fe40003fc6070 */
[----:B------:R-:W-:Y:S01]  /*116b0*/  MUFU.EX2 R192, R192 ;  /* 0x000000c000c07308 */ /* 0x000fe20000000800 */
[----:B------:R-:W-:Y:S01]  /*116c0*/  SHF.R.U32.HI R126, RZ, 0x10, R117 ;  /* 0x00000010ff7e7819 */ /* 0x000fe20000011675 */
[----:B------:R-:W-:Y:S01]  /*116d0*/  IMAD.WIDE.U32 R124, R125, -0x2daee0ad, RZ ;  /* 0xd2511f537d7c7825 */ /* 0x000fe200078e00ff */
[----:B------:R-:W-:Y:S02]  /*116e0*/  SHF.R.U32.HI R136, RZ, 0x8, R136 ;  /* 0x00000008ff887819 */ /* 0x000fe40000011688 */
[C---:B------:R-:W-:Y:S01]  /*116f0*/  HMMA.16816.F32 R40, R120.reuse, R130, R40 ;  /* 0x000000827828723c */ /* 0x040fe20000001828 */
[----:B------:R-:W-:Y:S03]  /*11700*/  LOP3.LUT R127, R126, 0xff, RZ, 0xc0, !PT ;  /* 0x000000ff7e7f7812 */ /* 0x000fe600078ec0ff */
[----:B------:R-:W-:Y:S01]  /*11710*/  LOP3.LUT R126, R136, 0xffff, RZ, 0xc0, !PT ;  /* 0x0000ffff887e7812 */ /* 0x000fe200078ec0ff */
[----:B------:R-:W-:Y:S01]  /*11720*/  IMAD.WIDE.U32 R142, R137, -0x2daee0ad, RZ ;  /* 0xd2511f53898e7825 */ /* 0x000fe200078e00ff */
[----:B------:R-:W-:Y:S01]  /*11730*/  @!P6 HADD2 R200, -R118.H0_H0, -RZ.H0_H0 ;  /* 0xa00000ff76c8e230 */ /* 0x000fe20000000900 */
[--C-:B------:R-:W-:Y:S01]  /*11740*/  LOP3.LUT R138, R125, R138, R175.reuse, 0x96, !PT ;  /* 0x0000008a7d8a7212 */ /* 0x100fe200078e96af */
[C---:B----4-:R-:W-:Y:S01]  /*11750*/  HMMA.16816.F32 R44, R120.reuse, R132, R44 ;  /* 0x00000084782c723c */ /* 0x050fe2000000182c */
[C---:B------:R-:W-:Y:S02]  /*11760*/  ISETP.GE.U32.AND P2, PT, R194.reuse, R126, PT ;  /* 0x0000007ec200720c */ /* 0x040fe40003f46070 */
[----:B------:R-:W-:Y:S01]  /*11770*/  ISETP.GE.U32.AND P1, PT, R194, R127, PT ;  /* 0x0000007fc200720c */ /* 0x000fe20003f26070 */
[----:B------:R1:W-:Y:S01]  /*11780*/  @!P6 STL.S16 [R1+0xc], R200 ;  /* 0x00000cc80100e387 */ /* 0x0003e20000100600 */
[----:B------:R-:W-:Y:S02]  /*11790*/  PRMT R175, R200, 0x7610, R175 ;  /* 0x00007610c8af7816 */ /* 0x000fe400000000af */
[----:B------:R-:W-:Y:S01]  /*117a0*/  LOP3.LUT R136, R148, 0xffff, RZ, 0xc0, !PT ;  /* 0x0000ffff94887812 */ /* 0x000fe200078ec0ff */
[C---:B------:R-:W-:Y:S01]  /*117b0*/  HMMA.16816.F32 R48, R120.reuse, R134, R48 ;  /* 0x000000867830723c */ /* 0x040fe20000001830 */
[----:B------:R-:W-:Y:S03]  /*117c0*/  SHF.R.U32.HI R117, RZ, 0x18, R117 ;  /* 0x00000018ff757819 */ /* 0x000fe60000011675 */
[----:B------:R-:W-:Y:S02]  /*117d0*/  LOP3.LUT R141, R143, R124, R201, 0x96, !PT ;  /* 0x0000007c8f8d7212 */ /* 0x000fe400078e96c9 */
[----:B------:R-:W3:Y:S01]  /*117e0*/  LDSM.16.MT88.4 R124, [R179+0xc800] ;  /* 0x00c80000b37c783b */ /* 0x000ee20000004200 */
[----:B------:R-:W-:Y:S01]  /*117f0*/  @!P2 HADD2 R199, -R159.H0_H0, -RZ.H0_H0 ;  /* 0xa00000ff9fc7a230 */ /* 0x000fe20000000900 */
[----:B------:R-:W-:Y:S01]  /*11800*/  @!P6 PRMT R118, R175, 0x5410, RZ ;  /* 0x00005410af76e816 */ /* 0x000fe200000000ff */
[----:B------:R-:W4:Y:S01]  /*11810*/  MUFU.EX2 R201, R23 ;  /* 0x0000001700c97308 */ /* 0x000f220000000800 */
[----:B------:R-:W-:Y:S02]  /*11820*/  ISETP.GE.U32.AND P6, PT, R194, R117, PT ;  /* 0x00000075c200720c */ /* 0x000fe40003fc6070 */
[----:B------:R-:W-:Y:S01]  /*11830*/  SHF.R.U32.HI R117, RZ, 0x8, R136 ;  /* 0x00000008ff757819 */ /* 0x000fe20000011688 */
[----:B------:R-:W-:Y:S01]  /*11840*/  FFMA.FTZ R175, R31, c[0x0][0x23c], -R166 ;  /* 0x00008f001faf7a23 */ /* 0x000fe200000108a6 */
[----:B------:R-:W-:Y:S01]  /*11850*/  PRMT R174, R199, 0x7610, R174 ;  /* 0x00007610c7ae7816 */ /* 0x000fe200000000ae */
[----:B------:R-:W-:Y:S01]  /*11860*/  @!P2 STL.S16 [R1+0x8], R199 ;  /* 0x000008c70100a387 */ /* 0x000fe20000100600 */
[----:B------:R-:W-:Y:S02]  /*11870*/  LOP3.LUT R117, R117, 0xffff, RZ, 0xc0, !PT ;  /* 0x0000ffff75757812 */ /* 0x000fe400078ec0ff */
[----:B------:R-:W-:Y:S01]  /*11880*/  @!P2 PRMT R159, R174, 0x5410, RZ ;  /* 0x00005410ae9fa816 */ /* 0x000fe200000000ff */
[----:B------:R-:W-:Y:S01]  /*11890*/  STG.E.U16 [R170.64], R118 ;  /* 0x00000076aa007986 */ /* 0x000fe2000c101508 */
[----:B------:R-:W-:Y:S01]  /*118a0*/  ISETP.GE.U32.AND P2, PT, R194, R117, PT ;  /* 0x00000075c200720c */ /* 0x000fe20003f46070 */
[----:B-1----:R1:W-:Y:S01]  /*118b0*/  MUFU.EX2 R200, R24 ;  /* 0x0000001800c87308 */ /* 0x0023e20000000800 */
[----:B------:R-:W-:Y:S01]  /*118c0*/  LOP3.LUT R128, R148, 0xff, RZ, 0xc0, !PT ;  /* 0x000000ff94807812 */ /* 0x000fe200078ec0ff */
[----:B------:R-:W-:Y:S01]  /*118d0*/  @!P6 HADD2 R252, -R161.H0_H0, -RZ.H0_H0 ;  /* 0xa00000ffa1fce230 */ /* 0x000fe20000000900 */
[----:B------:R-:W-:Y:S01]  /*118e0*/  IADD3.X R169, R171, UR6, RZ, P0, !PT ;  /* 0x00000006aba97c10 */ /* 0x000fe200087fe4ff */
[----:B------:R-:W-:Y:S01]  /*118f0*/  STG.E.U16 [R170.64+0x2], R159 ;  /* 0x0000029faa007986 */ /* 0x000fe2000c101508 */
[----:B------:R-:W-:Y:S01]  /*11900*/  ISETP.GE.U32.AND P0, PT, R194, R128, PT ;  /* 0x00000080c200720c */ /* 0x000fe20003f06070 */
[----:B------:R-:W-:Y:S01]  /*11910*/  FFMA.FTZ R174, R32, c[0x0][0x23c], -R119 ;  /* 0x00008f0020ae7a23 */ /* 0x000fe20000010877 */
[--C-:B------:R-:W-:Y:S01]  /*11920*/  SHF.R.U32.HI R137, RZ, 0x18, R148.reuse ;  /* 0x00000018ff897819 */ /* 0x100fe20000011694 */
[----:B------:R-:W1:Y:S01]  /*11930*/  LDSM.16.MT88.4 R128, [R177+0xe800] ;  /* 0x00e80000b180783b */ /* 0x000e620000004200 */
[----:B------:R-:W-:Y:S01]  /*11940*/  SHF.R.U32.HI R148, RZ, 0x10, R148 ;  /* 0x00000010ff947819 */ /* 0x000fe20000011694 */
[----:B------:R-:W-:Y:S01]  /*11950*/  MUFU.EX2 R175, R175 ;  /* 0x000000af00af7308 */ /* 0x000fe20000000800 */
[----:B------:R-:W-:Y:S01]  /*11960*/  LOP3.LUT R117, R145, R172, R195, 0x96, !PT ;  /* 0x000000ac91757212 */ /* 0x000fe200078e96c3 */
[----:B------:R-:W-:Y:S01]  /*11970*/  FFMA.FTZ R172, R34, c[0x0][0x23c], -R166 ;  /* 0x00008f0022ac7a23 */ /* 0x000fe200000108a6 */
[----:B------:R-:W-:Y:S02]  /*11980*/  LOP3.LUT R132, R148, 0xff, RZ, 0xc0, !PT ;  /* 0x000000ff94847812 */ /* 0x000fe400078ec0ff */
[----:B------:R-:W-:Y:S02]  /*11990*/  @!P6 PRMT R161, R252, 0x5410, RZ ;  /* 0x00005410fca1e816 */ /* 0x000fe400000000ff */
[----:B------:R-:W-:Y:S01]  /*119a0*/  ISETP.GE.U32.AND P6, PT, R194, R132, PT ;  /* 0x00000084c200720c */ /* 0x000fe20003fc6070 */
[----:B------:R-:W-:Y:S01]  /*119b0*/  @!P0 HADD2 R237, -R163.H0_H0, -RZ.H0_H0 ;  /* 0xa00000ffa3ed8230 */ /* 0x000fe20000000900 */
[----:B------:R-:W-:Y:S01]  /*119c0*/  LOP3.LUT R136, R117, 0xffff, RZ, 0xc0, !PT ;  /* 0x0000ffff75887812 */ /* 0x000fe200078ec0ff */
[----:B------:R-:W1:Y:S01]  /*119d0*/  LDSM.16.MT88.4 R132, [R178+0xe800] ;  /* 0x00e80000b284783b */ /* 0x000e620000004200 */
[----:B------:R-:W-:Y:S01]  /*119e0*/  PRMT R149, R150, 0x7632, R149 ;  /* 0x0000763296957816 */ /* 0x000fe20000000095 */
[----:B------:R-:W-:Y:S01]  /*119f0*/  MUFU.EX2 R174, R174 ;  /* 0x000000ae00ae7308 */ /* 0x000fe20000000800 */
[----:B------:R-:W-:Y:S01]  /*11a00*/  @!P0 PRMT R163, R237, 0x5410, RZ ;  /* 0x00005410eda38816 */ /* 0x000fe200000000ff */
[C---:B---3--:R-:W-:Y:S01]  /*11a10*/  HMMA.16816.F32 R52, R120.reuse, R124, R52 ;  /* 0x0000007c7834723c */ /* 0x048fe20000001834 */
[----:B------:R-:W-:Y:S03]  /*11a20*/  SHF.R.U32.HI R136, RZ, 0x8, R136 ;  /* 0x00000008ff887819 */ /* 0x000fe60000011688 */
[----:B------:R-:W-:Y:S01]  /*11a30*/  STG.E.U16 [R168.64+0x2], R161 ;  /* 0x000002a1a8007986 */ /* 0x000fe2000c101508 */
[----:B----4-:R-:W-:Y:S01]  /*11a40*/  F2FP.PACK_AB R148, R201, R202 ;  /* 0x000000cac994723e */ /* 0x010fe200000000ff */
[----:B------:R-:W-:Y:S01]  /*11a50*/  @!P6 HADD2 R240, -R165.H0_H0, -RZ.H0_H0 ;  /* 0xa00000ffa5f0e230 */ /* 0x000fe20000000900 */
[----:B------:R-:W-:Y:S01]  /*11a60*/  LOP3.LUT R124, R136, 0xffff, RZ, 0xc0, !PT ;  /* 0x0000ffff887c7812 */ /* 0x000fe200078ec0ff */
[C---:B------:R-:W-:Y:S01]  /*11a70*/  HMMA.16816.F32 R56, R120.reuse, R126, R56 ;  /* 0x0000007e7838723c */ /* 0x040fe20000001838 */
[----:B------:R-:W-:Y:S01]  /*11a80*/  LOP3.LUT R125, R117, 0xff, RZ, 0xc0, !PT ;  /* 0x000000ff757d7812 */ /* 0x000fe200078ec0ff */
[----:B------:R-:W-:Y:S02]  /*11a90*/  MUFU.EX2 R172, R172 ;  /* 0x000000ac00ac7308 */ /* 0x000fe40000000800 */
[----:B------:R-:W-:Y:S02]  /*11aa0*/  @!P6 PRMT R165, R240, 0x5410, RZ ;  /* 0x00005410f0a5e816 */ /* 0x000fe400000000ff */
[----:B------:R-:W-:Y:S02]  /*11ab0*/  ISETP.GE.U32.AND P0, PT, R194, R125, PT ;  /* 0x0000007dc200720c */ /* 0x000fe40003f06070 */
[C---:B------:R-:W-:Y:S04]  /*11ac0*/  PRMT R147, R148.reuse, 0x7632, R147 ;  /* 0x0000763294937816 */ /* 0x040fe80000000093 */
[----:B------:R-:W-:Y:S01]  /*11ad0*/  PRMT R32, R148, 0x5410, R147 ;  /* 0x0000541094207816 */ /* 0x000fe20000000093 */
[C---:B-1----:R-:W-:Y:S06]  /*11ae0*/  HMMA.16816.F32 R60, R120.reuse, R128, R60 ;  /* 0x00000080783c723c */ /* 0x042fec000000183c */
[----:B------:R-:W-:Y:S01]  /*11af0*/  @!P0 HADD2 R245, -R156.H0_H0, -RZ.H0_H0 ;  /* 0xa00000ff9cf58230 */ /* 0x000fe20000000900 */
[----:B------:R-:W-:Y:S01]  /*11b00*/  SHF.R.U32.HI R128, RZ, 0x18, R117 ;  /* 0x00000018ff807819 */ /* 0x000fe20000011675 */
[C---:B------:R-:W-:Y:S04]  /*11b10*/  HMMA.16816.F32 R64, R120.reuse, R130, R64 ;  /* 0x000000827840723c */ /* 0x040fe80000001840 */
[----:B------:R-:W-:Y:S04]  /*11b20*/  @!P0 PRMT R156, R245, 0x5410, RZ ;  /* 0x00005410f59c8816 */ /* 0x000fe800000000ff */
[C---:B------:R-:W-:Y:S07]  /*11b30*/  HMMA.16816.F32 R68, R120.reuse, R132, R68 ;  /* 0x000000847844723c */ /* 0x040fee0000001844 */
[----:B------:R-:W-:Y:S01]  /*11b40*/  SHF.R.U32.HI R132, RZ, 0x10, R144 ;  /* 0x00000010ff847819 */ /* 0x000fe20000011690 */
[C---:B------:R-:W-:Y:S04]  /*11b50*/  HMMA.16816.F32 R72, R120.reuse, R134, R72 ;  /* 0x000000867848723c */ /* 0x040fe80000001848 */
[----:B------:R-:W-:Y:S01]  /*11b60*/  LOP3.LUT R132, R132, 0xff, RZ, 0xc0, !PT ;  /* 0x000000ff84847812 */ /* 0x000fe200078ec0ff */
[----:B-----5:R-:W-:Y:S05]  /*11b70*/  @!P1 HADD2 R198, -R160.H0_H0, -RZ.H0_H0 ;  /* 0xa00000ffa0c69230 */ /* 0x020fea0000000900 */
[----:B------:R1:W-:Y:S02]  /*11b80*/  @!P1 STL.S16 [R1+0x4], R198 ;  /* 0x000004c601009387 */ /* 0x0003e40000100600 */
[----:B------:R-:W-:Y:S04]  /*11b90*/  PRMT R139, R198, 0x7610, R139 ;  /* 0x00007610c68b7816 */ /* 0x000fe8000000008b */
[----:B------:R-:W-:Y:S01]  /*11ba0*/  @!P1 PRMT R160, R139, 0x5410, RZ ;  /* 0x000054108ba09816 */ /* 0x000fe200000000ff */
[----:B------:R-:W-:Y:S01]  /*11bb0*/  IMAD.WIDE.U32 R138, R138, -0x326172a9, RZ ;  /* 0xcd9e8d578a8a7825 */ /* 0x000fe200078e00ff */
[C---:B------:R-:W-:Y:S03]  /*11bc0*/  ISETP.GE.U32.AND P1, PT, R194.reuse, R137, PT ;  /* 0x00000089c200720c */ /* 0x040fe60003f26070 */
[----:B------:R-:W-:Y:S04]  /*11bd0*/  STG.E.U16 [R168.64], R160 ;  /* 0x000000a0a8007986 */ /* 0x000fe8000c101508 */
[----:B------:R-:W-:Y:S06]  /*11be0*/  STG.E.U16 [R170.64+0x10], R163 ;  /* 0x000010a3aa007986 */ /* 0x000fec000c101508 */
[----:B------:R-:W-:Y:S05]  /*11bf0*/  @!P1 HADD2 R251, -R164.H0_H0, -RZ.H0_H0 ;  /* 0xa00000ffa4fb9230 */ /* 0x000fea0000000900 */
[----:B------:R-:W-:Y:S01]  /*11c00*/  @!P1 PRMT R164, R251, 0x5410, RZ ;  /* 0x00005410fba49816 */ /* 0x000fe200000000ff */
[----:B-1----:R-:W-:Y:S01]  /*11c10*/  MUFU.EX2 R198, R26 ;  /* 0x0000001a00c67308 */ /* 0x002fe20000000800 */
[----:B--2---:R-:W-:Y:S05]  /*11c20*/  @!P2 HADD2 R167, -R162.H0_H0, -RZ.H0_H0 ;  /* 0xa00000ffa2a7a230 */ /* 0x004fea0000000900 */
[----:B------:R1:W-:Y:S01]  /*11c30*/  @!P2 STL.S16 [R1], R167 ;  /* 0x000000a70100a387 */ /* 0x0003e20000100600 */
[----:B------:R-:W-:Y:S04]  /*11c40*/  PRMT R137, R167, 0x7610, R137 ;  /* 0x00007610a7897816 */ /* 0x000fe80000000089 */
[----:B------:R-:W-:Y:S01]  /*11c50*/  @!P2 PRMT R162, R137, 0x5410, RZ ;  /* 0x0000541089a2a816 */ /* 0x000fe200000000ff */
[----:B------:R-:W-:Y:S01]  /*11c60*/  IMAD.WIDE.U32 R136, R141, -0x326172a9, RZ ;  /* 0xcd9e8d578d887825 */ /* 0x000fe200078e00ff */
[----:B------:R-:W-:Y:S02]  /*11c70*/  ISETP.GE.U32.AND P2, PT, R194, R124, PT ;  /* 0x0000007cc200720c */ /* 0x000fe40003f46070 */
[----:B------:R-:W2:Y:S01]  /*11c80*/  LDSM.16.MT88.4 R124, [R180+0xe800] ;  /* 0x00e80000b47c783b */ /* 0x000ea20000004200 */
[----:B------:R-:W-:Y:S01]  /*11c90*/  FFMA.FTZ R194, R29, c[0x0][0x23c], -R119 ;  /* 0x00008f001dc27a23 */ /* 0x000fe20000010877 */
[----:B------:R-:W-:Y:S02]  /*11ca0*/  SHF.R.U32.HI R22, RZ, 0x18, R136 ;  /* 0x00000018ff167819 */ /* 0x000fe40000011688 */
[C---:B------:R-:W-:Y:S02]  /*11cb0*/  LOP3.LUT R24, R136.reuse, 0xffff, RZ, 0xc0, !PT ;  /* 0x0000ffff88187812 */ /* 0x040fe400078ec0ff */
[----:B------:R-:W-:Y:S01]  /*11cc0*/  LOP3.LUT R21, R136, 0xff, RZ, 0xc0, !PT ;  /* 0x000000ff88157812 */ /* 0x000fe200078ec0ff */
[----:B------:R-:W-:Y:S01]  /*11cd0*/  MUFU.EX2 R194, R194 ;  /* 0x000000c200c27308 */ /* 0x000fe20000000800 */
[----:B------:R-:W-:Y:S01]  /*11ce0*/  STG.E.U16 [R170.64+0x12], R162 ;  /* 0x000012a2aa007986 */ /* 0x000fe2000c101508 */
[----:B------:R-:W-:Y:S02]  /*11cf0*/  SHF.R.U32.HI R24, RZ, 0x8, R24 ;  /* 0x00000008ff187819 */ /* 0x000fe40000011618 */
[----:B------:R-:W-:Y:S01]  /*11d00*/  @!P2 HADD2 R244, -R155.H0_H0, -RZ.H0_H0 ;  /* 0xa00000ff9bf4a230 */ /* 0x000fe20000000900 */
[----:B------:R-:W-:Y:S01]  /*11d10*/  STG.E.U16 [R168.64+0x10], R165 ;  /* 0x000010a5a8007986 */ /* 0x000fe2000c101508 */
[----:B------:R-:W-:Y:S02]  /*11d20*/  LOP3.LUT R24, R24, 0xffff, RZ, 0xc0, !PT ;  /* 0x0000ffff18187812 */ /* 0x000fe400078ec0ff */
[----:B-1----:R-:W-:Y:S01]  /*11d30*/  LOP3.LUT R167, R139, R140, R197, 0x96, !PT ;  /* 0x0000008c8ba77212 */ /* 0x002fe200078e96c5 */
[----:B------:R-:W-:Y:S01]  /*11d40*/  STG.E.U16 [R168.64+0x12], R164 ;  /* 0x000012a4a8007986 */ /* 0x000fe2000c101508 */
[CCC-:B------:R-:W-:Y:S01]  /*11d50*/  LOP3.LUT R139, R137.reuse, R138.reuse, R173.reuse, 0x96, !PT ;  /* 0x0000008a898b7212 */ /* 0x1c0fe200078e96ad */
[----:B------:R-:W1:Y:S01]  /*11d60*/  MUFU.EX2 R197, R27 ;  /* 0x0000001b00c57308 */ /* 0x000e620000000800 */
[----:B------:R-:W-:Y:S01]  /*11d70*/  LOP3.LUT R138, R137, R138, R173, 0x96, !PT ;  /* 0x0000008a898a7212 */ /* 0x000fe200078e96ad */
[----:B------:R-:W-:Y:S01]  /*11d80*/  STG.E.U16 [R170.64+0x20], R156 ;  /* 0x0000209caa007986 */ /* 0x000fe2000c101508 */
[----:B------:R-:W3:Y:S01]  /*11d90*/  LDC.U8 R173, c[0x0][0x2d8] ;  /* 0x0000b600ffad7b82 */ /* 0x000ee20000000000 */
[----:B------:R-:W-:Y:S02]  /*11da0*/  @!P2 PRMT R155, R244, 0x5410, RZ ;  /* 0x00005410f49ba816 */ /* 0x000fe400000000ff */
[----:B------:R-:W-:Y:S02]  /*11db0*/  LOP3.LUT R29, R138, 0xff, RZ, 0xc0, !PT ;  /* 0x000000ff8a1d7812 */ /* 0x000fe400078ec0ff */
[----:B------:R-:W-:Y:S01]  /*11dc0*/  LOP3.LUT R20, R139, 0xff, RZ, 0xc0, !PT ;  /* 0x000000ff8b147812 */ /* 0x000fe200078ec0ff */
[----:B------:R-:W-:Y:S01]  /*11dd0*/  STG.E.U16 [R170.64+0x22], R155 ;  /* 0x0000229baa007986 */ /* 0x000fe2000c101508 */
[----:B------:R-:W-:Y:S02]  /*11de0*/  SHF.R.U32.HI R140, RZ, 0x10, R117 ;  /* 0x00000010ff8c7819 */ /* 0x000fe40000011675 */
[----:B------:R-:W-:Y:S02]  /*11df0*/  LOP3.LUT R117, R144, 0xffff, RZ, 0xc0, !PT ;  /* 0x0000ffff90757812 */ /* 0x000fe400078ec0ff */
[----:B------:R-:W-:Y:S02]  /*11e00*/  LOP3.LUT R140, R140, 0xff, RZ, 0xc0, !PT ;  /* 0x000000ff8c8c7812 */ /* 0x000fe400078ec0ff */
[----:B------:R-:W-:Y:S04]  /*11e10*/  SHF.R.U32.HI R117, RZ, 0x8, R117 ;  /* 0x00000008ff757819 */ /* 0x000fe80000011675 */
[----:B------:R-:W-:Y:S01]  /*11e20*/  LOP3.LUT R117, R117, 0xffff, RZ, 0xc0, !PT ;  /* 0x0000ffff75757812 */ /* 0x000fe200078ec0ff */
[C---:B--2---:R-:W-:Y:S01]  /*11e30*/  HMMA.16816.F32 R76, R120.reuse, R124, R76 ;  /* 0x0000007c784c723c */ /* 0x044fe2000000184c */
[C---:B---3--:R-:W-:Y:S07]  /*11e40*/  ISETP.GE.U32.AND P1, PT, R173.reuse, R128, PT ;  /* 0x00000080ad00720c */ /* 0x048fee0003f26070 */
[C---:B------:R-:W-:Y:S01]  /*11e50*/  HMMA.16816.F32 R80, R120.reuse, R126, R80 ;  /* 0x0000007e7850723c */ /* 0x040fe20000001850 */
[----:B------:R-:W2:Y:S01]  /*11e60*/  LDSM.16.MT88.4 R128, [R179+0xe800] ;  /* 0x00e80000b380783b */ /* 0x000ea20000004200 */
[C---:B------:R-:W-:Y:S02]  /*11e70*/  ISETP.GE.U32.AND P6, PT, R173.reuse, R140, PT ;  /* 0x0000008cad00720c */ /* 0x040fe40003fc6070 */
[----:B------:R-:W-:Y:S02]  /*11e80*/  LOP3.LUT R140, R144, 0xff, RZ, 0xc0, !PT ;  /* 0x000000ff908c7812 */ /* 0x000fe400078ec0ff */
[C---:B------:R-:W-:Y:S02]  /*11e90*/  ISETP.GE.U32.AND P2, PT, R173.reuse, R117, PT ;  /* 0x00000075ad00720c */ /* 0x040fe40003f46070 */
[----:B------:R-:W-:Y:S01]  /*11ea0*/  ISETP.GE.U32.AND P0, PT, R173, R140, PT ;  /* 0x0000008cad00720c */ /* 0x000fe20003f06070 */
[----:B------:R-:W-:Y:S03]  /*11eb0*/  LDSM.16.MT88.4 R124, [R178+0x10800] ;  /* 0x01080000b27c783b */ /* 0x000fe60000004200 */
[----:B------:R-:W-:Y:S01]  /*11ec0*/  @!P1 HADD2 R243, -R157.H0_H0, -RZ.H0_H0 ;  /* 0xa00000ff9df39230 */ /* 0x000fe20000000900 */
[----:B------:R-:W-:Y:S02]  /*11ed0*/  LOP3.LUT R117, R136, 0xff, RZ, 0xc0, !PT ;  /* 0x000000ff88757812 */ /* 0x000fe400078ec0ff */
[----:B------:R-:W-:Y:S01]  /*11ee0*/  @!P6 HADD2 R247, -R158.H0_H0, -RZ.H0_H0 ;  /* 0xa00000ff9ef7e230 */ /* 0x000fe20000000900 */
[----:B------:R-:W-:Y:S02]  /*11ef0*/  SHF.R.U32.HI R144, RZ, 0x18, R144 ;  /* 0x00000018ff907819 */ /* 0x000fe40000011690 */
[----:B------:R-:W-:Y:S01]  /*11f00*/  @!P1 PRMT R157, R243, 0x5410, RZ ;  /* 0x00005410f39d9816 */ /* 0x000fe200000000ff */
[----:B------:R-:W-:Y:S01]  /*11f10*/  @!P2 HADD2 R242, -R152.H0_H0, -RZ.H0_H0 ;  /* 0xa00000ff98f2a230 */ /* 0x000fe20000000900 */
[----:B------:R-:W-:Y:S01]  /*11f20*/  ISETP.GE.U32.AND P1, PT, R173, R132, PT ;  /* 0x00000084ad00720c */ /* 0x000fe20003f26070 */
[----:B------:R-:W-:Y:S01]  /*11f30*/  @!P0 HADD2 R234, -R153.H0_H0, -RZ.H0_H0 ;  /* 0xa00000ff99ea8230 */ /* 0x000fe20000000900 */
[----:B------:R-:W3:Y:S01]  /*11f40*/  LDSM.16.MT88.4 R132, [R177+0x10800] ;  /* 0x01080000b184783b */ /* 0x000ee20000004200 */
[----:B------:R-:W-:Y:S02]  /*11f50*/  @!P6 PRMT R158, R247, 0x5410, RZ ;  /* 0x00005410f79ee816 */ /* 0x000fe400000000ff */
[----:B------:R-:W-:Y:S02]  /*11f60*/  @!P2 PRMT R152, R242, 0x5410, RZ ;  /* 0x00005410f298a816 */ /* 0x000fe400000000ff */
[----:B------:R-:W-:Y:S02]  /*11f70*/  @!P0 PRMT R153, R234, 0x5410, RZ ;  /* 0x00005410ea998816 */ /* 0x000fe400000000ff */
[C---:B------:R-:W-:Y:S01]  /*11f80*/  ISETP.GE.U32.AND P6, PT, R173.reuse, R117, PT ;  /* 0x00000075ad00720c */ /* 0x040fe20003fc6070 */
[----:B------:R-:W-:Y:S01]  /*11f90*/  STG.E.U16 [R168.64+0x20], R158 ;  /* 0x0000209ea8007986 */ /* 0x000fe2000c101508 */
[----:B------:R-:W-:Y:S02]  /*11fa0*/  LOP3.LUT R117, R136, 0xffff, RZ, 0xc0, !PT ;  /* 0x0000ffff88757812 */ /* 0x000fe400078ec0ff */
[C---:B------:R-:W-:Y:S01]  /*11fb0*/  ISETP.GE.U32.AND P0, PT, R173.reuse, R144, PT ;  /* 0x00000090ad00720c */ /* 0x040fe20003f06070 */
[----:B------:R-:W-:Y:S01]  /*11fc0*/  STG.E.U16 [R168.64+0x22], R157 ;  /* 0x0000229da8007986 */ /* 0x000fe2000c101508 */
[----:B------:R-:W-:Y:S01]  /*11fd0*/  ISETP.GE.U32.AND P2, PT, R173, R20, PT ;  /* 0x00000014ad00720c */ /* 0x000fe20003f46070 */
[----:B------:R-:W-:Y:S01]  /*11fe0*/  @!P1 HADD2 R236, -R151.H0_H0, -RZ.H0_H0 ;  /* 0xa00000ff97ec9230 */ /* 0x000fe20000000900 */
[----:B-1----:R-:W-:Y:S01]  /*11ff0*/  F2FP.PACK_AB R144, R197, R198 ;  /* 0x000000c6c590723e */ /* 0x002fe200000000ff */
[----:B------:R-:W-:Y:S01]  /*12000*/  STG.E.U16 [R170.64+0x30], R153 ;  /* 0x00003099aa007986 */ /* 0x000fe2000c101508 */
[----:B------:R-:W-:Y:S01]  /*12010*/  LOP3.LUT R20, R139, 0xffff, RZ, 0xc0, !PT ;  /* 0x0000ffff8b147812 */ /* 0x000fe200078ec0ff */
[C---:B--2---:R-:W-:Y:S02]  /*12020*/  HMMA.16816.F32 R84, R120.reuse, R128, R84 ;  /* 0x000000807854723c */ /* 0x044fe40000001854 */
[----:B------:R-:W-:Y:S01]  /*12030*/  STG.E.U16 [R170.64+0x32], R152 ;  /* 0x00003298aa007986 */ /* 0x000fe2000c101508 */
[----:B------:R-:W-:Y:S02]  /*12040*/  @!P1 PRMT R151, R236, 0x5410, RZ ;  /* 0x00005410ec979816 */ /* 0x000fe400000000ff */
[----:B------:R-:W-:Y:S01]  /*12050*/  PRMT R143, R144, 0x7632, R143 ;  /* 0x00007632908f7816 */ /* 0x000fe2000000008f */
[----:B------:R-:W-:Y:S01]  /*12060*/  @!P0 HADD2 R241, -R154.H0_H0, -RZ.H0_H0 ;  /* 0xa00000ff9af18230 */ /* 0x000fe20000000900 */
[----:B------:R-:W-:Y:S01]  /*12070*/  SHF.R.U32.HI R117, RZ, 0x8, R117 ;  /* 0x00000008ff757819 */ /* 0x000fe20000011675 */
[----:B------:R-:W-:Y:S01]  /*12080*/  STG.E.U16 [R168.64+0x30], R151 ;  /* 0x00003097a8007986 */ /* 0x000fe2000c101508 */
[C---:B------:R-:W-:Y:S03]  /*12090*/  HMMA.16816.F32 R88, R120.reuse, R130, R88 ;  /* 0x000000827858723c */ /* 0x040fe60000001858 */
[----:B------:R-:W-:Y:S01]  /*120a0*/  @!P2 HADD2 R249, -R150.H0_H0, -RZ.H0_H0 ;  /* 0xa00000ff96f9a230 */ /* 0x000fe20000000900 */
[----:B------:R-:W-:Y:S01]  /*120b0*/  LDSM.16.MT88.4 R128, [R179+0x10800] ;  /* 0x01080000b380783b */ /* 0x000fe20000004200 */
[----:B------:R-:W-:Y:S02]  /*120c0*/  @!P0 PRMT R154, R241, 0x5410, RZ ;  /* 0x00005410f19a8816 */ /* 0x000fe400000000ff */
[----:B------:R-:W-:Y:S01]  /*120d0*/  PRMT R141, R21, 0x5410, R117 ;  /* 0x00005410158d7816 */ /* 0x000fe20000000075 */
[--C-:B------:R-:W-:Y:S01]  /*120e0*/  FFMA.FTZ R117, R25, c[0x0][0x23c], -R119.reuse ;  /* 0x00008f0019757a23 */ /* 0x100fe20000010877 */
[----:B------:R-:W-:Y:S03]  /*120f0*/  SHF.R.U32.HI R21, RZ, 0x10, R136 ;  /* 0x00000010ff157819 */ /* 0x000fe60000011688 */
[----:B------:R-:W-:Y:S01]  /*12100*/  FFMA.FTZ R119, R33, c[0x0][0x23c], -R119 ;  /* 0x00008f0021777a23 */ /* 0x000fe20000010877 */
[----:B------:R-:W-:Y:S01]  /*12110*/  STG.E.U16 [R168.64+0x32], R154 ;  /* 0x0000329aa8007986 */ /* 0x000fe2000c101508 */
[----:B------:R-:W-:Y:S01]  /*12120*/  LOP3.LUT R21, R21, 0xff, RZ, 0xc0, !PT ;  /* 0x000000ff15157812 */ /* 0x000fe200078ec0ff */
[C---:B---3--:R-:W-:Y:S01]  /*12130*/  HMMA.16816.F32 R92, R120.reuse, R132, R92 ;  /* 0x00000084785c723c */ /* 0x048fe2000000185c */
[----:B------:R-:W-:Y:S01]  /*12140*/  SHF.R.U32.HI R20, RZ, 0x8, R20 ;  /* 0x00000008ff147819 */ /* 0x000fe20000011614 */
[----:B------:R-:W2:Y:S01]  /*12150*/  LDL.LU R132, [R1+0x14] ;  /* 0x0000140001847983 */ /* 0x000ea20000300800 */
[----:B------:R-:W-:Y:S01]  /*12160*/  PRMT R140, R21, 0x5410, R22 ;  /* 0x00005410158c7816 */ /* 0x000fe20000000016 */
[----:B------:R1:W3:Y:S01]  /*12170*/  MUFU.EX2 R199, R117 ;  /* 0x0000007500c77308 */ /* 0x0002e20000000800 */
[----:B------:R-:W-:Y:S02]  /*12180*/  LOP3.LUT R20, R20, 0xffff, RZ, 0xc0, !PT ;  /* 0x0000ffff14147812 */ /* 0x000fe400078ec0ff */
[----:B------:R-:W-:Y:S01]  /*12190*/  FFMA.FTZ R133, R35, c[0x0][0x23c], -R166 ;  /* 0x00008f0023857a23 */ /* 0x000fe200000108a6 */
[C---:B------:R-:W-:Y:S01]  /*121a0*/  HMMA.16816.F32 R96, R120.reuse, R134, R96 ;  /* 0x000000867860723c */ /* 0x040fe20000001860 */
[----:B------:R-:W4:Y:S01]  /*121b0*/  LDL.LU R135, [R1+0x10] ;  /* 0x0000100001877983 */ /* 0x000f220000300800 */
[----:B------:R-:W-:Y:S02]  /*121c0*/  ISETP.GE.U32.AND P1, PT, R173, R20, PT ;  /* 0x00000014ad00720c */ /* 0x000fe40003f26070 */
[--C-:B------:R-:W-:Y:S01]  /*121d0*/  SHF.R.U32.HI R20, RZ, 0x18, R139.reuse ;  /* 0x00000018ff147819 */ /* 0x100fe2000001168b */
[----:B------:R-:W-:Y:S01]  /*121e0*/  IMAD.WIDE.U32 R166, R167, -0x2daee0ad, RZ ;  /* 0xd2511f53a7a67825 */ /* 0x000fe200078e00ff */
[----:B------:R-:W-:Y:S02]  /*121f0*/  SHF.R.U32.HI R139, RZ, 0x10, R139 ;  /* 0x00000010ff8b7819 */ /* 0x000fe4000001168b */
[C---:B------:R-:W-:Y:S01]  /*12200*/  HMMA.16816.F32 R100, R120.reuse, R124, R100 ;  /* 0x0000007c7864723c */ /* 0x040fe20000001864 */
[----:B------:R-:W-:Y:S02]  /*12210*/  ISETP.GE.U32.AND P0, PT, R173, R20, PT ;  /* 0x00000014ad00720c */ /* 0x000fe40003f06070 */
[----:B------:R-:W5:Y:S01]  /*12220*/  LDSM.16.MT88.4 R20, [R180+0x10800] ;  /* 0x01080000b414783b */ /* 0x000f620000004200 */
[----:B------:R-:W-:Y:S02]  /*12230*/  LOP3.LUT R25, R139, 0xff, RZ, 0xc0, !PT ;  /* 0x000000ff8b197812 */ /* 0x000fe400078ec0ff */
[----:B------:R-:W-:Y:S01]  /*12240*/  PRMT R139, R173, 0x7054, R173 ;  /* 0x00007054ad8b7816 */ /* 0x000fe200000000ad */
[----:B------:R-:W-:Y:S01]  /*12250*/  @!P1 HADD2 R248, -R149.H0_H0, -RZ.H0_H0 ;  /* 0xa00000ff95f89230 */ /* 0x000fe20000000900 */
[C---:B------:R-:W-:Y:S03]  /*12260*/  HMMA.16816.F32 R104, R120.reuse, R126, R104 ;  /* 0x0000007e7868723c */ /* 0x040fe60000001868 */
[----:B------:R-:W-:Y:S01]  /*12270*/  LDSM.16.MT88.4 R124, [R177+0xf000] ;  /* 0x00f00000b17c783b */ /* 0x000fe20000004200 */
[----:B-1----:R-:W-:Y:S02]  /*12280*/  PRMT R117, R150, 0x5410, R149 ;  /* 0x0000541096757816 */ /* 0x002fe40000000095 */
[----:B------:R-:W-:Y:S01]  /*12290*/  @!P2 PRMT R150, R249, 0x5410, RZ ;  /* 0x00005410f996a816 */ /* 0x000fe200000000ff */
[----:B------:R-:W-:Y:S01]  /*122a0*/  @!P0 HADD2 R246, -R147.H0_H0, -RZ.H0_H0 ;  /* 0xa00000ff93f68230 */ /* 0x000fe20000000900 */
[----:B------:R-:W-:Y:S03]  /*122b0*/  ISETP.GE.U32.AND P2, PT, R173, R25, PT ;  /* 0x00000019ad00720c */ /* 0x000fe60003f46070 */
[----:B------:R-:W-:Y:S01]  /*122c0*/  STG.E.U16 [R170.64+0x40], R150 ;  /* 0x00004096aa007986 */ /* 0x000fe2000c101508 */
[--C-:B------:R-:W-:Y:S02]  /*122d0*/  SHF.R.U32.HI R25, RZ, 0x10, R136.reuse ;  /* 0x00000010ff197819 */ /* 0x100fe40000011688 */
[----:B------:R-:W-:Y:S02]  /*122e0*/  @!P1 PRMT R149, R248, 0x5410, RZ ;  /* 0x00005410f8959816 */ /* 0x000fe400000000ff */
[----:B------:R-:W-:Y:S02]  /*122f0*/  LOP3.LUT R25, R25, 0xff, RZ, 0xc0, !PT ;  /* 0x000000ff19197812 */ /* 0x000fe400078ec0ff */
[C---:B------:R-:W-:Y:S01]  /*12300*/  ISETP.GE.U32.AND P1, PT, R173.reuse, R24, PT ;  /* 0x00000018ad00720c */ /* 0x040fe20003f26070 */
[----:B------:R-:W-:Y:S01]  /*12310*/  STG.E.U16 [R170.64+0x42], R149 ;  /* 0x00004295aa007986 */ /* 0x000fe2000c101508 */
[----:B------:R-:W-:Y:S01]  /*12320*/  LOP3.LUT R24, R138, 0xffff, RZ, 0xc0, !PT ;  /* 0x0000ffff8a187812 */ /* 0x000fe200078ec0ff */
[----:B------:R-:W-:Y:S01]  /*12330*/  @!P2 HADD2 R250, -R148.H0_H0, -RZ.H0_H0 ;  /* 0xa00000ff94faa230 */ /* 0x000fe20000000900 */
[----:B------:R-:W-:Y:S02]  /*12340*/  SHF.R.U32.HI R136, RZ, 0x18, R136 ;  /* 0x00000018ff887819 */ /* 0x000fe40000011688 */
[----:B------:R-:W-:Y:S02]  /*12350*/  SHF.R.U32.HI R28, RZ, 0x8, R24 ;  /* 0x00000008ff1c7819 */ /* 0x000fe40000011618 */
[----:B------:R-:W-:Y:S02]  /*12360*/  @!P2 PRMT R148, R250, 0x5410, RZ ;  /* 0x00005410fa94a816 */ /* 0x000fe400000000ff */
[----:B------:R-:W-:Y:S02]  /*12370*/  ISETP.GE.U32.AND P2, PT, R173, R25, PT ;  /* 0x00000019ad00720c */ /* 0x000fe40003f46070 */
[----:B------:R-:W1:Y:S01]  /*12380*/  LDSM.16.MT88.4 R24, [R177+0xd000] ;  /* 0x00d00000b118783b */ /* 0x000e620000004200 */
[----:B------:R-:W-:Y:S01]  /*12390*/  PRMT R33, R29, 0x5410, R28 ;  /* 0x000054101d217816 */ /* 0x000fe2000000001c */
[----:B------:R-:W1:Y:S01]  /*123a0*/  MUFU.EX2 R173, R119 ;  /* 0x0000007700ad7308 */ /* 0x000e620000000800 */
[----:B------:R-:W-:Y:S01]  /*123b0*/  @!P0 PRMT R147, R246, 0x5410, RZ ;  /* 0x00005410f6938816 */ /* 0x000fe200000000ff */
[C---:B-----5:R-:W-:Y:S01]  /*123c0*/  HMMA.16816.F32 R12, R120.reuse, R20, R12 ;  /* 0x00000014780c723c */ /* 0x060fe2000000180c */
[----:B---3--:R-:W-:Y:S03]  /*123d0*/  F2FP.PACK_AB R145, R199, R200 ;  /* 0x000000c8c791723e */ /* 0x008fe600000000ff */
[----:B------:R-:W3:Y:S01]  /*123e0*/  LDSM.16.MT88.4 R28, [R178+0xd000] ;  /* 0x00d00000b21c783b */ /* 0x000ee20000004200 */
[----:B------:R-:W-:Y:S02]  /*123f0*/  PRMT R146, R145, 0x7632, R146 ;  /* 0x0000763291927816 */ /* 0x000fe40000000092 */
[----:B------:R-:W-:Y:S01]  /*12400*/  @!P2 HADD2 R233, -R144.H0_H0, -RZ.H0_H0 ;  /* 0xa00000ff90e9a230 */ /* 0x000fe20000000900 */
[--C-:B------:R-:W-:Y:S01]  /*12410*/  SHF.R.U32.HI R20, RZ, 0x10, R138.reuse ;  /* 0x00000010ff147819 */ /* 0x100fe2000001168a */
[C---:B------:R-:W-:Y:S03]  /*12420*/  HMMA.16816.F32 R16, R120.reuse, R22, R16 ;  /* 0x000000167810723c */ /* 0x040fe60000001810 */
[----:B------:R-:W-:Y:S01]  /*12430*/  SHF.R.U32.HI R138, RZ, 0x18, R138 ;  /* 0x00000018ff8a7819 */ /* 0x000fe2000001168a */
[----:B------:R-:W-:Y:S01]  /*12440*/  STG.E.U16 [R168.64+0x40], R148 ;  /* 0x00004094a8007986 */ /* 0x000fe2000c101508 */
[----:B------:R-:W-:Y:S01]  /*12450*/  LOP3.LUT R20, R20, 0xff, RZ, 0xc0, !PT ;  /* 0x000000ff14147812 */ /* 0x000fe200078ec0ff */
[----:B------:R-:W-:Y:S02]  /*12460*/  @!P6 HADD2 R239, -R145.H0_H0, -RZ.H0_H0 ;  /* 0xa00000ff91efe230 */ /* 0x000fe40000000900 */
[----:B------:R-:W-:Y:S01]  /*12470*/  STG.E.U16 [R168.64+0x42], R147 ;  /* 0x00004293a8007986 */ /* 0x000fe2000c101508 */
[C---:B------:R-:W-:Y:S03]  /*12480*/  HMMA.16816.F32 R108, R120.reuse, R128, R108 ;  /* 0x00000080786c723c */ /* 0x040fe6000000186c */
[----:B------:R-:W-:Y:S01]  /*12490*/  PRMT R21, R20, 0x5410, R138 ;  /* 0x0000541014157816 */ /* 0x000fe2000000008a */
[--C-:B------:R-:W-:Y:S01]  /*124a0*/  HSET2.LE.AND R22, R141, R139.reuse, PT ;  /* 0x0000008b8d167233 */ /* 0x100fe20003803000 */
[----:B-1----:R-:W-:Y:S03]  /*124b0*/  F2FP.PACK_AB R118, R173, R174 ;  /* 0x000000aead76723e */ /* 0x002fe600000000ff */
[--C-:B------:R-:W-:Y:S01]  /*124c0*/  HSET2.LE.AND R21, R21, R139.reuse, PT ;  /* 0x0000008b15157233 */ /* 0x100fe20003803000 */
[----:B------:R-:W-:Y:S03]  /*124d0*/  HMMA.16816.F32 R112, R120, R130, R112 ;  /* 0x000000827870723c */ /* 0x000fe60000001870 */
[--C-:B------:R-:W-:Y:S01]  /*124e0*/  HSET2.LE.AND R20, R33, R139.reuse, PT ;  /* 0x0000008b21147233 */ /* 0x100fe20003803000 */
[----:B------:R-:W-:Y:S01]  /*124f0*/  LDSM.16.MT88.4 R120, [R179+0xd000] ;  /* 0x00d00000b378783b */ /* 0x000fe20000004200 */
[--C-:B------:R-:W-:Y:S01]  /*12500*/  HSET2.LE.AND R23, R140, R139.reuse, PT ;  /* 0x0000008b8c177233 */ /* 0x100fe20003803000 */
[----:B------:R-:W-:Y:S01]  /*12510*/  LOP3.LUT R21, R21, R32, RZ, 0xc0, !PT ;  /* 0x0000002015157212 */ /* 0x000fe200078ec0ff */
[----:B------:R-:W-:Y:S01]  /*12520*/  @!P1 HADD2 R238, -R146.H0_H0, -RZ.H0_H0 ;  /* 0xa00000ff92ee9230 */ /* 0x000fe20000000900 */
[----:B------:R-:W-:Y:S04]  /*12530*/  LOP3.LUT R20, R20, R117, RZ, 0xc0, !PT ;  /* 0x0000007514147212 */ /* 0x000fe800078ec0ff */
[----:B------:R-:W-:Y:S01]  /*12540*/  F2FP.PACK_AB R140, R175, R192 ;  /* 0x000000c0af8c723e */ /* 0x000fe200000000ff */
[----:B------:R-:W1:Y:S03]  /*12550*/  LDSM.16.MT88.4 R32, [R180+0xd000] ;  /* 0x00d00000b420783b */ /* 0x000e660000004200 */
[----:B------:R-:W-:Y:S05]  /*12560*/  PRMT R119, R140, 0x7632, R119 ;  /* 0x000076328c777816 */ /* 0x000fea0000000077 */
[----:B------:R-:W-:Y:S01]  /*12570*/  LDSM.16.MT88.4 R128, [R180+0xd800] ;  /* 0x00d80000b480783b */ /* 0x000fe20000004200 */
[----:B--2---:R-:W-:Y:S01]  /*12580*/  FFMA.FTZ R132, R0, R132, R209 ;  /* 0x0000008400847223 */ /* 0x004fe200000100d1 */
[----:B------:R-:W-:Y:S02]  /*12590*/  PRMT R0, R145, 0x5410, R146 ;  /* 0x0000541091007816 */ /* 0x000fe40000000092 */
[----:B------:R-:W-:Y:S02]  /*125a0*/  @!P6 PRMT R145, R239, 0x5410, RZ ;  /* 0x00005410ef91e816 */ /* 0x000fe400000000ff */
[----:B------:R-:W-:Y:S02]  /*125b0*/  LOP3.LUT R22, R22, R0, RZ, 0xc0, !PT ;  /* 0x0000000016167212 */ /* 0x000fe400078ec0ff */
[----:B------:R-:W-:Y:S01]  /*125c0*/  PRMT R0, R144, 0x5410, R143 ;  /* 0x0000541090007816 */ /* 0x000fe2000000008f */
[----:B------:R-:W-:Y:S01]  /*125d0*/  STG.E.U16 [R170.64+0x50], R145 ;  /* 0x00005091aa007986 */ /* 0x000fe2000c101508 */
[----:B----4-:R-:W-:Y:S01]  /*125e0*/  FFMA.FTZ R2, R2, R135, R210 ;  /* 0x0000008702027223 */ /* 0x010fe200000100d2 */
[----:B------:R-:W-:Y:S01]  /*125f0*/  @!P2 PRMT R144, R233, 0x5410, RZ ;  /* 0x00005410e990a816 */ /* 0x000fe200000000ff */
[----:B------:R-:W2:Y:S01]  /*12600*/  LDC.U8 R210, c[0x0][0x2d8] ;  /* 0x0000b600ffd27b82 */ /* 0x000ea20000000000 */
[----:B------:R-:W-:Y:S01]  /*12610*/  LOP3.LUT R23, R23, R0, RZ, 0xc0, !PT ;  /* 0x0000000017177212 */ /* 0x000fe200078ec0ff */
[----:B------:R-:W-:Y:S01]  /*12620*/  FADD.FTZ R0, R216, R2 ;  /* 0x00000002d8007221 */ /* 0x000fe20000010000 */
[----:B------:R-:W-:Y:S02]  /*12630*/  @!P1 PRMT R146, R238, 0x5410, RZ ;  /* 0x00005410ee929816 */ /* 0x000fe400000000ff */
[--C-:B------:R-:W-:Y:S03]  /*12640*/  LOP3.LUT R2, R167, R142, R195.reuse, 0x96, !PT ;  /* 0x0000008ea7027212 */ /* 0x100fe600078e96c3 */
[C---:B------:R-:W-:Y:S01]  /*12650*/  HMMA.16816.F32 R4, R20.reuse, R24, R4 ;  /* 0x000000181404723c */ /* 0x040fe20000001804 */
[----:B------:R-:W-:Y:S01]  /*12660*/  STG.E.U16 [R170.64+0x52], R146 ;  /* 0x00005292aa007986 */ /* 0x000fe2000c101508 */
[----:B------:R-:W-:Y:S03]  /*12670*/  SHF.R.U32.HI R117, RZ, 0x18, R2 ;  /* 0x00000018ff757819 */ /* 0x000fe60000011602 */
[----:B------:R-:W-:Y:S03]  /*12680*/  STG.E.U16 [R168.64+0x50], R144 ;  /* 0x00005090a8007986 */ /* 0x000fe6000c101508 */
[C---:B------:R-:W-:Y:S01]  /*12690*/  HMMA.16816.F32 R8, R20.reuse, R26, R8 ;  /* 0x0000001a1408723c */ /* 0x040fe20000001808 */
[----:B------:R-:W4:Y:S07]  /*126a0*/  LDSM.16.MT88.4 R24, [R178+0xf000] ;  /* 0x00f00000b218783b */ /* 0x000f2e0000004200 */
[C---:B---3--:R-:W-:Y:S01]  /*126b0*/  HMMA.16816.F32 R36, R20.reuse, R28, R36 ;  /* 0x0000001c1424723c */ /* 0x048fe20000001824 */
[C---:B--2---:R-:W-:Y:S02]  /*126c0*/  ISETP.GE.U32.AND P0, PT, R210.reuse, R136, PT ;  /* 0x00000088d200720c */ /* 0x044fe40003f06070 */
[----:B------:R-:W-:Y:S02]  /*126d0*/  ISETP.GE.U32.AND P2, PT, R210, R117, PT ;  /* 0x00000075d200720c */ /* 0x000fe40003f46070 */
[----:B------:R-:W-:Y:S03]  /*126e0*/  SHF.R.U32.HI R117, RZ, 0x10, R166 ;  /* 0x00000010ff757819 */ /* 0x000fe600000116a6 */
[C---:B------:R-:W-:Y:S01]  /*126f0*/  HMMA.16816.F32 R40, R20.reuse, R30, R40 ;  /* 0x0000001e1428723c */ /* 0x040fe20000001828 */
[----:B------:R-:W2:Y:S05]  /*12700*/  LDSM.16.MT88.4 R28, [R180+0xf000] ;  /* 0x00f00000b41c783b */ /* 0x000eaa0000004200 */
[----:B------:R-:W-:Y:S02]  /*12710*/  @!P0 HADD2 R232, -R143.H0_H0, -RZ.H0_H0 ;  /* 0xa00000ff8fe88230 */ /* 0x000fe40000000900 */
[C---:B-1----:R-:W-:Y:S01]  /*12720*/  HMMA.16816.F32 R44, R20.reuse, R32, R44 ;  /* 0x00000020142c723c */ /* 0x042fe2000000182c */
[----:B------:R-:W-:Y:S03]  /*12730*/  @!P2 HADD2 R229, -R119.H0_H0, -RZ.H0_H0 ;  /* 0xa00000ff77e5a230 */ /* 0x000fe60000000900 */
[----:B------:R-:W-:Y:S04]  /*12740*/  @!P0 PRMT R143, R232, 0x5410, RZ ;  /* 0x00005410e88f8816 */ /* 0x000fe800000000ff */
[C---:B------:R-:W-:Y:S01]  /*12750*/  HMMA.16816.F32 R48, R20.reuse, R34, R48 ;  /* 0x000000221430723c */ /* 0x040fe20000001830 */
[----:B------:R-:W1:Y:S07]  /*12760*/  LDSM.16.MT88.4 R32, [R179+0xf000] ;  /* 0x00f00000b320783b */ /* 0x000e6e0000004200 */
[C---:B------:R-:W-:Y:S01]  /*12770*/  HMMA.16816.F32 R52, R20.reuse, R120, R52 ;  /* 0x000000781434723c */ /* 0x040fe20000001834 */
[----:B------:R-:W-:Y:S06]  /*12780*/  STG.E.U16 [R168.64+0x52], R143 ;  /* 0x0000528fa8007986 */ /* 0x000fec000c101508 */
[----:B------:R-:W-:Y:S01]  /*12790*/  LOP3.LUT R121, R166, 0xff, RZ, 0xc0, !PT ;  /* 0x000000ffa6797812 */ /* 0x000fe200078ec0ff */
[C---:B------:R-:W-:Y:S07]  /*127a0*/  HMMA.16816.F32 R56, R20.reuse, R122, R56 ;  /* 0x0000007a1438723c */ /* 0x040fee0000001838 */
[----:B------:R-:W-:Y:S01]  /*127b0*/  FADD.FTZ R123, R215, R132 ;  /* 0x00000084d77b7221 */ /* 0x000fe20000010000 */
[C---:B------:R-:W-:Y:S01]  /*127c0*/  HMMA.16816.F32 R60, R20.reuse, R124, R60 ;  /* 0x0000007c143c723c */ /* 0x040fe2000000183c */
[----:B------:R-:W-:Y:S03]  /*127d0*/  FADD.FTZ R122, R217, R0 ;  /* 0x00000000d97a7221 */ /* 0x000fe60000010000 */
[----:B------:R-:W-:Y:S04]  /*127e0*/  LOP3.LUT R0, R2, 0xff, RZ, 0xc0, !PT ;  /* 0x000000ff02007812 */ /* 0x000fe800078ec0ff */
[C---:B------:R-:W-:Y:S01]  /*127f0*/  HMMA.16816.F32 R64, R20.reuse, R126, R64 ;  /* 0x0000007e1440723c */ /* 0x040fe20000001840 */
[----:B------:R-:W-:Y:S01]  /*12800*/  LDSM.16.MT88.4 R124, [R177+0xd800] ;  /* 0x00d80000b17c783b */ /* 0x000fe20000004200 */
[----:B------:R-:W-:Y:S02]  /*12810*/  ISETP.GE.U32.AND P6, PT, R210, R0, PT ;  /* 0x00000000d200720c */ /* 0x000fe40003fc6070 */
[----:B------:R-:W-:Y:S04]  /*12820*/  LOP3.LUT R0, R2, 0xffff, RZ, 0xc0, !PT ;  /* 0x0000ffff02007812 */ /* 0x000fe800078ec0ff */
[C---:B----4-:R-:W-:Y:S01]  /*12830*/  HMMA.16816.F32 R68, R20.reuse, R24, R68 ;  /* 0x000000181444723c */ /* 0x050fe20000001844 */
[----:B------:R-:W-:Y:S04]  /*12840*/  SHF.R.U32.HI R0, RZ, 0x8, R0 ;  /* 0x00000008ff007819 */ /* 0x000fe80000011600 */
[----:B------:R-:W-:Y:S03]  /*12850*/  LOP3.LUT R0, R0, 0xffff, RZ, 0xc0, !PT ;  /* 0x0000ffff00007812 */ /* 0x000fe600078ec0ff */
[C---:B------:R-:W-:Y:S01]  /*12860*/  HMMA.16816.F32 R72, R20.reuse, R26, R72 ;  /* 0x0000001a1448723c */ /* 0x040fe20000001848 */
[----:B------:R-:W3:Y:S01]  /*12870*/  LDSM.16.MT88.4 R24, [R177+0x11000] ;  /* 0x01100000b118783b */ /* 0x000ee20000004200 */
[----:B------:R-:W-:Y:S02]  /*12880*/  ISETP.GE.U32.AND P1, PT, R210, R0, PT ;  /* 0x00000000d200720c */ /* 0x000fe40003f26070 */
[----:B------:R-:W-:Y:S02]  /*12890*/  LOP3.LUT R0, R167, R142, R195, 0x96, !PT ;  /* 0x0000008ea7007212 */ /* 0x000fe400078e96c3 */
[----:B------:R-:W-:Y:S02]  /*128a0*/  F2FP.PACK_AB R142, R194, R193 ;  /* 0x000000c1c28e723e */ /* 0x000fe400000000ff */
[C---:B--2---:R-:W-:Y:S04]  /*128b0*/  HMMA.16816.F32 R76, R20.reuse, R28, R76 ;  /* 0x0000001c144c723c */ /* 0x044fe8000000184c */
[----:B------:R-:W-:Y:S01]  /*128c0*/  @!P6 HADD2 R231, -R142.H0_H0, -RZ.H0_H0 ;  /* 0xa00000ff8ee7e230 */ /* 0x000fe20000000900 */
[----:B------:R-:W-:Y:S03]  /*128d0*/  PRMT R141, R142, 0x7632, R141 ;  /* 0x000076328e8d7816 */ /* 0x000fe6000000008d */
[C---:B------:R-:W-:Y:S01]  /*128e0*/  HMMA.16816.F32 R80, R20.reuse, R30, R80 ;  /* 0x0000001e1450723c */ /* 0x040fe20000001850 */
[----:B------:R-:W2:Y:S03]  /*128f0*/  LDSM.16.MT88.4 R28, [R178+0x11000] ;  /* 0x01100000b21c783b */ /* 0x000ea60000004200 */
[----:B------:R-:W-:Y:S04]  /*12900*/  @!P1 HADD2 R230, -R141.H0_H0, -RZ.H0_H0 ;  /* 0xa00000ff8de69230 */ /* 0x000fe80000000900 */
[C---:B-1----:R-:W-:Y:S07]  /*12910*/  HMMA.16816.F32 R84, R20.reuse, R32, R84 ;  /* 0x000000201454723c */ /* 0x042fee0000001854 */
[C---:B------:R-:W-:Y:S01]  /*12920*/  LOP3.LUT R32, R166.reuse, 0xffff, RZ, 0xc0, !PT ;  /* 0x0000ffffa6207812 */ /* 0x040fe200078ec0ff */
[C---:B------:R-:W-:Y:S01]  /*12930*/  HMMA.16816.F32 R88, R20.reuse, R34, R88 ;  /* 0x000000221458723c */ /* 0x040fe20000001858 */
[----:B------:R-:W-:Y:S03]  /*12940*/  LOP3.LUT R33, R166, 0xff, RZ, 0xc0, !PT ;  /* 0x000000ffa6217812 */ /* 0x000fe600078ec0ff */
[----:B------:R-:W-:Y:S02]  /*12950*/  SHF.R.U32.HI R120, RZ, 0x8, R32 ;  /* 0x00000008ff787819 */ /* 0x000fe40000011620 */
[----:B------:R-:W-:Y:S01]  /*12960*/  LOP3.LUT R32, R117, 0xff, RZ, 0xc0, !PT ;  /* 0x000000ff75207812 */ /* 0x000fe200078ec0ff */
[----:B------:R-:W-:Y:S01]  /*12970*/  FADD.FTZ R117, R218, R123 ;  /* 0x0000007bda757221 */ /* 0x000fe20000010000 */
[----:B------:R-:W-:Y:S01]  /*12980*/  ISETP.GE.U32.AND P0, PT, R210, R33, PT ;  /* 0x00000021d200720c */ /* 0x000fe20003f06070 */
[C---:B---3--:R-:W-:Y:S03]  /*12990*/  HMMA.16816.F32 R92, R20.reuse, R24, R92 ;  /* 0x00000018145c723c */ /* 0x048fe6000000185c */
[----:B------:R-:W-:Y:S01]  /*129a0*/  SHF.R.U32.HI R33, RZ, 0x18, R166 ;  /* 0x00000018ff217819 */ /* 0x000fe200000116a6 */
[----:B------:R-:W-:Y:S01]  /*129b0*/  FADD.FTZ R117, R219, R117 ;  /* 0x00000075db757221 */ /* 0x000fe20000010000 */
[----:B------:R-:W-:Y:S01]  /*129c0*/  PRMT R132, R121, 0x5410, R120 ;  /* 0x0000541079847816 */ /* 0x000fe20000000078 */
[----:B------:R-:W-:Y:S01]  /*129d0*/  FADD.FTZ R121, R220, R122 ;  /* 0x0000007adc797221 */ /* 0x000fe20000010000 */
[----:B------:R-:W-:Y:S01]  /*129e0*/  PRMT R123, R32, 0x5410, R33 ;  /* 0x00005410207b7816 */ /* 0x000fe20000000021 */
[C---:B------:R-:W-:Y:S01]  /*129f0*/  HMMA.16816.F32 R96, R20.reuse, R26, R96 ;  /* 0x0000001a1460723c */ /* 0x040fe20000001860 */
[----:B------:R-:W1:Y:S03]  /*12a00*/  LDSM.16.MT88.4 R32, [R180+0x11000] ;  /* 0x01100000b420783b */ /* 0x000e660000004200 */
[----:B------:R-:W-:Y:S01]  /*12a10*/  SHF.R.U32.HI R24, RZ, 0x10, R2 ;  /* 0x00000010ff187819 */ /* 0x000fe20000011602 */
[----:B------:R-:W-:Y:S01]  /*12a20*/  FADD.FTZ R122, R205, R117 ;  /* 0x00000075cd7a7221 */ /* 0x000fe20000010000 */
[----:B------:R-:W-:Y:S01]  /*12a30*/  PRMT R120, R142, 0x5410, R141 ;  /* 0x000054108e787816 */ /* 0x000fe2000000008d */
[----:B------:R-:W-:Y:S01]  /*12a40*/  FADD.FTZ R121, R206, R121 ;  /* 0x00000079ce797221 */ /* 0x000fe20000010000 */
[C---:B--2---:R-:W-:Y:S01]  /*12a50*/  HMMA.16816.F32 R100, R20.reuse, R28, R100 ;  /* 0x0000001c1464723c */ /* 0x044fe20000001864 */
[----:B------:R-:W-:Y:S03]  /*12a60*/  LOP3.LUT R24, R24, 0xff, RZ, 0xc0, !PT ;  /* 0x000000ff18187812 */ /* 0x000fe600078ec0ff */
[----:B------:R-:W-:Y:S01]  /*12a70*/  @!P6 PRMT R142, R231, 0x5410, RZ ;  /* 0x00005410e78ee816 */ /* 0x000fe200000000ff */
[----:B------:R-:W-:Y:S01]  /*12a80*/  FADD.FTZ R195, R207, R121 ;  /* 0x00000079cfc37221 */ /* 0x000fe20000010000 */
[----:B------:R-:W-:Y:S01]  /*12a90*/  ISETP.GE.U32.AND P6, PT, R210, R24, PT ;  /* 0x00000018d200720c */ /* 0x000fe20003fc6070 */
[----:B------:R-:W-:Y:S01]  /*12aa0*/  FADD.FTZ R159, R208, R122 ;  /* 0x0000007ad09f7221 */ /* 0x000fe20000010000 */
[C---:B------:R-:W-:Y:S01]  /*12ab0*/  HMMA.16816.F32 R104, R20.reuse, R30, R104 ;  /* 0x0000001e1468723c */ /* 0x040fe20000001868 */
[----:B------:R-:W2:Y:S03]  /*12ac0*/  LDSM.16.MT88.4 R24, [R179+0x11000] ;  /* 0x01100000b318783b */ /* 0x000ea60000004200 */
[----:B------:R-:W-:Y:S01]  /*12ad0*/  LOP3.LUT R2, R166, 0xffff, RZ, 0xc0, !PT ;  /* 0x0000ffffa6027812 */ /* 0x000fe200078ec0ff */
[----:B------:R-:W-:Y:S01]  /*12ae0*/  @!P0 HADD2 R228, -R118.H0_H0, -RZ.H0_H0 ;  /* 0xa00000ff76e48230 */ /* 0x000fe20000000900 */
[----:B------:R-:W3:Y:S01]  /*12af0*/  MUFU.EX2 R167, R133 ;  /* 0x0000008500a77308 */ /* 0x000ee20000000800 */
[----:B------:R-:W-:Y:S02]  /*12b00*/  @!P1 PRMT R141, R230, 0x5410, RZ ;  /* 0x00005410e68d9816 */ /* 0x000fe400000000ff */
[----:B------:R-:W-:Y:S01]  /*12b10*/  SHF.R.U32.HI R2, RZ, 0x8, R2 ;  /* 0x00000008ff027819 */ /* 0x000fe20000011602 */
[----:B------:R-:W-:Y:S02]  /*12b20*/  STG.E.U16 [R170.64+0x60], R142 ;  /* 0x0000608eaa007986 */ /* 0x000fe4000c101508 */
[----:B------:R-:W-:Y:S01]  /*12b30*/  @!P6 HADD2 R235, -R140.H0_H0, -RZ.H0_H0 ;  /* 0xa00000ff8cebe230 */ /* 0x000fe20000000900 */
[----:B------:R-:W-:Y:S01]  /*12b40*/  LOP3.LUT R2, R2, 0xffff, RZ, 0xc0, !PT ;  /* 0x0000ffff02027812 */ /* 0x000fe200078ec0ff */
[----:B------:R-:W-:Y:S01]  /*12b50*/  STG.E.U16 [R170.64+0x62], R141 ;  /* 0x0000628daa007986 */ /* 0x000fe2000c101508 */
[----:B------:R-:W-:Y:S02]  /*12b60*/  LOP3.LUT R30, R0, 0xff, RZ, 0xc0, !PT ;  /* 0x000000ff001e7812 */ /* 0x000fe400078ec0ff */
[----:B------:R-:W-:Y:S02]  /*12b70*/  ISETP.GE.U32.AND P1, PT, R210, R2, PT ;  /* 0x00000002d200720c */ /* 0x000fe40003f26070 */
[----:B------:R-:W-:Y:S02]  /*12b80*/  PRMT R31, R140, 0x5410, R119 ;  /* 0x000054108c1f7816 */ /* 0x000fe40000000077 */
[----:B------:R-:W-:Y:S02]  /*12b90*/  @!P6 PRMT R140, R235, 0x5410, RZ ;  /* 0x00005410eb8ce816 */ /* 0x000fe400000000ff */
[----:B------:R-:W-:Y:S01]  /*12ba0*/  @!P2 PRMT R119, R229, 0x5410, RZ ;  /* 0x00005410e577a816 */ /* 0x000fe200000000ff */
[C---:B-1----:R-:W-:Y:S01]  /*12bb0*/  HMMA.16816.F32 R12, R20.reuse, R32, R12 ;  /* 0x00000020140c723c */ /* 0x042fe2000000180c */
[----:B------:R-:W-:Y:S01]  /*12bc0*/  SHF.R.U32.HI R2, RZ, 0x10, R166 ;  /* 0x00000010ff027819 */ /* 0x000fe200000116a6 */
[----:B------:R-:W-:Y:S01]  /*12bd0*/  STG.E.U16 [R168.64+0x60], R140 ;  /* 0x0000608ca8007986 */ /* 0x000fe2000c101508 */
[--C-:B------:R-:W-:Y:S02]  /*12be0*/  SHF.R.U32.HI R28, RZ, 0x10, R0.reuse ;  /* 0x00000010ff1c7819 */ /* 0x100fe40000011600 */
[----:B------:R-:W-:Y:S01]  /*12bf0*/  LOP3.LUT R117, R2, 0xff, RZ, 0xc0, !PT ;  /* 0x000000ff02757812 */ /* 0x000fe200078ec0ff */
[----:B------:R1:W-:Y:S01]  /*12c00*/  STG.E.U16 [R168.64+0x62], R119 ;  /* 0x00006277a8007986 */ /* 0x0003e2000c101508 */
[----:B------:R-:W-:Y:S01]  /*12c10*/  LOP3.LUT R2, R0, 0xffff, RZ, 0xc0, !PT ;  /* 0x0000ffff00027812 */ /* 0x000fe200078ec0ff */
[C---:B------:R-:W-:Y:S01]  /*12c20*/  HMMA.16816.F32 R16, R20.reuse, R34, R16 ;  /* 0x000000221410723c */ /* 0x040fe20000001810 */
[----:B------:R-:W-:Y:S01]  /*12c30*/  SHF.R.U32.HI R29, RZ, 0x18, R0 ;  /* 0x00000018ff1d7819 */ /* 0x000fe20000011600 */
[----:B------:R-:W4:Y:S01]  /*12c40*/  LDSM.16.MT88.4 R32, [R178+0xd800] ;  /* 0x00d80000b220783b */ /* 0x000f220000004200 */
[----:B------:R-:W-:Y:S02]  /*12c50*/  ISETP.GE.U32.AND P6, PT, R210, R117, PT ;  /* 0x00000075d200720c */ /* 0x000fe40003fc6070 */
[----:B------:R-:W-:Y:S02]  /*12c60*/  LOP3.LUT R0, R28, 0xff, RZ, 0xc0, !PT ;  /* 0x000000ff1c007812 */ /* 0x000fe400078ec0ff */
[----:B------:R-:W-:Y:S01]  /*12c70*/  SHF.R.U32.HI R2, RZ, 0x8, R2 ;  /* 0x00000008ff027819 */ /* 0x000fe20000011602 */
[C---:B--2---:R-:W-:Y:S01]  /*12c80*/  HMMA.16816.F32 R108, R20.reuse, R24, R108 ;  /* 0x00000018146c723c */ /* 0x044fe2000000186c */
[----:B------:R-:W-:Y:S03]  /*12c90*/  PRMT R29, R0, 0x5410, R29 ;  /* 0x00005410001d7816 */ /* 0x000fe6000000001d */
[----:B------:R-:W-:Y:S01]  /*12ca0*/  PRMT R28, R30, 0x5410, R2 ;  /* 0x000054101e1c7816 */ /* 0x000fe20000000002 */
[--C-:B------:R-:W-:Y:S01]  /*12cb0*/  HSET2.LE.AND R30, R132, R139.reuse, PT ;  /* 0x0000008b841e7233 */ /* 0x100fe20003803000 */
[----:B---3--:R-:W-:Y:S01]  /*12cc0*/  F2FP.PACK_AB R2, R167, R172 ;  /* 0x000000aca702723e */ /* 0x008fe200000000ff */
[--C-:B------:R-:W-:Y:S01]  /*12cd0*/  HSET2.LE.AND R29, R29, R139.reuse, PT ;  /* 0x0000008b1d1d7233 */ /* 0x100fe20003803000 */
[----:B------:R-:W-:Y:S01]  /*12ce0*/  HMMA.16816.F32 R112, R20, R26, R112 ;  /* 0x0000001a1470723c */ /* 0x000fe20000001870 */
[--C-:B------:R-:W-:Y:S01]  /*12cf0*/  HSET2.LE.AND R28, R28, R139.reuse, PT ;  /* 0x0000008b1c1c7233 */ /* 0x100fe20003803000 */
[----:B------:R-:W2:Y:S02]  /*12d00*/  LDSM.16.MT88.4 R132, [R179+0xd800] ;  /* 0x00d80000b384783b */ /* 0x000ea40000004200 */
[----:B------:R-:W-:Y:S01]  /*12d10*/  PRMT R117, R118, 0x7632, R117 ;  /* 0x0000763276757816 */ /* 0x000fe20000000075 */
[----:B------:R-:W-:Y:S01]  /*12d20*/  @!P6 HADD2 R226, -R2.H0_H0, -RZ.H0_H0 ;  /* 0xa00000ff02e2e230 */ /* 0x000fe20000000900 */
[----:B------:R-:W-:Y:S02]  /*12d30*/  PRMT R0, R2, 0x7632, R0 ;  /* 0x0000763202007816 */ /* 0x000fe40000000000 */
[----:B------:R-:W-:Y:S01]  /*12d40*/  LOP3.LUT R29, R29, R31, RZ, 0xc0, !PT ;  /* 0x0000001f1d1d7212 */ /* 0x000fe200078ec0ff */
[----:B------:R-:W-:Y:S01]  /*12d50*/  HSET2.LE.AND R31, R123, R139, PT ;  /* 0x0000008b7b1f7233 */ /* 0x000fe20003803000 */
[----:B------:R-:W3:Y:S02]  /*12d60*/  LDSM.16.MT88.4 R20, [R177+0xf800] ;  /* 0x00f80000b114783b */ /* 0x000ee40000004200 */
[----:B------:R-:W-:Y:S01]  /*12d70*/  PRMT R24, R118, 0x5410, R117 ;  /* 0x0000541076187816 */ /* 0x000fe20000000075 */
[----:B------:R-:W-:Y:S01]  /*12d80*/  @!P1 HADD2 R227, -R117.H0_H0, -RZ.H0_H0 ;  /* 0xa00000ff75e39230 */ /* 0x000fe20000000900 */
[----:B------:R-:W-:Y:S02]  /*12d90*/  LOP3.LUT R28, R28, R120, RZ, 0xc0, !PT ;  /* 0x000000781c1c7212 */ /* 0x000fe400078ec0ff */
[----:B------:R-:W-:Y:S02]  /*12da0*/  PRMT R120, R2, 0x5410, R0 ;  /* 0x0000541002787816 */ /* 0x000fe40000000000 */
[----:B------:R-:W-:Y:S01]  /*12db0*/  LOP3.LUT R30, R30, R24, RZ, 0xc0, !PT ;  /* 0x000000181e1e7212 */ /* 0x000fe200078ec0ff */
[----:B------:R-:W-:Y:S01]  /*12dc0*/  LDSM.16.MT88.4 R136, [R180+0xf800] ;  /* 0x00f80000b488783b */ /* 0x000fe20000004200 */
[----:B------:R-:W-:Y:S02]  /*12dd0*/  LOP3.LUT R31, R31, R120, RZ, 0xc0, !PT ;  /* 0x000000781f1f7212 */ /* 0x000fe400078ec0ff */
[----:B------:R-:W-:Y:S02]  /*12de0*/  @!P0 PRMT R118, R228, 0x5410, RZ ;  /* 0x00005410e4768816 */ /* 0x000fe400000000ff */
[----:B------:R-:W-:Y:S02]  /*12df0*/  @!P1 PRMT R117, R227, 0x5410, RZ ;  /* 0x00005410e3759816 */ /* 0x000fe400000000ff */
[----:B------:R-:W-:Y:S01]  /*12e00*/  @!P6 PRMT R2, R226, 0x5410, RZ ;  /* 0x00005410e202e816 */ /* 0x000fe200000000ff */
[C---:B------:R-:W-:Y:S01]  /*12e10*/  HMMA.16816.F32 R120, R28.reuse, R124, R4 ;  /* 0x0000007c1c78723c */ /* 0x040fe20000001804 */
[----:B------:R-:W5:Y:S01]  /*12e20*/  LDSM.16.MT88.4 R24, [R178+0xf800] ;  /* 0x00f80000b218783b */ /* 0x000f620000004200 */
[----:B------:R-:W-:Y:S02]  /*12e30*/  SHF.R.U32.HI R166, RZ, 0x18, R166 ;  /* 0x00000018ffa67819 */ /* 0x000fe400000116a6 */
[----:B------:R-:W-:Y:S02]  /*12e40*/  ISETP.GT.AND P1, PT, R196, RZ, PT ;  /* 0x000000ffc400720c */ /* 0x000fe40003f24270 */
[----:B------:R-:W-:Y:S02]  /*12e50*/  ISETP.GE.U32.AND P2, PT, R210, R166, PT ;  /* 0x000000a6d200720c */ /* 0x000fe40003f46070 */
[C---:B------:R-:W-:Y:S01]  /*12e60*/  HMMA.16816.F32 R124, R28.reuse, R126, R8 ;  /* 0x0000007e1c7c723c */ /* 0x040fe20000001808 */
[----:B------:R-:W3:Y:S03]  /*12e70*/  LDSM.16.MT88.4 R4, [R179+0xf800] ;  /* 0x00f80000b304783b */ /* 0x000ee60000004200 */
[----:B-1----:R-:W-:Y:S04]  /*12e80*/  IADD3 R119, P0, R170, -0x80, RZ ;  /* 0xffffff80aa777810 */ /* 0x002fe80007f1e0ff */
[C---:B----4-:R-:W-:Y:S01]  /*12e90*/  HMMA.16816.F32 R36, R28.reuse, R32, R36 ;  /* 0x000000201c24723c */ /* 0x050fe20000001824 */
[----:B------:R-:W1:Y:S03]  /*12ea0*/  LDSM.16.MT88.4 R8, [R177+0x11800] ;  /* 0x01180000b108783b */ /* 0x000e660000004200 */
[----:B------:R-:W-:Y:S04]  /*12eb0*/  @!P2 HADD2 R221, -R0.H0_H0, -RZ.H0_H0 ;  /* 0xa00000ff00dda230 */ /* 0x000fe80000000900 */
[C---:B------:R-:W-:Y:S01]  /*12ec0*/  HMMA.16816.F32 R40, R28.reuse, R34, R40 ;  /* 0x000000221c28723c */ /* 0x040fe20000001828 */
[----:B------:R4:W-:Y:S03]  /*12ed0*/  STG.E.U16 [R170.64+0x70], R118 ;  /* 0x00007076aa007986 */ /* 0x0009e6000c101508 */
[----:B------:R-:W-:Y:S01]  /*12ee0*/  @!P2 PRMT R0, R221, 0x5410, RZ ;  /* 0x00005410dd00a816 */ /* 0x000fe200000000ff */
[----:B------:R1:W-:Y:S03]  /*12ef0*/  STG.E.U16 [R170.64+0x72], R117 ;  /* 0x00007275aa007986 */ /* 0x0003e6000c101508 */
[C---:B------:R-:W-:Y:S01]  /*12f00*/  HMMA.16816.F32 R44, R28.reuse, R128, R44 ;  /* 0x000000801c2c723c */ /* 0x040fe2000000182c */
[----:B------:R-:W-:Y:S04]  /*12f10*/  STG.E.U16 [R168.64+0x70], R2 ;  /* 0x00007002a8007986 */ /* 0x000fe8000c101508 */
[----:B------:R-:W-:Y:S03]  /*12f20*/  STG.E.U16 [R168.64+0x72], R0 ;  /* 0x00007200a8007986 */ /* 0x000fe6000c101508 */
[C---:B------:R-:W-:Y:S08]  /*12f30*/  HMMA.16816.F32 R48, R28.reuse, R130, R48 ;  /* 0x000000821c30723c */ /* 0x040ff00000001830 */
[C---:B--2---:R-:W-:Y:S01]  /*12f40*/  HMMA.16816.F32 R52, R28.reuse, R132, R52 ;  /* 0x000000841c34723c */ /* 0x044fe20000001834 */
[----:B----4-:R-:W-:Y:S07]  /*12f50*/  IADD3.X R118, R171, -0x1, RZ, P0, !PT ;  /* 0xffffffffab767810 */ /* 0x010fee00007fe4ff */
[C---:B------:R-:W-:Y:S01]  /*12f60*/  HMMA.16816.F32 R56, R28.reuse, R134, R56 ;  /* 0x000000861c38723c */ /* 0x040fe20000001838 */
[----:B------:R-:W-:Y:S03]  /*12f70*/  LDSM.16.MT88.4 R132, [R180+0x11800] ;  /* 0x01180000b484783b */ /* 0x000fe60000004200 */
[----:B-1----:R-:W-:Y:S04]  /*12f80*/  IMAD.MOV.U32 R117, RZ, RZ, R3 ;  /* 0x000000ffff757224 */ /* 0x002fe800078e0003 */
[C---:B---3--:R-:W-:Y:S08]  /*12f90*/  HMMA.16816.F32 R60, R28.reuse, R20, R60 ;  /* 0x000000141c3c723c */ /* 0x048ff0000000183c */
[C---:B------:R-:W-:Y:S01]  /*12fa0*/  HMMA.16816.F32 R64, R28.reuse, R22, R64 ;  /* 0x000000161c40723c */ /* 0x040fe20000001840 */
[----:B------:R-:W1:Y:S07]  /*12fb0*/  LDSM.16.MT88.4 R20, [R178+0x11800] ;  /* 0x01180000b214783b */ /* 0x000e6e0000004200 */
[C---:B-----5:R-:W-:Y:S08]  /*12fc0*/  HMMA.16816.F32 R68, R28.reuse, R24, R68 ;  /* 0x000000181c44723c */ /* 0x060ff00000001844 */
[C---:B------:R-:W-:Y:S08]  /*12fd0*/  HMMA.16816.F32 R72, R28.reuse, R26, R72 ;  /* 0x0000001a1c48723c */ /* 0x040ff00000001848 */
[C---:B------:R-:W-:Y:S08]  /*12fe0*/  HMMA.16816.F32 R76, R28.reuse, R136, R76 ;  /* 0x000000881c4c723c */ /* 0x040ff0000000184c */
[C---:B------:R-:W-:Y:S08]  /*12ff0*/  HMMA.16816.F32 R80, R28.reuse, R138, R80 ;  /* 0x0000008a1c50723c */ /* 0x040ff00000001850 */
[C---:B------:R-:W-:Y:S08]  /*13000*/  HMMA.16816.F32 R84, R28.reuse, R4, R84 ;  /* 0x000000041c54723c */ /* 0x040ff00000001854 */
[C---:B------:R-:W-:Y:S01]  /*13010*/  HMMA.16816.F32 R88, R28.reuse, R6, R88 ;  /* 0x000000061c58723c */ /* 0x040fe20000001858 */
[----:B------:R-:W2:Y:S07]  /*13020*/  LDSM.16.MT88.4 R4, [R179+0x11800] ;  /* 0x01180000b304783b */ /* 0x000eae0000004200 */
[C---:B------:R-:W-:Y:S07]  /*13030*/  HMMA.16816.F32 R92, R28.reuse, R8, R92 ;  /* 0x000000081c5c723c */ /* 0x040fee000000185c */
[----:B------:R-:W-:Y:S01]  /*13040*/  FADD.FTZ R9, R211, R159 ;  /* 0x0000009fd3097221 */ /* 0x000fe20000010000 */
[C---:B------:R-:W-:Y:S01]  /*13050*/  HMMA.16816.F32 R96, R28.reuse, R10, R96 ;  /* 0x0000000a1c60723c */ /* 0x040fe20000001860 */
[----:B------:R-:W-:Y:S04]  /*13060*/  FADD.FTZ R8, R214, R195 ;  /* 0x000000c3d6087221 */ /* 0x000fe80000010000 */
[----:B------:R-:W-:Y:S02]  /*13070*/  FADD.FTZ R8, R213, R8 ;  /* 0x00000008d5087221 */ /* 0x000fe40000010000 */
[----:B------:R-:W-:Y:S01]  /*13080*/  FADD.FTZ R10, R212, R9 ;  /* 0x00000009d40a7221 */ /* 0x000fe20000010000 */
[C---:B-1----:R-:W-:Y:S01]  /*13090*/  HMMA.16816.F32 R100, R28.reuse, R20, R100 ;  /* 0x000000141c64723c */ /* 0x042fe20000001864 */
[----:B------:R-:W-:Y:S03]  /*130a0*/  FADD.FTZ R9, R204, R8 ;  /* 0x00000008cc097221 */ /* 0x000fe60000010000 */
[----:B------:R-:W-:Y:S02]  /*130b0*/  FADD.FTZ R8, R202, R10 ;  /* 0x0000000aca087221 */ /* 0x000fe40000010000 */
[----:B------:R-:W-:Y:S02]  /*130c0*/  FADD.FTZ R9, R203, R9 ;  /* 0x00000009cb097221 */ /* 0x000fe40000010000 */
[C---:B------:R-:W-:Y:S01]  /*130d0*/  HMMA.16816.F32 R104, R28.reuse, R22, R104 ;  /* 0x000000161c68723c */ /* 0x040fe20000001868 */
        /* <DEDUP_REMOVED lines=11> */
[C---:B--2---:R-:W-:Y:S07]  /*13190*/  HMMA.16816.F32 R108, R28.reuse, R4, R108 ;  /* 0x000000041c6c723c */ /* 0x044fee000000186c */
[----:B------:R-:W-:Y:S01]  /*131a0*/  FADD.FTZ R4, R174, R2 ;  /* 0x00000002ae047221 */ /* 0x000fe20000010000 */
[----:B------:R-:W-:Y:S01]  /*131b0*/  HMMA.16816.F32 R112, R28, R6, R112 ;  /* 0x000000061c70723c */ /* 0x000fe20000001870 */
[----:B------:R-:W-:Y:S03]  /*131c0*/  FADD.FTZ R2, R172, R0 ;  /* 0x00000000ac027221 */ /* 0x000fe60000010000 */
[----:B------:R-:W-:Y:S01]  /*131d0*/  FADD.FTZ R4, R173, R4 ;  /* 0x00000004ad047221 */ /* 0x000fe20000010000 */
[----:B------:R-:W-:Y:S01]  /*131e0*/  IADD3 R0, R196, -0x1, RZ ;  /* 0xffffffffc4007810 */ /* 0x000fe20007ffe0ff */
[----:B------:R-:W-:Y:S03]  /*131f0*/  FADD.FTZ R2, R167, R2 ;  /* 0x00000002a7027221 */ /* 0x000fe60000010000 */
[----:B------:R1:W-:Y:S03]  /*13200*/  STL [R1+0x10], R4 ;  /* 0x0000100401007387 */ /* 0x0003e60000100800 */
[----:B------:R-:W-:Y:S01]  /*13210*/  IMAD.MOV.U32 R196, RZ, RZ, R0 ;  /* 0x000000ffffc47224 */ /* 0x000fe200078e0000 */
[----:B------:R1:W-:Y:S01]  /*13220*/  STL [R1+0x14], R2 ;  /* 0x0000140201007387 */ /* 0x0003e20000100800 */
[----:B------:R-:W-:Y:S01]  /*13230*/  IMAD.MOV.U32 R0, RZ, RZ, R116 ;  /* 0x000000ffff007224 */ /* 0x000fe200078e0074 */
[----:B-1----:R-:W-:-:S05]  /*13240*/  @P1 BRA `(.L_x_604) ;  /* 0xffffb7f000001947 */ /* 0x002fca000383ffff */
.L_x_603:
[----:B---3--:R-:W2:Y:S04]  /*13250*/  LDL.LU R5, [R1+0x10] ;  /* 0x0000100001057983 */ /* 0x008ea80000300800 */
[----:B------:R-:W3:Y:S04]  /*13260*/  LDL.LU R4, [R1+0x14] ;  /* 0x0000140001047983 */ /* 0x000ee80000300800 */
[----:B------:R-:W4:Y:S01]  /*13270*/  LDL.LU R143, [R1+0x58] ;  /* 0x00005800018f7983 */ /* 0x000f220000300800 */
[----:B------:R-:W-:-:S03]  /*13280*/  MOV R6, 0x3f800000 ;  /* 0x3f80000000067802 */ /* 0x000fc60000000f00 */
[----:B------:R-:W1:Y:S02]  /*13290*/  S2R R141, SR_TID.X ;  /* 0x00000000008d7919 */ /* 0x000e640000002100 */
[----:B-1----:R-:W-:-:S04]  /*132a0*/  SHF.R.S32.HI R142, RZ, 0x1f, R141 ;  /* 0x0000001fff8e7819 */ /* 0x002fc8000001148d */
[CC--:B------:R-:W-:Y:S02]  /*132b0*/  LEA.HI R8, R142.reuse, R141.reuse, RZ, 0x2 ;  /* 0x0000008d8e087211 */ /* 0x0c0fe400078f10ff */
[----:B------:R-:W-:Y:S02]  /*132c0*/  LEA.HI R140, R142, R141, RZ, 0x5 ;  /* 0x0000008d8e8c7211 */ /* 0x000fe400078f28ff */
[----:B------:R-:W-:Y:S01]  /*132d0*/  SHF.R.S32.HI R7, RZ, 0x1f, R8 ;  /* 0x0000001fff077819 */ /* 0x000fe20000011408 */
[----:B--2---:R-:W1:Y:S04]  /*132e0*/  SHFL.BFLY PT, R2, R5, 0x2, 0x1f ;  /* 0x0c401f0005027f89 */ /* 0x004e6800000e0000 */
[----:B---3--:R-:W2:Y:S01]  /*132f0*/  SHFL.BFLY PT, R0, R4, 0x2, 0x1f ;  /* 0x0c401f0004007f89 */ /* 0x008ea200000e0000 */
[----:B----4-:R-:W-:Y:S01]  /*13300*/  ISETP.NE.AND P0, PT, R143, -0x1, PT ;  /* 0xffffffff8f00780c */ /* 0x010fe20003f05270 */
[----:B-1----:R-:W-:-:S02]  /*13310*/  FADD.FTZ R2, R2, R5 ;  /* 0x0000000502027221 */ /* 0x002fc40000010000 */
[----:B--2---:R-:W-:-:S03]  /*13320*/  FADD.FTZ R0, R0, R4 ;  /* 0x0000000400007221 */ /* 0x004fc60000010000 */
[----:B------:R-:W1:Y:S04]  /*13330*/  SHFL.BFLY PT, R5, R2, 0x1, 0x1f ;  /* 0x0c201f0002057f89 */ /* 0x000e6800000e0000 */
[----:B------:R-:W2:Y:S01]  /*13340*/  SHFL.BFLY PT, R4, R0, 0x1, 0x1f ;  /* 0x0c201f0000047f89 */ /* 0x000ea200000e0000 */
[----:B-1----:R-:W-:Y:S01]  /*13350*/  FADD.FTZ R117, R2, R5 ;  /* 0x0000000502757221 */ /* 0x002fe20000010000 */
[----:B------:R-:W-:Y:S01]  /*13360*/  MOV R2, 0x3f800000 ;  /* 0x3f80000000027802 */ /* 0x000fe20000000f00 */
[----:B--2---:R-:W-:-:S03]  /*13370*/  FADD.FTZ R118, R0, R4 ;  /* 0x0000000400767221 */ /* 0x004fc60000010000 */
[----:B------:R-:W-:Y:S01]  /*13380*/  FSETP.NE.FTZ.AND P4, PT, R117, RZ, PT ;  /* 0x000000ff7500720b */ /* 0x000fe20003f95000 */
[C---:B------:R-:W-:Y:S01]  /*13390*/  @P0 IMAD.WIDE.U32 R4, R143.reuse, c[0x0][0x1e8], RZ ;  /* 0x00007a008f040a25 */ /* 0x040fe200078e00ff */
[----:B------:R-:W-:Y:S02]  /*133a0*/  SHF.R.S32.HI R0, RZ, 0x2, R8 ;  /* 0x00000002ff007819 */ /* 0x000fe40000011408 */
[----:B------:R-:W-:Y:S01]  /*133b0*/  FSETP.NE.FTZ.AND P3, PT, R118, RZ, PT ;  /* 0x000000ff7600720b */ /* 0x000fe20003f75000 */
[----:B------:R-:W-:Y:S01]  /*133c0*/  @P0 IMAD R138, R143, c[0x0][0x1ec], R5 ;  /* 0x00007b008f8a0a24 */ /* 0x000fe200078e0205 */
[----:B------:R-:W-:Y:S02]  /*133d0*/  LEA.HI R7, R7, R0, RZ, 0x3 ;  /* 0x0000000007077211 */ /* 0x000fe400078f18ff */
[----:B------:R-:W-:Y:S02]  /*133e0*/  LOP3.LUT R8, R8, 0x3ffffffc, RZ, 0xc0, !PT ;  /* 0x3ffffffc08087812 */ /* 0x000fe400078ec0ff */
[----:B------:R-:W-:-:S02]  /*133f0*/  LOP3.LUT R7, R7, 0xfffffff8, RZ, 0xc0, !PT ;  /* 0xfffffff807077812 */ /* 0x000fc400078ec0ff */
[----:B------:R-:W-:Y:S01]  /*13400*/  SHF.R.S32.HI R5, RZ, 0x5, R140 ;  /* 0x00000005ff057819 */ /* 0x000fe2000001148c */
[----:B------:R-:W1:Y:S01]  /*13410*/  @P4 MUFU.RCP R2, R117 ;  /* 0x0000007500024308 */ /* 0x000e620000001000 */
[----:B------:R-:W-:Y:S02]  /*13420*/  IADD3 R8, -R8, R141, RZ ;  /* 0x0000008d08087210 */ /* 0x000fe40007ffe1ff */
[----:B------:R-:W-:Y:S02]  /*13430*/  IADD3 R16, R0, -R7, RZ ;  /* 0x8000000700107210 */ /* 0x000fe40007ffe0ff */
[----:B------:R-:W-:Y:S02]  /*13440*/  LEA R139, R5, R8, 0x9 ;  /* 0x00000008058b7211 */ /* 0x000fe400078e48ff */
[----:B------:R-:W-:Y:S01]  /*13450*/  @P0 MOV R137, R4 ;  /* 0x0000000400890202 */ /* 0x000fe20000000f00 */
[----:B------:R-:W2:Y:S01]  /*13460*/  @P3 MUFU.RCP R6, R118 ;  /* 0x0000007600063308 */ /* 0x000ea20000001000 */
[----:B------:R-:W-:Y:S01]  /*13470*/  R2P PR, R16, 0x6 ;  /* 0x0000000610007804 */ /* 0x000fe20000000000 */
[----:B-1----:R-:W-:-:S04]  /*13480*/  FMUL.FTZ R2, R2, c[0x0][0x2dc] ;  /* 0x0000b70002027a20 */ /* 0x002fc80000410000 */
[C---:B------:R-:W-:Y:S02]  /*13490*/  FMUL.FTZ R14, R2.reuse, R37 ;  /* 0x00000025020e7220 */ /* 0x040fe40000410000 */
[C---:B------:R-:W-:Y:S02]  /*134a0*/  FMUL.FTZ R68, R2.reuse, R68 ;  /* 0x0000004402447220 */ /* 0x040fe40000410000 */
[----:B------:R-:W-:Y:S02]  /*134b0*/  FMUL.FTZ R37, R2, R69 ;  /* 0x0000004502257220 */ /* 0x000fe40000410000 */
[----:B--2---:R-:W-:Y:S02]  /*134c0*/  FMUL.FTZ R0, R6, c[0x0][0x2dc] ;  /* 0x0000b70006007a20 */ /* 0x004fe40000410000 */
[C---:B------:R-:W-:Y:S01]  /*134d0*/  FMUL.FTZ R136, R2.reuse, R120 ;  /* 0x0000007802887220 */ /* 0x040fe20000410000 */
[----:B------:R-:W-:Y:S01]  /*134e0*/  F2FP.PACK_AB R37, R37, R68 ;  /* 0x000000442525723e */ /* 0x000fe200000000ff */
[C---:B------:R-:W-:Y:S01]  /*134f0*/  FMUL.FTZ R5, R2.reuse, R121 ;  /* 0x0000007902057220 */ /* 0x040fe20000410000 */
[----:B------:R1:W5:Y:S01]  /*13500*/  LDL R68, [R1+0x88] ;  /* 0x0000880001447983 */ /* 0x0003620000100800 */
[----:B------:R-:W-:-:S02]  /*13510*/  FMUL.FTZ R12, R2, R41 ;  /* 0x00000029020c7220 */ /* 0x000fc40000410000 */
[C---:B------:R-:W-:Y:S01]  /*13520*/  FMUL.FTZ R10, R2.reuse, R45 ;  /* 0x0000002d020a7220 */ /* 0x040fe20000410000 */
[----:B------:R-:W-:Y:S01]  /*13530*/  F2FP.PACK_AB R5, R5, R136 ;  /* 0x000000880505723e */ /* 0x000fe200000000ff */
[C---:B------:R-:W-:Y:S02]  /*13540*/  FMUL.FTZ R124, R2.reuse, R124 ;  /* 0x0000007c027c7220 */ /* 0x040fe40000410000 */
[C---:B------:R-:W-:Y:S02]  /*13550*/  FMUL.FTZ R6, R2.reuse, R125 ;  /* 0x0000007d02067220 */ /* 0x040fe40000410000 */
        /* <DEDUP_REMOVED lines=10> */
[C---:B------:R-:W-:Y:S02]  /*13600*/  FMUL.FTZ R45, R2.reuse, R53 ;  /* 0x00000035022d7220 */ /* 0x040fe40000410000 */
[C---:B------:R-:W-:Y:S02]  /*13610*/  FMUL.FTZ R56, R2.reuse, R56 ;  /* 0x0000003802387220 */ /* 0x040fe40000410000 */
[C---:B------:R-:W-:Y:S01]  /*13620*/  FMUL.FTZ R57, R2.reuse, R57 ;  /* 0x0000003902397220 */ /* 0x040fe20000410000 */
[----:B------:R-:W-:Y:S01]  /*13630*/  F2FP.PACK_AB R45, R45, R52 ;  /* 0x000000342d2d723e */ /* 0x000fe200000000ff */
[C---:B------:R-:W-:Y:S02]  /*13640*/  FMUL.FTZ R60, R2.reuse, R60 ;  /* 0x0000003c023c7220 */ /* 0x040fe40000410000 */
[C---:B------:R-:W-:Y:S02]  /*13650*/  FMUL.FTZ R41, R2.reuse, R61 ;  /* 0x0000003d02297220 */ /* 0x040fe40000410000 */
[----:B------:R-:W-:-:S02]  /*13660*/  FMUL.FTZ R64, R2, R64 ;  /* 0x0000004002407220 */ /* 0x000fc40000410000 */
[C---:B------:R-:W-:Y:S01]  /*13670*/  FMUL.FTZ R65, R2.reuse, R65 ;  /* 0x0000004102417220 */ /* 0x040fe20000410000 */
[----:B------:R-:W-:Y:S01]  /*13680*/  F2FP.PACK_AB R41, R41, R60 ;  /* 0x0000003c2929723e */ /* 0x000fe200000000ff */
[C---:B------:R-:W-:Y:S02]  /*13690*/  FMUL.FTZ R72, R2.reuse, R72 ;  /* 0x0000004802487220 */ /* 0x040fe40000410000 */
[C---:B------:R-:W-:Y:S02]  /*136a0*/  FMUL.FTZ R35, R2.reuse, R73 ;  /* 0x0000004902237220 */ /* 0x040fe40000410000 */
        /* <DEDUP_REMOVED lines=28> */
[C---:B------:R-:W-:Y:S02]  /*13870*/  FMUL.FTZ R133, R2.reuse, R133 ;  /* 0x0000008502857220 */ /* 0x040fe40000410000 */
[----:B------:R-:W-:-:S02]  /*13880*/  FMUL.FTZ R108, R2, R108 ;  /* 0x0000006c026c7220 */ /* 0x000fc40000410000 */
[C---:B------:R-:W-:Y:S02]  /*13890*/  FMUL.FTZ R109, R2.reuse, R109 ;  /* 0x0000006d026d7220 */ /* 0x040fe40000410000 */
[C---:B------:R-:W-:Y:S02]  /*138a0*/  FMUL.FTZ R112, R2.reuse, R112 ;  /* 0x0000007002707220 */ /* 0x040fe40000410000 */
[----:B------:R-:W-:Y:S02]  /*138b0*/  FMUL.FTZ R113, R2, R113 ;  /* 0x0000007102717220 */ /* 0x000fe40000410000 */
[C---:B------:R-:W-:Y:S02]  /*138c0*/  FMUL.FTZ R2, R0.reuse, R46 ;  /* 0x0000002e00027220 */ /* 0x040fe40000410000 */
[C---:B------:R-:W-:Y:S01]  /*138d0*/  FMUL.FTZ R9, R0.reuse, R38 ;  /* 0x0000002600097220 */ /* 0x040fe20000410000 */
[----:B------:R-:W-:Y:S01]  /*138e0*/  F2FP.PACK_AB R52, R113, R112 ;  /* 0x000000707134723e */ /* 0x000fe200000000ff */
[----:B------:R-:W-:-:S02]  /*138f0*/  FMUL.FTZ R7, R0, R42 ;  /* 0x0000002a00077220 */ /* 0x000fc40000410000 */
[C---:B------:R-:W-:Y:S01]  /*13900*/  FMUL.FTZ R15, R0.reuse, R47 ;  /* 0x0000002f000f7220 */ /* 0x040fe20000410000 */
[----:B------:R-:W-:Y:S01]  /*13910*/  F2FP.PACK_AB R47, R17, R48 ;  /* 0x00000030112f723e */ /* 0x000fe200000000ff */
[C---:B------:R-:W-:Y:S01]  /*13920*/  FMUL.FTZ R46, R0.reuse, R51 ;  /* 0x00000033002e7220 */ /* 0x040fe20000410000 */
[----:B------:R-:W-:Y:S01]  /*13930*/  F2FP.PACK_AB R17, R129, R128 ;  /* 0x000000808111723e */ /* 0x000fe200000000ff */
[C---:B------:R-:W-:Y:S01]  /*13940*/  FMUL.FTZ R122, R0.reuse, R122 ;  /* 0x0000007a007a7220 */ /* 0x040fe20000410000 */
[----:B------:R-:W-:Y:S01]  /*13950*/  F2FP.PACK_AB R15, R15, R2 ;  /* 0x000000020f0f723e */ /* 0x000fe200000000ff */
[----:B------:R-:W-:Y:S01]  /*13960*/  FMUL.FTZ R4, R0, R123 ;  /* 0x0000007b00047220 */ /* 0x000fe20000410000 */
[----:B------:R-:W-:Y:S01]  /*13970*/  LOP3.LUT R2, R16, 0x1, RZ, 0xc0, !PT ;  /* 0x0000000110027812 */ /* 0x000fe200078ec0ff */
[C---:B------:R-:W-:Y:S01]  /*13980*/  FMUL.FTZ R126, R0.reuse, R126 ;  /* 0x0000007e007e7220 */ /* 0x040fe20000410000 */
[----:B------:R-:W-:Y:S01]  /*13990*/  F2FP.PACK_AB R48, R109, R108 ;  /* 0x0000006c6d30723e */ /* 0x000fe200000000ff */
[----:B------:R-:W-:Y:S01]  /*139a0*/  FMUL.FTZ R8, R0, R127 ;  /* 0x0000007f00087220 */ /* 0x000fe20000410000 */
[----:B------:R-:W-:Y:S01]  /*139b0*/  ISETP.NE.U32.AND P5, PT, R2, 0x1, PT ;  /* 0x000000010200780c */ /* 0x000fe20003fa5070 */
[----:B------:R-:W-:Y:S01]  /*139c0*/  FMUL.FTZ R13, R0, R39 ;  /* 0x00000027000d7220 */ /* 0x000fe20000410000 */
[----:B------:R-:W-:Y:S01]  /*139d0*/  F2FP.PACK_AB R4, R4, R122 ;  /* 0x0000007a0404723e */ /* 0x000fe200000000ff */
[----:B------:R-:W-:Y:S01]  /*139e0*/  FMUL.FTZ R11, R0, R43 ;  /* 0x0000002b000b7220 */ /* 0x000fe20000410000 */
[----:B------:R-:W-:Y:S01]  /*139f0*/  F2FP.PACK_AB R8, R8, R126 ;  /* 0x0000007e0808723e */ /* 0x000fe200000000ff */
[C---:B------:R-:W-:Y:S01]  /*13a00*/  FMUL.FTZ R50, R0.reuse, R50 ;  /* 0x0000003200327220 */ /* 0x040fe20000410000 */
[----:B------:R-:W-:Y:S01]  /*13a10*/  F2FP.PACK_AB R13, R13, R9 ;  /* 0x000000090d0d723e */ /* 0x000fe200000000ff */
[C---:B------:R-:W-:Y:S01]  /*13a20*/  FMUL.FTZ R54, R0.reuse, R54 ;  /* 0x0000003600367220 */ /* 0x040fe20000410000 */
[----:B------:R-:W-:Y:S01]  /*13a30*/  MOV R9, 0x20 ;  /* 0x0000002000097802 */ /* 0x000fe20000000f00 */
[C---:B------:R-:W-:Y:S01]  /*13a40*/  FMUL.FTZ R44, R0.reuse, R55 ;  /* 0x00000037002c7220 */ /* 0x040fe20000410000 */
[----:B------:R-:W-:Y:S01]  /*13a50*/  F2FP.PACK_AB R11, R11, R7 ;  /* 0x000000070b0b723e */ /* 0x000fe200000000ff */
        /* <DEDUP_REMOVED lines=10> */
[C---:B------:R-:W-:Y:S01]  /*13b00*/  FMUL.FTZ R38, R0.reuse, R67 ;  /* 0x0000004300267220 */ /* 0x040fe20000410000 */
[----:B------:R-:W-:Y:S01]  /*13b10*/  F2FP.PACK_AB R43, R57, R56 ;  /* 0x00000038392b723e */ /* 0x000fe200000000ff */
        /* <DEDUP_REMOVED lines=16> */
[C---:B------:R-:W-:Y:S01]  /*13c20*/  FMUL.FTZ R86, R0.reuse, R86 ;  /* 0x0000005600567220 */ /* 0x040fe20000410000 */
[----:B------:R-:W2:Y:S01]  /*13c30*/  S2R R65, SR_CTAID.X ;  /* 0x0000000000417919 */ /* 0x000ea20000002500 */
[----:B------:R-:W-:Y:S01]  /*13c40*/  FMUL.FTZ R28, R0, R87 ;  /* 0x00000057001c7220 */ /* 0x000fe20000410000 */
[----:B------:R-:W-:Y:S01]  /*13c50*/  F2FP.PACK_AB R30, R30, R82 ;  /* 0x000000521e1e723e */ /* 0x000fe200000000ff */
[C---:B------:R-:W-:Y:S01]  /*13c60*/  FMUL.FTZ R90, R0.reuse, R90 ;  /* 0x0000005a005a7220 */ /* 0x040fe20000410000 */
[----:B------:R-:W3:Y:S01]  /*13c70*/  S2R R64, SR_CTAID.Z ;  /* 0x0000000000407919 */ /* 0x000ee20000002700 */
        /* <DEDUP_REMOVED lines=18> */
[C---:B------:R-:W-:Y:S02]  /*13da0*/  FMUL.FTZ R49, R0.reuse, R135 ;  /* 0x0000008700317220 */ /* 0x040fe40000410000 */
[----:B------:R-:W-:-:S02]  /*13db0*/  FMUL.FTZ R110, R0, R110 ;  /* 0x0000006e006e7220 */ /* 0x000fc40000410000 */
[C---:B------:R-:W-:Y:S01]  /*13dc0*/  FMUL.FTZ R53, R0.reuse, R111 ;  /* 0x0000006f00357220 */ /* 0x040fe20000410000 */
[----:B------:R-:W-:Y:S01]  /*13dd0*/  F2FP.PACK_AB R49, R49, R134 ;  /* 0x000000863131723e */ /* 0x000fe200000000ff */
[C---:B------:R-:W-:Y:S02]  /*13de0*/  FMUL.FTZ R114, R0.reuse, R114 ;  /* 0x0000007200727220 */ /* 0x040fe40000410000 */
[----:B------:R-:W-:Y:S01]  /*13df0*/  FMUL.FTZ R51, R0, R115 ;  /* 0x0000007300337220 */ /* 0x000fe20000410000 */
[----:B------:R-:W-:Y:S02]  /*13e00*/  SHF.L.U32 R0, R16, 0x6, RZ ;  /* 0x0000000610007819 */ /* 0x000fe400000006ff */
[----:B------:R-:W-:Y:S02]  /*13e10*/  F2FP.PACK_AB R16, R131, R130 ;  /* 0x000000828310723e */ /* 0x000fe400000000ff */
[----:B------:R-:W-:Y:S02]  /*13e20*/  LOP3.LUT R0, R0, 0x1c0, RZ, 0xc0, !PT ;  /* 0x000001c000007812 */ /* 0x000fe400078ec0ff */
[----:B------:R-:W-:-:S02]  /*13e30*/  F2FP.PACK_AB R53, R53, R110 ;  /* 0x0000006e3535723e */ /* 0x000fc400000000ff */
[----:B------:R-:W-:Y:S02]  /*13e40*/  LEA.HI R0, R0, R0, RZ, 0x1d ;  /* 0x0000000000007211 */ /* 0x000fe400078fe8ff */
[----:B------:R-:W-:Y:S02]  /*13e50*/  F2FP.PACK_AB R51, R51, R114 ;  /* 0x000000723333723e */ /* 0x000fe400000000ff */
[----:B------:R-:W-:-:S04]  /*13e60*/  LEA R0, R139, R0, 0x1 ;  /* 0x000000008b007211 */ /* 0x000fc800078e08ff */
[----:B------:R-:W-:-:S04]  /*13e70*/  SHF.L.U32 R0, R0, 0x1, RZ ;  /* 0x0000000100007819 */ /* 0x000fc800000006ff */
[C---:B------:R-:W-:Y:S01]  /*13e80*/  IADD3 R2, R0.reuse, -0x10, RZ ;  /* 0xfffffff000027810 */ /* 0x040fe20007ffe0ff */
[----:B------:R4:W-:Y:S01]  /*13e90*/  STS [R0+0x400], R4 ;  /* 0x0004000400007388 */ /* 0x0009e20000000800 */
[----:B------:R-:W-:-:S03]  /*13ea0*/  @P5 IADD3 R2, R0, 0x10, RZ ;  /* 0x0000001000025810 */ /* 0x000fc60007ffe0ff */
[----:B------:R1:W-:Y:S04]  /*13eb0*/  STS [R0], R5 ;  /* 0x0000000500007388 */ /* 0x0003e80000000800 */
[----:B------:R2:W-:Y:S04]  /*13ec0*/  STS [R2], R6 ;  /* 0x0000000602007388 */ /* 0x0005e80000000800 */
[----:B------:R3:W-:Y:S01]  /*13ed0*/  STS [R2+0x400], R8 ;  /* 0x0004000802007388 */ /* 0x0007e20000000800 */
[----:B----4-:R-:W-:Y:S02]  /*13ee0*/  IADD3 R4, R0, R9, RZ ;  /* 0x0000000900047210 */ /* 0x010fe40007ffe0ff */
[----:B------:R-:W-:-:S02]  /*13ef0*/  IADD3 R9, R9, R2, RZ ;  /* 0x0000000209097210 */ /* 0x000fc40007ffe0ff */
[-C--:B-1----:R-:W-:Y:S01]  /*13f00*/  IADD3 R5, R4, R7.reuse, RZ ;  /* 0x0000000704057210 */ /* 0x082fe20007ffe0ff */
[----:B------:R-:W-:Y:S01]  /*13f10*/  STS [R4], R14 ;  /* 0x0000000e04007388 */ /* 0x000fe20000000800 */
[----:B--2---:R-:W-:-:S03]  /*13f20*/  IADD3 R6, R0, R7, RZ ;  /* 0x0000000700067210 */ /* 0x004fc60007ffe0ff */
[----:B------:R-:W-:Y:S01]  /*13f30*/  STS [R4+0x400], R13 ;  /* 0x0004000d04007388 */ /* 0x000fe20000000800 */
[----:B---3--:R-:W-:-:S03]  /*13f40*/  IADD3 R8, R7, R2, RZ ;  /* 0x0000000207087210 */ /* 0x008fc60007ffe0ff */
[----:B------:R1:W-:Y:S01]  /*13f50*/  STS [R9], R12 ;  /* 0x0000000c09007388 */ /* 0x0003e20000000800 */
[----:B------:R-:W-:-:S03]  /*13f60*/  IADD3 R7, R9, R7, RZ ;  /* 0x0000000709077210 */ /* 0x000fc60007ffe0ff */
[----:B------:R2:W-:Y:S04]  /*13f70*/  STS [R9+0x400], R11 ;  /* 0x0004000b09007388 */ /* 0x0005e80000000800 */
[----:B------:R3:W-:Y:S04]  /*13f80*/  STS [R6], R10 ;  /* 0x0000000a06007388 */ /* 0x0007e80000000800 */
[----:B------:R-:W-:Y:S04]  /*13f90*/  STS [R6+0x400], R15 ;  /* 0x0004000f06007388 */ /* 0x000fe80000000800 */
[----:B------:R-:W-:Y:S04]  /*13fa0*/  STS [R8], R47 ;  /* 0x0000002f08007388 */ /* 0x000fe80000000800 */
[----:B------:R-:W-:Y:S04]  /*13fb0*/  STS [R8+0x400], R46 ;  /* 0x0004002e08007388 */ /* 0x000fe80000000800 */
[----:B------:R-:W-:Y:S01]  /*13fc0*/  STS [R5], R45 ;  /* 0x0000002d05007388 */ /* 0x000fe20000000800 */
[----:B-1----:R-:W-:Y:S03]  /*13fd0*/  @P4 MUFU.LG2 R12, R117 ;  /* 0x00000075000c4308 */ /* 0x002fe60000000c00 */
[----:B------:R-:W-:Y:S01]  /*13fe0*/  STS [R5+0x400], R44 ;  /* 0x0004002c05007388 */ /* 0x000fe20000000800 */
[----:B--2---:R-:W1:Y:S03]  /*13ff0*/  LDC.U8 R11, c[0x0][0x328] ;  /* 0x0000ca00ff0b7b82 */ /* 0x004e660000000000 */
[----:B------:R-:W-:Y:S04]  /*14000*/  STS [R7], R43 ;  /* 0x0000002b07007388 */ /* 0x000fe80000000800 */
[----:B------:R-:W-:Y:S01]  /*14010*/  STS [R7+0x400], R42 ;  /* 0x0004002a07007388 */ /* 0x000fe20000000800 */
[----:B---3--:R-:W2:Y:S03]  /*14020*/  LDC.U8 R10, c[0x0][0x329] ;  /* 0x0000ca40ff0a7b82 */ /* 0x008ea60000000000 */
[----:B------:R-:W-:Y:S04]  /*14030*/  STS [R0+0x2000], R41 ;  /* 0x0020002900007388 */ /* 0x000fe80000000800 */
[----:B------:R-:W-:Y:S04]  /*14040*/  STS [R0+0x2400], R40 ;  /* 0x0024002800007388 */ /* 0x000fe80000000800 */
[----:B------:R-:W-:Y:S04]  /*14050*/  STS [R2+0x2000], R39 ;  /* 0x0020002702007388 */ /* 0x000fe80000000800 */
[----:B------:R-:W-:Y:S01]  /*14060*/  STS [R2+0x2400], R38 ;  /* 0x0024002602007388 */ /* 0x000fe20000000800 */
[----:B-1----:R-:W-:-:S03]  /*14070*/  ISETP.NE.AND P5, PT, R11, RZ, PT ;  /* 0x000000ff0b00720c */ /* 0x002fc60003fa5270 */
[----:B------:R-:W-:Y:S04]  /*14080*/  STS [R4+0x2000], R37 ;  /* 0x0020002504007388 */ /* 0x000fe80000000800 */
[----:B------:R-:W-:Y:S01]  /*14090*/  STS [R4+0x2400], R36 ;  /* 0x0024002404007388 */ /* 0x000fe20000000800 */
[C---:B--2---:R-:W-:Y:S02]  /*140a0*/  ISETP.NE.AND P2, PT, R10.reuse, RZ, PT ;  /* 0x000000ff0a00720c */ /* 0x044fe40003f45270 */
[----:B------:R-:W-:Y:S01]  /*140b0*/  ISETP.NE.OR P1, PT, R10, RZ, !P5 ;  /* 0x000000ff0a00720c */ /* 0x000fe20006f25670 */
        /* <DEDUP_REMOVED lines=15> */
[----:B------:R-:W-:Y:S04]  /*141b0*/  STS [R4+0x4400], R20 ;  /* 0x0044001404007388 */ /* 0x000fe80000000800 */
[----:B------:R-:W-:Y:S04]  /*141c0*/  STS [R9+0x4000], R19 ;  /* 0x0040001309007388 */ /* 0x000fe80000000800 */
[----:B------:R-:W-:Y:S01]  /*141d0*/  STS [R9+0x4400], R18 ;  /* 0x0044001209007388 */ /* 0x000fe20000000800 */
[----:B-1----:R-:W-:-:S03]  /*141e0*/  @!P2 MOV R0, c[0x0][0x214] ;  /* 0x000085000000aa02 */ /* 0x002fc60000000f00 */
[----:B------:R-:W-:Y:S04]  /*141f0*/  STS [R6+0x4000], R17 ;  /* 0x0040001106007388 */ /* 0x000fe80000000800 */
[----:B------:R-:W-:Y:S01]  /*14200*/  STS [R6+0x4400], R16 ;  /* 0x0044001006007388 */ /* 0x000fe20000000800 */
[----:B--2---:R-:W-:-:S03]  /*14210*/  @P2 MOV R2, c[0x0][0x210] ;  /* 0x0000840000022a02 */ /* 0x004fc60000000f00 */
[----:B------:R-:W-:Y:S02]  /*14220*/  STS [R8+0x4000], R50 ;  /* 0x0040003208007388 */ /* 0x000fe40000000800 */
[----:B------:R-:W-:Y:S01]  /*14230*/  @P2 IMAD R2, R2, c[0x0][0x214], RZ ;  /* 0x0000850002022a24 */ /* 0x000fe200078e02ff */
[----:B------:R-:W-:Y:S01]  /*14240*/  @!P2 SEL R2, R0, c[0x0][0x234], !P5 ;  /* 0x00008d000002aa07 */ /* 0x000fe20006800000 */
[----:B------:R1:W-:Y:S04]  /*14250*/  STS [R8+0x4400], R49 ;  /* 0x0044003108007388 */ /* 0x0003e80000000800 */
[----:B------:R-:W-:Y:S04]  /*14260*/  STS [R5+0x4000], R48 ;  /* 0x0040003005007388 */ /* 0x000fe80000000800 */
[----:B------:R2:W-:Y:S04]  /*14270*/  STS [R5+0x4400], R53 ;  /* 0x0044003505007388 */ /* 0x0005e80000000800 */
[----:B------:R-:W-:Y:S04]  /*14280*/  STS [R7+0x4000], R52 ;  /* 0x0040003407007388 */ /* 0x000fe80000000800 */
[----:B------:R3:W-:Y:S04]  /*14290*/  STS [R7+0x4400], R51 ;  /* 0x0044003307007388 */ /* 0x0007e80000000800 */
[----:B------:R-:W-:Y:S06]  /*142a0*/  BAR.SYNC.DEFER_BLOCKING 0x0 ;  /* 0x0000000000007b1d */ /* 0x000fec0000010000 */
[----:B------:R-:W4:Y:S01]  /*142b0*/  S2R R14, SR_CTAID.Y ;  /* 0x00000000000e7919 */ /* 0x000f220000002600 */
[----:B-1----:R-:W-:Y:S01]  /*142c0*/  LOP3.LUT R8, R140, 0xffffffe0, RZ, 0xc0, !PT ;  /* 0xffffffe08c087812 */ /* 0x002fe200078ec0ff */
[----:B------:R-:W1:Y:S01]  /*142d0*/  @P3 MUFU.LG2 R10, R118 ;  /* 0x00000076000a3308 */ /* 0x000e620000000c00 */
[----:B------:R-:W-:Y:S01]  /*142e0*/  @P2 MOV R6, c[0x0][0x210] ;  /* 0x0000840000062a02 */ /* 0x000fe20000000f00 */
[----:B--2---:R-:W-:Y:S01]  /*142f0*/  CS2R R4, SRZ ;  /* 0x0000000000047805 */ /* 0x004fe2000001ff00 */
[----:B---3--:R-:W-:Y:S01]  /*14300*/  @P2 MOV R7, 0x1 ;  /* 0x0000000100072802 */ /* 0x008fe20000000f00 */
[----:B------:R2:W3:Y:S04]  /*14310*/  LDS.128 R24, [R188] ;  /* 0x00000000bc187984 */ /* 0x0004e80000000c00 */
[----:B------:R2:W1:Y:S04]  /*14320*/  LDS.128 R36, [R188+0x800] ;  /* 0x00080000bc247984 */ /* 0x0004680000000c00 */
[----:B------:R2:W1:Y:S01]  /*14330*/  LDS.128 R48, [R188+0x1000] ;  /* 0x00100000bc307984 */ /* 0x0004620000000c00 */
[----:B----4-:R-:W-:-:S03]  /*14340*/  @!P1 IMAD R0, R14, c[0x0][0x214], RZ ;  /* 0x000085000e009a24 */ /* 0x010fc600078e02ff */
[----:B------:R2:W4:Y:S04]  /*14350*/  LDS.128 R60, [R188+0x1800] ;  /* 0x00180000bc3c7984 */ /* 0x0005280000000c00 */
[----:B------:R2:W1:Y:S04]  /*14360*/  LDS.128 R20, [R188+0x2000] ;  /* 0x00200000bc147984 */ /* 0x0004680000000c00 */
[----:B------:R2:W1:Y:S04]  /*14370*/  LDS.128 R32, [R188+0x2800] ;  /* 0x00280000bc207984 */ /* 0x0004680000000c00 */
[----:B------:R2:W1:Y:S04]  /*14380*/  LDS.128 R44, [R188+0x3000] ;  /* 0x00300000bc2c7984 */ /* 0x0004680000000c00 */
[----:B------:R2:W1:Y:S04]  /*14390*/  LDS.128 R56, [R188+0x3800] ;  /* 0x00380000bc387984 */ /* 0x0004680000000c00 */
[----:B------:R2:W1:Y:S04]  /*143a0*/  LDS.128 R16, [R188+0x4000] ;  /* 0x00400000bc107984 */ /* 0x0004680000000c00 */
[----:B------:R2:W2:Y:S04]  /*143b0*/  LDS.128 R28, [R188+0x4800] ;  /* 0x00480000bc1c7984 */ /* 0x0004a80000000c00 */
[----:B------:R1:W2:Y:S04]  /*143c0*/  LDS.128 R40, [R188+0x5000] ;  /* 0x00500000bc287984 */ /* 0x0002a80000000c00 */
[----:B------:R1:W2:Y:S01]  /*143d0*/  LDS.128 R52, [R188+0x5800] ;  /* 0x00580000bc347984 */ /* 0x0002a20000000c00 */
[----:B------:R-:W-:Y:S01]  /*143e0*/  @!P2 IMAD R7, R2, c[0x0][0x1c0], RZ ;  /* 0x000070000207aa24 */ /* 0x000fe200078e02ff */
[----:B------:R-:W-:-:S02]  /*143f0*/  @!P1 SEL R0, R0, R143, !P0 ;  /* 0x0000008f00009207 */ /* 0x000fc40004000000 */
[----:B------:R-:W-:Y:S01]  /*14400*/  IADD3 R8, R141, -R8, RZ ;  /* 0x800000088d087210 */ /* 0x000fe20007ffe0ff */
[----:B------:R-:W-:Y:S01]  /*14410*/  IMAD R7, R14, R7, RZ ;  /* 0x000000070e077224 */ /* 0x000fe200078e02ff */
[----:B------:R-:W-:Y:S02]  /*14420*/  @!P2 MOV R6, 0x1 ;  /* 0x000000010006a802 */ /* 0x000fe40000000f00 */
[----:B------:R-:W-:Y:S02]  /*14430*/  @!P0 SHF.R.S32.HI R9, RZ, 0x1f, R14 ;  /* 0x0000001fff098819 */ /* 0x000fe4000001140e */
[----:B------:R-:W-:Y:S02]  /*14440*/  @!P1 SHF.R.S32.HI R5, RZ, 0x1f, R0 ;  /* 0x0000001fff059819 */ /* 0x000fe40000011400 */
[----:B------:R-:W-:Y:S02]  /*14450*/  LOP3.LUT P5, RZ, R8, 0x3, RZ, 0xc0, !PT ;  /* 0x0000000308ff7812 */ /* 0x000fe400078ac0ff */
[----:B------:R-:W-:-:S02]  /*14460*/  SEL R7, R7, RZ, P1 ;  /* 0x000000ff07077207 */ /* 0x000fc40000800000 */
[----:B------:R-:W-:Y:S01]  /*14470*/  @!P1 MOV R4, R0 ;  /* 0x0000000000049202 */ /* 0x000fe20000000f00 */
[----:B------:R-:W-:Y:S02]  /*14480*/  IMAD R0, R65, R6, RZ ;  /* 0x0000000641007224 */ /* 0x000fe400078e02ff */
[----:B------:R-:W-:Y:S02]  /*14490*/  @!P0 IMAD R9, R9, c[0x0][0x1e0], RZ ;  /* 0x0000780009098a24 */ /* 0x000fe400078e02ff */
[----:B------:R-:W-:Y:S01]  /*144a0*/  IMAD R2, R64, R2, R7 ;  /* 0x0000000240027224 */ /* 0x000fe200078e0207 */
[----:B------:R-:W-:Y:S01]  /*144b0*/  SHF.L.U32 R0, R0, 0x6, RZ ;  /* 0x0000000600007819 */ /* 0x000fe200000006ff */
[C---:B------:R-:W-:Y:S02]  /*144c0*/  @!P0 IMAD R13, R14.reuse, c[0x0][0x1e4], R9 ;  /* 0x000079000e0d8a24 */ /* 0x040fe400078e0209 */
[----:B------:R-:W-:Y:S01]  /*144d0*/  @!P0 IMAD.WIDE.U32 R14, R14, c[0x0][0x1e0], RZ ;  /* 0x000078000e0e8a25 */ /* 0x000fe200078e00ff */
[----:B------:R-:W-:Y:S01]  /*144e0*/  IADD3 R4, P2, P1, R0, R4, R2 ;  /* 0x0000000400047210 */ /* 0x000fe2000795e002 */
[----:B------:R-:W-:Y:S01]  /*144f0*/  BSSY B0, `(.L_x_607) ;  /* 0x000001e000007945 */ /* 0x000fe20003800000 */
[----:B------:R-:W-:Y:S01]  /*14500*/  SHF.R.S32.HI R0, RZ, 0x1f, R0 ;  /* 0x0000001fff007819 */ /* 0x000fe20000011400 */
[----:B-1----:R-:W-:Y:S01]  /*14510*/  @P3 FMUL.FTZ R7, R10, 0.69314718246459960938 ;  /* 0x3f3172180a073820 */ /* 0x002fe20000410000 */
[----:B------:R-:W-:Y:S01]  /*14520*/  SHF.R.S32.HI R2, RZ, 0x1f, R2 ;  /* 0x0000001fff027819 */ /* 0x000fe20000011402 */
[----:B------:R-:W-:Y:S01]  /*14530*/  @P4 FMUL.FTZ R8, R12, 0.69314718246459960938 ;  /* 0x3f3172180c084820 */ /* 0x000fe20000410000 */
[----:B------:R-:W-:Y:S01]  /*14540*/  MOV R11, 0x7f800000 ;  /* 0x7f800000000b7802 */ /* 0x000fe20000000f00 */
[----:B------:R-:W-:Y:S01]  /*14550*/  @P3 FFMA.FTZ R11, R3, c[0x0][0x238], R7 ;  /* 0x00008e00030b3a23 */ /* 0x000fe20000010007 */
[----:B------:R-:W-:Y:S01]  /*14560*/  MOV R9, 0x7f800000 ;  /* 0x7f80000000097802 */ /* 0x000fe20000000f00 */
[----:B------:R-:W-:Y:S01]  /*14570*/  @P4 FFMA.FTZ R9, R116, c[0x0][0x238], R8 ;  /* 0x00008e0074094a23 */ /* 0x000fe20000010008 */
[----:B------:R-:W-:-:S02]  /*14580*/  @!P0 MOV R137, R14 ;  /* 0x0000000e00898202 */ /* 0x000fc40000000f00 */
[----:B------:R-:W-:Y:S02]  /*14590*/  @!P0 IADD3 R138, R15, R13, RZ ;  /* 0x0000000d0f8a8210 */ /* 0x000fe40007ffe0ff */
[----:B------:R-:W-:Y:S01]  /*145a0*/  IADD3.X R3, R0, R5, R2, P2, P1 ;  /* 0x0000000500037210 */ /* 0x000fe200017e2402 */
[----:B------:R-:W-:Y:S05]  /*145b0*/  @P5 BRA `(.L_x_608) ;  /* 0x0000011000005947 */ /* 0x000fea0003800000 */
[----:B--234-:R-:W2:Y:S01]  /*145c0*/  LDL.LU R66, [R1+0xa4] ;  /* 0x0000a40001427983 */ /* 0x01cea20000300800 */
[----:B------:R-:W-:Y:S01]  /*145d0*/  IMAD R2, R65, -0x40, R68 ;  /* 0xffffffc041027824 */ /* 0x000fe200078e0244 */
[----:B--2---:R-:W-:-:S04]  /*145e0*/  IADD3 R0, R66, 0x8, RZ ;  /* 0x0000000842007810 */ /* 0x004fc80007ffe0ff */
        /* <DEDUP_REMOVED lines=14> */
.L_x_608:
[----:B--234-:R-:W-:Y:S05]  /*146d0*/  BSYNC B0 ;  /* 0x0000000000007941 */ /* 0x01cfea0003800000 */
.L_x_607:
[----:B------:R-:W2:Y:S04]  /*146e0*/  LDL.64 R66, [R1+0x38] ;  /* 0x0000380001427983 */ /* 0x000ea80000100a00 */
[----:B------:R3:W5:Y:S04]  /*146f0*/  LDL R15, [R1+0x48] ;  /* 0x00004800010f7983 */ /* 0x0007680000100800 */
[----:B------:R3:W5:Y:S01]  /*14700*/  LDL R14, [R1+0x4c] ;  /* 0x00004c00010e7983 */ /* 0x0007620000100800 */
[----:B------:R-:W-:Y:S01]  /*14710*/  LEA.HI R13, R142, R141, RZ, 0x3 ;  /* 0x0000008d8e0d7211 */ /* 0x000fe200078f18ff */
[----:B------:R-:W-:Y:S01]  /*14720*/  IMAD R12, R65, -0x40, R68 ;  /* 0xffffffc0410c7824 */ /* 0x000fe200078e0244 */
[----:B-1----:R-:W-:Y:S01]  /*14730*/  SHF.R.S32.HI R3, RZ, 0x1f, R64 ;  /* 0x0000001fff037819 */ /* 0x002fe20000011440 */
[----:B------:R-:W1:Y:S01]  /*14740*/  S2R R6, SR_TID.X ;  /* 0x0000000000067919 */ /* 0x000e620000002100 */
[----:B------:R-:W-:Y:S03]  /*14750*/  BSSY B0, `(.L_x_609) ;  /* 0x000001e000007945 */ /* 0x000fe60003800000 */
[----:B------:R-:W4:Y:S01]  /*14760*/  S2R R7, SR_CTAID.X ;  /* 0x0000000000077919 */ /* 0x000f220000002500 */
[----:B------:R-:W-:Y:S01]  /*14770*/  IMAD R3, R3, c[0x0][0x1f0], RZ ;  /* 0x00007c0003037a24 */ /* 0x000fe200078e02ff */
[----:B-1----:R-:W-:-:S04]  /*14780*/  SHF.R.S32.HI R2, RZ, 0x1f, R6 ;  /* 0x0000001fff027819 */ /* 0x002fc80000011406 */
[----:B------:R-:W-:-:S04]  /*14790*/  LEA.HI R2, R2, R6, RZ, 0x3 ;  /* 0x0000000602027211 */ /* 0x000fc800078f18ff */
[----:B------:R-:W-:Y:S02]  /*147a0*/  SHF.R.S32.HI R2, RZ, 0x3, R2 ;  /* 0x00000003ff027819 */ /* 0x000fe40000011402 */
[----:B--2---:R-:W-:Y:S02]  /*147b0*/  IADD3 R4, P0, R66, R137, RZ ;  /* 0x0000008942047210 */ /* 0x004fe40007f1e0ff */
[----:B------:R-:W-:-:S05]  /*147c0*/  SHF.R.S32.HI R0, RZ, 0x1f, R66 ;  /* 0x0000001fff007819 */ /* 0x000fca0000011442 */
[----:B------:R-:W-:Y:S01]  /*147d0*/  IMAD.X R5, R0, 0x1, R138, P0 ;  /* 0x0000000100057824 */ /* 0x000fe200000e068a */
[----:B------:R-:W-:-:S03]  /*147e0*/  SHF.R.S32.HI R0, RZ, 0x3, R13 ;  /* 0x00000003ff007819 */ /* 0x000fc6000001140d */
[----:B------:R-:W-:Y:S01]  /*147f0*/  IMAD.WIDE.U32 R10, R64, c[0x0][0x1f0], R4 ;  /* 0x00007c00400a7a25 */ /* 0x000fe200078e0004 */
[----:B------:R-:W-:-:S03]  /*14800*/  ISETP.GE.AND P0, PT, R0, R12, PT ;  /* 0x0000000c0000720c */ /* 0x000fc60003f06270 */
[----:B------:R-:W-:Y:S01]  /*14810*/  IMAD R0, R64, c[0x0][0x1f4], R3 ;  /* 0x00007d0040007a24 */ /* 0x000fe200078e0203 */
[----:B------:R-:W-:-:S03]  /*14820*/  SHF.R.S32.HI R3, RZ, 0x1f, R2 ;  /* 0x0000001fff037819 */ /* 0x000fc60000011402 */
[----:B------:R-:W-:Y:S02]  /*14830*/  IMAD.IADD R9, R11, 0x1, R0 ;  /* 0x000000010b097824 */ /* 0x000fe400078e0200 */
[----:B----4-:R-:W-:-:S04]  /*14840*/  IMAD.WIDE R2, R7, 0x40, R2 ;  /* 0x0000004007027825 */ /* 0x010fc800078e0202 */
[----:B------:R-:W-:Y:S05]  /*14850*/  @P0 BRA `(.L_x_610) ;  /* 0x000000d000000947 */ /* 0x000fea0003800000 */
[----:B---3--:R-:W-:Y:S01]  /*14860*/  IMAD R0, R3, c[0x0][0x1e8], RZ ;  /* 0x00007a0003007a24 */ /* 0x008fe200078e02ff */
[----:B------:R-:W-:Y:S01]  /*14870*/  ISETP.GE.AND P3, PT, R66, c[0x0][0x220], PT ;  /* 0x0000880042007a0c */ /* 0x000fe20003f66270 */
[----:B------:R-:W-:Y:S01]  /*14880*/  IMAD.MOV.U32 R8, RZ, RZ, R10 ;  /* 0x000000ffff087224 */ /* 0x000fe200078e000a */
[----:B-----5:R-:W-:Y:S01]  /*14890*/  ISETP.GE.AND P2, PT, R15, c[0x0][0x220], PT ;  /* 0x000088000f007a0c */ /* 0x020fe20003f46270 */
[----:B------:R-:W-:Y:S01]  /*148a0*/  IMAD R0, R2, c[0x0][0x1ec], R0 ;  /* 0x00007b0002007a24 */ /* 0x000fe200078e0200 */
        /* <DEDUP_REMOVED lines=8> */
.L_x_610:
[----:B---3--:R-:W-:Y:S05]  /*14930*/  BSYNC B0 ;  /* 0x0000000000007941 */ /* 0x008fea0003800000 */
.L_x_609:
        /* <DEDUP_REMOVED lines=20> */
.L_x_612:
[----:B------:R-:W-:Y:S05]  /*14a80*/  BSYNC B0 ;  /* 0x0000000000007941 */ /* 0x000fea0003800000 */
.L_x_611:
        /* <DEDUP_REMOVED lines=20> */
.L_x_614:
[----:B------:R-:W-:Y:S05]  /*14bd0*/  BSYNC B0 ;  /* 0x0000000000007941 */ /* 0x000fea0003800000 */
.L_x_613:
[----:B------:R-:W-:-:S04]  /*14be0*/  LEA.HI.SX32 R0, R13, 0x30, 0x1d ;  /* 0x000000300d007811 */ /* 0x000fc800078feaff */
[----:B------:R-:W-:-:S13]  /*14bf0*/  ISETP.GE.AND P0, PT, R0, R12, PT ;  /* 0x0000000c0000720c */ /* 0x000fda0003f06270 */
        /* <DEDUP_REMOVED lines=19> */
.L_x_568:
[----:B------:R-:W2:Y:S04]  /*14d30*/  LDL.LU R9, [R1+0x58] ;  /* 0x0000580001097983 */ /* 0x000ea80000300800 */
[----:B------:R-:W3:Y:S01]  /*14d40*/  LDL.LU R12, [R1+0x88] ;  /* 0x00008800010c7983 */ /* 0x000ee20000300800 */
[----:B------:R-:W4:Y:S01]  /*14d50*/  LDC.U8 R3, c[0x0][0x329] ;  /* 0x0000ca40ff037b82 */ /* 0x000f220000000000 */
[----:B------:R-:W-:Y:S01]  /*14d60*/  LEA.HI R10, R13, R30, RZ, 0x3 ;  /* 0x0000001e0d0a7211 */ /* 0x000fe200078f18ff */
[----:B------:R-:W-:Y:S03]  /*14d70*/  BSSY B0, `(.L_x_615) ;  /* 0x0000045000007945 */ /* 0x000fe60003800000 */
[----:B------:R-:W-:-:S02]  /*14d80*/  LOP3.LUT R8, R10, 0xfffffff8, RZ, 0xc0, !PT ;  /* 0xfffffff80a087812 */ /* 0x000fc400078ec0ff */
[----:B------:R-:W-:Y:S01]  /*14d90*/  SHF.R.S32.HI R10, RZ, 0x3, R10 ;  /* 0x00000003ff0a7819 */ /* 0x000fe2000001140a */
[----:B------:R-:W5:Y:S02]  /*14da0*/  LDC.U8 R2, c[0x0][0x328] ;  /* 0x0000ca00ff027b82 */ /* 0x000f640000000000 */
[----:B------:R-:W-:Y:S01]  /*14db0*/  IMAD.IADD R20, R30, 0x1, -R8 ;  /* 0x000000011e147824 */ /* 0x000fe200078e0a08 */
[----:B------:R-:W-:-:S03]  /*14dc0*/  SHF.R.S32.HI R11, RZ, 0x1f, R10 ;  /* 0x0000001fff0b7819 */ /* 0x000fc6000001140a */
[----:B------:R-:W-:-:S05]  /*14dd0*/  IMAD.SHL.U32 R14, R20, 0x8, RZ ;  /* 0x00000008140e7824 */ /* 0x000fca00078e00ff */
[C---:B------:R-:W-:Y:S02]  /*14de0*/  IADD3 R24, R14.reuse, 0x40, RZ ;  /* 0x000000400e187810 */ /* 0x040fe40007ffe0ff */
[----:B------:R-:W-:Y:S02]  /*14df0*/  IADD3 R23, R14, 0x80, RZ ;  /* 0x000000800e177810 */ /* 0x000fe40007ffe0ff */
[----:B----4-:R-:W-:Y:S02]  /*14e00*/  ISETP.NE.AND P1, PT, R3, RZ, PT ;  /* 0x000000ff0300720c */ /* 0x010fe40003f25270 */
[----:B-----5:R-:W-:-:S04]  /*14e10*/  ISETP.NE.AND P3, PT, R2, RZ, PT ;  /* 0x000000ff0200720c */ /* 0x020fc80003f65270 */
[----:B------:R-:W-:-:S07]  /*14e20*/  ISETP.EQ.AND P3, PT, R3, RZ, P3 ;  /* 0x000000ff0300720c */ /* 0x000fce0001f62270 */
[----:B------:R-:W-:Y:S01]  /*14e30*/  @P1 IMAD.MOV.U32 R0, RZ, RZ, c[0x0][0x210] ;  /* 0x00008400ff001624 */ /* 0x000fe200078e00ff */
[----:B------:R-:W-:Y:S01]  /*14e40*/  @!P1 ISETP.NE.AND P0, PT, R2, RZ, PT ;  /* 0x000000ff0200920c */ /* 0x000fe20003f05270 */
[----:B------:R-:W-:Y:S02]  /*14e50*/  @!P1 IMAD.MOV.U32 R2, RZ, RZ, c[0x0][0x214] ;  /* 0x00008500ff029624 */ /* 0x000fe400078e00ff */
[----:B------:R-:W-:Y:S02]  /*14e60*/  @P1 IMAD R0, R0, c[0x0][0x214], RZ ;  /* 0x0000850000001a24 */ /* 0x000fe400078e02ff */
[----:B------:R-:W-:Y:S01]  /*14e70*/  @P1 IMAD.MOV.U32 R4, RZ, RZ, 0x1 ;  /* 0x00000001ff041424 */ /* 0x000fe200078e00ff */
[----:B------:R-:W-:Y:S01]  /*14e80*/  @!P1 SEL R0, R2, c[0x0][0x234], !P0 ;  /* 0x00008d0002009a07 */ /* 0x000fe20004000000 */
[----:B------:R-:W-:Y:S02]  /*14e90*/  @P1 IMAD.MOV.U32 R19, RZ, RZ, c[0x0][0x210] ;  /* 0x00008400ff131624 */ /* 0x000fe400078e00ff */
[----:B------:R-:W-:-:S02]  /*14ea0*/  @!P1 IMAD.MOV.U32 R19, RZ, RZ, 0x1 ;  /* 0x00000001ff139424 */ /* 0x000fc400078e00ff */
[----:B------:R-:W-:Y:S01]  /*14eb0*/  @!P1 IMAD R4, R0, c[0x0][0x1c0], RZ ;  /* 0x0000700000049a24 */ /* 0x000fe200078e02ff */
[C---:B--2---:R-:W-:Y:S02]  /*14ec0*/  ISETP.NE.AND P2, PT, R9.reuse, -0x1, PT ;  /* 0xffffffff0900780c */ /* 0x044fe40003f45270 */
[----:B------:R-:W-:Y:S02]  /*14ed0*/  ISETP.NE.OR P0, PT, R9, -0x1, !P3 ;  /* 0xffffffff0900780c */ /* 0x000fe40005f05670 */
[----:B---3--:R-:W-:-:S09]  /*14ee0*/  IADD3 R16, -R33, R12, RZ ;  /* 0x0000000c21107210 */ /* 0x008fd20007ffe1ff */
[----:B------:R-:W-:Y:S01]  /*14ef0*/  @P2 IMAD.WIDE.U32 R2, R9, c[0x0][0x1e8], RZ ;  /* 0x00007a0009022a25 */ /* 0x000fe200078e00ff */
[----:B------:R-:W-:-:S03]  /*14f00*/  @!P2 SHF.R.S32.HI R5, RZ, 0x1f, R31 ;  /* 0x0000001fff05a819 */ /* 0x000fc6000001141f */
[----:B------:R-:W-:Y:S02]  /*14f10*/  @P2 IMAD R7, R9, c[0x0][0x1ec], R3 ;  /* 0x00007b0009072a24 */ /* 0x000fe400078e0203 */
[----:B------:R-:W-:Y:S02]  /*14f20*/  @!P2 IMAD R6, R5, c[0x0][0x1e0], RZ ;  /* 0x000078000506aa24 */ /* 0x000fe400078e02ff */
[C---:B------:R-:W-:Y:S02]  /*14f30*/  IMAD R3, R31.reuse, R4, RZ ;  /* 0x000000041f037224 */ /* 0x040fe400078e02ff */
[----:B------:R-:W-:-:S03]  /*14f40*/  @!P2 IMAD.WIDE.U32 R4, R31, c[0x0][0x1e0], RZ ;  /* 0x000078001f04aa25 */ /* 0x000fc600078e00ff */
[----:B------:R-:W-:Y:S01]  /*14f50*/  SEL R3, R3, RZ, !P3 ;  /* 0x000000ff03037207 */ /* 0x000fe20005800000 */
[C---:B------:R-:W-:Y:S01]  /*14f60*/  @!P0 IMAD R9, R31.reuse, c[0x0][0x214], RZ ;  /* 0x000085001f098a24 */ /* 0x040fe200078e02ff */
[----:B------:R-:W-:Y:S01]  /*14f70*/  @!P2 MOV R2, R4 ;  /* 0x000000040002a202 */ /* 0x000fe20000000f00 */
[----:B------:R-:W-:-:S03]  /*14f80*/  @!P2 IMAD R6, R31, c[0x0][0x1e4], R6 ;  /* 0x000079001f06aa24 */ /* 0x000fc600078e0206 */
[----:B------:R2:W-:Y:S01]  /*14f90*/  @!P0 STL [R1+0x58], R9 ;  /* 0x0000580901008387 */ /* 0x0005e20000100800 */
[----:B------:R-:W-:Y:S01]  /*14fa0*/  @!P2 IMAD.IADD R7, R5, 0x1, R6 ;  /* 0x000000010507a824 */ /* 0x000fe200078e0206 */
[----:B------:R-:W-:Y:S01]  /*14fb0*/  IADD3 R4, P0, R14, R2, RZ ;  /* 0x000000020e047210 */ /* 0x000fe20007f1e0ff */
[----:B------:R-:W-:Y:S01]  /*14fc0*/  IMAD R6, R22, R0, R3 ;  /* 0x0000000016067224 */ /* 0x000fe200078e0203 */
[----:B------:R-:W-:Y:S01]  /*14fd0*/  SHF.R.S32.HI R0, RZ, 0x1f, R22 ;  /* 0x0000001fff007819 */ /* 0x000fe20000011416 */
[----:B------:R-:W-:Y:S01]  /*14fe0*/  @!P3 CS2R R2, SRZ ;  /* 0x000000000002b805 */ /* 0x000fe2000001ff00 */
[----:B------:R-:W-:Y:S02]  /*14ff0*/  ISETP.GE.AND P2, PT, R10, R16, PT ;  /* 0x000000100a00720c */ /* 0x000fe40003f46270 */
[----:B------:R-:W-:Y:S01]  /*15000*/  @P3 SHF.R.S32.HI R3, RZ, 0x1f, R9 ;  /* 0x0000001fff033819 */ /* 0x000fe20000011409 */
[----:B------:R-:W-:Y:S01]  /*15010*/  IMAD R0, R0, c[0x0][0x1f0], RZ ;  /* 0x00007c0000007a24 */ /* 0x000fe200078e02ff */
[----:B------:R-:W-:-:S02]  /*15020*/  @P3 MOV R2, R9 ;  /* 0x0000000900023202 */ /* 0x000fc40000000f00 */
[----:B------:R-:W-:Y:S01]  /*15030*/  LEA.HI.X.SX32 R5, R14, R7, 0x1, P0 ;  /* 0x000000070e057211 */ /* 0x000fe200000f0eff */
[C---:B------:R-:W-:Y:S02]  /*15040*/  IMAD R8, R22.reuse, c[0x0][0x1f4], R0 ;  /* 0x00007d0016087a24 */ /* 0x040fe400078e0200 */
[----:B------:R-:W-:Y:S02]  /*15050*/  IMAD R0, R33, R19, RZ ;  /* 0x0000001321007224 */ /* 0x000fe400078e02ff */
[----:B------:R-:W-:-:S03]  /*15060*/  IMAD.WIDE.U32 R12, R22, c[0x0][0x1f0], R4 ;  /* 0x00007c00160c7a25 */ /* 0x000fc600078e0004 */
[----:B------:R-:W-:Y:S02]  /*15070*/  SHF.R.S32.HI R4, RZ, 0x1f, R0 ;  /* 0x0000001fff047819 */ /* 0x000fe40000011400 */
[--C-:B------:R-:W-:Y:S02]  /*15080*/  IADD3 R22, P1, P0, R0, R2, R6.reuse ;  /* 0x0000000200167210 */ /* 0x100fe4000783e006 */
[----:B------:R-:W-:Y:S01]  /*15090*/  SHF.R.S32.HI R0, RZ, 0x1f, R6 ;  /* 0x0000001fff007819 */ /* 0x000fe20000011406 */
[----:B--2---:R-:W2:Y:S03]  /*150a0*/  S2R R9, SR_CTAID.X ;  /* 0x0000000000097919 */ /* 0x004ea60000002500 */
[----:B------:R-:W-:Y:S01]  /*150b0*/  IADD3.X R21, R4, R3, R0, P1, P0 ;  /* 0x0000000304157210 */ /* 0x000fe20000fe0400 */
[----:B--2---:R-:W-:-:S04]  /*150c0*/  IMAD.WIDE R6, R9, 0x40, R10 ;  /* 0x0000004009067825 */ /* 0x004fc800078e020a */
        /* <DEDUP_REMOVED lines=15> */
.L_x_616:
[----:B------:R-:W-:Y:S05]  /*151c0*/  BSYNC B0 ;  /* 0x0000000000007941 */ /* 0x000fea0003800000 */
.L_x_615:
[----:B------:R-:W-:Y:S01]  /*151d0*/  IADD3 R18, R10, 0x10, RZ ;  /* 0x000000100a127810 */ /* 0x000fe20007ffe0ff */
[----:B------:R-:W-:Y:S03]  /*151e0*/  BSSY B0, `(.L_x_617) ;  /* 0x0000013000007945 */ /* 0x000fe60003800000 */
[----:B------:R-:W-:-:S13]  /*151f0*/  ISETP.GE.AND P0, PT, R18, R16, PT ;  /* 0x000000101200720c */ /* 0x000fda0003f06270 */
[----:B------:R-:W-:Y:S05]  /*15200*/  @P0 BRA `(.L_x_618) ;  /* 0x0000010000000947 */ /* 0x000fea0003800000 */
[----:B------:R-:W-:Y:S01]  /*15210*/  IADD3 R0, P0, R6, 0x10, RZ ;  /* 0x0000001006007810 */ /* 0x000fe20007f1e0ff */
[----:B------:R-:W-:Y:S01]  /*15220*/  IMAD.MOV.U32 R4, RZ, RZ, R12 ;  /* 0x000000ffff047224 */ /* 0x000fe200078e000c */
[----:B------:R-:W-:Y:S02]  /*15230*/  MOV R5, R9 ;  /* 0x0000000900057202 */ /* 0x000fe40000000f00 */
[----:B------:R-:W-:Y:S01]  /*15240*/  ISETP.GE.AND P2, PT, R14, c[0x0][0x220], PT ;  /* 0x000088000e007a0c */ /* 0x000fe20003f46270 */
[----:B--2---:R-:W-:Y:S01]  /*15250*/  IMAD.X R2, RZ, RZ, R7, P0 ;  /* 0x000000ffff027224 */ /* 0x004fe200000e0607 */
        /* <DEDUP_REMOVED lines=11> */
.L_x_618:
[----:B------:R-:W-:Y:S05]  /*15310*/  BSYNC B0 ;  /* 0x0000000000007941 */ /* 0x000fea0003800000 */
.L_x_617:
        /* <DEDUP_REMOVED lines=20> */
.L_x_620:
[----:B------:R-:W-:Y:S05]  /*15460*/  BSYNC B0 ;  /* 0x0000000000007941 */ /* 0x000fea0003800000 */
.L_x_619:
[----:B------:R-:W-:Y:S01]  /*15470*/  IADD3 R17, R10, 0x30, RZ ;  /* 0x000000300a117810 */ /* 0x000fe20007ffe0ff */
[----:B------:R-:W-:Y:S03]  /*15480*/  BSSY B0, `(.L_x_621) ;  /* 0x0000013000007945 */ /* 0x000fe60003800000 */
[----:B------:R-:W-:-:S13]  /*15490*/  ISETP.GE.AND P0, PT, R17, R16, PT ;  /* 0x000000101100720c */ /* 0x000fda0003f06270 */
[----:B------:R-:W-:Y:S05]  /*154a0*/  @P0 BRA `(.L_x_622) ;  /* 0x0000010000000947 */ /* 0x000fea0003800000 */
[----:B------:R-:W-:Y:S01]  /*154b0*/  IADD3 R0, P0, R6, 0x30, RZ ;  /* 0x0000003006007810 */ /* 0x000fe20007f1e0ff */
[----:B--2---:R-:W-:Y:S01]  /*154c0*/  IMAD.MOV.U32 R2, RZ, RZ, R12 ;  /* 0x000000ffff027224 */ /* 0x004fe200078e000c */
        /* <DEDUP_REMOVED lines=14> */
.L_x_622:
[----:B------:R-:W-:Y:S05]  /*155b0*/  BSYNC B0 ;  /* 0x0000000000007941 */ /* 0x000fea0003800000 */
.L_x_621:
[----:B------:R-:W-:-:S04]  /*155c0*/  ISETP.NE.AND P6, PT, R20, RZ, PT ;  /* 0x000000ff1400720c */ /* 0x000fc80003fc5270 */
[-C--:B------:R-:W-:Y:S02]  /*155d0*/  ISETP.GE.OR P5, PT, R10, R16.reuse, P6 ;  /* 0x000000100a00720c */ /* 0x080fe400037a6670 */
[-C--:B------:R-:W-:Y:S02]  /*155e0*/  ISETP.GE.OR P4, PT, R18, R16.reuse, P6 ;  /* 0x000000101200720c */ /* 0x080fe40003786670 */
[-C--:B------:R-:W-:Y:S02]  /*155f0*/  ISETP.GE.OR P3, PT, R15, R16.reuse, P6 ;  /* 0x000000100f00720c */ /* 0x080fe40003766670 */
[----:B------:R-:W-:-:S07]  /*15600*/  ISETP.GE.OR P6, PT, R17, R16, P6 ;  /* 0x000000101100720c */ /* 0x000fce00037c6670 */
[-C--:B------:R-:W-:Y:S02]  /*15610*/  @!P5 IMAD R0, R10, R19.reuse, RZ ;  /* 0x000000130a00d224 */ /* 0x080fe400078e02ff */
[-C--:B--2---:R-:W-:Y:S02]  /*15620*/  @!P4 IMAD R3, R18, R19.reuse, RZ ;  /* 0x000000131203c224 */ /* 0x084fe400078e02ff */
[----:B------:R-:W-:Y:S01]  /*15630*/  @!P3 IMAD R5, R15, R19, RZ ;  /* 0x000000130f05b224 */ /* 0x000fe200078e02ff */
[CC--:B------:R-:W-:Y:S02]  /*15640*/  @!P5 IADD3 R2, P0, R0.reuse, R22.reuse, RZ ;  /* 0x000000160002d210 */ /* 0x0c0fe40007f1e0ff */
[----:B------:R-:W-:Y:S02]  /*15650*/  @!P4 IADD3 R9, P1, R3, R22, RZ ;  /* 0x000000160309c210 */ /* 0x000fe40007f3e0ff */
[----:B------:R-:W-:Y:S02]  /*15660*/  @!P5 LEA.HI.X.SX32 R0, R0, R21, 0x1, P0 ;  /* 0x000000150000d211 */ /* 0x000fe400000f0eff */
[----:B------:R-:W-:-:S02]  /*15670*/  @!P5 LEA R6, P2, R2, c[0x0][0x200], 0x2 ;  /* 0x000080000206da11 */ /* 0x000fc400078410ff */
[----:B------:R-:W-:Y:S02]  /*15680*/  @!P3 IADD3 R8, P0, R5, R22, RZ ;  /* 0x000000160508b210 */ /* 0x000fe40007f1e0ff */
[-C--:B------:R-:W-:Y:S02]  /*15690*/  @!P4 LEA.HI.X.SX32 R3, R3, R21.reuse, 0x1, P1 ;  /* 0x000000150303c211 */ /* 0x080fe400008f0eff */
[----:B------:R-:W-:Y:S02]  /*156a0*/  @!P5 LEA.HI.X R7, R2, c[0x0][0x204], R0, 0x2, P2 ;  /* 0x000081000207da11 */ /* 0x000fe400010f1400 */
[----:B------:R-:W-:Y:S02]  /*156b0*/  @!P4 LEA R4, P1, R9, c[0x0][0x200], 0x2 ;  /* 0x000080000904ca11 */ /* 0x000fe400078210ff */
[----:B------:R-:W-:Y:S02]  /*156c0*/  @!P3 LEA.HI.X.SX32 R0, R5, R21, 0x1, P0 ;  /* 0x000000150500b211 */ /* 0x000fe400000f0eff */
        /* <DEDUP_REMOVED lines=10> */
[----:B--2---:R-:W-:-:S05]  /*15770*/  IMAD R0, R17, R19, RZ ;  /* 0x0000001311007224 */ /* 0x004fca00078e02ff */
[----:B------:R-:W-:-:S04]  /*15780*/  IADD3 R3, P0, R0, R22, RZ ;  /* 0x0000001600037210 */ /* 0x000fc80007f1e0ff */
[----:B------:R-:W-:Y:S02]  /*15790*/  LEA.HI.X.SX32 R0, R0, R21, 0x1, P0 ;  /* 0x0000001500007211 */ /* 0x000fe400000f0eff */
[----:B------:R-:W-:-:S04]  /*157a0*/  LEA R2, P0, R3, c[0x0][0x200], 0x2 ;  /* 0x0000800003027a11 */ /* 0x000fc800078010ff */
[----:B------:R-:W-:Y:S01]  /*157b0*/  LEA.HI.X R3, R3, c[0x0][0x204], R0, 0x2, P0 ;  /* 0x0000810003037a11 */ /* 0x000fe200000f1400 */
[----:B------:R-:W-:-:S05]  /*157c0*/  IMAD.MOV.U32 R0, RZ, RZ, 0x7f800000 ;  /* 0x7f800000ff007424 */ /* 0x000fca00078e00ff */
[----:B------:R-:W-:Y:S01]  /*157d0*/  STG.E [R2.64], R0 ;  /* 0x0000000002007986 */ /* 0x000fe2000c101908 */
[----:B------:R-:W-:Y:S05]  /*157e0*/  EXIT ;  /* 0x000000000000794d */ /* 0x000fea0003800000 */
.L_x_623:
        /* <DEDUP_REMOVED lines=9> */
.L_x_694:


//--------------------- .text._ZN5flash16flash_fwd_kernelI23Flash_fwd_kernel_traitsILi192ELi64ELi64ELi4ELb0ELb0EN7cutlass6half_tE19Flash_kernel_traitsILi192ELi64ELi64ELi4ES3_EELb0ELb1ELb0ELb1ELb0ELb0ELb1ELb0EEEvNS_16Flash_fwd_paramsE --------------------------
	.section	.text._ZN5flash16flash_fwd_kernelI23Flash_fwd_kernel_traitsILi192ELi64ELi64ELi4ELb0ELb0EN7cutlass6half_tE19Flash_kernel_traitsILi192ELi64ELi64ELi4ES3_EELb0ELb1ELb0ELb1ELb0ELb0ELb1ELb0EEEvNS_16Flash_fwd_paramsE,"ax",@progbits
	.sectioninfo	@"SHI_REGISTERS=254"
	.align	128
        .global         _ZN5flash16flash_fwd_kernelI23Flash_fwd_kernel_traitsILi192ELi64ELi64ELi4ELb0ELb0EN7cutlass6half_tE19Flash_kernel_traitsILi192ELi64ELi64ELi4ES3_EELb0ELb1ELb0ELb1ELb0ELb0ELb1ELb0EEEvNS_16Flash_fwd_paramsE
        .type           _ZN5flash16flash_fwd_kernelI23Flash_fwd_kernel_traitsILi192ELi64ELi64ELi4ELb0ELb0EN7cutlass6half_tE19Flash_kernel_traitsILi192ELi64ELi64ELi4ES3_EELb0ELb1ELb0ELb1ELb0ELb0ELb1ELb0EEEvNS_16Flash_fwd_paramsE,@function
        .size           _ZN5flash16flash_fwd_kernelI23Flash_fwd_kernel_traitsILi192ELi64ELi64ELi4ELb0ELb0EN7cutlass6half_tE19Flash_kernel_traitsILi192ELi64ELi64ELi4ES3_EELb0ELb1ELb0ELb1ELb0ELb0ELb1ELb0EEEvNS_16Flash_fwd_paramsE,(.L_x_695 - _ZN5flash16flash_fwd_kernelI23Flash_fwd_kernel_traitsILi192ELi64ELi64ELi4ELb0ELb0EN7cutlass6half_tE19Flash_kernel_traitsILi192ELi64ELi64ELi4ES3_EELb0ELb1ELb0ELb1ELb0ELb0ELb1ELb0EEEvNS_16Flash_fwd_paramsE)
        .other          _ZN5flash16flash_fwd_kernelI23Flash_fwd_kernel_traitsILi192ELi64ELi64ELi4ELb0ELb0EN7cutlass6half_tE19Flash_kernel_traitsILi192ELi64ELi64ELi4ES3_EELb0ELb1ELb0ELb1ELb0ELb0ELb1ELb0EEEvNS_16Flash_fwd_paramsE,@"STO_CUDA_ENTRY STV_DEFAULT"
_ZN5flash16flash_fwd_kernelI23Flash_fwd_kernel_traitsILi192ELi64ELi64ELi4ELb0ELb0EN7cutlass6half_tE19Flash_kernel_traitsILi192ELi64ELi64ELi4ES3_EELb0ELb1ELb0ELb1ELb0ELb0ELb1ELb0EEEvNS_16Flash_fwd_paramsE:
.text._ZN5flash16flash_fwd_kernelI23Flash_fwd_kernel_traitsILi192ELi64ELi64ELi4ELb0ELb0EN7cutlass6half_tE19Flash_kernel_traitsILi192ELi64ELi64ELi4ES3_EELb0ELb1ELb0ELb1ELb0ELb0ELb1ELb0EEEvNS_16Flash_fwd_paramsE:
        /* <DEDUP_REMOVED lines=33> */
.L_x_624:
[----:B-1-34-:R-:W-:Y:S02]  /*0210*/  MOV R2, c[0x0][0x218] ;  /* 0x0000860000027a02 */ /* 0x01afe40000000f00 */
.L_x_625:
[----:B------:R-:W-:-:S04]  /*0220*/  ISETP.NE.U32.AND P2, PT, RZ, c[0x0][0x258], PT ;  /* 0x00009600ff007a0c */ /* 0x000fc80003f45070 */
[----:B------:R-:W-:-:S13]  /*0230*/  ISETP.NE.AND.EX P2, PT, RZ, c[0x0][0x25c], PT, P2 ;  /* 0x00009700ff007a0c */ /* 0x000fda0003f45320 */
[----:B-1----:R-:W-:-:S06]  /*0240*/  @P2 IMAD.WIDE R6, R19, R10, c[0x0][0x258] ;  /* 0x0000960013062625 */ /* 0x002fcc00078e020a */
        /* <DEDUP_REMOVED lines=47> */
.L_x_627:
[----:B------:R-:W-:Y:S01]  /*0540*/  IABS R4, c[0x0][0x1c8] ;  /* 0x0000720000047a13 */ /* 0x000fe20000000000 */
[----:B------:R-:W-:-:S03]  /*0550*/  @P0 IMAD.IADD R5, R0, 0x1, R5 ;  /* 0x0000000100050824 */ /* 0x000fc600078e0205 */
        /* <DEDUP_REMOVED lines=18> */
[----:B------:R-:W-:Y:S01]  /*0680*/  @P0 IMAD.WIDE.U32 R2, R5, c[0x0][0x1a0], RZ ;  /* 0x0000680005020a25 */ /* 0x000fe200078e00ff */
[----:B------:R-:W-:-:S03]  /*0690*/  ISETP.NE.AND P2, PT, RZ, c[0x0][0x1c8], PT ;  /* 0x00007200ff007a0c */ /* 0x000fc60003f45270 */
[----:B------:R-:W-:Y:S01]  /*06a0*/  @P0 IMAD R5, R5, c[0x0][0x1a4], R3 ;  /* 0x0000690005050a24 */ /* 0x000fe200078e0203 */
[----:B------:R-:W-:-:S07]  /*06b0*/  @P0 MOV R6, R2 ;  /* 0x0000000200060202 */ /* 0x000fce0000000f00 */
        /* <DEDUP_REMOVED lines=15> */
.L_x_628:
[----:B------:R-:W-:Y:S01]  /*07b0*/  SHF.R.S32.HI R0, RZ, 0x1f, R219 ;  /* 0x0000001fff007819 */ /* 0x000fe200000114db */
[----:B------:R-:W-:Y:S01]  /*07c0*/  IMAD R27, R23, c[0x0][0x1a8], RZ ;  /* 0x00006a00171b7a24 */ /* 0x000fe200078e02ff */
[----:B------:R-:W-:Y:S01]  /*07d0*/  SHF.R.S32.HI R187, RZ, 0x1f, R184 ;  /* 0x0000001fffbb7819 */ /* 0x000fe200000114b8 */
[----:B------:R-:W-:Y:S01]  /*07e0*/  BSSY B0, `(.L_x_629) ;  /* 0x0000069000007945 */ /* 0x000fe20003800000 */
[-C--:B------:R-:W-:Y:S01]  /*07f0*/  LEA.HI R4, R0, R219.reuse, RZ, 0x3 ;  /* 0x000000db00047211 */ /* 0x080fe200078f18ff */
        /* <DEDUP_REMOVED lines=17> */
[----:B------:R-:W-:Y:S01]  /*0910*/  SHF.R.U32.HI R220, RZ, 0x3, R11 ;  /* 0x00000003ffdc7819 */ /* 0x000fe2000001160b */
[----:B------:R-:W-:Y:S01]  /*0920*/  IMAD R187, R184, c[0x0][0x1bc], R187 ;  /* 0x00006f00b8bb7a24 */ /* 0x000fe200078e02bb */
[----:B------:R-:W-:Y:S01]  /*0930*/  LOP3.LUT R3, R11, 0x38, R228, 0xf8, !PT ;  /* 0x000000380b037812 */ /* 0x000fe200078ef8e4 */
[----:B------:R-:W-:Y:S01]  /*0940*/  IMAD.WIDE R28, R218, 0x40, R20 ;  /* 0x00000040da1c7825 */ /* 0x000fe200078e0214 */
[----:B------:R-:W-:-:S02]  /*0950*/  SHF.R.S32.HI R229, RZ, 0x1f, R228 ;  /* 0x0000001fffe57819 */ /* 0x000fc400000114e4 */
[----:B------:R-:W-:Y:S02]  /*0960*/  SHF.R.S32.HI R2, RZ, 0x1f, R13 ;  /* 0x0000001fff027819 */ /* 0x000fe4000001140d */
[----:B------:R-:W-:Y:S01]  /*0970*/  LOP3.LUT R209, R209, 0xfffffffe, RZ, 0xc0, !PT ;  /* 0xfffffffed1d17812 */ /* 0x000fe200078ec0ff */
[----:B------:R-:W-:Y:S01]  /*0980*/  IMAD.WIDE.U32 R16, R20, c[0x0][0x198], R228 ;  /* 0x0000660014107a25 */ /* 0x000fe200078e00e4 */
[----:B------:R-:W-:Y:S02]  /*0990*/  LOP3.LUT R220, R3, R220, RZ, 0x3c, !PT ;  /* 0x000000dc03dc7212 */ /* 0x000fe400078e3cff */
[----:B------:R-:W-:Y:S01]  /*09a0*/  LEA.HI R3, R2, R13, RZ, 0x3 ;  /* 0x0000000d02037211 */ /* 0x000fe200078f18ff */
[----:B------:R-:W-:Y:S01]  /*09b0*/  IMAD.IADD R209, R8, 0x1, -R209 ;  /* 0x0000000108d17824 */ /* 0x000fe200078e0ad1 */
[----:B------:R-:W-:Y:S01]  /*09c0*/  IADD3 R224, P1, R224, R16, RZ ;  /* 0x00000010e0e07210 */ /* 0x000fe20007f3e0ff */
[----:B------:R-:W-:Y:S01]  /*09d0*/  IMAD R2, R20, c[0x0][0x19c], R15 ;  /* 0x0000670014027a24 */ /* 0x000fe200078e020f */
[C---:B------:R-:W-:Y:S01]  /*09e0*/  LOP3.LUT R8, R3.reuse, 0xfffffff8, RZ, 0xc0, !PT ;  /* 0xfffffff803087812 */ /* 0x040fe200078ec0ff */
[----:B------:R-:W-:Y:S01]  /*09f0*/  IMAD.SHL.U32 R3, R3, 0x40, RZ ;  /* 0x0000004003037824 */ /* 0x000fe200078e00ff */
[----:B------:R-:W-:-:S02]  /*0a00*/  IADD3 R24, P0, R228, R24, RZ ;  /* 0x00000018e4187210 */ /* 0x000fc40007f1e0ff */
[----:B------:R-:W-:Y:S01]  /*0a10*/  IADD3.X R225, R7, R17, R2, P1, !PT ;  /* 0x0000001107e17210 */ /* 0x000fe20000ffe402 */
[----:B------:R-:W-:Y:S01]  /*0a20*/  IMAD.IADD R8, R13, 0x1, -R8 ;  /* 0x000000010d087824 */ /* 0x000fe200078e0a08 */
[CC--:B------:R-:W-:Y:S01]  /*0a30*/  LEA.HI R11, R0.reuse, R219.reuse, RZ, 0x6 ;  /* 0x000000db000b7211 */ /* 0x0c0fe200078f30ff */
[----:B------:R-:W-:Y:S01]  /*0a40*/  IMAD R7, R21, c[0x0][0x1a0], RZ ;  /* 0x0000680015077a24 */ /* 0x000fe200078e02ff */
[----:B------:R-:W-:Y:S01]  /*0a50*/  LEA.HI R91, R0, R219, RZ, 0x5 ;  /* 0x000000db005b7211 */ /* 0x000fe200078f28ff */
[----:B------:R-:W-:Y:S01]  /*0a60*/  IMAD.WIDE.U32 R12, R20, c[0x0][0x1a0], R228 ;  /* 0x00006800140c7a25 */ /* 0x000fe200078e00e4 */
[C---:B------:R-:W-:Y:S02]  /*0a70*/  LOP3.LUT P2, RZ, R8.reuse, 0x4, RZ, 0xc0, !PT ;  /* 0x0000000408ff7812 */ /* 0x040fe4000784c0ff */
[----:B------:R-:W-:Y:S01]  /*0a80*/  LOP3.LUT P1, RZ, R8, 0x2, RZ, 0xc0, !PT ;  /* 0x0000000208ff7812 */ /* 0x000fe2000782c0ff */
[----:B------:R-:W-:Y:S01]  /*0a90*/  IMAD.X R25, R229, 0x1, R9, P0 ;  /* 0x00000001e5197824 */ /* 0x000fe200000e0609 */
[----:B------:R-:W-:Y:S01]  /*0aa0*/  IADD3 R6, P0, R6, R12, RZ ;  /* 0x0000000c06067210 */ /* 0x000fe20007f1e0ff */
[----:B------:R-:W-:Y:S01]  /*0ab0*/  IMAD R2, R20, c[0x0][0x1a4], R7 ;  /* 0x0000690014027a24 */ /* 0x000fe200078e0207 */
[----:B------:R-:W-:Y:S01]  /*0ac0*/  LOP3.LUT R0, R91, 0xffffffe0, RZ, 0xc0, !PT ;  /* 0xffffffe05b007812 */ /* 0x000fe200078ec0ff */
[----:B------:R-:W-:Y:S01]  /*0ad0*/  IMAD.SHL.U32 R8, R8, 0x40, RZ ;  /* 0x0000004008087824 */ /* 0x000fe200078e00ff */
[----:B------:R-:W-:Y:S01]  /*0ae0*/  SHF.R.S32.HI R91, RZ, 0x5, R91 ;  /* 0x00000005ff5b7819 */ /* 0x000fe2000001145b */
[----:B------:R-:W-:Y:S01]  /*0af0*/  IMAD.WIDE.U32 R224, R184, c[0x0][0x1b0], R224 ;  /* 0x00006c00b8e07a25 */ /* 0x000fe200078e00e0 */
[----:B------:R-:W-:-:S02]  /*0b00*/  IADD3.X R7, R5, R13, R2, P0, !PT ;  /* 0x0000000d05077210 */ /* 0x000fc400007fe402 */
[----:B------:R-:W-:Y:S01]  /*0b10*/  LOP3.LUT R8, R8, 0x1c0, RZ, 0xc0, !PT ;  /* 0x000001c008087812 */ /* 0x000fe200078ec0ff */
[----:B------:R-:W-:Y:S01]  /*0b20*/  IMAD.SHL.U32 R9, R209, 0x8, RZ ;  /* 0x00000008d1097824 */ /* 0x000fe200078e00ff */
[----:B------:R-:W-:Y:S01]  /*0b30*/  IADD3 R222, R228, 0x40, RZ ;  /* 0x00000040e4de7810 */ /* 0x000fe20007ffe0ff */
[----:B------:R-:W-:Y:S01]  /*0b40*/  IMAD.WIDE.U32 R184, R184, c[0x0][0x1b8], R6 ;  /* 0x00006e00b8b87a25 */ /* 0x000fe200078e0006 */
[----:B------:R-:W-:Y:S02]  /*0b50*/  IADD3 R221, R228, 0x80, RZ ;  /* 0x00000080e4dd7810 */ /* 0x000fe40007ffe0ff */
[----:B------:R-:W-:Y:S01]  /*0b60*/  LOP3.LUT R9, R8, 0x8, R9, 0xf8, !PT ;  /* 0x0000000808097812 */ /* 0x000fe200078ef809 */
[----:B------:R-:W-:Y:S01]  /*0b70*/  IMAD.IADD R6, R223, 0x1, -R90 ;  /* 0x00000001df067824 */ /* 0x000fe200078e0a5a */
[----:B------:R-:W-:Y:S01]  /*0b80*/  SHF.R.U32.HI R8, RZ, 0x3, R8 ;  /* 0x00000003ff087819 */ /* 0x000fe20000011608 */
[----:B------:R-:W-:Y:S02]  /*0b90*/  IMAD.SHL.U32 R11, R11, 0x8, RZ ;  /* 0x000000080b0b7824 */ /* 0x000fe400078e00ff */
[----:B------:R-:W-:Y:S01]  /*0ba0*/  IMAD.MOV.U32 R5, RZ, RZ, 0x10 ;  /* 0x00000010ff057424 */ /* 0x000fe200078e00ff */
[----:B------:R-:W-:Y:S01]  /*0bb0*/  ISETP.GE.AND P0, PT, R20, R6, PT ;  /* 0x000000061400720c */ /* 0x000fe20003f06270 */
[----:B------:R-:W-:Y:S01]  /*0bc0*/  IMAD.WIDE.U32 R24, R22, c[0x0][0x1a8], R24 ;  /* 0x00006a0016187a25 */ /* 0x000fe200078e0018 */
[----:B------:R-:W-:-:S02]  /*0bd0*/  LOP3.LUT R2, R9, R8, RZ, 0x3c, !PT ;  /* 0x0000000809027212 */ /* 0x000fc400078e3cff */
[----:B------:R-:W-:Y:S01]  /*0be0*/  LOP3.LUT R220, R220, 0xfffffe00, R11, 0xf8, !PT ;  /* 0xfffffe00dcdc7812 */ /* 0x000fe200078ef80b */
[----:B------:R-:W-:Y:S01]  /*0bf0*/  IMAD.IADD R0, R219, 0x1, -R0 ;  /* 0x00000001db007824 */ /* 0x000fe200078e0a00 */
[----:B------:R-:W-:Y:S01]  /*0c00*/  LOP3.LUT R2, R2, 0xfffffe00, R3, 0xf8, !PT ;  /* 0xfffffe0002027812 */ /* 0x000fe200078ef803 */
[----:B------:R-:W-:Y:S01]  /*0c10*/  IMAD.MOV.U32 R3, RZ, RZ, 0x20 ;  /* 0x00000020ff037424 */ /* 0x000fe200078e00ff */
[----:B------:R-:W-:Y:S01]  /*0c20*/  SEL R5, R5, 0xfffffff0, !P1 ;  /* 0xfffffff005057807 */ /* 0x000fe20004800000 */
[----:B------:R-:W-:Y:S02]  /*0c30*/  IMAD.SHL.U32 R220, R220, 0x2, RZ ;  /* 0x00000002dcdc7824 */ /* 0x000fe400078e00ff */
[----:B------:R-:W-:Y:S01]  /*0c40*/  IMAD.IADD R27, R25, 0x1, R27 ;  /* 0x00000001191b7824 */ /* 0x000fe200078e021b */
[----:B------:R-:W-:Y:S01]  /*0c50*/  SEL R3, R3, 0xffffffe0, !P2 ;  /* 0xffffffe003037807 */ /* 0x000fe20005000000 */
        /* <DEDUP_REMOVED lines=33> */
.L_x_630:
[----:B------:R-:W-:Y:S05]  /*0e70*/  BSYNC B0 ;  /* 0x0000000000007941 */ /* 0x000fea0003800000 */
.L_x_629:
        /* <DEDUP_REMOVED lines=37> */
.L_x_632:
[----:B------:R-:W-:Y:S05]  /*10d0*/  BSYNC B0 ;  /* 0x0000000000007941 */ /* 0x000fea0003800000 */
.L_x_631:
        /* <DEDUP_REMOVED lines=37> */
.L_x_634:
[----:B------:R-:W-:Y:S05]  /*1330*/  BSYNC B0 ;  /* 0x0000000000007941 */ /* 0x000fea0003800000 */
.L_x_633:
        /* <DEDUP_REMOVED lines=40> */
.L_x_636:
[----:B------:R-:W-:Y:S05]  /*15c0*/  BSYNC B0 ;  /* 0x0000000000007941 */ /* 0x000fea0003800000 */
.L_x_635:
[----:B------:R-:W-:Y:S01]  /*15d0*/  IADD3 R144, R134, -0x1, RZ ;  /* 0xffffffff86907810 */ /* 0x000fe20007ffe0ff */
[----:B------:R-:W-:Y:S01]  /*15e0*/  BSSY B0, `(.L_x_637) ;  /* 0x0000023000007945 */ /* 0x000fe20003800000 */
[----:B------:R-:W-:Y:S02]  /*15f0*/  MOV R226, R224 ;  /* 0x000000e000e27202 */ /* 0x000fe40000000f00 */
[----:B------:R-:W-:Y:S01]  /*1600*/  SHF.R.S32.HI R12, RZ, 0x1f, R144 ;  /* 0x0000001fff0c7819 */ /* 0x000fe20000011490 */
[----:B------:R-:W-:Y:S02]  /*1610*/  IMAD R8, R144, -0x40, R88 ;  /* 0xffffffc090087824 */ /* 0x000fe400078e0258 */
[----:B------:R-:W-:Y:S02]  /*1620*/  IMAD R9, R6, R144, RZ ;  /* 0x0000009006097224 */ /* 0x000fe400078e02ff */
[----:B------:R-:W-:Y:S01]  /*1630*/  IMAD.WIDE.U32 R24, R144, R7, R226 ;  /* 0x0000000790187225 */ /* 0x000fe200078e00e2 */
[----:B------:R-:W-:-:S03]  /*1640*/  ISETP.GE.AND P0, PT, R20, R8, PT ;  /* 0x000000081400720c */ /* 0x000fc60003f06270 */
[----:B------:R-:W-:-:S05]  /*1650*/  IMAD R9, R12, R7, R9 ;  /* 0x000000070c097224 */ /* 0x000fca00078e0209 */
[----:B-1----:R-:W-:-:S05]  /*1660*/  IADD3 R27, R25, R9, RZ ;  /* 0x00000009191b7210 */ /* 0x002fca0007ffe0ff */
        /* <DEDUP_REMOVED lines=26> */
.L_x_638:
[----:B------:R-:W-:Y:S05]  /*1810*/  BSYNC B0 ;  /* 0x0000000000007941 */ /* 0x000fea0003800000 */
.L_x_637:
        /* <DEDUP_REMOVED lines=32> */
.L_x_640:
[----:B------:R-:W-:Y:S05]  /*1a20*/  BSYNC B0 ;  /* 0x0000000000007941 */ /* 0x000fea0003800000 */
.L_x_639:
        /* <DEDUP_REMOVED lines=31> */
.L_x_642:
[----:B------:R-:W-:Y:S05]  /*1c20*/  BSYNC B0 ;  /* 0x0000000000007941 */ /* 0x000fea0003800000 */
.L_x_641:
        /* <DEDUP_REMOVED lines=33> */
.L_x_644:
[----:B------:R-:W-:Y:S05]  /*1e40*/  BSYNC B0 ;  /* 0x0000000000007941 */ /* 0x000fea0003800000 */
.L_x_643:
[----:B------:R-:W-:Y:S01]  /*1e50*/  ISETP.NE.U32.AND P1, PT, RZ, c[0x0][0x318], PT ;  /* 0x0000c600ff007a0c */ /* 0x000fe20003f25070 */
[----:B------:R-:W0:Y:S03]  /*1e60*/  LDGDEPBAR ;  /* 0x00000000000079af */ /* 0x000e260000000000 */
[----:B------:R-:W-:-:S13]  /*1e70*/  ISETP.NE.AND.EX P1, PT, RZ, c[0x0][0x31c], PT, P1 ;  /* 0x0000c700ff007a0c */ /* 0x000fda0003f25310 */
[----:B------:R-:W-:Y:S01]  /*1e80*/  @P1 SHF.R.S32.HI R9, RZ, 0x1f, R19 ;  /* 0x0000001fff091819 */ /* 0x000fe20000011413 */
[----:B------:R-:W-:-:S04]  /*1e90*/  @P1 IMAD.WIDE.U32 R22, R19, c[0x0][0x320], R22 ;  /* 0x0000c80013161a25 */ /* 0x000fc800078e0016 */
[----:B--2---:R-:W-:Y:S01]  /*1ea0*/  @P1 IMAD R16, R9, c[0x0][0x320], RZ ;  /* 0x0000c80009101a24 */ /* 0x004fe200078e02ff */
[----:B------:R-:W-:Y:S01]  /*1eb0*/  @P1 LEA R18, P0, R22, c[0x0][0x318], 0x2 ;  /* 0x0000c60016121a11 */ /* 0x000fe200078010ff */
[----:B------:R-:W-:-:S04]  /*1ec0*/  DEPBAR.LE SB0, 0x0 ;  /* 0x000080000000791a */ /* 0x000fc80000000000 */
[----:B------:R-:W-:-:S04]  /*1ed0*/  @P1 IMAD R16, R19, c[0x0][0x324], R16 ;  /* 0x0000c90013101a24 */ /* 0x000fc800078e0210 */
[----:B------:R-:W-:-:S05]  /*1ee0*/  @P1 IMAD.IADD R16, R23, 0x1, R16 ;  /* 0x0000000117101824 */ /* 0x000fca00078e0210 */
[----:B------:R-:W-:-:S05]  /*1ef0*/  @P1 LEA.HI.X R19, R22, c[0x0][0x31c], R16, 0x2, P0 ;  /* 0x0000c70016131a11 */ /* 0x000fca00000f1410 */
[----:B------:R2:W3:Y:S04]  /*1f00*/  @P1 LDG.E R17, [R18.64] ;  /* 0x0000000612111981 */ /* 0x0004e8000c1e1900 */
[----:B------:R-:W-:Y:S01]  /*1f10*/  BAR.SYNC.DEFER_BLOCKING 0x0 ;  /* 0x0000000000007b1d */ /* 0x000fe20000010000 */
[----:B------:R-:W-:Y:S01]  /*1f20*/  ISETP.GE.AND P0, PT, R20, R8, PT ;  /* 0x000000081400720c */ /* 0x000fe20003f06270 */
[----:B------:R-:W-:Y:S01]  /*1f30*/  IMAD.MOV.U32 R9, RZ, RZ, c[0x0][0x1a0] ;  /* 0x00006800ff097624 */ /* 0x000fe200078e00ff */
[----:B------:R-:W-:Y:S01]  /*1f40*/  SHF.R.S32.HI R89, RZ, 0x1f, R0 ;  /* 0x0000001fff597819 */ /* 0x000fe20000011400 */
[----:B------:R-:W-:Y:S01]  /*1f50*/  IMAD.MOV.U32 R186, RZ, RZ, R184 ;  /* 0x000000ffffba7224 */ /* 0x000fe200078e00b8 */
[----:B------:R-:W-:Y:S01]  /*1f60*/  SHF.L.U32 R219, R219, 0x1, RZ ;  /* 0x00000001dbdb7819 */ /* 0x000fe200000006ff */
[----:B------:R-:W-:Y:S01]  /*1f70*/  BSSY B0, `(.L_x_645) ;  /* 0x000002a000007945 */ /* 0x000fe20003800000 */
[----:B------:R-:W-:-:S02]  /*1f80*/  SHF.L.U64.HI R213, R9, R14, c[0x0][0x1a4] ;  /* 0x0000690009d57619 */ /* 0x000fc4000001020e */
[----:B------:R-:W3:Y:S01]  /*1f90*/  @P1 MUFU.RCP R14, c[0x0][0x238] ;  /* 0x00008e00000e1b08 */ /* 0x000ee20000001000 */
[----:B------:R-:W-:Y:S02]  /*1fa0*/  SHF.L.U32 R214, R9, 0x6, RZ ;  /* 0x0000000609d67819 */ /* 0x000fe400000006ff */
[----:B------:R-:W-:Y:S01]  /*1fb0*/  LEA.HI R89, R89, R0, RZ, 0x2 ;  /* 0x0000000059597211 */ /* 0x000fe200078f10ff */
[----:B------:R-:W-:Y:S01]  /*1fc0*/  IMAD.MOV.U32 R0, RZ, RZ, RZ ;  /* 0x000000ffff007224 */ /* 0x000fe200078e00ff */
[----:B------:R-:W-:Y:S02]  /*1fd0*/  LOP3.LUT R219, R219, 0x6, RZ, 0xc0, !PT ;  /* 0x00000006dbdb7812 */ /* 0x000fe400078ec0ff */
[----:B------:R-:W-:Y:S01]  /*1fe0*/  SHF.R.S32.HI R89, RZ, 0x2, R89 ;  /* 0x00000002ff597819 */ /* 0x000fe20000011459 */
[----:B--2---:R-:W-:Y:S01]  /*1ff0*/  IMAD R19, R213, R144, RZ ;  /* 0x00000090d5137224 */ /* 0x004fe200078e02ff */
[----:B------:R2:W-:Y:S03]  /*2000*/  @P0 STS.128 [R220+0xc000], RZ ;  /* 0x00c000ffdc000388 */ /* 0x0005e60000000c00 */
[----:B------:R-:W-:-:S02]  /*2010*/  IMAD R12, R12, R214, R19 ;  /* 0x000000d60c0c7224 */ /* 0x000fc400078e0213 */
[----:B------:R-:W-:Y:S01]  /*2020*/  IMAD.WIDE.U32 R18, R144, R214, R186 ;  /* 0x000000d690127225 */ /* 0x000fe200078e00ba */
[----:B------:R2:W-:Y:S04]  /*2030*/  @P0 STS.128 [R220+0xe000], RZ ;  /* 0x00e000ffdc000388 */ /* 0x0005e80000000c00 */
[----:B------:R2:W-:Y:S01]  /*2040*/  @P0 STS.128 [R220+0x10000], RZ ;  /* 0x010000ffdc000388 */ /* 0x0005e20000000c00 */
[----:B---3--:R-:W-:Y:S01]  /*2050*/  @P1 FMUL.FTZ R0, R17, R14 ;  /* 0x0000000e11001220 */ /* 0x008fe20000410000 */
[----:B------:R-:W-:Y:S01]  /*2060*/  IADD3 R17, R19, R12, RZ ;  /* 0x0000000c13117210 */ /* 0x000fe20007ffe0ff */
        /* <DEDUP_REMOVED lines=26> */
.L_x_646:
[----:B--2---:R-:W-:Y:S05]  /*2210*/  BSYNC B0 ;  /* 0x0000000000007941 */ /* 0x004fea0003800000 */
.L_x_645:
        /* <DEDUP_REMOVED lines=35> */
.L_x_648:
[----:B------:R-:W-:Y:S05]  /*2450*/  BSYNC B0 ;  /* 0x0000000000007941 */ /* 0x000fea0003800000 */
.L_x_647:
        /* <DEDUP_REMOVED lines=12> */
[C---:B---3--:R-:W-:Y:S01]  /*2520*/  @!P3 LEA R22, P4, R13.reuse, c[0x0][0x170], 0x1 ;  /* 0x00005c000d16ba11 */ /* 0x048fe200078808ff */
        /* <DEDUP_REMOVED lines=21> */
.L_x_650:
[----:B------:R-:W-:Y:S05]  /*2680*/  BSYNC B0 ;  /* 0x0000000000007941 */ /* 0x000fea0003800000 */
.L_x_649:
        /* <DEDUP_REMOVED lines=36> */
.L_x_652:
[----:B------:R-:W-:Y:S05]  /*28d0*/  BSYNC B0 ;  /* 0x0000000000007941 */ /* 0x000fea0003800000 */
.L_x_651:
        /* <DEDUP_REMOVED lines=18> */
[----:B------:R-:W-:Y:S03]  /*2a00*/  LDSM.16.M88.4 R68, [R206] ;  /* 0x00000000ce44783b */ /* 0x000fe60000000200 */
[----:B------:R-:W-:-:S05]  /*2a10*/  IMAD.SHL.U32 R209, R209, 0x2, RZ ;  /* 0x00000002d1d17824 */ /* 0x000fca00078e00ff */
[----:B---3--:R-:W3:Y:S01]  /*2a20*/  LDSM.16.M88.4 R24, [R209+0x6000] ;  /* 0x00600000d118783b */ /* 0x008ee20000000200 */
[C---:B------:R-:W-:Y:S02]  /*2a30*/  IADD3 R4, R209.reuse, 0x6000, RZ ;  /* 0x00006000d1047810 */ /* 0x040fe40007ffe0ff */
[----:B------:R-:W-:Y:S01]  /*2a40*/  IADD3 R207, R209, 0x6020, RZ ;  /* 0x00006020d1cf7810 */ /* 0x000fe20007ffe0ff */
[----:B------:R-:W5:Y:S01]  /*2a50*/  LDSM.16.M88.4 R56, [R209+0x6800] ;  /* 0x00680000d138783b */ /* 0x000f620000000200 */
[----:B------:R-:W-:Y:S01]  /*2a60*/  @P1 IADD3 R207, R4, -0x20, RZ ;  /* 0xffffffe004cf1810 */ /* 0x000fe20007ffe0ff */
[----:B------:R-:W-:Y:S02]  /*2a70*/  IMAD.MOV.U32 R4, RZ, RZ, 0x40 ;  /* 0x00000040ff047424 */ /* 0x000fe400078e00ff */
[----:B------:R-:W1:Y:S01]  /*2a80*/  LDSM.16.M88.4 R48, [R209+0x7000] ;  /* 0x00700000d130783b */ /* 0x000e620000000200 */
[C---:B------:R-:W-:Y:S02]  /*2a90*/  IADD3 R199, R207.reuse, 0x800, RZ ;  /* 0x00000800cfc77810 */ /* 0x040fe40007ffe0ff */
[----:B------:R-:W-:Y:S01]  /*2aa0*/  SEL R4, R4, 0xffffffc0, !P2 ;  /* 0xffffffc004047807 */ /* 0x000fe20005000000 */
[----:B----4-:R-:W4:Y:S01]  /*2ab0*/  LDSM.16.M88.4 R8, [R209+0x7800] ;  /* 0x00780000d108783b */ /* 0x010f220000000200 */
[----:B------:R-:W-:-:S02]  /*2ac0*/  IADD3 R198, R207, 0x1000, RZ ;  /* 0x00001000cfc67810 */ /* 0x000fc40007ffe0ff */
[----:B------:R-:W-:Y:S01]  /*2ad0*/  IADD3 R197, R207, 0x1800, RZ ;  /* 0x00001800cfc57810 */ /* 0x000fe20007ffe0ff */
[----:B-1----:R-:W1:Y:S01]  /*2ae0*/  LDSM.16.M88.4 R28, [R207] ;  /* 0x00000000cf1c783b */ /* 0x002e620000000200 */
[----:B------:R-:W-:Y:S01]  /*2af0*/  IMAD.IADD R203, R209, 0x1, R4 ;  /* 0x00000001d1cb7824 */ /* 0x000fe200078e0204 */
[C---:B------:R-:W-:Y:S01]  /*2b00*/  IADD3 R195, R207.reuse, 0x2000, RZ ;  /* 0x00002000cfc37810 */ /* 0x040fe20007ffe0ff */
[----:B------:R-:W-:Y:S01]  /*2b10*/  IMAD.IADD R196, R4, 0x1, R207 ;  /* 0x0000000104c47824 */ /* 0x000fe200078e02cf */
[----:B------:R-:W2:Y:S01]  /*2b20*/  LDSM.16.M88.4 R20, [R207+0x800] ;  /* 0x00080000cf14783b */ /* 0x000ea20000000200 */
[----:B------:R-:W-:Y:S01]  /*2b30*/  IMAD R4, R144, 0x40, R219 ;  /* 0x0000004090047824 */ /* 0x000fe200078e02db */
[----:B------:R-:W-:Y:S02]  /*2b40*/  IADD3 R194, R207, 0x2800, RZ ;  /* 0x00002800cfc27810 */ /* 0x000fe40007ffe0ff */
[----:B------:R-:W1:Y:S01]  /*2b50*/  LDSM.16.M88.4 R12, [R207+0x1000] ;  /* 0x00100000cf0c783b */ /* 0x000e620000000200 */
[----:B------:R-:W-:Y:S01]  /*2b60*/  I2F R93, R4 ;  /* 0x00000004005d7306 */ /* 0x000fe20000201400 */
[----:B------:R-:W-:-:S02]  /*2b70*/  IADD3 R92, R4, 0x1, RZ ;  /* 0x00000001045c7810 */ /* 0x000fc40007ffe0ff */
[----:B------:R-:W1:Y:S01]  /*2b80*/  LDSM.16.M88.4 R60, [R203+0x6000] ;  /* 0x00600000cb3c783b */ /* 0x000e620000000200 */
[C---:B------:R-:W-:Y:S02]  /*2b90*/  IADD3 R96, R4.reuse, 0x9, RZ ;  /* 0x0000000904607810 */ /* 0x040fe40007ffe0ff */
[C---:B------:R-:W-:Y:S01]  /*2ba0*/  IADD3 R94, R4.reuse, 0x8, RZ ;  /* 0x00000008045e7810 */ /* 0x040fe20007ffe0ff */
[----:B------:R-:W1:Y:S01]  /*2bb0*/  LDSM.16.M88.4 R76, [R207+0x1800] ;  /* 0x00180000cf4c783b */ /* 0x000e620000000200 */
[----:B------:R-:W-:Y:S01]  /*2bc0*/  I2F R95, R92 ;  /* 0x0000005c005f7306 */ /* 0x000fe20000201400 */
[C---:B------:R-:W-:Y:S02]  /*2bd0*/  IADD3 R100, R4.reuse, 0x18, RZ ;  /* 0x0000001804647810 */ /* 0x040fe40007ffe0ff */
[----:B------:R-:W1:Y:S01]  /*2be0*/  LDSM.16.M88.4 R36, [R203+0x6800] ;  /* 0x00680000cb24783b */ /* 0x000e620000000200 */
[C---:B------:R-:W-:Y:S02]  /*2bf0*/  IADD3 R102, R4.reuse, 0x19, RZ ;  /* 0x0000001904667810 */ /* 0x040fe40007ffe0ff */
[C---:B------:R-:W-:Y:S01]  /*2c00*/  IADD3 R108, R4.reuse, 0x28, RZ ;  /* 0x00000028046c7810 */ /* 0x040fe20007ffe0ff */
[----:B---3--:R-:W-:Y:S01]  /*2c10*/  HMMA.16816.F32 R16, R72, R24, RZ ;  /* 0x000000184810723c */ /* 0x008fe200000018ff */
        /* <DEDUP_REMOVED lines=8> */
[C---:B------:R-:W-:Y:S02]  /*2ca0*/  IADD3 R104, R4.reuse, 0x20, RZ ;  /* 0x0000002004687810 */ /* 0x040fe40007ffe0ff */
[C---:B------:R-:W-:Y:S02]  /*2cb0*/  IADD3 R110, R4.reuse, 0x29, RZ ;  /* 0x00000029046e7810 */ /* 0x040fe40007ffe0ff */
[C---:B------:R-:W-:Y:S01]  /*2cc0*/  IADD3 R112, R4.reuse, 0x30, RZ ;  /* 0x0000003004707810 */ /* 0x040fe20007ffe0ff */
[----:B-----5:R-:W-:Y:S01]  /*2cd0*/  HMMA.16816.F32 R32, R72, R56, RZ ;  /* 0x000000384820723c */ /* 0x020fe200000018ff */
[----:B------:R-:W-:Y:S01]  /*2ce0*/  IADD3 R114, R4, 0x38, RZ ;  /* 0x0000003804727810 */ /* 0x000fe20007ffe0ff */
[----:B------:R-:W-:Y:S01]  /*2cf0*/  I2F R103, R100 ;  /* 0x0000006400677306 */ /* 0x000fe20000201400 */
[----:B------:R-:W-:-:S02]  /*2d00*/  IADD3 R193, R207, 0x3000, RZ ;  /* 0x00003000cfc17810 */ /* 0x000fc40007ffe0ff */
[C---:B------:R-:W-:Y:S02]  /*2d10*/  IADD3 R192, R207.reuse, 0x3800, RZ ;  /* 0x00003800cfc07810 */ /* 0x040fe40007ffe0ff */
[C---:B------:R-:W-:Y:S01]  /*2d20*/  IADD3 R191, R207.reuse, 0x4000, RZ ;  /* 0x00004000cfbf7810 */ /* 0x040fe20007ffe0ff */
[----:B------:R-:W-:Y:S01]  /*2d30*/  HMMA.16816.F32 R52, R72, R48, RZ ;  /* 0x000000304834723c */ /* 0x000fe200000018ff */
[C---:B------:R-:W-:Y:S01]  /*2d40*/  IADD3 R190, R207.reuse, 0x4800, RZ ;  /* 0x00004800cfbe7810 */ /* 0x040fe20007ffe0ff */
[----:B------:R-:W-:Y:S01]  /*2d50*/  I2F R105, R102 ;  /* 0x0000006600697306 */ /* 0x000fe20000201400 */
[C---:B------:R-:W-:Y:S02]  /*2d60*/  IADD3 R189, R207.reuse, 0x5000, RZ ;  /* 0x00005000cfbd7810 */ /* 0x040fe40007ffe0ff */
[----:B------:R-:W-:-:S03]  /*2d70*/  IADD3 R188, R207, 0x5800, RZ ;  /* 0x00005800cfbc7810 */ /* 0x000fc60007ffe0ff */
[C---:B------:R-:W-:Y:S02]  /*2d80*/  HMMA.16816.F32 R56, R72.reuse, R58, RZ ;  /* 0x0000003a4838723c */ /* 0x040fe400000018ff */
[----:B------:R-:W-:Y:S06]  /*2d90*/  I2F R111, R108 ;  /* 0x0000006c006f7306 */ /* 0x000fec0000201400 */
[C---:B------:R-:W-:Y:S02]  /*2da0*/  HMMA.16816.F32 R48, R72.reuse, R50, RZ ;  /* 0x000000324830723c */ /* 0x040fe400000018ff */
[----:B------:R-:W-:Y:S06]  /*2db0*/  I2F R101, R98 ;  /* 0x0000006200657306 */ /* 0x000fec0000201400 */
[C---:B----4-:R-:W-:Y:S02]  /*2dc0*/  HMMA.16816.F32 R44, R72.reuse, R8, RZ ;  /* 0x00000008482c723c */ /* 0x050fe400000018ff */
[----:B------:R-:W-:Y:S06]  /*2dd0*/  I2F R109, R106 ;  /* 0x0000006a006d7306 */ /* 0x000fec0000201400 */
[----:B------:R-:W-:Y:S01]  /*2de0*/  HMMA.16816.F32 R72, R72, R10, RZ ;  /* 0x0000000a4848723c */ /* 0x000fe200000018ff */
[----:B------:R-:W3:Y:S01]  /*2df0*/  LDSM.16.M88.4 R8, [R203+0x7000] ;  /* 0x00700000cb08783b */ /* 0x000ee20000000200 */
[----:B------:R-:W-:Y:S06]  /*2e00*/  I2F R107, R104 ;  /* 0x00000068006b7306 */ /* 0x000fec0000201400 */
[C---:B-1----:R-:W-:Y:S02]  /*2e10*/  HMMA.16816.F32 R16, R64.reuse, R28, R16 ;  /* 0x0000001c4010723c */ /* 0x042fe40000001810 */
[----:B------:R-:W-:Y:S06]  /*2e20*/  I2F R113, R110 ;  /* 0x0000006e00717306 */ /* 0x000fec0000201400 */
[C---:B------:R-:W-:Y:S01]  /*2e30*/  HMMA.16816.F32 R24, R64.reuse, R30, R24 ;  /* 0x0000001e4018723c */ /* 0x040fe20000001818 */
[----:B------:R-:W-:Y:S01]  /*2e40*/  LDSM.16.M88.4 R28, [R196+0x800] ;  /* 0x00080000c41c783b */ /* 0x000fe20000000200 */
[----:B------:R-:W-:Y:S06]  /*2e50*/  I2F R115, R112 ;  /* 0x0000007000737306 */ /* 0x000fec0000201400 */
[C---:B--2---:R-:W-:Y:S02]  /*2e60*/  HMMA.16816.F32 R32, R64.reuse, R20, R32 ;  /* 0x000000144020723c */ /* 0x044fe40000001820 */
[----:B------:R-:W-:Y:S06]  /*2e70*/  I2F R117, R114 ;  /* 0x0000007200757306 */ /* 0x000fec0000201400 */
[C---:B------:R-:W-:Y:S01]  /*2e80*/  HMMA.16816.F32 R56, R64.reuse, R22, R56 ;  /* 0x000000164038723c */ /* 0x040fe20000001838 */
[----:B------:R-:W1:Y:S07]  /*2e90*/  LDSM.16.M88.4 R20, [R205] ;  /* 0x00000000cd14783b */ /* 0x000e6e0000000200 */
[C---:B------:R-:W-:Y:S08]  /*2ea0*/  HMMA.16816.F32 R52, R64.reuse, R12, R52 ;  /* 0x0000000c4034723c */ /* 0x040ff00000001834 */
[----:B------:R-:W-:Y:S01]  /*2eb0*/  HMMA.16816.F32 R48, R64, R14, R48 ;  /* 0x0000000e4030723c */ /* 0x000fe20000001830 */
[----:B------:R-:W2:Y:S07]  /*2ec0*/  LDSM.16.M88.4 R12, [R196+0x1000] ;  /* 0x00100000c40c783b */ /* 0x000eae0000000200 */
        /* <DEDUP_REMOVED lines=9> */
[----:B------:R-:W2:Y:S07]  /*2f60*/  LDSM.16.M88.4 R36, [R209+0x8800] ;  /* 0x00880000d124783b */ /* 0x000eae0000000200 */
[C---:B---3--:R-:W-:Y:S08]  /*2f70*/  HMMA.16816.F32 R52, R68.reuse, R8, R52 ;  /* 0x000000084434723c */ /* 0x048ff00000001834 */
[----:B------:R-:W-:Y:S01]  /*2f80*/  HMMA.16816.F32 R48, R68, R10, R48 ;  /* 0x0000000a4430723c */ /* 0x000fe20000001830 */
[----:B------:R-:W3:Y:S07]  /*2f90*/  LDSM.16.M88.4 R8, [R209+0x9000] ;  /* 0x00900000d108783b */ /* 0x000eee0000000200 */
[----:B-1----:R-:W-:Y:S08]  /*2fa0*/  HMMA.16816.F32 R16, R20, R40, R16 ;  /* 0x000000281410723c */ /* 0x002ff00000001810 */
        /* <DEDUP_REMOVED lines=9> */
[C---:B--2---:R-:W-:Y:S08]  /*3040*/  HMMA.16816.F32 R52, R20.reuse, R12, R52 ;  /* 0x0000000c1434723c */ /* 0x044ff00000001834 */
[----:B------:R-:W-:Y:S01]  /*3050*/  HMMA.16816.F32 R48, R20, R14, R48 ;  /* 0x0000000e1430723c */ /* 0x000fe20000001830 */
[----:B------:R-:W1:Y:S07]  /*3060*/  LDSM.16.M88.4 R12, [R208+0x2000] ;  /* 0x00200000d00c783b */ /* 0x000e6e0000000200 */
        /* <DEDUP_REMOVED lines=13> */
[C---:B-1----:R-:W-:Y:S08]  /*3140*/  HMMA.16816.F32 R16, R12.reuse, R40, R16 ;  /* 0x000000280c10723c */ /* 0x042ff00000001810 */
        /* <DEDUP_REMOVED lines=8> */
[----:B------:R-:W1:Y:S07]  /*31d0*/  LDSM.16.M88.4 R28, [R196+0x2000] ;  /* 0x00200000c41c783b */ /* 0x000e6e0000000200 */
        /* <DEDUP_REMOVED lines=9> */
[----:B------:R-:W3:Y:S03]  /*3270*/  LDSM.16.M88.4 R12, [R196+0x3000] ;  /* 0x00300000c40c783b */ /* 0x000ee60000000200 */
[C---:B-1----:R-:W-:Y:S08]  /*3280*/  HMMA.16816.F32 R16, R72.reuse, R28, R16 ;  /* 0x0000001c4810723c */ /* 0x042ff00000001810 */
[----:B------:R-:W-:Y:S01]  /*3290*/  HMMA.16816.F32 R24, R72, R30, R24 ;  /* 0x0000001e4818723c */ /* 0x000fe20000001818 */
[----:B------:R-:W-:Y:S07]  /*32a0*/  LDSM.16.M88.4 R28, [R207+0x4000] ;  /* 0x00400000cf1c783b */ /* 0x000fee0000000200 */
[C---:B------:R-:W-:Y:S08]  /*32b0*/  HMMA.16816.F32 R52, R36.reuse, R60, R52 ;  /* 0x0000003c2434723c */ /* 0x040ff00000001834 */
[C---:B------:R-:W-:Y:S01]  /*32c0*/  HMMA.16816.F32 R48, R36.reuse, R62, R48 ;  /* 0x0000003e2430723c */ /* 0x040fe20000001830 */
[----:B------:R-:W-:Y:S07]  /*32d0*/  LDSM.16.M88.4 R60, [R209+0xb000] ;  /* 0x00b00000d13c783b */ /* 0x000fee0000000200 */
[C---:B------:R-:W-:Y:S08]  /*32e0*/  HMMA.16816.F32 R44, R36.reuse, R40, R44 ;  /* 0x00000028242c723c */ /* 0x040ff0000000182c */
[C---:B------:R-:W-:Y:S01]  /*32f0*/  HMMA.16816.F32 R68, R36.reuse, R42, R68 ;  /* 0x0000002a2444723c */ /* 0x040fe20000001844 */
[----:B------:R-:W1:Y:S07]  /*3300*/  LDSM.16.M88.4 R40, [R208+0x4000] ;  /* 0x00400000d028783b */ /* 0x000e6e0000000200 */
[C---:B------:R-:W-:Y:S08]  /*3310*/  HMMA.16816.F32 R32, R36.reuse, R76, R32 ;  /* 0x0000004c2420723c */ /* 0x040ff00000001820 */
[----:B------:R-:W-:Y:S01]  /*3320*/  HMMA.16816.F32 R56, R36, R78, R56 ;  /* 0x0000004e2438723c */ /* 0x000fe20000001838 */
[----:B------:R-:W-:Y:S04]  /*3330*/  LDSM.16.M88.4 R76, [R203+0xa000] ;  /* 0x00a00000cb4c783b */ /* 0x000fe80000000200 */
[----:B------:R-:W-:Y:S03]  /*3340*/  LDSM.16.M88.4 R36, [R207+0x4800] ;  /* 0x00480000cf24783b */ /* 0x000fe60000000200 */
[C---:B--2---:R-:W-:Y:S08]  /*3350*/  HMMA.16816.F32 R16, R64.reuse, R8, R16 ;  /* 0x000000084010723c */ /* 0x044ff00000001810 */
[----:B------:R-:W-:Y:S01]  /*3360*/  HMMA.16816.F32 R24, R64, R10, R24 ;  /* 0x0000000a4018723c */ /* 0x000fe20000001818 */
[----:B------:R-:W-:Y:S07]  /*3370*/  LDSM.16.M88.4 R8, [R205+0x4000] ;  /* 0x00400000cd08783b */ /* 0x000fee0000000200 */
[C---:B---3--:R-:W-:Y:S08]  /*3380*/  HMMA.16816.F32 R52, R72.reuse, R12, R52 ;  /* 0x0000000c4834723c */ /* 0x048ff00000001834 */
[C---:B------:R-:W-:Y:S01]  /*3390*/  HMMA.16816.F32 R48, R72.reuse, R14, R48 ;  /* 0x0000000e4830723c */ /* 0x040fe20000001830 */
[----:B------:R-:W2:Y:S07]  /*33a0*/  LDSM.16.M88.4 R12, [R206+0x4000] ;  /* 0x00400000ce0c783b */ /* 0x000eae0000000200 */
[C---:B------:R-:W-:Y:S08]  /*33b0*/  HMMA.16816.F32 R32, R72.reuse, R20, R32 ;  /* 0x000000144820723c */ /* 0x040ff00000001820 */
[----:B------:R-:W-:Y:S01]  /*33c0*/  HMMA.16816.F32 R56, R72, R22, R56 ;  /* 0x000000164838723c */ /* 0x000fe20000001838 */
[----:B------:R-:W3:Y:S07]  /*33d0*/  LDSM.16.M88.4 R20, [R196+0x4000] ;  /* 0x00400000c414783b */ /* 0x000eee0000000200 */
[C---:B-1----:R-:W-:Y:S08]  /*33e0*/  HMMA.16816.F32 R16, R40.reuse, R28, R16 ;  /* 0x0000001c2810723c */ /* 0x042ff00000001810 */
[----:B------:R-:W-:Y:S01]  /*33f0*/  HMMA.16816.F32 R24, R40, R30, R24 ;  /* 0x0000001e2818723c */ /* 0x000fe20000001818 */
[----:B------:R-:W1:Y:S07]  /*3400*/  LDSM.16.M88.4 R28, [R203+0xa800] ;  /* 0x00a80000cb1c783b */ /* 0x000e6e0000000200 */
[C---:B------:R-:W-:Y:S08]  /*3410*/  HMMA.16816.F32 R32, R64.reuse, R80, R32 ;  /* 0x000000504020723c */ /* 0x040ff00000001820 */
[----:B------:R-:W-:Y:S08]  /*3420*/  HMMA.16816.F32 R56, R64, R82, R56 ;  /* 0x000000524038723c */ /* 0x000ff00000001838 */
[C---:B--2---:R-:W-:Y:S08]  /*3430*/  HMMA.16816.F32 R16, R12.reuse, R76, R16 ;  /* 0x0000004c0c10723c */ /* 0x044ff00000001810 */
[----:B------:R-:W-:Y:S01]  /*3440*/  HMMA.16816.F32 R24, R12, R78, R24 ;  /* 0x0000004e0c18723c */ /* 0x000fe20000001818 */
[----:B------:R-:W2:Y:S07]  /*3450*/  LDSM.16.M88.4 R76, [R207+0x5000] ;  /* 0x00500000cf4c783b */ /* 0x000eae0000000200 */
        /* <DEDUP_REMOVED lines=12> */
[----:B-1----:R-:W-:Y:S01]  /*3520*/  HMMA.16816.F32 R32, R12, R28, R32 ;  /* 0x0000001c0c20723c */ /* 0x002fe20000001820 */
[----:B------:R-:W-:-:S02]  /*3530*/  FMUL.FTZ R116, R16, c[0x0][0x2ec] ;  /* 0x0000bb0010747a20 */ /* 0x000fc40000410000 */
[----:B------:R-:W-:Y:S04]  /*3540*/  I2F R85, R84 ;  /* 0x0000005400557306 */ /* 0x000fe80000201400 */
[----:B------:R-:W-:Y:S01]  /*3550*/  IADD3 R28, R4, 0x39, RZ ;  /* 0x00000039041c7810 */ /* 0x000fe20007ffe0ff */
[----:B------:R-:W-:Y:S01]  /*3560*/  HMMA.16816.F32 R68, R72, R86, R68 ;  /* 0x000000564844723c */ /* 0x000fe20000001844 */
[----:B------:R-:W-:Y:S02]  /*3570*/  FMUL.FTZ R24, R24, c[0x0][0x2ec] ;  /* 0x0000bb0018187a20 */ /* 0x000fe40000410000 */
[----:B------:R-:W-:Y:S04]  /*3580*/  I2F R29, R28 ;  /* 0x0000001c001d7306 */ /* 0x000fe80000201400 */
[----:B------:R-:W-:Y:S01]  /*3590*/  FMUL.FTZ R73, R17, c[0x0][0x2ec] ;  /* 0x0000bb0011497a20 */ /* 0x000fe20000410000 */
[----:B--2---:R-:W-:Y:S01]  /*35a0*/  HMMA.16816.F32 R80, R40, R76, R80 ;  /* 0x0000004c2850723c */ /* 0x004fe20000001850 */
[----:B------:R-:W-:-:S02]  /*35b0*/  FMUL.FTZ R72, R18, c[0x0][0x2ec] ;  /* 0x0000bb0012487a20 */ /* 0x000fc40000410000 */
[----:B------:R-:W1:Y:S05]  /*35c0*/  MUFU.TANH R116, R116 ;  /* 0x0000007400747308 */ /* 0x000e6a0000002400 */
[----:B------:R-:W-:Y:S03]  /*35d0*/  HMMA.16816.F32 R56, R12, R30, R56 ;  /* 0x0000001e0c38723c */ /* 0x000fe60000001838 */
[----:B------:R2:W-:Y:S04]  /*35e0*/  MUFU.TANH R31, R24 ;  /* 0x00000018001f7308 */ /* 0x0005e80000002400 */
[----:B------:R-:W-:Y:S01]  /*35f0*/  FMUL.FTZ R30, R19, c[0x0][0x2ec] ;  /* 0x0000bb00131e7a20 */ /* 0x000fe20000410000 */
[----:B----4-:R-:W-:Y:S01]  /*3600*/  HMMA.16816.F32 R32, R8, R52, R32 ;  /* 0x000000340820723c */ /* 0x010fe20000001820 */
[----:B------:R-:W4:Y:S02]  /*3610*/  LDSM.16.M88.4 R16, [R209+0xb800] ;  /* 0x00b80000d110783b */ /* 0x000f240000000200 */
[----:B------:R-:W-:Y:S01]  /*3620*/  MUFU.TANH R73, R73 ;  /* 0x0000004900497308 */ /* 0x000fe20000002400 */
[----:B-1----:R-:W-:-:S03]  /*3630*/  FFMA.FTZ R116, R93, R0, R116 ;  /* 0x000000005d747223 */ /* 0x002fc60000010074 */
[----:B------:R-:W-:Y:S01]  /*3640*/  FMUL.FTZ R52, R25, c[0x0][0x2ec] ;  /* 0x0000bb0019347a20 */ /* 0x000fe20000410000 */
[----:B-----5:R-:W-:Y:S03]  /*3650*/  HMMA.16816.F32 R80, R12, R36, R80 ;  /* 0x000000240c50723c */ /* 0x020fe60000001850 */
[----:B------:R-:W1:Y:S04]  /*3660*/  MUFU.TANH R30, R30 ;  /* 0x0000001e001e7308 */ /* 0x000e680000002400 */
[----:B------:R-:W-:Y:S01]  /*3670*/  FMUL.FTZ R36, R26, c[0x0][0x2ec] ;  /* 0x0000bb001a247a20 */ /* 0x000fe20000410000 */
[----:B------:R-:W-:Y:S01]  /*3680*/  HMMA.16816.F32 R48, R64, R62, R48 ;  /* 0x0000003e4030723c */ /* 0x000fe20000001830 */
[----:B------:R-:W-:-:S02]  /*3690*/  FMUL.FTZ R37, R27, c[0x0][0x2ec] ;  /* 0x0000bb001b257a20 */ /* 0x000fc40000410000 */
[----:B--2---:R-:W2:Y:S01]  /*36a0*/  LDSM.16.M88.4 R24, [R207+0x5800] ;  /* 0x00580000cf18783b */ /* 0x004ea20000000200 */
[----:B------:R-:W-:Y:S04]  /*36b0*/  MUFU.TANH R52, R52 ;  /* 0x0000003400347308 */ /* 0x000fe80000002400 */
[----:B------:R-:W-:Y:S01]  /*36c0*/  HMMA.16816.F32 R56, R8, R54, R56 ;  /* 0x000000360838723c */ /* 0x000fe20000001838 */
[----:B------:R-:W-:Y:S02]  /*36d0*/  FMUL.FTZ R33, R33, c[0x0][0x2ec] ;  /* 0x0000bb0021217a20 */ /* 0x000fe40000410000 */
[----:B------:R-:W-:Y:S01]  /*36e0*/  FMUL.FTZ R34, R34, c[0x0][0x2ec] ;  /* 0x0000bb0022227a20 */ /* 0x000fe20000410000 */
[----:B------:R-:W5:Y:S01]  /*36f0*/  MUFU.TANH R36, R36 ;  /* 0x0000002400247308 */ /* 0x000f620000002400 */
[----:B------:R-:W-:-:S02]  /*3700*/  FMUL.FTZ R32, R32, c[0x0][0x2ec] ;  /* 0x0000bb0020207a20 */ /* 0x000fc40000410000 */
[----:B------:R-:W-:Y:S01]  /*3710*/  FMUL.FTZ R35, R35, c[0x0][0x2ec] ;  /* 0x0000bb0023237a20 */ /* 0x000fe20000410000 */
[----:B---3--:R-:W-:Y:S04]  /*3720*/  HMMA.16816.F32 R80, R8, R20, R80 ;  /* 0x000000140850723c */ /* 0x008fe80000001850 */
[----:B------:R-:W-:Y:S04]  /*3730*/  MUFU.TANH R33, R33 ;  /* 0x0000002100217308 */ /* 0x000fe80000002400 */
[----:B------:R-:W-:Y:S04]  /*3740*/  HMMA.16816.F32 R48, R40, R78, R48 ;  /* 0x0000004e2830723c */ /* 0x000fe80000001830 */
[----:B------:R-:W3:Y:S04]  /*3750*/  MUFU.TANH R34, R34 ;  /* 0x0000002200227308 */ /* 0x000ee80000002400 */
[----:B----4-:R-:W-:Y:S01]  /*3760*/  HMMA.16816.F32 R44, R64, R16, R44 ;  /* 0x00000010402c723c */ /* 0x010fe2000000182c */
[----:B------:R-:W-:-:S02]  /*3770*/  FMUL.FTZ R20, R56, c[0x0][0x2ec] ;  /* 0x0000bb0038147a20 */ /* 0x000fc40000410000 */
[----:B------:R-:W-:Y:S01]  /*3780*/  FMUL.FTZ R21, R57, c[0x0][0x2ec] ;  /* 0x0000bb0039157a20 */ /* 0x000fe20000410000 */
[----:B------:R-:W-:Y:S01]  /*3790*/  MUFU.TANH R37, R37 ;  /* 0x0000002500257308 */ /* 0x000fe20000002400 */
[----:B------:R-:W-:-:S03]  /*37a0*/  FMUL.FTZ R59, R59, c[0x0][0x2ec] ;  /* 0x0000bb003b3b7a20 */ /* 0x000fc60000410000 */
[----:B------:R-:W-:Y:S01]  /*37b0*/  HMMA.16816.F32 R68, R64, R18, R68 ;  /* 0x000000124044723c */ /* 0x000fe20000001844 */
[----:B------:R-:W4:Y:S03]  /*37c0*/  LDSM.16.M88.4 R16, [R203+0xb800] ;  /* 0x00b80000cb10783b */ /* 0x000f260000000200 */
[----:B------:R-:W-:Y:S04]  /*37d0*/  MUFU.TANH R20, R20 ;  /* 0x0000001400147308 */ /* 0x000fe80000002400 */
[----:B------:R-:W-:Y:S04]  /*37e0*/  HMMA.16816.F32 R48, R12, R38, R48 ;  /* 0x000000260c30723c */ /* 0x000fe80000001830 */
[----:B------:R-:W-:Y:S03]  /*37f0*/  MUFU.TANH R21, R21 ;  /* 0x0000001500157308 */ /* 0x000fe60000002400 */
[----:B------:R-:W-:Y:S01]  /*3800*/  FMUL.FTZ R38, R58, c[0x0][0x2ec] ;  /* 0x0000bb003a267a20 */ /* 0x000fe20000410000 */
[----:B--2---:R-:W-:Y:S01]  /*3810*/  HMMA.16816.F32 R44, R40, R24, R44 ;  /* 0x00000018282c723c */ /* 0x004fe2000000182c */
[----:B------:R-:W-:-:S03]  /*3820*/  FMUL.FTZ R39, R80, c[0x0][0x2ec] ;  /* 0x0000bb0050277a20 */ /* 0x000fc60000410000 */
[----:B------:R-:W-:Y:S04]  /*3830*/  MUFU.TANH R32, R32 ;  /* 0x0000002000207308 */ /* 0x000fe80000002400 */
[----:B------:R-:W-:Y:S01]  /*3840*/  HMMA.16816.F32 R68, R40, R26, R68 ;  /* 0x0000001a2844723c */ /* 0x000fe20000001844 */
[----:B------:R-:W2:Y:S01]  /*3850*/  LDSM.16.M88.4 R24, [R196+0x5800] ;  /* 0x00580000c418783b */ /* 0x000ea20000000200 */
[----:B------:R-:W-:-:S04]  /*3860*/  DEPBAR.LE SB0, 0x0 ;  /* 0x000080000000791a */ /* 0x000fc80000000000 */
[----:B------:R-:W2:Y:S01]  /*3870*/  MUFU.TANH R38, R38 ;  /* 0x0000002600267308 */ /* 0x000ea20000002400 */
[----:B------:R-:W-:Y:S01]  /*3880*/  FMUL.FTZ R42, R82, c[0x0][0x2ec] ;  /* 0x0000bb00522a7a20 */ /* 0x000fe20000410000 */
[----:B------:R-:W-:Y:S01]  /*3890*/  HMMA.16816.F32 R48, R8, R22, R48 ;  /* 0x000000160830723c */ /* 0x000fe20000001830 */
[----:B------:R-:W-:-:S05]  /*38a0*/  FMUL.FTZ R41, R83, c[0x0][0x2ec] ;  /* 0x0000bb0053297a20 */ /* 0x000fca0000410000 */
[----:B------:R-:W-:Y:S01]  /*38b0*/  MUFU.TANH R35, R35 ;  /* 0x0000002300237308 */ /* 0x000fe20000002400 */
[----:B-1----:R-:W-:Y:S01]  /*38c0*/  FFMA.FTZ R23, R95, R0, R30 ;  /* 0x000000005f177223 */ /* 0x002fe2000001001e */
[----:B----4-:R-:W-:Y:S01]  /*38d0*/  HMMA.16816.F32 R44, R12, R16, R44 ;  /* 0x000000100c2c723c */ /* 0x010fe2000000182c */
[----:B------:R-:W-:-:S05]  /*38e0*/  FMUL.FTZ R22, R81, c[0x0][0x2ec] ;  /* 0x0000bb0051167a20 */ /* 0x000fca0000410000 */
[----:B------:R-:W-:Y:S01]  /*38f0*/  MUFU.TANH R39, R39 ;  /* 0x0000002700277308 */ /* 0x000fe20000002400 */
[----:B------:R-:W-:Y:S01]  /*3900*/  IADD3 R17, R88, R89, -R223 ;  /* 0x0000005958117210 */ /* 0x000fe20007ffe8df */
[----:B------:R-:W-:Y:S01]  /*3910*/  HMMA.16816.F32 R68, R12, R18, R68 ;  /* 0x000000120c44723c */ /* 0x000fe20000001844 */
[----:B------:R-:W-:Y:S02]  /*3920*/  FFMA.FTZ R16, R95, R0, R73 ;  /* 0x000000005f107223 */ /* 0x000fe40000010049 */
[----:B------:R-:W-:-:S03]  /*3930*/  IADD3 R17, R17, c[0x0][0x2e8], RZ ;  /* 0x0000ba0011117a10 */ /* 0x000fc60007ffe0ff */
[----:B------:R-:W-:Y:S02]  /*3940*/  MUFU.TANH R22, R22 ;  /* 0x0000001600167308 */ /* 0x000fe40000002400 */
[----:B------:R-:W-:Y:S01]  /*3950*/  FMUL.FTZ R43, R48, c[0x0][0x2ec] ;  /* 0x0000bb00302b7a20 */ /* 0x000fe20000410000 */
[C---:B------:R-:W-:Y:S01]  /*3960*/  IMNMX R230, R17.reuse, R88, PT ;  /* 0x0000005811e67217 */ /* 0x040fe20003800200 */
[----:B------:R-:W-:Y:S01]  /*3970*/  FMUL.FTZ R30, R50, c[0x0][0x2ec] ;  /* 0x0000bb00321e7a20 */ /* 0x000fe20000410000 */
[----:B------:R-:W-:Y:S01]  /*3980*/  IADD3 R135, R17, 0x8, RZ ;  /* 0x0000000811877810 */ /* 0x000fe20007ffe0ff */
[----:B------:R-:W-:Y:S01]  /*3990*/  FFMA.FTZ R18, R97, R0, R31 ;  /* 0x0000000061127223 */ /* 0x000fe2000001001f */
[----:B------:R-:W-:Y:S01]  /*39a0*/  ISETP.GE.AND P4, PT, R96, R230, PT ;  /* 0x000000e66000720c */ /* 0x000fe20003f86270 */
[----:B------:R-:W1:Y:S01]  /*39b0*/  MUFU.TANH R43, R43 ;  /* 0x0000002b002b7308 */ /* 0x000e620000002400 */
[----:B------:R-:W-:Y:S01]  /*39c0*/  IMNMX R135, R135, R88, PT ;  /* 0x0000005887877217 */ /* 0x000fe20003800200 */
[----:B------:R-:W-:Y:S01]  /*39d0*/  FMUL.FTZ R31, R51, c[0x0][0x2ec] ;  /* 0x0000bb00331f7a20 */ /* 0x000fe20000410000 */
[C---:B--2---:R-:W-:Y:S01]  /*39e0*/  HMMA.16816.F32 R44, R8.reuse, R24, R44 ;  /* 0x00000018082c723c */ /* 0x044fe2000000182c */
[C---:B------:R-:W-:Y:S01]  /*39f0*/  ISETP.GE.AND P6, PT, R92.reuse, R230, PT ;  /* 0x000000e65c00720c */ /* 0x040fe20003fc6270 */
[-C--:B-----5:R-:W-:Y:S01]  /*3a00*/  FFMA.FTZ R19, R97, R0.reuse, R36 ;  /* 0x0000000061137223 */ /* 0x0a0fe20000010024 */
[-C--:B------:R-:W-:Y:S01]  /*3a10*/  ISETP.GE.AND P2, PT, R92, R135.reuse, PT ;  /* 0x000000875c00720c */ /* 0x080fe20003f46270 */
[----:B---3--:R-:W-:Y:S01]  /*3a20*/  FFMA.FTZ R15, R101, R0, R34 ;  /* 0x00000000650f7223 */ /* 0x008fe20000010022 */
[----:B------:R-:W2:Y:S01]  /*3a30*/  MUFU.TANH R30, R30 ;  /* 0x0000001e001e7308 */ /* 0x000ea20000002400 */
[C---:B------:R-:W-:Y:S01]  /*3a40*/  ISETP.GE.AND P3, PT, R94.reuse, R230, PT ;  /* 0x000000e65e00720c */ /* 0x040fe20003f66270 */
[-C--:B------:R-:W-:Y:S01]  /*3a50*/  FFMA.FTZ R24, R99, R0.reuse, R52 ;  /* 0x0000000063187223 */ /* 0x080fe20000010034 */
[----:B------:R-:W-:Y:S01]  /*3a60*/  HMMA.16816.F32 R68, R8, R26, R68 ;  /* 0x0000001a0844723c */ /* 0x000fe20000001844 */
[----:B------:R-:W-:Y:S01]  /*3a70*/  FMUL.FTZ R25, R49, c[0x0][0x2ec] ;  /* 0x0000bb0031197a20 */ /* 0x000fe20000410000 */
[-C--:B------:R-:W-:Y:S01]  /*3a80*/  ISETP.GE.AND P0, PT, R94, R135.reuse, PT ;  /* 0x000000875e00720c */ /* 0x080fe20003f06270 */
[-C--:B------:R-:W-:Y:S01]  /*3a90*/  FFMA.FTZ R14, R85, R0.reuse, R33 ;  /* 0x00000000550e7223 */ /* 0x080fe20000010021 */
[----:B------:R-:W-:Y:S01]  /*3aa0*/  FSEL R24, R24, -INF , !P4 ;  /* 0xff80000018187808 */ /* 0x000fe20006000000 */
[----:B------:R-:W3:Y:S01]  /*3ab0*/  MUFU.TANH R42, R42 ;  /* 0x0000002a002a7308 */ /* 0x000ee20000002400 */
[-C--:B------:R-:W-:Y:S01]  /*3ac0*/  ISETP.GE.AND P4, PT, R100, R135.reuse, PT ;  /* 0x000000876400720c */ /* 0x080fe20003f86270 */
[CC--:B------:R-:W-:Y:S01]  /*3ad0*/  FFMA.FTZ R11, R103.reuse, R0.reuse, R38 ;  /* 0x00000000670b7223 */ /* 0x0c0fe20000010026 */
[----:B------:R-:W-:Y:S01]  /*3ae0*/  FSEL R16, R16, -INF , !P6 ;  /* 0xff80000010107808 */ /* 0x000fe20007000000 */
[-C--:B------:R-:W-:Y:S01]  /*3af0*/  FFMA.FTZ R10, R103, R0.reuse, R20 ;  /* 0x00000000670a7223 */ /* 0x080fe20000010014 */
[----:B------:R-:W-:Y:S01]  /*3b00*/  FSEL R23, R23, -INF , !P2 ;  /* 0xff80000017177808 */ /* 0x000fe20005000000 */
[-C--:B------:R-:W-:Y:S01]  /*3b10*/  FFMA.FTZ R8, R105, R0.reuse, R21 ;  /* 0x0000000069087223 */ /* 0x080fe20000010015 */
[----:B------:R-:W-:Y:S01]  /*3b20*/  FSEL R11, R11, -INF , !P4 ;  /* 0xff8000000b0b7808 */ /* 0x000fe20006000000 */
[----:B------:R-:W-:Y:S01]  /*3b30*/  MUFU.TANH R40, R59 ;  /* 0x0000003b00287308 */ /* 0x000fe20000002400 */
[----:B-1----:R-:W-:Y:S01]  /*3b40*/  FFMA.FTZ R43, R111, R0, R43 ;  /* 0x000000006f2b7223 */ /* 0x002fe2000001002b */
[-C--:B------:R-:W-:Y:S01]  /*3b50*/  ISETP.GE.AND P4, PT, R108, R230.reuse, PT ;  /* 0x000000e66c00720c */ /* 0x080fe20003f86270 */
[----:B------:R-:W-:Y:S01]  /*3b60*/  FMUL.FTZ R27, R47, c[0x0][0x2ec] ;  /* 0x0000bb002f1b7a20 */ /* 0x000fe20000410000 */
[-C--:B------:R-:W-:Y:S01]  /*3b70*/  ISETP.GE.AND P6, PT, R98, R135.reuse, PT ;  /* 0x000000876200720c */ /* 0x080fe20003fc6270 */
[----:B------:R-:W-:Y:S01]  /*3b80*/  FMUL.FTZ R44, R44, c[0x0][0x2ec] ;  /* 0x0000bb002c2c7a20 */ /* 0x000fe20000410000 */
[----:B------:R-:W-:Y:S01]  /*3b90*/  ISETP.GE.AND P2, PT, R84, R230, PT ;  /* 0x000000e65400720c */ /* 0x000fe20003f46270 */
[----:B------:R-:W-:Y:S01]  /*3ba0*/  FMUL.FTZ R45, R45, c[0x0][0x2ec] ;  /* 0x0000bb002d2d7a20 */ /* 0x000fe20000410000 */
[----:B------:R-:W-:Y:S01]  /*3bb0*/  MUFU.TANH R41, R41 ;  /* 0x0000002900297308 */ /* 0x000fe20000002400 */
[----:B------:R-:W-:Y:S01]  /*3bc0*/  FMUL.FTZ R46, R46, c[0x0][0x2ec] ;  /* 0x0000bb002e2e7a20 */ /* 0x000fe20000410000 */
[----:B------:R-:W-:Y:S01]  /*3bd0*/  FSEL R160, R43, -INF , !P4 ;  /* 0xff8000002ba07808 */ /* 0x000fe20006000000 */
[----:B------:R-:W-:Y:S01]  /*3be0*/  FMUL.FTZ R68, R68, c[0x0][0x2ec] ;  /* 0x0000bb0044447a20 */ /* 0x000fe20000410000 */
[----:B------:R-:W-:Y:S01]  /*3bf0*/  FSEL R18, R18, -INF , !P3 ;  /* 0xff80000012127808 */ /* 0x000fe20005800000 */
[----:B------:R-:W-:Y:S01]  /*3c00*/  FMUL.FTZ R69, R69, c[0x0][0x2ec] ;  /* 0x0000bb0045457a20 */ /* 0x000fe20000410000 */
[----:B------:R-:W-:Y:S01]  /*3c10*/  FSEL R19, R19, -INF , !P0 ;  /* 0xff80000013137808 */ /* 0x000fe20004000000 */
[----:B------:R-:W-:Y:S01]  /*3c20*/  FMUL.FTZ R70, R70, c[0x0][0x2ec] ;  /* 0x0000bb0046467a20 */ /* 0x000fe20000410000 */
[----:B------:R-:W1:Y:S01]  /*3c30*/  MUFU.TANH R27, R27 ;  /* 0x0000001b001b7308 */ /* 0x000e620000002400 */
[----:B------:R-:W-:Y:S01]  /*3c40*/  FMUL.FTZ R71, R71, c[0x0][0x2ec] ;  /* 0x0000bb0047477a20 */ /* 0x000fe20000410000 */
[-C--:B------:R-:W-:Y:S01]  /*3c50*/  ISETP.GE.AND P4, PT, R60, R135.reuse, PT ;  /* 0x000000873c00720c */ /* 0x080fe20003f86270 */
[-C--:B------:R-:W-:Y:S01]  /*3c60*/  FFMA.FTZ R162, R109, R0.reuse, R22 ;  /* 0x000000006da27223 */ /* 0x080fe20000010016 */
[-C--:B------:R-:W-:Y:S01]  /*3c70*/  ISETP.GE.AND P5, PT, R96, R135.reuse, PT ;  /* 0x000000876000720c */ /* 0x080fe20003fa6270 */
[----:B--2---:R-:W-:Y:S01]  /*3c80*/  FFMA.FTZ R173, R111, R0, R30 ;  /* 0x000000006fad7223 */ /* 0x004fe2000001001e */
[----:B------:R-:W-:Y:S01]  /*3c90*/  ISETP.GE.AND P1, PT, R98, R230, PT ;  /* 0x000000e66200720c */ /* 0x000fe20003f26270 */
[-C--:B------:R-:W-:Y:S01]  /*3ca0*/  FFMA.FTZ R17, R99, R0.reuse, R37 ;  /* 0x0000000063117223 */ /* 0x080fe20000010025 */
[----:B------:R-:W2:Y:S01]  /*3cb0*/  MUFU.TANH R31, R31 ;  /* 0x0000001f001f7308 */ /* 0x000ea20000002400 */
[-C--:B------:R-:W-:Y:S01]  /*3cc0*/  FFMA.FTZ R12, R101, R0.reuse, R32 ;  /* 0x00000000650c7223 */ /* 0x080fe20000010020 */
[-C--:B------:R-:W-:Y:S01]  /*3cd0*/  ISETP.GE.AND P3, PT, R84, R135.reuse, PT ;  /* 0x000000875400720c */ /* 0x080fe20003f66270 */
[----:B------:R-:W-:Y:S01]  /*3ce0*/  FFMA.FTZ R13, R85, R0, R35 ;  /* 0x00000000550d7223 */ /* 0x000fe20000010023 */
[----:B------:R-:W-:Y:S01]  /*3cf0*/  ISETP.GE.AND P0, PT, R100, R230, PT ;  /* 0x000000e66400720c */ /* 0x000fe20003f06270 */
[-C--:B------:R-:W-:Y:S01]  /*3d00*/  FFMA.FTZ R39, R107, R0.reuse, R39 ;  /* 0x000000006b277223 */ /* 0x080fe20000010027 */
[----:B------:R-:W-:Y:S01]  /*3d10*/  FSEL R15, R15, -INF , !P6 ;  /* 0xff8000000f0f7808 */ /* 0x000fe20007000000 */
[-C--:B---3--:R-:W-:Y:S01]  /*3d20*/  FFMA.FTZ R42, R107, R0.reuse, R42 ;  /* 0x000000006b2a7223 */ /* 0x088fe2000001002a */
[----:B------:R-:W3:Y:S01]  /*3d30*/  MUFU.TANH R26, R44 ;  /* 0x0000002c001a7308 */ /* 0x000ee20000002400 */
[-C--:B-1----:R-:W-:Y:S01]  /*3d40*/  FFMA.FTZ R27, R61, R0.reuse, R27 ;  /* 0x000000003d1b7223 */ /* 0x082fe2000001001b */
[----:B------:R-:W-:Y:S01]  /*3d50*/  FSEL R14, R14, -INF , !P2 ;  /* 0xff8000000e0e7808 */ /* 0x000fe20005000000 */
[----:B------:R-:W-:Y:S01]  /*3d60*/  FFMA.FTZ R9, R105, R0, R40 ;  /* 0x0000000069097223 */ /* 0x000fe20000010028 */
[C---:B------:R-:W-:Y:S01]  /*3d70*/  ISETP.GE.AND P6, PT, R104.reuse, R230, PT ;  /* 0x000000e66800720c */ /* 0x040fe20003fc6270 */
[----:B------:R-:W-:Y:S01]  /*3d80*/  FFMA.FTZ R41, R109, R0, R41 ;  /* 0x000000006d297223 */ /* 0x000fe20000010029 */
[----:B------:R-:W-:-:S02]  /*3d90*/  ISETP.GE.AND P2, PT, R104, R135, PT ;  /* 0x000000876800720c */ /* 0x000fc40003f46270 */
[----:B------:R-:W1:Y:S01]  /*3da0*/  MUFU.TANH R25, R25 ;  /* 0x0000001900197308 */ /* 0x000e620000002400 */
[----:B------:R-:W-:Y:S01]  /*3db0*/  FSEL R143, R27, -INF , !P4 ;  /* 0xff8000001b8f7808 */ /* 0x000fe20006000000 */
[-C--:B--2---:R-:W-:Y:S01]  /*3dc0*/  FFMA.FTZ R31, R113, R0.reuse, R31 ;  /* 0x00000000711f7223 */ /* 0x084fe2000001001f */
[----:B------:R-:W-:Y:S02]  /*3dd0*/  FSEL R17, R17, -INF , !P5 ;  /* 0xff80000011117808 */ /* 0x000fe40006800000 */
[----:B------:R-:W-:Y:S02]  /*3de0*/  FSEL R12, R12, -INF , !P1 ;  /* 0xff8000000c0c7808 */ /* 0x000fe40004800000 */
[----:B------:R-:W-:Y:S01]  /*3df0*/  FSEL R13, R13, -INF , !P3 ;  /* 0xff8000000d0d7808 */ /* 0x000fe20005800000 */
[----:B------:R-:W2:Y:S01]  /*3e00*/  MUFU.TANH R20, R45 ;  /* 0x0000002d00147308 */ /* 0x000ea20000002400 */
[----:B------:R-:W-:Y:S01]  /*3e10*/  FSEL R10, R10, -INF , !P0 ;  /* 0xff8000000a0a7808 */ /* 0x000fe20004000000 */
[----:B---3--:R-:W-:Y:S01]  /*3e20*/  FFMA.FTZ R26, R115, R0, R26 ;  /* 0x00000000731a7223 */ /* 0x008fe2000001001a */
[----:B------:R-:W-:-:S02]  /*3e30*/  ISETP.GE.AND P4, PT, R134, 0x2, PT ;  /* 0x000000028600780c */ /* 0x000fc40003f86270 */
[CC--:B------:R-:W-:Y:S02]  /*3e40*/  ISETP.GE.AND P5, PT, R102.reuse, R230.reuse, PT ;  /* 0x000000e66600720c */ /* 0x0c0fe40003fa6270 */
[-C--:B------:R-:W-:Y:S01]  /*3e50*/  ISETP.GE.AND P1, PT, R102, R135.reuse, PT ;  /* 0x000000876600720c */ /* 0x080fe20003f26270 */
[----:B------:R-:W3:Y:S01]  /*3e60*/  MUFU.TANH R21, R46 ;  /* 0x0000002e00157308 */ /* 0x000ee20000002400 */
[C---:B------:R-:W-:Y:S01]  /*3e70*/  ISETP.GE.AND P3, PT, R106.reuse, R230, PT ;  /* 0x000000e66a00720c */ /* 0x040fe20003f66270 */
[-C--:B-1----:R-:W-:Y:S01]  /*3e80*/  FFMA.FTZ R25, R113, R0.reuse, R25 ;  /* 0x0000000071197223 */ /* 0x082fe20000010019 */
[-C--:B------:R-:W-:Y:S02]  /*3e90*/  ISETP.GE.AND P0, PT, R106, R135.reuse, PT ;  /* 0x000000876a00720c */ /* 0x080fe40003f06270 */
[----:B------:R-:W-:Y:S02]  /*3ea0*/  FSEL R168, R39, -INF , !P6 ;  /* 0xff80000027a87808 */ /* 0x000fe40007000000 */
[----:B------:R-:W-:Y:S01]  /*3eb0*/  FSEL R165, R42, -INF , !P2 ;  /* 0xff8000002aa57808 */ /* 0x000fe20005000000 */
[----:B------:R-:W-:Y:S01]  /*3ec0*/  MUFU.TANH R72, R72 ;  /* 0x0000004800487308 */ /* 0x000fe20000002400 */
[----:B------:R-:W-:Y:S01]  /*3ed0*/  ISETP.GE.AND P6, PT, R110, R135, PT ;  /* 0x000000876e00720c */ /* 0x000fe20003fc6270 */
[----:B--2---:R-:W-:Y:S01]  /*3ee0*/  FFMA.FTZ R20, R61, R0, R20 ;  /* 0x000000003d147223 */ /* 0x004fe20000010014 */
[----:B------:R-:W-:-:S02]  /*3ef0*/  ISETP.GE.AND P2, PT, R112, R230, PT ;  /* 0x000000e67000720c */ /* 0x000fc40003f46270 */
[----:B------:R-:W-:Y:S02]  /*3f00*/  FSEL R8, R8, -INF , !P5 ;  /* 0xff80000008087808 */ /* 0x000fe40006800000 */
[----:B------:R-:W-:Y:S01]  /*3f10*/  FSEL R9, R9, -INF , !P1 ;  /* 0xff80000009097808 */ /* 0x000fe20004800000 */
[----:B------:R-:W1:Y:S01]  /*3f20*/  MUFU.TANH R22, R68 ;  /* 0x0000004400167308 */ /* 0x000e620000002400 */
[----:B------:R-:W-:Y:S01]  /*3f30*/  FSEL R162, R162, -INF , !P3 ;  /* 0xff800000a2a27808 */ /* 0x000fe20005800000 */
[----:B---3--:R-:W-:Y:S01]  /*3f40*/  FFMA.FTZ R21, R115, R0, R21 ;  /* 0x0000000073157223 */ /* 0x008fe20000010015 */
[----:B------:R-:W-:Y:S02]  /*3f50*/  FSEL R175, R41, -INF , !P0 ;  /* 0xff80000029af7808 */ /* 0x000fe40004000000 */
[-C--:B------:R-:W-:Y:S02]  /*3f60*/  ISETP.GE.AND P5, PT, R108, R135.reuse, PT ;  /* 0x000000876c00720c */ /* 0x080fe40003fa6270 */
[----:B------:R-:W-:Y:S01]  /*3f70*/  ISETP.GE.AND P1, PT, R110, R230, PT ;  /* 0x000000e66e00720c */ /* 0x000fe20003f26270 */
[----:B------:R-:W2:Y:S01]  /*3f80*/  MUFU.TANH R30, R69 ;  /* 0x00000045001e7308 */ /* 0x000ea20000002400 */
[----:B------:R-:W-:-:S02]  /*3f90*/  ISETP.GE.AND P3, PT, R112, R135, PT ;  /* 0x000000877000720c */ /* 0x000fc40003f66270 */
[-C--:B------:R-:W-:Y:S02]  /*3fa0*/  ISETP.GE.AND P0, PT, R60, R230.reuse, PT ;  /* 0x000000e63c00720c */ /* 0x080fe40003f06270 */
[----:B------:R-:W-:Y:S02]  /*3fb0*/  FSEL R171, R31, -INF , !P6 ;  /* 0xff8000001fab7808 */ /* 0x000fe40007000000 */
[----:B------:R-:W-:Y:S01]  /*3fc0*/  FSEL R172, R26, -INF , !P2 ;  /* 0xff8000001aac7808 */ /* 0x000fe20005000000 */
[----:B------:R-:W3:Y:S01]  /*3fd0*/  MUFU.TANH R141, R70 ;  /* 0x00000046008d7308 */ /* 0x000ee20000002400 */
[C---:B------:R-:W-:Y:S01]  /*3fe0*/  ISETP.GE.AND P6, PT, R4.reuse, R230, PT ;  /* 0x000000e60400720c */ /* 0x040fe20003fc6270 */
[-C--:B-1----:R-:W-:Y:S01]  /*3ff0*/  FFMA.FTZ R22, R117, R0.reuse, R22 ;  /* 0x0000000075167223 */ /* 0x082fe20000010016 */
[----:B------:R-:W-:Y:S01]  /*4000*/  ISETP.GE.AND P2, PT, R4, R135, PT ;  /* 0x000000870400720c */ /* 0x000fe20003f46270 */
[----:B------:R-:W-:Y:S01]  /*4010*/  FFMA.FTZ R4, R93, R0, R72 ;  /* 0x000000005d047223 */ /* 0x000fe20000010048 */
[----:B------:R-:W-:-:S02]  /*4020*/  FSEL R173, R173, -INF , !P5 ;  /* 0xff800000adad7808 */ /* 0x000fc40006800000 */
[----:B------:R-:W-:Y:S01]  /*4030*/  FSEL R166, R25, -INF , !P1 ;  /* 0xff80000019a67808 */ /* 0x000fe20004800000 */
[----:B------:R-:W1:Y:S01]  /*4040*/  MUFU.TANH R163, R71 ;  /* 0x0000004700a37308 */ /* 0x000e620000002400 */
[----:B------:R-:W-:Y:S01]  /*4050*/  FSEL R167, R21, -INF , !P3 ;  /* 0xff80000015a77808 */ /* 0x000fe20005800000 */
[----:B--2---:R-:W-:Y:S01]  /*4060*/  FFMA.FTZ R30, R29, R0, R30 ;  /* 0x000000001d1e7223 */ /* 0x004fe2000001001e */
[----:B------:R-:W-:Y:S02]  /*4070*/  FSEL R170, R20, -INF , !P0 ;  /* 0xff80000014aa7808 */ /* 0x000fe40004000000 */
[C---:B------:R-:W-:Y:S02]  /*4080*/  ISETP.GE.AND P5, PT, R114.reuse, R230, PT ;  /* 0x000000e67200720c */ /* 0x040fe40003fa6270 */
[----:B------:R-:W-:Y:S01]  /*4090*/  ISETP.GE.AND P1, PT, R114, R135, PT ;  /* 0x000000877200720c */ /* 0x000fe20003f26270 */
[----:B---3--:R-:W-:Y:S01]  /*40a0*/  FFMA.FTZ R141, R117, R0, R141 ;  /* 0x00000000758d7223 */ /* 0x008fe2000001008d */
[----:B------:R-:W-:Y:S01]  /*40b0*/  BAR.SYNC.DEFER_BLOCKING 0x0 ;  /* 0x0000000000007b1d */ /* 0x000fe20000010000 */
[----:B------:R-:W-:-:S02]  /*40c0*/  ISETP.GE.AND P3, PT, R28, R230, PT ;  /* 0x000000e61c00720c */ /* 0x000fc40003f66270 */
[----:B------:R-:W-:Y:S02]  /*40d0*/  ISETP.GE.AND P0, PT, R28, R135, PT ;  /* 0x000000871c00720c */ /* 0x000fe40003f06270 */
[----:B------:R-:W-:Y:S01]  /*40e0*/  FSEL R142, R22, -INF , !P5 ;  /* 0xff800000168e7808 */ /* 0x000fe20006800000 */
[----:B-1----:R-:W-:Y:S01]  /*40f0*/  FFMA.FTZ R163, R29, R0, R163 ;  /* 0x000000001da37223 */ /* 0x002fe200000100a3 */
        /* <DEDUP_REMOVED lines=107> */
.L_x_655:
[----:B------:R-:W-:Y:S05]  /*47b0*/  BSYNC B0 ;  /* 0x0000000000007941 */ /* 0x000fea0003800000 */
.L_x_654:
[----:B------:R-:W0:Y:S02]  /*47c0*/  LDGDEPBAR ;  /* 0x00000000000079af */ /* 0x000e240000000000 */
.L_x_653:
[----:B--2---:R-:W-:Y:S02]  /*47d0*/  FMNMX.FTZ R21, R116, R16, !PT ;  /* 0x0000001074157209 */ /* 0x004fe40007810000 */
        /* <DEDUP_REMOVED lines=53> */
[----:B------:R-:W-:Y:S02]  /*4b30*/  LDSM.16.MT88.4 R136, [R202+0xc800] ;  /* 0x00c80000ca88783b */ /* 0x000fe40000004200 */
[C---:B------:R-:W-:Y:S01]  /*4b40*/  FMUL.FTZ R164, R132.reuse, c[0x0][0x23c] ;  /* 0x00008f0084a47a20 */ /* 0x040fe20000410000 */
[----:B------:R-:W-:Y:S01]  /*4b50*/  FSEL R169, R169, RZ, P0 ;  /* 0x000000ffa9a97208 */ /* 0x000fe20000000000 */
[----:B-1----:R-:W-:Y:S01]  /*4b60*/  LDSM.16.MT88.4 R32, [R201+0xc800] ;  /* 0x00c80000c920783b */ /* 0x002fe20000004200 */
[----:B------:R-:W-:-:S03]  /*4b70*/  FSETP.NEU.FTZ.AND P0, PT, R132, -INF , PT ;  /* 0xff8000008400780b */ /* 0x000fc60003f1d000 */
[--C-:B------:R-:W-:Y:S01]  /*4b80*/  FFMA.FTZ R155, R116, c[0x0][0x23c], -R169.reuse ;  /* 0x00008f00749b7a23 */ /* 0x100fe200000108a9 */
[----:B------:R-:W-:Y:S01]  /*4b90*/  FSEL R164, R164, RZ, P0 ;  /* 0x000000ffa4a47208 */ /* 0x000fe20000000000 */
[--C-:B------:R-:W-:Y:S01]  /*4ba0*/  FFMA.FTZ R154, R16, c[0x0][0x23c], -R169.reuse ;  /* 0x00008f00109a7a23 */ /* 0x100fe200000108a9 */
[----:B------:R-:W1:Y:S01]  /*4bb0*/  LDSM.16.MT88.4 R116, [R202+0xc000] ;  /* 0x00c00000ca74783b */ /* 0x000e620000004200 */
[--C-:B------:R-:W-:Y:S02]  /*4bc0*/  FFMA.FTZ R153, R18, c[0x0][0x23c], -R169.reuse ;  /* 0x00008f0012997a23 */ /* 0x100fe400000108a9 */
[----:B------:R-:W-:Y:S01]  /*4bd0*/  FFMA.FTZ R148, R24, c[0x0][0x23c], -R169 ;  /* 0x00008f0018947a23 */ /* 0x000fe200000108a9 */
[----:B------:R-:W-:Y:S01]  /*4be0*/  MUFU.EX2 R155, R155 ;  /* 0x0000009b009b7308 */ /* 0x000fe20000000800 */
[--C-:B------:R-:W-:Y:S01]  /*4bf0*/  FFMA.FTZ R156, R4, c[0x0][0x23c], -R164.reuse ;  /* 0x00008f00049c7a23 */ /* 0x100fe200000108a4 */
[----:B------:R-:W-:Y:S01]  /*4c00*/  LDSM.16.MT88.4 R28, [R200+0xc800] ;  /* 0x00c80000c81c783b */ /* 0x000fe20000004200 */
[----:B------:R-:W-:-:S02]  /*4c10*/  FFMA.FTZ R157, R23, c[0x0][0x23c], -R164 ;  /* 0x00008f00179d7a23 */ /* 0x000fc400000108a4 */
[--C-:B------:R-:W-:Y:S01]  /*4c20*/  FFMA.FTZ R158, R19, c[0x0][0x23c], -R164.reuse ;  /* 0x00008f00139e7a23 */ /* 0x100fe200000108a4 */
[----:B------:R-:W2:Y:S01]  /*4c30*/  LDSM.16.MT88.4 R4, [R200+0x10000] ;  /* 0x01000000c804783b */ /* 0x000ea20000004200 */
[--C-:B------:R-:W-:Y:S01]  /*4c40*/  FFMA.FTZ R149, R17, c[0x0][0x23c], -R164.reuse ;  /* 0x00008f0011957a23 */ /* 0x100fe200000108a4 */
[----:B------:R-:W3:Y:S01]  /*4c50*/  MUFU.EX2 R154, R154 ;  /* 0x0000009a009a7308 */ /* 0x000ee20000000800 */
        /* <DEDUP_REMOVED lines=8> */
[----:B------:R-:W4:Y:S01]  /*4ce0*/  LDSM.16.MT88.4 R8, [R204+0xe800] ;  /* 0x00e80000cc08783b */ /* 0x000f220000004200 */
[----:B------:R-:W-:-:S02]  /*4cf0*/  FFMA.FTZ R146, R14, c[0x0][0x23c], -R169 ;  /* 0x00008f000e927a23 */ /* 0x000fc400000108a9 */
[--C-:B------:R-:W-:Y:S01]  /*4d00*/  FFMA.FTZ R152, R15, c[0x0][0x23c], -R164.reuse ;  /* 0x00008f000f987a23 */ /* 0x100fe200000108a4 */
[----:B------:R-:W-:Y:S01]  /*4d10*/  LDSM.16.MT88.4 R24, [R202+0xe800] ;  /* 0x00e80000ca18783b */ /* 0x000fe20000004200 */
[----:B------:R-:W-:Y:S01]  /*4d20*/  FFMA.FTZ R145, R13, c[0x0][0x23c], -R164 ;  /* 0x00008f000d917a23 */ /* 0x000fe200000108a4 */
[----:B------:R-:W5:Y:S01]  /*4d30*/  MUFU.EX2 R148, R148 ;  /* 0x0000009400947308 */ /* 0x000f620000000800 */
[----:B---3--:R-:W-:Y:S01]  /*4d40*/  F2FP.PACK_AB R96, R154, R155 ;  /* 0x0000009b9a60723e */ /* 0x008fe200000000ff */
[----:B------:R-:W3:Y:S01]  /*4d50*/  LDSM.16.MT88.4 R12, [R200+0xe800] ;  /* 0x00e80000c80c783b */ /* 0x000ee20000004200 */
        /* <DEDUP_REMOVED lines=9> */
[----:B-----5:R-:W-:Y:S01]  /*4df0*/  F2FP.PACK_AB R98, R148, R153 ;  /* 0x000000999462723e */ /* 0x020fe200000000ff */
        /* <DEDUP_REMOVED lines=8> */
[----:B------:R-:W5:Y:S01]  /*4e80*/  MUFU.EX2 R149, R149 ;  /* 0x0000009500957308 */ /* 0x000f620000000800 */
        /* <DEDUP_REMOVED lines=56> */
[----:B------:R-:W3:Y:S06]  /*5210*/  MUFU.EX2 R164, R164 ;  /* 0x000000a400a47308 */ /* 0x000eec0000000800 */
[C---:B--2---:R-:W-:Y:S07]  /*5220*/  HMMA.16816.F32 R92, R96.reuse, R4, RZ ;  /* 0x00000004605c723c */ /* 0x044fee00000018ff */
[----:B-1----:R-:W-:Y:S01]  /*5230*/  F2FP.PACK_AB R4, R146, R151 ;  /* 0x000000979204723e */ /* 0x002fe200000000ff */
[----:B------:R-:W-:Y:S01]  /*5240*/  HMMA.16816.F32 R96, R96, R6, RZ ;  /* 0x000000066060723c */ /* 0x000fe200000018ff */
[----:B-----5:R-:W-:Y:S01]  /*5250*/  F2FP.PACK_AB R5, R145, R152 ;  /* 0x000000989105723e */ /* 0x020fe200000000ff */
        /* <DEDUP_REMOVED lines=240> */
[----:B------:R-:W2:Y:S04]  /*6160*/  LDSM.16.M88.4 R136, [R209+0x6800] ;  /* 0x00680000d188783b */ /* 0x000ea80000000200 */
[----:B------:R-:W2:Y:S04]  /*6170*/  LDSM.16.M88.4 R152, [R209+0x7000] ;  /* 0x00700000d198783b */ /* 0x000ea80000000200 */
[----:B------:R-:W2:Y:S04]  /*6180*/  LDSM.16.M88.4 R148, [R209+0x7800] ;  /* 0x00780000d194783b */ /* 0x000ea80000000200 */
[----:B---3--:R-:W-:Y:S04]  /*6190*/  LDSM.16.M88.4 R4, [R208] ;  /* 0x00000000d004783b */ /* 0x008fe80000000200 */
[----:B------:R-:W3:Y:S04]  /*61a0*/  LDSM.16.M88.4 R144, [R207] ;  /* 0x00000000cf90783b */ /* 0x000ee80000000200 */
[----:B------:R-:W3:Y:S04]  /*61b0*/  LDSM.16.M88.4 R32, [R199] ;  /* 0x00000000c720783b */ /* 0x000ee80000000200 */
[----:B-1----:R-:W1:Y:S04]  /*61c0*/  LDSM.16.M88.4 R28, [R198] ;  /* 0x00000000c61c783b */ /* 0x002e680000000200 */
[----:B----4-:R-:W4:Y:S04]  /*61d0*/  LDSM.16.M88.4 R16, [R197] ;  /* 0x00000000c510783b */ /* 0x010f280000000200 */
[----:B-----5:R-:W-:Y:S01]  /*61e0*/  LDSM.16.M88.4 R20, [R206] ;  /* 0x00000000ce14783b */ /* 0x020fe20000000200 */
[C---:B--2---:R-:W-:Y:S03]  /*61f0*/  HMMA.16816.F32 R12, R168.reuse, R24, RZ ;  /* 0x00000018a80c723c */ /* 0x044fe600000018ff */
[----:B------:R-:W2:Y:S04]  /*6200*/  LDSM.16.M88.4 R8, [R203+0x6000] ;  /* 0x00600000cb08783b */ /* 0x000ea80000000200 */
[----:B------:R-:W-:Y:S01]  /*6210*/  LDSM.16.M88.4 R160, [R203+0x6800] ;  /* 0x00680000cba0783b */ /* 0x000fe20000000200 */
[C---:B------:R-:W-:Y:S03]  /*6220*/  HMMA.16816.F32 R24, R168.reuse, R26, RZ ;  /* 0x0000001aa818723c */ /* 0x040fe600000018ff */
[----:B------:R-:W-:Y:S04]  /*6230*/  LDSM.16.M88.4 R176, [R196+0x800] ;  /* 0x00080000c4b0783b */ /* 0x000fe80000000200 */
[----:B------:R-:W-:Y:S01]  /*6240*/  LDSM.16.M88.4 R164, [R196+0x1000] ;  /* 0x00100000c4a4783b */ /* 0x000fe20000000200 */
[C---:B------:R-:W-:Y:S03]  /*6250*/  HMMA.16816.F32 R140, R168.reuse, R136, RZ ;  /* 0x00000088a88c723c */ /* 0x040fe600000018ff */
[----:B------:R-:W-:Y:S04]  /*6260*/  LDSM.16.M88.4 R180, [R191] ;  /* 0x00000000bfb4783b */ /* 0x000fe80000000200 */
[----:B------:R-:W0:Y:S01]  /*6270*/  LDGDEPBAR ;  /* 0x00000000000079af */ /* 0x000e220000000000 */
[C---:B------:R-:W-:Y:S08]  /*6280*/  HMMA.16816.F32 R136, R168.reuse, R138, RZ ;  /* 0x0000008aa888723c */ /* 0x040ff000000018ff */
[C---:B------:R-:W-:Y:S08]  /*6290*/  HMMA.16816.F32 R156, R168.reuse, R152, RZ ;  /* 0x00000098a89c723c */ /* 0x040ff000000018ff */
[C---:B------:R-:W-:Y:S08]  /*62a0*/  HMMA.16816.F32 R152, R168.reuse, R154, RZ ;  /* 0x0000009aa898723c */ /* 0x040ff000000018ff */
[C---:B------:R-:W-:Y:S08]  /*62b0*/  HMMA.16816.F32 R172, R168.reuse, R148, RZ ;  /* 0x00000094a8ac723c */ /* 0x040ff000000018ff */
[----:B------:R-:W-:Y:S01]  /*62c0*/  HMMA.16816.F32 R168, R168, R150, RZ ;  /* 0x00000096a8a8723c */ /* 0x000fe200000018ff */
[----:B------:R-:W-:Y:S07]  /*62d0*/  LDSM.16.M88.4 R148, [R203+0x7000] ;  /* 0x00700000cb94783b */ /* 0x000fee0000000200 */
[C---:B---3--:R-:W-:Y:S08]  /*62e0*/  HMMA.16816.F32 R24, R4.reuse, R146, R24 ;  /* 0x000000920418723c */ /* 0x048ff00000001818 */
[C---:B------:R-:W-:Y:S08]  /*62f0*/  HMMA.16816.F32 R140, R4.reuse, R32, R140 ;  /* 0x00000020048c723c */ /* 0x040ff0000000188c */
[C---:B------:R-:W-:Y:S01]  /*6300*/  HMMA.16816.F32 R136, R4.reuse, R34, R136 ;  /* 0x000000220488723c */ /* 0x040fe20000001888 */
[----:B------:R-:W3:Y:S07]  /*6310*/  LDSM.16.M88.4 R32, [R203+0x7800] ;  /* 0x00780000cb20783b */ /* 0x000eee0000000200 */
[C---:B------:R-:W-:Y:S01]  /*6320*/  HMMA.16816.F32 R12, R4.reuse, R144, R12 ;  /* 0x00000090040c723c */ /* 0x040fe2000000180c */
[----:B------:R-:W-:Y:S07]  /*6330*/  LDSM.16.M88.4 R144, [R196+0x1800] ;  /* 0x00180000c490783b */ /* 0x000fee0000000200 */
[C---:B-1----:R-:W-:Y:S08]  /*6340*/  HMMA.16816.F32 R156, R4.reuse, R28, R156 ;  /* 0x0000001c049c723c */ /* 0x042ff0000000189c */
[C---:B------:R-:W-:Y:S01]  /*6350*/  HMMA.16816.F32 R152, R4.reuse, R30, R152 ;  /* 0x0000001e0498723c */ /* 0x040fe20000001898 */
[----:B------:R-:W-:Y:S07]  /*6360*/  LDSM.16.M88.4 R28, [R210+0x2000] ;  /* 0x00200000d21c783b */ /* 0x000fee0000000200 */
[C---:B----4-:R-:W-:Y:S08]  /*6370*/  HMMA.16816.F32 R172, R4.reuse, R16, R172 ;  /* 0x0000001004ac723c */ /* 0x050ff000000018ac */
[----:B------:R-:W-:Y:S01]  /*6380*/  HMMA.16816.F32 R168, R4, R18, R168 ;  /* 0x0000001204a8723c */ /* 0x000fe200000018a8 */
[----:B------:R-:W-:Y:S04]  /*6390*/  LDSM.16.M88.4 R16, [R205] ;  /* 0x00000000cd10783b */ /* 0x000fe80000000200 */
[----:B------:R-:W1:Y:S03]  /*63a0*/  LDSM.16.M88.4 R4, [R196] ;  /* 0x00000000c404783b */ /* 0x000e660000000200 */
[C---:B--2---:R-:W-:Y:S08]  /*63b0*/  HMMA.16816.F32 R24, R20.reuse, R10, R24 ;  /* 0x0000000a1418723c */ /* 0x044ff00000001818 */
[C---:B------:R-:W-:Y:S01]  /*63c0*/  HMMA.16816.F32 R12, R20.reuse, R8, R12 ;  /* 0x00000008140c723c */ /* 0x040fe2000000180c */
[----:B------:R-:W2:Y:S07]  /*63d0*/  LDSM.16.M88.4 R8, [R209+0x8000] ;  /* 0x00800000d108783b */ /* 0x000eae0000000200 */
[C---:B---3--:R-:W-:Y:S08]  /*63e0*/  HMMA.16816.F32 R172, R20.reuse, R32, R172 ;  /* 0x0000002014ac723c */ /* 0x048ff000000018ac */
[C---:B------:R-:W-:Y:S01]  /*63f0*/  HMMA.16816.F32 R168, R20.reuse, R34, R168 ;  /* 0x0000002214a8723c */ /* 0x040fe200000018a8 */
[----:B------:R-:W3:Y:S07]  /*6400*/  LDSM.16.M88.4 R32, [R209+0x9800] ;  /* 0x00980000d120783b */ /* 0x000eee0000000200 */
[----:B------:R-:W-:Y:S08]  /*6410*/  HMMA.16816.F32 R140, R20, R160, R140 ;  /* 0x000000a0148c723c */ /* 0x000ff0000000188c */
[----:B-1----:R-:W-:Y:S08]  /*6420*/  HMMA.16816.F32 R24, R16, R6, R24 ;  /* 0x000000061018723c */ /* 0x002ff00000001818 */
[C---:B------:R-:W-:Y:S01]  /*6430*/  HMMA.16816.F32 R136, R20.reuse, R162, R136 ;  /* 0x000000a21488723c */ /* 0x040fe20000001888 */
[----:B------:R-:W-:Y:S07]  /*6440*/  LDSM.16.M88.4 R160, [R209+0x8800] ;  /* 0x00880000d1a0783b */ /* 0x000fee0000000200 */
[C---:B------:R-:W-:Y:S08]  /*6450*/  HMMA.16816.F32 R156, R20.reuse, R148, R156 ;  /* 0x00000094149c723c */ /* 0x040ff0000000189c */
[----:B------:R-:W-:Y:S01]  /*6460*/  HMMA.16816.F32 R152, R20, R150, R152 ;  /* 0x000000961498723c */ /* 0x000fe20000001898 */
[----:B------:R-:W-:Y:S04]  /*6470*/  LDSM.16.M88.4 R20, [R195] ;  /* 0x00000000c314783b */ /* 0x000fe80000000200 */
[----:B------:R-:W-:Y:S03]  /*6480*/  LDSM.16.M88.4 R148, [R209+0x9000] ;  /* 0x00900000d194783b */ /* 0x000fe60000000200 */
[C---:B------:R-:W-:Y:S01]  /*6490*/  HMMA.16816.F32 R12, R16.reuse, R4, R12 ;  /* 0x00000004100c723c */ /* 0x040fe2000000180c */
[----:B------:R-:W1:Y:S07]  /*64a0*/  LDSM.16.M88.4 R4, [R208+0x2000] ;  /* 0x00200000d004783b */ /* 0x000e6e0000000200 */
[C---:B------:R-:W-:Y:S08]  /*64b0*/  HMMA.16816.F32 R172, R16.reuse, R144, R172 ;  /* 0x0000009010ac723c */ /* 0x040ff000000018ac */
[----:B------:R-:W-:Y:S01]  /*64c0*/  HMMA.16816.F32 R168, R16, R146, R168 ;  /* 0x0000009210a8723c */ /* 0x000fe200000018a8 */
[----:B------:R-:W-:Y:S07]  /*64d0*/  LDSM.16.M88.4 R144, [R203+0x8000] ;  /* 0x00800000cb90783b */ /* 0x000fee0000000200 */
[----:B--2---:R-:W-:Y:S08]  /*64e0*/  HMMA.16816.F32 R24, R28, R10, R24 ;  /* 0x0000000a1c18723c */ /* 0x004ff00000001818 */
[C---:B------:R-:W-:Y:S08]  /*64f0*/  HMMA.16816.F32 R140, R16.reuse, R176, R140 ;  /* 0x000000b0108c723c */ /* 0x040ff0000000188c */
[C---:B------:R-:W-:Y:S01]  /*6500*/  HMMA.16816.F32 R136, R16.reuse, R178, R136 ;  /* 0x000000b21088723c */ /* 0x040fe20000001888 */
[----:B------:R-:W2:Y:S07]  /*6510*/  LDSM.16.M88.4 R176, [R206+0x2000] ;  /* 0x00200000ceb0783b */ /* 0x000eae0000000200 */
[C---:B------:R-:W-:Y:S08]  /*6520*/  HMMA.16816.F32 R156, R16.reuse, R164, R156 ;  /* 0x000000a4109c723c */ /* 0x040ff0000000189c */
[----:B------:R-:W-:Y:S01]  /*6530*/  HMMA.16816.F32 R152, R16, R166, R152 ;  /* 0x000000a61098723c */ /* 0x000fe20000001898 */
[----:B------:R-:W4:Y:S04]  /*6540*/  LDSM.16.M88.4 R16, [R194] ;  /* 0x00000000c210783b */ /* 0x000f280000000200 */
[----:B------:R-:W-:Y:S03]  /*6550*/  LDSM.16.M88.4 R164, [R205+0x2000] ;  /* 0x00200000cda4783b */ /* 0x000fe60000000200 */
[C---:B------:R-:W-:Y:S01]  /*6560*/  HMMA.16816.F32 R12, R28.reuse, R8, R12 ;  /* 0x000000081c0c723c */ /* 0x040fe2000000180c */
[----:B------:R-:W5:Y:S07]  /*6570*/  LDSM.16.M88.4 R8, [R193] ;  /* 0x00000000c108783b */ /* 0x000f6e0000000200 */
[C---:B---3--:R-:W-:Y:S08]  /*6580*/  HMMA.16816.F32 R172, R28.reuse, R32, R172 ;  /* 0x000000201cac723c */ /* 0x048ff000000018ac */
[----:B------:R-:W-:Y:S01]  /*6590*/  HMMA.16816.F32 R168, R28, R34, R168 ;  /* 0x000000221ca8723c */ /* 0x000fe200000018a8 */
[----:B------:R-:W3:Y:S07]  /*65a0*/  LDSM.16.M88.4 R32, [R192] ;  /* 0x00000000c020783b */ /* 0x000eee0000000200 */
        /* <DEDUP_REMOVED lines=8> */
[----:B------:R-:W-:Y:S01]  /*6630*/  HMMA.16816.F32 R12, R4, R20, R12 ;  /* 0x00000014040c723c */ /* 0x000fe2000000180c */
[----:B------:R-:W1:Y:S07]  /*6640*/  LDSM.16.M88.4 R20, [R196+0x2000] ;  /* 0x00200000c414783b */ /* 0x000e6e0000000200 */
[----:B--2---:R-:W-:Y:S08]  /*6650*/  HMMA.16816.F32 R24, R176, R146, R24 ;  /* 0x00000092b018723c */ /* 0x004ff00000001818 */
[C---:B----4-:R-:W-:Y:S08]  /*6660*/  HMMA.16816.F32 R140, R4.reuse, R16, R140 ;  /* 0x00000010048c723c */ /* 0x050ff0000000188c */
[C---:B------:R-:W-:Y:S01]  /*6670*/  HMMA.16816.F32 R136, R4.reuse, R18, R136 ;  /* 0x000000120488723c */ /* 0x040fe20000001888 */
[----:B------:R-:W-:Y:S07]  /*6680*/  LDSM.16.M88.4 R16, [R203+0x9000] ;  /* 0x00900000cb10783b */ /* 0x000fee0000000200 */
[C---:B-----5:R-:W-:Y:S08]  /*6690*/  HMMA.16816.F32 R156, R4.reuse, R8, R156 ;  /* 0x00000008049c723c */ /* 0x060ff0000000189c */
[C---:B------:R-:W-:Y:S01]  /*66a0*/  HMMA.16816.F32 R152, R4.reuse, R10, R152 ;  /* 0x0000000a0498723c */ /* 0x040fe20000001898 */
[----:B------:R-:W2:Y:S07]  /*66b0*/  LDSM.16.M88.4 R8, [R209+0xa000] ;  /* 0x00a00000d108783b */ /* 0x000eae0000000200 */
[C---:B---3--:R-:W-:Y:S08]  /*66c0*/  HMMA.16816.F32 R172, R4.reuse, R32, R172 ;  /* 0x0000002004ac723c */ /* 0x048ff000000018ac */
[----:B------:R-:W-:Y:S01]  /*66d0*/  HMMA.16816.F32 R168, R4, R34, R168 ;  /* 0x0000002204a8723c */ /* 0x000fe200000018a8 */
[----:B------:R-:W3:Y:S04]  /*66e0*/  LDSM.16.M88.4 R4, [R196+0x2800] ;  /* 0x00280000c404783b */ /* 0x000ee80000000200 */
[----:B------:R-:W4:Y:S03]  /*66f0*/  LDSM.16.M88.4 R32, [R208+0x4000] ;  /* 0x00400000d020783b */ /* 0x000f260000000200 */
[----:B-1----:R-:W-:Y:S08]  /*6700*/  HMMA.16816.F32 R24, R164, R22, R24 ;  /* 0x00000016a418723c */ /* 0x002ff00000001818 */
[C---:B------:R-:W-:Y:S01]  /*6710*/  HMMA.16816.F32 R12, R176.reuse, R144, R12 ;  /* 0x00000090b00c723c */ /* 0x040fe2000000180c */
[----:B------:R-:W1:Y:S07]  /*6720*/  LDSM.16.M88.4 R144, [R209+0xa800] ;  /* 0x00a80000d190783b */ /* 0x000e6e0000000200 */
[C---:B------:R-:W-:Y:S08]  /*6730*/  HMMA.16816.F32 R140, R176.reuse, R28, R140 ;  /* 0x0000001cb08c723c */ /* 0x040ff0000000188c */
[----:B------:R-:W-:Y:S01]  /*6740*/  HMMA.16816.F32 R136, R176, R30, R136 ;  /* 0x0000001eb088723c */ /* 0x000fe20000001888 */
[----:B------:R-:W-:Y:S07]  /*6750*/  LDSM.16.M88.4 R28, [R190] ;  /* 0x00000000be1c783b */ /* 0x000fee0000000200 */
[----:B--2---:R-:W-:Y:S08]  /*6760*/  HMMA.16816.F32 R24, R148, R10, R24 ;  /* 0x0000000a9418723c */ /* 0x004ff00000001818 */
[C---:B------:R-:W-:Y:S01]  /*6770*/  HMMA.16816.F32 R12, R164.reuse, R20, R12 ;  /* 0x00000014a40c723c */ /* 0x040fe2000000180c */
[----:B------:R-:W-:Y:S07]  /*6780*/  LDSM.16.M88.4 R20, [R206+0x4000] ;  /* 0x00400000ce14783b */ /* 0x000fee0000000200 */
[C---:B---3--:R-:W-:Y:S08]  /*6790*/  HMMA.16816.F32 R140, R164.reuse, R4, R140 ;  /* 0x00000004a48c723c */ /* 0x048ff0000000188c */
[----:B------:R-:W-:Y:S01]  /*67a0*/  HMMA.16816.F32 R136, R164, R6, R136 ;  /* 0x00000006a488723c */ /* 0x000fe20000001888 */
[----:B------:R-:W-:Y:S07]  /*67b0*/  LDSM.16.M88.4 R4, [R196+0x4000] ;  /* 0x00400000c404783b */ /* 0x000fee0000000200 */
[C---:B------:R-:W-:Y:S08]  /*67c0*/  HMMA.16816.F32 R156, R176.reuse, R16, R156 ;  /* 0x00000010b09c723c */ /* 0x040ff0000000189c */
[----:B------:R-:W-:Y:S01]  /*67d0*/  HMMA.16816.F32 R152, R176, R18, R152 ;  /* 0x00000012b098723c */ /* 0x000fe20000001898 */
[----:B------:R-:W2:Y:S07]  /*67e0*/  LDSM.16.M88.4 R16, [R203+0xa000] ;  /* 0x00a00000cb10783b */ /* 0x000eae0000000200 */
[----:B----4-:R-:W-:Y:S08]  /*67f0*/  HMMA.16816.F32 R24, R32, R182, R24 ;  /* 0x000000b62018723c */ /* 0x010ff00000001818 */
[C---:B------:R-:W-:Y:S01]  /*6800*/  HMMA.16816.F32 R12, R148.reuse, R8, R12 ;  /* 0x00000008940c723c */ /* 0x040fe2000000180c */
[----:B------:R-:W3:Y:S07]  /*6810*/  LDSM.16.M88.4 R8, [R205+0x4000] ;  /* 0x00400000cd08783b */ /* 0x000eee0000000200 */
[C---:B-1----:R-:W-:Y:S08]  /*6820*/  HMMA.16816.F32 R140, R148.reuse, R144, R140 ;  /* 0x00000090948c723c */ /* 0x042ff0000000188c */
[----:B------:R-:W-:Y:S01]  /*6830*/  HMMA.16816.F32 R136, R148, R146, R136 ;  /* 0x000000929488723c */ /* 0x000fe20000001888 */
[----:B------:R-:W-:Y:S07]  /*6840*/  LDSM.16.M88.4 R144, [R209+0xb000] ;  /* 0x00b00000d190783b */ /* 0x000fee0000000200 */
[----:B------:R-:W-:Y:S08]  /*6850*/  HMMA.16816.F32 R12, R32, R180, R12 ;  /* 0x000000b4200c723c */ /* 0x000ff0000000180c */
[----:B--2---:R-:W-:Y:S08]  /*6860*/  HMMA.16816.F32 R24, R20, R18, R24 ;  /* 0x000000121418723c */ /* 0x004ff00000001818 */
[----:B------:R-:W-:Y:S01]  /*6870*/  HMMA.16816.F32 R180, R164, R160, R156 ;  /* 0x000000a0a4b4723c */ /* 0x000fe2000000189c */
[----:B------:R-:W1:Y:S06]  /*6880*/  LDSM.16.M88.4 R156, [R203+0xa800] ;  /* 0x00a80000cb9c783b */ /* 0x000e6c0000000200 */
[----:B------:R-:W-:Y:S01]  /*6890*/  IMAD R160, R2, 0x40, R219 ;  /* 0x0000004002a07824 */ /* 0x000fe200078e02db */
[----:B------:R-:W-:Y:S03]  /*68a0*/  HMMA.16816.F32 R140, R32, R28, R140 ;  /* 0x0000001c208c723c */ /* 0x000fe6000000188c */
[----:B------:R-:W-:Y:S01]  /*68b0*/  I2F R3, R160 ;  /* 0x000000a000037306 */ /* 0x000fe20000201400 */
[----:B------:R-:W-:-:S02]  /*68c0*/  IADD3 R233, R160, 0x1, RZ ;  /* 0x00000001a0e97810 */ /* 0x000fc40007ffe0ff */
[C---:B------:R-:W-:Y:S02]  /*68d0*/  IADD3 R234, R160.reuse, 0x8, RZ ;  /* 0x00000008a0ea7810 */ /* 0x040fe40007ffe0ff */
[----:B------:R-:W-:Y:S01]  /*68e0*/  HMMA.16816.F32 R136, R32, R30, R136 ;  /* 0x0000001e2088723c */ /* 0x000fe20000001888 */
[----:B------:R-:W2:Y:S01]  /*68f0*/  LDSM.16.M88.4 R28, [R203+0x9800] ;  /* 0x00980000cb1c783b */ /* 0x000ea20000000200 */
[C---:B------:R-:W-:Y:S01]  /*6900*/  IADD3 R236, R160.reuse, 0x9, RZ ;  /* 0x00000009a0ec7810 */ /* 0x040fe20007ffe0ff */
[----:B------:R-:W-:Y:S01]  /*6910*/  I2F R161, R233 ;  /* 0x000000e900a17306 */ /* 0x000fe20000201400 */
[----:B------:R-:W-:Y:S02]  /*6920*/  IADD3 R238, R160, 0x10, RZ ;  /* 0x00000010a0ee7810 */ /* 0x000fe40007ffe0ff */
[C---:B------:R-:W-:Y:S02]  /*6930*/  ISETP.GE.AND P6, PT, R233.reuse, R230, PT ;  /* 0x000000e6e900720c */ /* 0x040fe40003fc6270 */
[----:B---3--:R-:W-:Y:S01]  /*6940*/  HMMA.16816.F32 R24, R8, R6, R24 ;  /* 0x000000060818723c */ /* 0x008fe20000001818 */
[----:B------:R-:W-:-:S02]  /*6950*/  ISETP.GE.AND P0, PT, R233, R135, PT ;  /* 0x00000087e900720c */ /* 0x000fc40003f06270 */
[----:B------:R-:W-:Y:S01]  /*6960*/  I2F R235, R234 ;  /* 0x000000ea00eb7306 */ /* 0x000fe20000201400 */
[C---:B------:R-:W-:Y:S02]  /*6970*/  ISETP.GE.AND P4, PT, R160.reuse, R230, PT ;  /* 0x000000e6a000720c */ /* 0x040fe40003f86270 */
[----:B------:R-:W-:Y:S02]  /*6980*/  ISETP.GE.AND P5, PT, R160, R135, PT ;  /* 0x00000087a000720c */ /* 0x000fe40003fa6270 */
[----:B------:R-:W-:Y:S01]  /*6990*/  HMMA.16816.F32 R12, R20, R16, R12 ;  /* 0x00000010140c723c */ /* 0x000fe2000000180c */
[----:B------:R-:W3:Y:S02]  /*69a0*/  LDSM.16.M88.4 R16, [R196+0x4800] ;  /* 0x00480000c410783b */ /* 0x000ee40000000200 */
[----:B------:R-:W-:Y:S05]  /*69b0*/  I2F R237, R236 ;  /* 0x000000ec00ed7306 */ /* 0x000fea0000201400 */
[----:B------:R-:W-:Y:S03]  /*69c0*/  HMMA.16816.F32 R152, R164, R162, R152 ;  /* 0x000000a2a498723c */ /* 0x000fe60000001898 */
[----:B------:R-:W-:Y:S05]  /*69d0*/  I2F R239, R238 ;  /* 0x000000ee00ef7306 */ /* 0x000fea0000201400 */
[----:B-1----:R-:W-:Y:S01]  /*69e0*/  HMMA.16816.F32 R140, R20, R156, R140 ;  /* 0x0000009c148c723c */ /* 0x002fe2000000188c */
[----:B------:R-:W-:-:S06]  /*69f0*/  FMUL.FTZ R242, R24, c[0x0][0x2ec] ;  /* 0x0000bb0018f27a20 */ /* 0x000fcc0000410000 */
[----:B------:R-:W-:Y:S01]  /*6a00*/  MUFU.TANH R242, R242 ;  /* 0x000000f200f27308 */ /* 0x000fe20000002400 */
[----:B------:R-:W-:Y:S01]  /*6a10*/  HMMA.16816.F32 R136, R20, R158, R136 ;  /* 0x0000009e1488723c */ /* 0x000fe20000001888 */
[----:B------:R-:W-:Y:S07]  /*6a20*/  LDSM.16.M88.4 R156, [R203+0xb000] ;  /* 0x00b00000cb9c783b */ /* 0x000fee0000000200 */
[C---:B--2---:R-:W-:Y:S07]  /*6a30*/  HMMA.16816.F32 R172, R176.reuse, R28, R172 ;  /* 0x0000001cb0ac723c */ /* 0x044fee00000018ac */
[----:B------:R-:W-:Y:S01]  /*6a40*/  FMUL.FTZ R28, R25, c[0x0][0x2ec] ;  /* 0x0000bb00191c7a20 */ /* 0x000fe20000410000 */
[----:B------:R-:W-:Y:S03]  /*6a50*/  HMMA.16816.F32 R168, R176, R30, R168 ;  /* 0x0000001eb0a8723c */ /* 0x000fe600000018a8 */
[----:B------:R-:W1:Y:S04]  /*6a60*/  MUFU.TANH R176, R28 ;  /* 0x0000001c00b07308 */ /* 0x000e680000002400 */
[----:B------:R-:W-:Y:S01]  /*6a70*/  FMUL.FTZ R177, R26, c[0x0][0x2ec] ;  /* 0x0000bb001ab17a20 */ /* 0x000fe20000410000 */
[----:B---3--:R-:W-:Y:S01]  /*6a80*/  HMMA.16816.F32 R140, R8, R16, R140 ;  /* 0x00000010088c723c */ /* 0x008fe2000000188c */
[----:B------:R-:W-:-:S02]  /*6a90*/  FMUL.FTZ R178, R27, c[0x0][0x2ec] ;  /* 0x0000bb001bb27a20 */ /* 0x000fc40000410000 */
[----:B------:R-:W2:Y:S02]  /*6aa0*/  LDSM.16.M88.4 R24, [R196+0x3800] ;  /* 0x00380000c418783b */ /* 0x000ea40000000200 */
[----:B------:R-:W-:Y:S03]  /*6ab0*/  MUFU.TANH R177, R177 ;  /* 0x000000b100b17308 */ /* 0x000fe60000002400 */
[----:B------:R-:W-:Y:S01]  /*6ac0*/  HMMA.16816.F32 R12, R8, R4, R12 ;  /* 0x00000004080c723c */ /* 0x000fe2000000180c */
[----:B------:R-:W3:Y:S01]  /*6ad0*/  LDSM.16.M88.4 R4, [R189] ;  /* 0x00000000bd04783b */ /* 0x000ee20000000200 */
[----:B-1----:R-:W-:-:S03]  /*6ae0*/  FFMA.FTZ R176, R237, R0, R176 ;  /* 0x00000000edb07223 */ /* 0x002fc600000100b0 */
[----:B------:R-:W1:Y:S01]  /*6af0*/  LDSM.16.M88.4 R28, [R209+0xb800] ;  /* 0x00b80000d11c783b */ /* 0x000e620000000200 */
[----:B------:R-:W4:Y:S02]  /*6b00*/  MUFU.TANH R178, R178 ;  /* 0x000000b200b27308 */ /* 0x000f240000002400 */
[----:B------:R-:W-:Y:S07]  /*6b10*/  HMMA.16816.F32 R180, R148, R144, R180 ;  /* 0x0000009094b4723c */ /* 0x000fee00000018b4 */
[----:B------:R-:W-:Y:S01]  /*6b20*/  IADD3 R144, R160, 0x18, RZ ;  /* 0x00000018a0907810 */ /* 0x000fe20007ffe0ff */
[----:B------:R-:W-:Y:S01]  /*6b30*/  HMMA.16816.F32 R136, R8, R18, R136 ;  /* 0x000000120888723c */ /* 0x000fe20000001888 */
[----:B------:R-:W-:Y:S01]  /*6b40*/  FMUL.FTZ R140, R140, c[0x0][0x2ec] ;  /* 0x0000bb008c8c7a20 */ /* 0x000fe20000410000 */
[----:B------:R-:W5:Y:S01]  /*6b50*/  LDSM.16.M88.4 R16, [R196+0x5000] ;  /* 0x00500000c410783b */ /* 0x000f620000000200 */
[----:B------:R-:W-:Y:S01]  /*6b60*/  FMUL.FTZ R141, R141, c[0x0][0x2ec] ;  /* 0x0000bb008d8d7a20 */ /* 0x000fe20000410000 */
[----:B------:R-:W-:Y:S01]  /*6b70*/  I2F R145, R144 ;  /* 0x0000009000917306 */ /* 0x000fe20000201400 */
[----:B------:R-:W-:-:S02]  /*6b80*/  FMUL.FTZ R142, R142, c[0x0][0x2ec] ;  /* 0x0000bb008e8e7a20 */ /* 0x000fc40000410000 */
[----:B------:R-:W-:Y:S01]  /*6b90*/  FMUL.FTZ R143, R143, c[0x0][0x2ec] ;  /* 0x0000bb008f8f7a20 */ /* 0x000fe20000410000 */
[----:B------:R-:W-:Y:S01]  /*6ba0*/  HMMA.16816.F32 R152, R148, R146, R152 ;  /* 0x000000929498723c */ /* 0x000fe20000001898 */
[----:B------:R-:W-:Y:S01]  /*6bb0*/  FMUL.FTZ R240, R13, c[0x0][0x2ec] ;  /* 0x0000bb000df07a20 */ /* 0x000fe20000410000 */
[C---:B------:R-:W-:Y:S01]  /*6bc0*/  IADD3 R13, R160.reuse, 0x11, RZ ;  /* 0x00000011a00d7810 */ /* 0x040fe20007ffe0ff */
[----:B------:R-:W-:Y:S01]  /*6bd0*/  FMUL.FTZ R15, R15, c[0x0][0x2ec] ;  /* 0x0000bb000f0f7a20 */ /* 0x000fe20000410000 */
[----:B------:R-:W1:Y:S01]  /*6be0*/  MUFU.TANH R179, R140 ;  /* 0x0000008c00b37308 */ /* 0x000e620000002400 */
[----:B----4-:R-:W-:Y:S02]  /*6bf0*/  FFMA.FTZ R178, R237, R0, R178 ;  /* 0x00000000edb27223 */ /* 0x010fe400000100b2 */
[----:B------:R-:W-:Y:S01]  /*6c00*/  IADD3 R147, R160, 0x28, RZ ;  /* 0x00000028a0937810 */ /* 0x000fe20007ffe0ff */
[----:B------:R-:W-:Y:S01]  /*6c10*/  FMUL.FTZ R12, R12, c[0x0][0x2ec] ;  /* 0x0000bb000c0c7a20 */ /* 0x000fe20000410000 */
[C---:B--2---:R-:W-:Y:S03]  /*6c20*/  HMMA.16816.F32 R172, R164.reuse, R24, R172 ;  /* 0x00000018a4ac723c */ /* 0x044fe600000018ac */
[----:B------:R-:W-:Y:S04]  /*6c30*/  MUFU.TANH R162, R141 ;  /* 0x0000008d00a27308 */ /* 0x000fe80000002400 */
[----:B------:R-:W-:Y:S01]  /*6c40*/  FMUL.FTZ R244, R139, c[0x0][0x2ec] ;  /* 0x0000bb008bf47a20 */ /* 0x000fe20000410000 */
[----:B------:R-:W-:Y:S03]  /*6c50*/  HMMA.16816.F32 R168, R164, R26, R168 ;  /* 0x0000001aa4a8723c */ /* 0x000fe600000018a8 */
[----:B------:R-:W2:Y:S01]  /*6c60*/  MUFU.TANH R163, R142 ;  /* 0x0000008e00a37308 */ /* 0x000ea20000002400 */
[----:B------:R-:W-:Y:S03]  /*6c70*/  LDSM.16.M88.4 R24, [R196+0x5800] ;  /* 0x00580000c418783b */ /* 0x000fe60000000200 */
[----:B------:R-:W-:Y:S01]  /*6c80*/  IADD3 R164, R160, 0x29, RZ ;  /* 0x00000029a0a47810 */ /* 0x000fe20007ffe0ff */
[----:B---3--:R-:W-:Y:S03]  /*6c90*/  HMMA.16816.F32 R180, R32, R4, R180 ;  /* 0x0000000420b4723c */ /* 0x008fe600000018b4 */
[----:B------:R3:W-:Y:S04]  /*6ca0*/  MUFU.TANH R243, R143 ;  /* 0x0000008f00f37308 */ /* 0x0007e80000002400 */
[----:B------:R-:W-:Y:S01]  /*6cb0*/  FMUL.FTZ R4, R136, c[0x0][0x2ec] ;  /* 0x0000bb0088047a20 */ /* 0x000fe20000410000 */
[----:B-1----:R-:W-:Y:S03]  /*6cc0*/  HMMA.16816.F32 R172, R148, R28, R172 ;  /* 0x0000001c94ac723c */ /* 0x002fe600000018ac */
[----:B------:R-:W1:Y:S01]  /*6cd0*/  MUFU.TANH R240, R240 ;  /* 0x000000f000f07308 */ /* 0x000e620000002400 */
[----:B------:R-:W-:-:S02]  /*6ce0*/  FMUL.FTZ R136, R137, c[0x0][0x2ec] ;  /* 0x0000bb0089887a20 */ /* 0x000fc40000410000 */
[----:B------:R-:W-:Y:S01]  /*6cf0*/  FMUL.FTZ R137, R138, c[0x0][0x2ec] ;  /* 0x0000bb008a897a20 */ /* 0x000fe20000410000 */
[----:B------:R-:W-:Y:S01]  /*6d00*/  IADD3 R138, R160, 0x21, RZ ;  /* 0x00000021a08a7810 */ /* 0x000fe20007ffe0ff */
[CC--:B------:R-:W-:Y:S01]  /*6d10*/  FFMA.FTZ R29, R239.reuse, R0.reuse, R179 ;  /* 0x00000000ef1d7223 */ /* 0x0c0fe200000100b3 */
[----:B------:R-:W-:Y:S01]  /*6d20*/  HMMA.16816.F32 R152, R32, R6, R152 ;  /* 0x000000062098723c */ /* 0x000fe20000001898 */
[----:B---3--:R-:W3:Y:S01]  /*6d30*/  LDSM.16.M88.4 R140, [R188] ;  /* 0x00000000bc8c783b */ /* 0x008ee20000000200 */
[----:B------:R4:W-:Y:S01]  /*6d40*/  MUFU.TANH R146, R4 ;  /* 0x0000000400927308 */ /* 0x0009e20000002400 */
[----:B--2---:R-:W-:-:S05]  /*6d50*/  FFMA.FTZ R28, R239, R0, R163 ;  /* 0x00000000ef1c7223 */ /* 0x004fca00000100a3 */
[----:B------:R-:W-:Y:S02]  /*6d60*/  HMMA.16816.F32 R168, R148, R30, R168 ;  /* 0x0000001e94a8723c */ /* 0x000fe400000018a8 */
[----:B------:R-:W2:Y:S05]  /*6d70*/  MUFU.TANH R15, R15 ;  /* 0x0000000f000f7308 */ /* 0x000eaa0000002400 */
[----:B------:R-:W-:Y:S01]  /*6d80*/  IADD3 R30, R160, 0x38, RZ ;  /* 0x00000038a01e7810 */ /* 0x000fe20007ffe0ff */
[----:B------:R-:W-:Y:S01]  /*6d90*/  HMMA.16816.F32 R180, R20, R156, R180 ;  /* 0x0000009c14b4723c */ /* 0x000fe200000018b4 */
[----:B----4-:R-:W4:Y:S01]  /*6da0*/  LDSM.16.M88.4 R4, [R203+0xb800] ;  /* 0x00b80000cb04783b */ /* 0x010f220000000200 */
[----:B------:R-:W1:Y:S01]  /*6db0*/  I2F R241, R13 ;  /* 0x0000000d00f17306 */ /* 0x000e620000201400 */
[----:B------:R-:W-:-:S05]  /*6dc0*/  DEPBAR.LE SB0, 0x0 ;  /* 0x000080000000791a */ /* 0x000fca0000000000 */
[----:B------:R-:W-:Y:S01]  /*6dd0*/  HMMA.16816.F32 R152, R20, R158, R152 ;  /* 0x0000009e1498723c */ /* 0x000fe20000001898 */
[C---:B------:R-:W-:Y:S01]  /*6de0*/  IADD3 R156, R160.reuse, 0x19, RZ ;  /* 0x00000019a09c7810 */ /* 0x040fe20007ffe0ff */
[----:B------:R-:W-:Y:S05]  /*6df0*/  MUFU.TANH R136, R136 ;  /* 0x0000008800887308 */ /* 0x000fea0000002400 */
[----:B------:R-:W-:-:S03]  /*6e00*/  IADD3 R158, R160, 0x30, RZ ;  /* 0x00000030a09e7810 */ /* 0x000fc60007ffe0ff */
[----:B------:R-:W1:Y:S06]  /*6e10*/  I2F R157, R156 ;  /* 0x0000009c009d7306 */ /* 0x000e6c0000201400 */
[----:B-----5:R-:W-:Y:S02]  /*6e20*/  HMMA.16816.F32 R180, R8, R16, R180 ;  /* 0x0000001008b4723c */ /* 0x020fe400000018b4 */
[----:B------:R-:W5:Y:S05]  /*6e30*/  MUFU.TANH R137, R137 ;  /* 0x0000008900897308 */ /* 0x000f6a0000002400 */
[C---:B------:R-:W-:Y:S01]  /*6e40*/  IADD3 R16, R160.reuse, 0x20, RZ ;  /* 0x00000020a0107810 */ /* 0x040fe20007ffe0ff */
[C---:B---3--:R-:W-:Y:S03]  /*6e50*/  HMMA.16816.F32 R172, R32.reuse, R140, R172 ;  /* 0x0000008c20ac723c */ /* 0x048fe600000018ac */
[----:B------:R-:W-:Y:S04]  /*6e60*/  I2F R17, R16 ;  /* 0x0000001000117306 */ /* 0x000fe80000201400 */
[----:B------:R-:W-:Y:S01]  /*6e70*/  IADD3 R140, R160, 0x31, RZ ;  /* 0x00000031a08c7810 */ /* 0x000fe20007ffe0ff */
[----:B------:R-:W-:Y:S03]  /*6e80*/  HMMA.16816.F32 R168, R32, R142, R168 ;  /* 0x0000008e20a8723c */ /* 0x000fe600000018a8 */
[----:B------:R-:W-:Y:S04]  /*6e90*/  MUFU.TANH R244, R244 ;  /* 0x000000f400f47308 */ /* 0x000fe80000002400 */
[----:B------:R-:W-:Y:S01]  /*6ea0*/  FFMA.FTZ R32, R235, R0, R177 ;  /* 0x00000000eb207223 */ /* 0x000fe200000100b1 */
[----:B------:R-:W-:Y:S01]  /*6eb0*/  HMMA.16816.F32 R152, R8, R18, R152 ;  /* 0x000000120898723c */ /* 0x000fe20000001898 */
[----:B------:R-:W-:-:S02]  /*6ec0*/  FMUL.FTZ R166, R180, c[0x0][0x2ec] ;  /* 0x0000bb00b4a67a20 */ /* 0x000fc40000410000 */
[----:B------:R-:W-:Y:S01]  /*6ed0*/  FMUL.FTZ R148, R181, c[0x0][0x2ec] ;  /* 0x0000bb00b5947a20 */ /* 0x000fe20000410000 */
[----:B------:R-:W-:Y:S01]  /*6ee0*/  I2F R139, R138 ;  /* 0x0000008a008b7306 */ /* 0x000fe20000201400 */
[----:B------:R-:W-:Y:S02]  /*6ef0*/  FMUL.FTZ R149, R182, c[0x0][0x2ec] ;  /* 0x0000bb00b6957a20 */ /* 0x000fe40000410000 */
[----:B------:R-:W-:Y:S01]  /*6f00*/  FMUL.FTZ R33, R183, c[0x0][0x2ec] ;  /* 0x0000bb00b7217a20 */ /* 0x000fe20000410000 */
[----:B----4-:R-:W-:Y:S01]  /*6f10*/  HMMA.16816.F32 R172, R20, R4, R172 ;  /* 0x0000000414ac723c */ /* 0x010fe200000018ac */
[----:B------:R-:W-:-:S03]  /*6f20*/  IADD3 R18, R160, 0x39, RZ ;  /* 0x00000039a0127810 */ /* 0x000fc60007ffe0ff */
[----:B------:R-:W3:Y:S03]  /*6f30*/  MUFU.TANH R166, R166 ;  /* 0x000000a600a67308 */ /* 0x000ee60000002400 */
[CC--:B-1----:R-:W-:Y:S01]  /*6f40*/  FFMA.FTZ R5, R161.reuse, R0.reuse, R240 ;  /* 0x00000000a1057223 */ /* 0x0c2fe200000100f0 */
[----:B------:R-:W-:Y:S01]  /*6f50*/  HMMA.16816.F32 R168, R20, R6, R168 ;  /* 0x0000000614a8723c */ /* 0x000fe200000018a8 */
[-C--:B--2---:R-:W-:Y:S02]  /*6f60*/  FFMA.FTZ R4, R161, R0.reuse, R15 ;  /* 0x00000000a1047223 */ /* 0x084fe4000001000f */
[----:B------:R-:W-:Y:S01]  /*6f70*/  FFMA.FTZ R15, R235, R0, R242 ;  /* 0x00000000eb0f7223 */ /* 0x000fe200000100f2 */
[----:B------:R-:W-:Y:S01]  /*6f80*/  FSEL R5, R5, -INF , !P6 ;  /* 0xff80000005057808 */ /* 0x000fe20007000000 */
[----:B------:R-:W1:Y:S01]  /*6f90*/  MUFU.TANH R148, R148 ;  /* 0x0000009400947308 */ /* 0x000e620000002400 */
[----:B------:R-:W-:Y:S01]  /*6fa0*/  ISETP.GE.AND P6, PT, R234, R230, PT ;  /* 0x000000e6ea00720c */ /* 0x000fe20003fc6270 */
[----:B------:R-:W-:Y:S01]  /*6fb0*/  FFMA.FTZ R23, R241, R0, R162 ;  /* 0x00000000f1177223 */ /* 0x000fe200000100a2 */
[----:B------:R-:W-:Y:S01]  /*6fc0*/  FSEL R4, R4, -INF , !P0 ;  /* 0xff80000004047808 */ /* 0x000fe20004000000 */
[----:B------:R-:W-:Y:S01]  /*6fd0*/  FMUL.FTZ R34, R152, c[0x0][0x2ec] ;  /* 0x0000bb0098227a20 */ /* 0x000fe20000410000 */
[----:B------:R-:W-:Y:S01]  /*6fe0*/  FSEL R15, R15, -INF , !P6 ;  /* 0xff8000000f0f7808 */ /* 0x000fe20007000000 */
[----:B------:R-:W-:Y:S01]  /*6ff0*/  FMUL.FTZ R35, R153, c[0x0][0x2ec] ;  /* 0x0000bb0099237a20 */ /* 0x000fe20000410000 */
[----:B------:R-:W-:Y:S01]  /*7000*/  ISETP.GE.AND P6, PT, R236, R230, PT ;  /* 0x000000e6ec00720c */ /* 0x000fe20003fc6270 */
[----:B------:R-:W2:Y:S01]  /*7010*/  MUFU.TANH R149, R149 ;  /* 0x0000009500957308 */ /* 0x000ea20000002400 */
[-C--:B------:R-:W-:Y:S01]  /*7020*/  ISETP.GE.AND P0, PT, R234, R135.reuse, PT ;  /* 0x00000087ea00720c */ /* 0x080fe20003f06270 */
[----:B------:R-:W-:Y:S01]  /*7030*/  FMUL.FTZ R142, R154, c[0x0][0x2ec] ;  /* 0x0000bb009a8e7a20 */ /* 0x000fe20000410000 */
[C---:B------:R-:W-:Y:S01]  /*7040*/  HMMA.16816.F32 R172, R8.reuse, R24, R172 ;  /* 0x0000001808ac723c */ /* 0x040fe200000018ac */
[----:B------:R-:W-:Y:S01]  /*7050*/  FSEL R7, R176, -INF , !P6 ;  /* 0xff800000b0077808 */ /* 0x000fe20007000000 */
[----:B------:R-:W-:Y:S01]  /*7060*/  FFMA.FTZ R21, R157, R0, R136 ;  /* 0x000000009d157223 */ /* 0x000fe20000010088 */
[----:B------:R-:W-:Y:S01]  /*7070*/  ISETP.GE.AND P6, PT, R238, R230, PT ;  /* 0x000000e6ee00720c */ /* 0x000fe20003fc6270 */
[CC--:B-----5:R-:W-:Y:S01]  /*7080*/  FFMA.FTZ R22, R145.reuse, R0.reuse, R137 ;  /* 0x0000000091167223 */ /* 0x0e0fe20000010089 */
[----:B------:R-:W-:Y:S01]  /*7090*/  FSEL R32, R32, -INF , !P0 ;  /* 0xff80000020207808 */ /* 0x000fe20004000000 */
[----:B------:R-:W-:Y:S01]  /*70a0*/  I2F R245, R147 ;  /* 0x0000009300f57306 */ /* 0x000fe20000201400 */
[-C--:B------:R-:W-:Y:S01]  /*70b0*/  ISETP.GE.AND P0, PT, R236, R135.reuse, PT ;  /* 0x00000087ec00720c */ /* 0x080fe20003f06270 */
[----:B------:R-:W-:Y:S01]  /*70c0*/  FFMA.FTZ R25, R145, R0, R146 ;  /* 0x0000000091197223 */ /* 0x000fe20000010092 */
[----:B------:R-:W-:Y:S01]  /*70d0*/  FSEL R29, R29, -INF , !P6 ;  /* 0xff8000001d1d7808 */ /* 0x000fe20007000000 */
[----:B------:R-:W-:Y:S01]  /*70e0*/  HMMA.16816.F32 R168, R8, R26, R168 ;  /* 0x0000001a08a8723c */ /* 0x000fe200000018a8 */
[----:B------:R-:W-:Y:S01]  /*70f0*/  ISETP.GE.AND P6, PT, R13, R230, PT ;  /* 0x000000e60d00720c */ /* 0x000fe20003fc6270 */
[-C--:B------:R-:W-:Y:S01]  /*7100*/  FFMA.FTZ R24, R241, R0.reuse, R243 ;  /* 0x00000000f1187223 */ /* 0x080fe200000100f3 */
[----:B------:R-:W-:Y:S01]  /*7110*/  FSEL R6, R178, -INF , !P0 ;  /* 0xff800000b2067808 */ /* 0x000fe20004000000 */
[----:B------:R-:W4:Y:S01]  /*7120*/  MUFU.TANH R34, R34 ;  /* 0x0000002200227308 */ /* 0x000f220000002400 */
[-C--:B------:R-:W-:Y:S01]  /*7130*/  ISETP.GE.AND P0, PT, R238, R135.reuse, PT ;  /* 0x00000087ee00720c */ /* 0x080fe20003f06270 */
[----:B------:R-:W-:Y:S01]  /*7140*/  FMUL.FTZ R143, R155, c[0x0][0x2ec] ;  /* 0x0000bb009b8f7a20 */ /* 0x000fe20000410000 */
[----:B------:R-:W-:Y:S01]  /*7150*/  FSEL R23, R23, -INF , !P6 ;  /* 0xff80000017177808 */ /* 0x000fe20007000000 */
[----:B---3--:R-:W-:Y:S01]  /*7160*/  FFMA.FTZ R166, R17, R0, R166 ;  /* 0x0000000011a67223 */ /* 0x008fe200000100a6 */
[----:B------:R-:W-:Y:S01]  /*7170*/  ISETP.GE.AND P6, PT, R144, R230, PT ;  /* 0x000000e69000720c */ /* 0x000fe20003fc6270 */
[----:B------:R-:W-:Y:S01]  /*7180*/  FFMA.FTZ R20, R157, R0, R244 ;  /* 0x000000009d147223 */ /* 0x000fe200000100f4 */
[----:B------:R-:W-:Y:S01]  /*7190*/  FSEL R28, R28, -INF , !P0 ;  /* 0xff8000001c1c7808 */ /* 0x000fe20004000000 */
[----:B------:R-:W3:Y:S01]  /*71a0*/  MUFU.TANH R33, R33 ;  /* 0x0000002100217308 */ /* 0x000ee20000002400 */
[-C--:B------:R-:W-:Y:S01]  /*71b0*/  ISETP.GE.AND P0, PT, R13, R135.reuse, PT ;  /* 0x000000870d00720c */ /* 0x080fe20003f06270 */
[----:B------:R-:W-:Y:S01]  /*71c0*/  FMUL.FTZ R13, R172, c[0x0][0x2ec] ;  /* 0x0000bb00ac0d7a20 */ /* 0x000fe20000410000 */
[----:B------:R-:W-:Y:S01]  /*71d0*/  FSEL R25, R25, -INF , !P6 ;  /* 0xff80000019197808 */ /* 0x000fe20007000000 */
[----:B------:R-:W-:Y:S01]  /*71e0*/  FMUL.FTZ R10, R174, c[0x0][0x2ec] ;  /* 0x0000bb00ae0a7a20 */ /* 0x000fe20000410000 */
[----:B------:R-:W-:Y:S01]  /*71f0*/  ISETP.GE.AND P6, PT, R156, R230, PT ;  /* 0x000000e69c00720c */ /* 0x000fe20003fc6270 */
[----:B------:R-:W-:Y:S01]  /*7200*/  FMUL.FTZ R9, R175, c[0x0][0x2ec] ;  /* 0x0000bb00af097a20 */ /* 0x000fe20000410000 */
[----:B------:R-:W-:Y:S01]  /*7210*/  FSEL R24, R24, -INF , !P0 ;  /* 0xff80000018187808 */ /* 0x000fe20004000000 */
[----:B------:R-:W-:Y:S01]  /*7220*/  I2F R165, R164 ;  /* 0x000000a400a57306 */ /* 0x000fe20000201400 */
[-C--:B------:R-:W-:Y:S01]  /*7230*/  ISETP.GE.AND P0, PT, R144, R135.reuse, PT ;  /* 0x000000879000720c */ /* 0x080fe20003f06270 */
[-C--:B-1----:R-:W-:Y:S01]  /*7240*/  FFMA.FTZ R148, R139, R0.reuse, R148 ;  /* 0x000000008b947223 */ /* 0x082fe20000010094 */
[----:B------:R-:W-:Y:S01]  /*7250*/  FSEL R21, R21, -INF , !P6 ;  /* 0xff80000015157808 */ /* 0x000fe20007000000 */
[----:B--2---:R-:W-:Y:S01]  /*7260*/  FFMA.FTZ R149, R17, R0, R149 ;  /* 0x0000000011957223 */ /* 0x004fe20000010095 */
[----:B------:R-:W-:Y:S01]  /*7270*/  ISETP.GE.AND P6, PT, R16, R230, PT ;  /* 0x000000e61000720c */ /* 0x000fe20003fc6270 */
[----:B------:R-:W-:Y:S01]  /*7280*/  FMUL.FTZ R8, R173, c[0x0][0x2ec] ;  /* 0x0000bb00ad087a20 */ /* 0x000fe20000410000 */
[----:B------:R-:W-:Y:S01]  /*7290*/  FSEL R22, R22, -INF , !P0 ;  /* 0xff80000016167808 */ /* 0x000fe20004000000 */
[----:B------:R-:W1:Y:S01]  /*72a0*/  MUFU.TANH R35, R35 ;  /* 0x0000002300237308 */ /* 0x000e620000002400 */
[-C--:B------:R-:W-:Y:S01]  /*72b0*/  ISETP.GE.AND P0, PT, R156, R135.reuse, PT ;  /* 0x000000879c00720c */ /* 0x080fe20003f06270 */
[-C--:B----4-:R-:W-:Y:S01]  /*72c0*/  FFMA.FTZ R34, R245, R0.reuse, R34 ;  /* 0x00000000f5227223 */ /* 0x090fe20000010022 */
[----:B------:R-:W-:Y:S01]  /*72d0*/  FSEL R175, R166, -INF , !P6 ;  /* 0xff800000a6af7808 */ /* 0x000fe20007000000 */
[----:B---3--:R-:W-:Y:S01]  /*72e0*/  FFMA.FTZ R33, R139, R0, R33 ;  /* 0x000000008b217223 */ /* 0x008fe20000010021 */
[-C--:B------:R-:W-:Y:S01]  /*72f0*/  ISETP.GE.AND P6, PT, R138, R230.reuse, PT ;  /* 0x000000e68a00720c */ /* 0x080fe20003fc6270 */
[----:B------:R-:W-:Y:S01]  /*7300*/  FMUL.FTZ R11, R168, c[0x0][0x2ec] ;  /* 0x0000bb00a80b7a20 */ /* 0x000fe20000410000 */
[----:B------:R-:W-:Y:S01]  /*7310*/  FSEL R20, R20, -INF , !P0 ;  /* 0xff80000014147808 */ /* 0x000fe20004000000 */
[----:B------:R-:W2:Y:S01]  /*7320*/  MUFU.TANH R142, R142 ;  /* 0x0000008e008e7308 */ /* 0x000ea20000002400 */
        /* <DEDUP_REMOVED lines=8> */
[----:B------:R-:W-:Y:S01]  /*73b0*/  ISETP.GE.AND P0, PT, R138, R135, PT ;  /* 0x000000878a00720c */ /* 0x000fe20003f06270 */
[----:B-1----:R-:W-:Y:S01]  /*73c0*/  FFMA.FTZ R35, R165, R0, R35 ;  /* 0x00000000a5237223 */ /* 0x002fe20000010023 */
[----:B------:R-:W-:Y:S01]  /*73d0*/  FSEL R173, R34, -INF , !P6 ;  /* 0xff80000022ad7808 */ /* 0x000fe20007000000 */
[----:B------:R-:W-:Y:S01]  /*73e0*/  FMUL.FTZ R169, R169, c[0x0][0x2ec] ;  /* 0x0000bb00a9a97a20 */ /* 0x000fe20000410000 */
[----:B------:R-:W-:-:S02]  /*73f0*/  ISETP.GE.AND P6, PT, R164, R230, PT ;  /* 0x000000e6a400720c */ /* 0x000fc40003fc6270 */
[----:B------:R-:W-:Y:S01]  /*7400*/  FSEL R172, R33, -INF , !P0 ;  /* 0xff80000021ac7808 */ /* 0x000fe20004000000 */
[----:B------:R-:W1:Y:S01]  /*7410*/  MUFU.TANH R13, R13 ;  /* 0x0000000d000d7308 */ /* 0x000e620000002400 */
[----:B--2---:R-:W-:Y:S01]  /*7420*/  FFMA.FTZ R142, R245, R0, R142 ;  /* 0x00000000f58e7223 */ /* 0x004fe2000001008e */
[----:B------:R-:W-:Y:S02]  /*7430*/  ISETP.GE.AND P0, PT, R147, R135, PT ;  /* 0x000000879300720c */ /* 0x000fe40003f06270 */
[----:B------:R-:W-:Y:S02]  /*7440*/  FSEL R167, R35, -INF , !P6 ;  /* 0xff80000023a77808 */ /* 0x000fe40007000000 */
[----:B------:R-:W-:Y:S02]  /*7450*/  ISETP.GE.AND P6, PT, R158, R230, PT ;  /* 0x000000e69e00720c */ /* 0x000fe40003fc6270 */
[----:B------:R-:W2:Y:S01]  /*7460*/  MUFU.TANH R143, R143 ;  /* 0x0000008f008f7308 */ /* 0x000ea20000002400 */
[----:B------:R-:W-:-:S02]  /*7470*/  FSEL R168, R142, -INF , !P0 ;  /* 0xff8000008ea87808 */ /* 0x000fc40004000000 */
[----:B------:R-:W-:-:S05]  /*7480*/  ISETP.GE.AND P0, PT, R164, R135, PT ;  /* 0x00000087a400720c */ /* 0x000fca0003f06270 */
[----:B------:R-:W3:Y:S01]  /*7490*/  MUFU.TANH R10, R10 ;  /* 0x0000000a000a7308 */ /* 0x000ee20000002400 */
[----:B-1----:R-:W-:-:S05]  /*74a0*/  FFMA.FTZ R13, R159, R0, R13 ;  /* 0x000000009f0d7223 */ /* 0x002fca000001000d */
[----:B------:R-:W-:Y:S02]  /*74b0*/  FSEL R157, R13, -INF , !P6 ;  /* 0xff8000000d9d7808 */ /* 0x000fe40007000000 */
[----:B------:R-:W1:Y:S01]  /*74c0*/  MUFU.TANH R12, R12 ;  /* 0x0000000c000c7308 */ /* 0x000e620000002400 */
[----:B--2---:R-:W-:Y:S01]  /*74d0*/  FFMA.FTZ R143, R165, R0, R143 ;  /* 0x00000000a58f7223 */ /* 0x004fe2000001008f */
[----:B------:R-:W-:-:S04]  /*74e0*/  ISETP.GE.AND P6, PT, R140, R230, PT ;  /* 0x000000e68c00720c */ /* 0x000fc80003fc6270 */
        /* <DEDUP_REMOVED lines=10> */
[----:B------:R-:W-:-:S07]  /*7590*/  ISETP.GE.AND P4, PT, R134, 0x3, PT ;  /* 0x000000038600780c */ /* 0x000fce0003f86270 */
        /* <DEDUP_REMOVED lines=63> */
[----:B------:R-:W-:Y:S01]  /*7990*/  @!PT LDS RZ, [RZ] ;  /* 0x00000000fffff984 */ /* 0x000fe20000000800 */
[----:B------:R-:W-:Y:S01]  /*79a0*/  @!PT LDS RZ, [RZ] ;  /* 0x00000000fffff984 */ /* 0x000fe20000000800 */
[----:B------:R-:W-:Y:S01]  /*79b0*/  @!PT LDS RZ, [RZ] ;  /* 0x00000000fffff984 */ /* 0x000fe20000000800 */
[----:B------:R4:W-:Y:S04]  /*79c0*/  @!P1 LDGSTS.E.BYPASS.LTC128B.128 [R220+0xa000], [R26.64+0x100] ;  /* 0x0a0001001adc9fae */ /* 0x0009e8000b901d46 */
[----:B------:R1:W-:Y:S01]  /*79d0*/  @P3 STS.128 [R220+0x6800], RZ ;  /* 0x006800ffdc003388 */ /* 0x0003e20000000c00 */
[----:B--2---:R-:W-:-:S03]  /*79e0*/  @!P3 LEA R16, P6, R9, c[0x0][0x168], 0x1 ;  /* 0x00005a000910ba11 */ /* 0x004fc600078c08ff */
[----:B------:R-:W-:Y:S01]  /*79f0*/  @!PT LDS RZ, [RZ] ;  /* 0x00000000fffff984 */ /* 0x000fe20000000800 */
[----:B------:R-:W-:Y:S01]  /*7a00*/  @!PT LDS RZ, [RZ] ;  /* 0x00000000fffff984 */ /* 0x000fe20000000800 */
[----:B------:R-:W-:Y:S01]  /*7a10*/  @!PT LDS RZ, [RZ] ;  /* 0x00000000fffff984 */ /* 0x000fe20000000800 */
[----:B------:R2:W-:Y:S01]  /*7a20*/  @!P3 LDGSTS.E.BYPASS.LTC128B.128 [R220+0x6800], [R34.64] ;  /* 0x0680000022dcbfae */ /* 0x0005e2000b901d46 */
[----:B------:R-:W-:-:S03]  /*7a30*/  @!P3 LEA.HI.X R17, R9, c[0x0][0x16c], R10, 0x1, P6 ;  /* 0x00005b000911ba11 */ /* 0x000fc600030f0c0a */
[----:B------:R1:W-:Y:S01]  /*7a40*/  @P2 STS.128 [R220+0x8800], RZ ;  /* 0x008800ffdc002388 */ /* 0x0003e20000000c00 */
[----:B------:R-:W-:-:S03]  /*7a50*/  IADD3 R3, P6, R212, R9, RZ ;  /* 0x00000009d4037210 */ /* 0x000fc60007fde0ff */
        /* <DEDUP_REMOVED lines=15> */
[C---:B------:R-:W-:Y:S01]  /*7b50*/  @!P2 LEA R136, P0, R3.reuse, c[0x0][0x168], 0x1 ;  /* 0x00005a000388aa11 */ /* 0x040fe200078008ff */
[----:B------:R-:W-:Y:S01]  /*7b60*/  @!PT LDS RZ, [RZ] ;  /* 0x00000000fffff984 */ /* 0x000fe20000000800 */
[----:B------:R-:W-:Y:S01]  /*7b70*/  @!PT LDS RZ, [RZ] ;  /* 0x00000000fffff984 */ /* 0x000fe20000000800 */
[----:B------:R-:W-:Y:S01]  /*7b80*/  @!PT LDS RZ, [RZ] ;  /* 0x00000000fffff984 */ /* 0x000fe20000000800 */
[----:B------:R1:W-:Y:S01]  /*7b90*/  @!P3 LDGSTS.E.BYPASS.LTC128B.128 [R220+0x7000], [R16.64] ;  /* 0x0700000010dcbfae */ /* 0x0003e2000b901d46 */
[----:B--2---:R-:W-:-:S03]  /*7ba0*/  @!P3 LEA R34, P5, R3, c[0x0][0x168], 0x1 ;  /* 0x00005a000322ba11 */ /* 0x004fc600078a08ff */
        /* <DEDUP_REMOVED lines=30> */
.L_x_659:
[----:B------:R-:W-:Y:S05]  /*7d90*/  BSYNC B0 ;  /* 0x0000000000007941 */ /* 0x000fea0003800000 */
.L_x_658:
[----:B------:R-:W0:Y:S02]  /*7da0*/  LDGDEPBAR ;  /* 0x00000000000079af */ /* 0x000e240000000000 */
.L_x_657:
[----:B------:R-:W-:Y:S01]  /*7db0*/  FMNMX.FTZ R10, R133, R12, !PT ;  /* 0x0000000c850a7209 */ /* 0x000fe20007810000 */
[----:B-1----:R-:W-:Y:S01]  /*7dc0*/  LDSM.16.MT88.4 R16, [R204+0xc000] ;  /* 0x00c00000cc10783b */ /* 0x002fe20000004200 */
[----:B------:R-:W-:Y:S02]  /*7dd0*/  FMNMX.FTZ R9, R132, R8, !PT ;  /* 0x0000000884097209 */ /* 0x000fe40007810000 */
[----:B------:R-:W-:Y:S01]  /*7de0*/  FMNMX.FTZ R10, R5, R10, !PT ;  /* 0x0000000a050a7209 */ /* 0x000fe20007810000 */
[----:B------:R-:W-:Y:S01]  /*7df0*/  LDSM.16.MT88.4 R136, [R202+0xc800] ;  /* 0x00c80000ca88783b */ /* 0x000fe20000004200 */
        /* <DEDUP_REMOVED lines=44> */
[--C-:B------:R-:W-:Y:S02]  /*80c0*/  FFMA.FTZ R150, R12, c[0x0][0x23c], -R156.reuse ;  /* 0x00008f000c967a23 */ /* 0x100fe4000001089c */
[--C-:B------:R-:W-:Y:S02]  /*80d0*/  FFMA.FTZ R148, R15, c[0x0][0x23c], -R156.reuse ;  /* 0x00008f000f947a23 */ /* 0x100fe4000001089c */
[----:B------:R-:W1:Y:S01]  /*80e0*/  LDSM.16.MT88.4 R12, [R202+0xc000] ;  /* 0x00c00000ca0c783b */ /* 0x000e620000004200 */
[--C-:B------:R-:W-:Y:S01]  /*80f0*/  FFMA.FTZ R149, R5, c[0x0][0x23c], -R156.reuse ;  /* 0x00008f0005957a23 */ /* 0x100fe2000001089c */
[----:B------:R-:W-:Y:S01]  /*8100*/  FSEL R5, R3, RZ, P0 ;  /* 0x000000ff03057208 */ /* 0x000fe20000000000 */
[----:B------:R-:W-:Y:S01]  /*8110*/  FFMA.FTZ R145, R4, c[0x0][0x23c], -R153 ;  /* 0x00008f0004917a23 */ /* 0x000fe20000010899 */
[----:B------:R-:W-:Y:S01]  /*8120*/  FSEL R4, R135, RZ, P1 ;  /* 0x000000ff87047208 */ /* 0x000fe20000800000 */
[----:B------:R-:W-:Y:S01]  /*8130*/  FFMA.FTZ R147, R7, c[0x0][0x23c], -R156 ;  /* 0x00008f0007937a23 */ /* 0x000fe2000001089c */
[----:B------:R-:W-:Y:S01]  /*8140*/  MUFU.EX2 R150, R150 ;  /* 0x0000009600967308 */ /* 0x000fe20000000800 */
[----:B------:R-:W-:-:S02]  /*8150*/  FADD.FTZ R5, R132, -R5 ;  /* 0x8000000584057221 */ /* 0x000fc40000010000 */
[----:B------:R-:W-:Y:S02]  /*8160*/  FADD.FTZ R4, R133, -R4 ;  /* 0x8000000485047221 */ /* 0x000fe40000010000 */
[--C-:B------:R-:W-:Y:S02]  /*8170*/  FFMA.FTZ R146, R8, c[0x0][0x23c], -R153.reuse ;  /* 0x00008f0008927a23 */ /* 0x100fe40000010899 */
[--C-:B------:R-:W-:Y:S01]  /*8180*/  FFMA.FTZ R144, R32, c[0x0][0x23c], -R153.reuse ;  /* 0x00008f0020907a23 */ /* 0x100fe20000010899 */
[----:B------:R-:W2:Y:S01]  /*8190*/  MUFU.EX2 R149, R149 ;  /* 0x0000009500957308 */ /* 0x000ea20000000800 */
[----:B------:R-:W-:Y:S01]  /*81a0*/  FFMA.FTZ R133, R6, c[0x0][0x23c], -R153 ;  /* 0x00008f0006857a23 */ /* 0x000fe20000010899 */
[----:B------:R-:W3:Y:S01]  /*81b0*/  LDSM.16.MT88.4 R8, [R201+0xc000] ;  /* 0x00c00000c908783b */ /* 0x000ee20000004200 */
[----:B------:R-:W-:Y:S02]  /*81c0*/  FMUL.FTZ R151, R4, c[0x0][0x23c] ;  /* 0x00008f0004977a20 */ /* 0x000fe40000410000 */
[----:B------:R-:W-:Y:S01]  /*81d0*/  FMUL.FTZ R132, R5, c[0x0][0x23c] ;  /* 0x00008f0005847a20 */ /* 0x000fe20000410000 */
[----:B------:R-:W-:Y:S01]  /*81e0*/  LDSM.16.MT88.4 R32, [R201+0xc800] ;  /* 0x00c80000c920783b */ /* 0x000fe20000004200 */
[--C-:B------:R-:W-:Y:S01]  /*81f0*/  FFMA.FTZ R158, R29, c[0x0][0x23c], -R156.reuse ;  /* 0x00008f001d9e7a23 */ /* 0x100fe2000001089c */
[----:B------:R-:W-:Y:S01]  /*8200*/  MUFU.EX2 R148, R148 ;  /* 0x0000009400947308 */ /* 0x000fe20000000800 */
[----:B------:R-:W-:-:S02]  /*8210*/  FFMA.FTZ R159, R23, c[0x0][0x23c], -R156 ;  /* 0x00008f00179f7a23 */ /* 0x000fc4000001089c */
[--C-:B------:R-:W-:Y:S02]  /*8220*/  FFMA.FTZ R160, R25, c[0x0][0x23c], -R156.reuse ;  /* 0x00008f0019a07a23 */ /* 0x100fe4000001089c */
[--C-:B------:R-:W-:Y:S02]  /*8230*/  FFMA.FTZ R161, R21, c[0x0][0x23c], -R156.reuse ;  /* 0x00008f0015a17a23 */ /* 0x100fe4000001089c */
[--C-:B------:R-:W-:Y:S01]  /*8240*/  FFMA.FTZ R162, R28, c[0x0][0x23c], -R153.reuse ;  /* 0x00008f001ca27a23 */ /* 0x100fe20000010899 */
[----:B------:R-:W4:Y:S01]  /*8250*/  MUFU.EX2 R147, R147 ;  /* 0x0000009300937308 */ /* 0x000f220000000800 */
[----:B--2---:R-:W-:Y:S01]  /*8260*/  F2FP.PACK_AB R4, R149, R150 ;  /* 0x000000969504723e */ /* 0x004fe200000000ff */
[--C-:B------:R-:W-:Y:S01]  /*8270*/  FFMA.FTZ R165, R24, c[0x0][0x23c], -R153.reuse ;  /* 0x00008f0018a57a23 */ /* 0x100fe20000010899 */
[----:B------:R-:W-:Y:S01]  /*8280*/  LDSM.16.MT88.4 R28, [R200+0xc800] ;  /* 0x00c80000c81c783b */ /* 0x000fe20000004200 */
[--C-:B------:R-:W-:Y:S02]  /*8290*/  FFMA.FTZ R163, R22, c[0x0][0x23c], -R153.reuse ;  /* 0x00008f0016a37a23 */ /* 0x100fe40000010899 */
[----:B------:R-:W-:Y:S01]  /*82a0*/  FFMA.FTZ R164, R20, c[0x0][0x23c], -R153 ;  /* 0x00008f0014a47a23 */ /* 0x000fe20000010899 */
[----:B------:R-:W-:Y:S01]  /*82b0*/  LDSM.16.MT88.4 R24, [R204+0xe800] ;  /* 0x00e80000cc18783b */ /* 0x000fe20000004200 */
[----:B------:R-:W-:Y:S01]  /*82c0*/  MUFU.EX2 R146, R146 ;  /* 0x0000009200927308 */ /* 0x000fe20000000800 */
[----:B------:R-:W-:-:S02]  /*82d0*/  FFMA.FTZ R170, R173, c[0x0][0x23c], -R156 ;  /* 0x00008f00adaa7a23 */ /* 0x000fc4000001089c */
[----:B------:R-:W-:Y:S01]  /*82e0*/  LDSM.16.MT88.4 R20, [R202+0xe800] ;  /* 0x00e80000ca14783b */ /* 0x000fe20000004200 */
[--C-:B------:R-:W-:Y:S02]  /*82f0*/  FFMA.FTZ R169, R175, c[0x0][0x23c], -R156.reuse ;  /* 0x00008f00afa97a23 */ /* 0x100fe4000001089c */
[--C-:B------:R-:W-:Y:S02]  /*8300*/  FFMA.FTZ R176, R177, c[0x0][0x23c], -R156.reuse ;  /* 0x00008f00b1b07a23 */ /* 0x100fe4000001089c */
[----:B------:R-:W2:Y:S01]  /*8310*/  MUFU.EX2 R145, R145 ;  /* 0x0000009100917308 */ /* 0x000ea20000000800 */
[----:B----4-:R-:W-:Y:S01]  /*8320*/  F2FP.PACK_AB R6, R147, R148 ;  /* 0x000000949306723e */ /* 0x010fe200000000ff */
        /* <DEDUP_REMOVED lines=8> */
[----:B------:R-:W4:Y:S01]  /*83b0*/  MUFU.EX2 R133, R133 ;  /* 0x0000008500857308 */ /* 0x000f220000000800 */
        /* <DEDUP_REMOVED lines=9> */
[----:B------:R-:W5:Y:S01]  /*8450*/  MUFU.EX2 R132, R132 ;  /* 0x0000008400847308 */ /* 0x000f620000000800 */
[----:B----4-:R-:W-:Y:S01]  /*8460*/  F2FP.PACK_AB R7, R133, R144 ;  /* 0x000000908507723e */ /* 0x010fe200000000ff */
[----:B--2---:R-:W-:-:S06]  /*8470*/  FMUL.FTZ R120, R120, R151 ;  /* 0x0000009778787220 */ /* 0x004fcc0000410000 */
[----:B------:R-:W-:Y:S01]  /*8480*/  MUFU.EX2 R158, R158 ;  /* 0x0000009e009e7308 */ /* 0x000fe20000000800 */
[-C--:B------:R-:W-:Y:S02]  /*8490*/  FMUL.FTZ R121, R121, R151.reuse ;  /* 0x0000009779797220 */ /* 0x080fe40000410000 */
[-C--:B------:R-:W-:Y:S02]  /*84a0*/  FMUL.FTZ R116, R116, R151.reuse ;  /* 0x0000009774747220 */ /* 0x080fe40000410000 */
[----:B------:R-:W-:Y:S02]  /*84b0*/  FMUL.FTZ R117, R117, R151 ;  /* 0x0000009775757220 */ /* 0x000fe40000410000 */
[-C--:B-----5:R-:W-:Y:S01]  /*84c0*/  FMUL.FTZ R122, R122, R132.reuse ;  /* 0x000000847a7a7220 */ /* 0x0a0fe20000410000 */
        /* <DEDUP_REMOVED lines=150> */
[----:B------:R-:W-:Y:S02]  /*8e30*/  FADD.FTZ R149, R149, R150 ;  /* 0x0000009695957221 */ /* 0x000fe40000010000 */
[----:B------:R-:W-:Y:S01]  /*8e40*/  FADD.FTZ R145, R145, R132 ;  /* 0x0000008491917221 */ /* 0x000fe20000010000 */
[-C--:B------:R-:W-:Y:S01]  /*8e50*/  MOV R132, R3.reuse ;  /* 0x0000000300847202 */ /* 0x080fe20000000f00 */
[----:B------:R-:W-:Y:S01]  /*8e60*/  FADD.FTZ R148, R148, R149 ;  /* 0x0000009594947221 */ /* 0x000fe20000010000 */
[----:B------:R-:W-:Y:S01]  /*8e70*/  HMMA.16816.F32 R96, R4, R10, R96 ;  /* 0x0000000a0460723c */ /* 0x000fe20000001860 */
[----:B------:R-:W-:Y:S01]  /*8e80*/  LDSM.16.MT88.4 R8, [R200+0xe800] ;  /* 0x00e80000c808783b */ /* 0x000fe20000004200 */
[----:B------:R-:W-:Y:S01]  /*8e90*/  FADD.FTZ R144, R144, R145 ;  /* 0x0000009190907221 */ /* 0x000fe20000010000 */
[----:B------:R-:W-:Y:S01]  /*8ea0*/  @P4 MOV R132, R3 ;  /* 0x0000000300844202 */ /* 0x000fe20000000f00 */
[----:B------:R-:W-:Y:S02]  /*8eb0*/  FADD.FTZ R147, R147, R148 ;  /* 0x0000009493937221 */ /* 0x000fe40000010000 */
[----:B------:R-:W-:Y:S01]  /*8ec0*/  FADD.FTZ R133, R133, R144 ;  /* 0x0000009085857221 */ /* 0x000fe20000010000 */
[----:B--2---:R-:W-:Y:S01]  /*8ed0*/  F2FP.PACK_AB R4, R159, R158 ;  /* 0x0000009e9f04723e */ /* 0x004fe200000000ff */
[----:B------:R-:W-:Y:S01]  /*8ee0*/  FADD.FTZ R158, R158, R147 ;  /* 0x000000939e9e7221 */ /* 0x000fe20000010000 */
[----:B-----5:R-:W-:-:S02]  /*8ef0*/  F2FP.PACK_AB R5, R165, R162 ;  /* 0x000000a2a505723e */ /* 0x020fc400000000ff */
[----:B------:R-:W-:Y:S01]  /*8f00*/  F2FP.PACK_AB R6, R161, R160 ;  /* 0x000000a0a106723e */ /* 0x000fe200000000ff */
[----:B------:R-:W-:Y:S01]  /*8f10*/  FADD.FTZ R159, R159, R158 ;  /* 0x0000009e9f9f7221 */ /* 0x000fe20000010000 */
[----:B------:R-:W-:Y:S02]  /*8f20*/  F2FP.PACK_AB R7, R164, R163 ;  /* 0x000000a3a407723e */ /* 0x000fe400000000ff */
[----:B------:R-:W-:Y:S01]  /*8f30*/  MOV R144, R2 ;  /* 0x0000000200907202 */ /* 0x000fe20000000f00 */
        /* <DEDUP_REMOVED lines=95> */
[----:B------:R-:W-:Y:S01]  /*9530*/  FADD.FTZ R8, R165, R8 ;  /* 0x00000008a5087221 */ /* 0x000fe20000010000 */
[----:B------:R-:W-:-:S03]  /*9540*/  @P4 MOV R133, R135 ;  /* 0x0000008700854202 */ /* 0x000fc60000000f00 */
        /* <DEDUP_REMOVED lines=36> */
.L_x_656:
[----:B------:R-:W-:-:S07]  /*9790*/  IADD3 R230, R144, -0x1, RZ ;  /* 0xffffffff90e67810 */ /* 0x000fce0007ffe0ff */
.L_x_660:
        /* <DEDUP_REMOVED lines=10> */
.L_x_664:
        /* <DEDUP_REMOVED lines=100> */
.L_x_662:
        /* <DEDUP_REMOVED lines=32> */
[----:B------:R-:W-:Y:S02]  /*a080*/  IADD3.X R132, R215, R132, RZ, P5, !PT ;  /* 0x00000084d7847210 */ /* 0x000fe40002ffe4ff */
[C---:B------:R-:W-:Y:S02]  /*a090*/  @!P4 LEA R18, P1, R135.reuse, c[0x0][0x170], 0x1 ;  /* 0x00005c008712ca11 */ /* 0x040fe400078208ff */
        /* <DEDUP_REMOVED lines=14> */
[C---:B-1----:R-:W-:Y:S02]  /*a180*/  @!P3 LEA R244, P1, R133.reuse, c[0x0][0x170], 0x1 ;  /* 0x00005c0085f4ba11 */ /* 0x042fe400078208ff */
[C-C-:B------:R-:W-:Y:S01]  /*a190*/  @!P4 LEA.HI.X R251, R133.reuse, c[0x0][0x174], R2.reuse, 0x1, P6 ;  /* 0x00005d0085fbca11 */ /* 0x140fe200030f0c02 */
[----:B------:R-:W-:Y:S01]  /*a1a0*/  @!PT LDS RZ, [RZ] ;  /* 0x00000000fffff984 */ /* 0x000fe20000000800 */
[----:B------:R-:W-:Y:S01]  /*a1b0*/  @!PT LDS RZ, [RZ] ;  /* 0x00000000fffff984 */ /* 0x000fe20000000800 */
[----:B------:R-:W-:Y:S01]  /*a1c0*/  @!PT LDS RZ, [RZ] ;  /* 0x00000000fffff984 */ /* 0x000fe20000000800 */
[----:B------:R1:W-:Y:S01]  /*a1d0*/  @!P4 LDGSTS.E.BYPASS.LTC128B.128 [R220+0xc800], [R242.64] ;  /* 0x0c800000f2dccfae */ /* 0x0003e2000b901d46 */
[C-C-:B------:R-:W-:Y:S02]  /*a1e0*/  @!P3 LEA.HI.X R245, R133.reuse, c[0x0][0x174], R2.reuse, 0x1, P1 ;  /* 0x00005d0085f5ba11 */ /* 0x140fe400008f0c02 */
[C---:B------:R-:W-:Y:S02]  /*a1f0*/  @!P2 LEA R134, P0, R133.reuse, c[0x0][0x170], 0x1 ;  /* 0x00005c008586aa11 */ /* 0x040fe400078008ff */
        /* <DEDUP_REMOVED lines=195> */
[----:B----4-:R-:W-:Y:S02]  /*ae30*/  FMUL.FTZ R237, R5, c[0x0][0x2ec] ;  /* 0x0000bb0005ed7a20 */ /* 0x010fe40000410000 */
[C---:B-1----:R-:W-:Y:S02]  /*ae40*/  HMMA.16816.F32 R20, R176.reuse, R140, R20 ;  /* 0x0000008cb014723c */ /* 0x042fe40000001814 */
[----:B------:R-:W1:Y:S02]  /*ae50*/  MUFU.TANH R233, R233 ;  /* 0x000000e900e97308 */ /* 0x000e640000002400 */
[----:B------:R-:W-:Y:S02]  /*ae60*/  FMUL.FTZ R239, R6, c[0x0][0x2ec] ;  /* 0x0000bb0006ef7a20 */ /* 0x000fe40000410000 */
[----:B------:R-:W-:Y:S02]  /*ae70*/  FMUL.FTZ R241, R7, c[0x0][0x2ec] ;  /* 0x0000bb0007f17a20 */ /* 0x000fe40000410000 */
        /* <DEDUP_REMOVED lines=66> */
.L_x_663:
[C---:B------:R-:W-:Y:S01]  /*b2a0*/  LEA R4, R230.reuse, R219, 0x6 ;  /* 0x000000dbe6047211 */ /* 0x040fe200078e30ff */
[----:B-1----:R-:W-:Y:S01]  /*b2b0*/  LDSM.16.MT88.4 R28, [R201+0xc000] ;  /* 0x00c00000c91c783b */ /* 0x002fe20000004200 */
[----:B------:R-:W-:Y:S02]  /*b2c0*/  IADD3 R230, R230, -0x1, RZ ;  /* 0xffffffffe6e67810 */ /* 0x000fe40007ffe0ff */
[C---:B------:R-:W-:Y:S01]  /*b2d0*/  IADD3 R10, R4.reuse, 0x1, RZ ;  /* 0x00000001040a7810 */ /* 0x040fe20007ffe0ff */
        /* <DEDUP_REMOVED lines=27> */
[-C--:B------:R-:W-:Y:S01]  /*b490*/  FFMA.FTZ R233, R12, R0.reuse, R233 ;  /* 0x000000000ce97223 */ /* 0x080fe200000100e9 */
[----:B------:R-:W-:Y:S01]  /*b4a0*/  IADD3 R12, R4, 0x38, RZ ;  /* 0x00000038040c7810 */ /* 0x000fe20007ffe0ff */
[-C--:B------:R-:W-:Y:S02]  /*b4b0*/  FFMA.FTZ R241, R10, R0.reuse, R241 ;  /* 0x000000000af17223 */ /* 0x080fe400000100f1 */
[CC--:B------:R-:W-:Y:S02]  /*b4c0*/  FFMA.FTZ R243, R8.reuse, R0.reuse, R243 ;  /* 0x0000000008f37223 */ /* 0x0c0fe400000100f3 */
[-C--:B------:R-:W-:Y:S01]  /*b4d0*/  FFMA.FTZ R247, R8, R0.reuse, R247 ;  /* 0x0000000008f77223 */ /* 0x080fe200000100f7 */
[----:B------:R-:W-:Y:S01]  /*b4e0*/  FMNMX.FTZ R8, R239, R3, !PT ;  /* 0x00000003ef087209 */ /* 0x000fe20007810000 */
        /* <DEDUP_REMOVED lines=20> */
[----:B------:R-:W-:Y:S01]  /*b630*/  FFMA.FTZ R138, R5, R0, R138 ;  /* 0x00000000058a7223 */ /* 0x000fe2000001008a */
[----:B------:R-:W-:Y:S01]  /*b640*/  FMNMX.FTZ R21, R162, R21, !PT ;  /* 0x00000015a2157209 */ /* 0x000fe20007810000 */
[----:B------:R-:W1:Y:S01]  /*b650*/  I2F R15, R6 ;  /* 0x00000006000f7306 */ /* 0x000e620000201400 */
[----:B------:R-:W-:Y:S01]  /*b660*/  FMNMX.FTZ R8, R139, R8, !PT ;  /* 0x000000088b087209 */ /* 0x000fe20007810000 */
[-C--:B------:R-:W-:Y:S01]  /*b670*/  FFMA.FTZ R157, R19, R0.reuse, R157 ;  /* 0x00000000139d7223 */ /* 0x080fe2000001009d */
[----:B------:R-:W-:Y:S01]  /*b680*/  FMNMX.FTZ R21, R142, R21, !PT ;  /* 0x000000158e157209 */ /* 0x000fe20007810000 */
[-C--:B------:R-:W-:Y:S01]  /*b690*/  FFMA.FTZ R155, R13, R0.reuse, R155 ;  /* 0x000000000d9b7223 */ /* 0x080fe2000001009b */
[----:B------:R-:W-:Y:S01]  /*b6a0*/  IADD3 R5, R4, 0x39, RZ ;  /* 0x0000003904057810 */ /* 0x000fe20007ffe0ff */
[----:B------:R-:W-:Y:S01]  /*b6b0*/  FFMA.FTZ R160, R19, R0, R160 ;  /* 0x0000000013a07223 */ /* 0x000fe200000100a0 */
[----:B------:R-:W-:Y:S01]  /*b6c0*/  FMNMX.FTZ R8, R137, R8, !PT ;  /* 0x0000000889087209 */ /* 0x000fe20007810000 */
[----:B------:R-:W-:Y:S01]  /*b6d0*/  FFMA.FTZ R153, R11, R0, R153 ;  /* 0x000000000b997223 */ /* 0x000fe20000010099 */
[----:B------:R-:W-:Y:S01]  /*b6e0*/  FMNMX.FTZ R21, R140, R21, !PT ;  /* 0x000000158c157209 */ /* 0x000fe20007810000 */
        /* <DEDUP_REMOVED lines=8> */
[----:B------:R-:W-:Y:S01]  /*b770*/  FFMA.FTZ R154, R7, R0, R154 ;  /* 0x00000000079a7223 */ /* 0x000fe2000001009a */
[----:B------:R-:W-:Y:S01]  /*b780*/  FMNMX.FTZ R8, R153, R8, !PT ;  /* 0x0000000899087209 */ /* 0x000fe20007810000 */
[----:B------:R-:W3:Y:S01]  /*b790*/  I2F R5, R5 ;  /* 0x0000000500057306 */ /* 0x000ee20000201400 */
[----:B------:R-:W-:Y:S01]  /*b7a0*/  FMNMX.FTZ R21, R158, R21, !PT ;  /* 0x000000159e157209 */ /* 0x000fe20007810000 */
[----:B------:R-:W-:Y:S01]  /*b7b0*/  FFMA.FTZ R150, R9, R0, R150 ;  /* 0x0000000009967223 */ /* 0x000fe20000010096 */
[----:B------:R-:W-:Y:S01]  /*b7c0*/  FMNMX.FTZ R8, R151, R8, !PT ;  /* 0x0000000897087209 */ /* 0x000fe20007810000 */
[CC--:B-1----:R-:W-:Y:S01]  /*b7d0*/  FFMA.FTZ R147, R15.reuse, R0.reuse, R147 ;  /* 0x000000000f937223 */ /* 0x0c2fe20000010093 */
[----:B------:R-:W-:Y:S01]  /*b7e0*/  FMNMX.FTZ R21, R156, R21, !PT ;  /* 0x000000159c157209 */ /* 0x000fe20007810000 */
[----:B------:R-:W-:Y:S01]  /*b7f0*/  FFMA.FTZ R148, R15, R0, R148 ;  /* 0x000000000f947223 */ /* 0x000fe20000010094 */
[----:B------:R-:W-:Y:S02]  /*b800*/  FMNMX.FTZ R2, R149, R8, !PT ;  /* 0x0000000895027209 */ /* 0x000fe40007810000 */
[----:B------:R-:W-:Y:S02]  /*b810*/  FMNMX.FTZ R21, R154, R21, !PT ;  /* 0x000000159a157209 */ /* 0x000fe40007810000 */
[----:B------:R-:W-:Y:S02]  /*b820*/  FMNMX.FTZ R2, R147, R2, !PT ;  /* 0x0000000293027209 */ /* 0x000fe40007810000 */
[----:B------:R-:W-:Y:S01]  /*b830*/  FMNMX.FTZ R21, R150, R21, !PT ;  /* 0x0000001596157209 */ /* 0x000fe20007810000 */
[CC--:B--2---:R-:W-:Y:S01]  /*b840*/  FFMA.FTZ R135, R17.reuse, R0.reuse, R135 ;  /* 0x0000000011877223 */ /* 0x0c4fe20000010087 */
[----:B------:R-:W-:Y:S01]  /*b850*/  LDSM.16.MT88.4 R12, [R204+0xc000] ;  /* 0x00c00000cc0c783b */ /* 0x000fe20000004200 */
[----:B------:R-:W-:Y:S01]  /*b860*/  FFMA.FTZ R146, R17, R0, R146 ;  /* 0x0000000011927223 */ /* 0x000fe20000010092 */
[----:B------:R-:W-:Y:S02]  /*b870*/  FMNMX.FTZ R21, R148, R21, !PT ;  /* 0x0000001594157209 */ /* 0x000fe40007810000 */
[----:B------:R-:W-:Y:S02]  /*b880*/  FMNMX.FTZ R7, R135, R2, !PT ;  /* 0x0000000287077209 */ /* 0x000fe40007810000 */
[----:B------:R-:W-:Y:S01]  /*b890*/  FMNMX.FTZ R21, R146, R21, !PT ;  /* 0x0000001592157209 */ /* 0x000fe20007810000 */
[CC--:B---3--:R-:W-:Y:S02]  /*b8a0*/  FFMA.FTZ R134, R5.reuse, R0.reuse, R134 ;  /* 0x0000000005867223 */ /* 0x0c8fe40000010086 */
[----:B------:R-:W-:Y:S03]  /*b8b0*/  FFMA.FTZ R144, R5, R0, R144 ;  /* 0x0000000005907223 */ /* 0x000fe60000010090 */
[----:B------:R-:W-:Y:S02]  /*b8c0*/  FMNMX.FTZ R4, R134, R7, !PT ;  /* 0x0000000786047209 */ /* 0x000fe40007810000 */
[----:B------:R-:W-:Y:S02]  /*b8d0*/  FMNMX.FTZ R9, R144, R21, !PT ;  /* 0x0000001590097209 */ /* 0x000fe40007810000 */
[----:B------:R-:W-:Y:S08]  /*b8e0*/  LDSM.16.MT88.4 R20, [R202+0xc000] ;  /* 0x00c00000ca14783b */ /* 0x000ff00000004200 */
[----:B------:R-:W1:Y:S08]  /*b8f0*/  SHFL.BFLY PT, R7, R4, 0x2, 0x1f ;  /* 0x0c401f0004077f89 */ /* 0x000e7000000e0000 */
        /* <DEDUP_REMOVED lines=370> */
.L_x_661:
        /* <DEDUP_REMOVED lines=105> */
[----:B------:R-:W5:Y:S01]  /*d6b0*/  S2R R61, SR_CTAID.Z ;  /* 0x00000000003d7919 */ /* 0x000f620000002700 */
        /* <DEDUP_REMOVED lines=19> */
[----:B------:R-:W-:Y:S01]  /*d7f0*/  @P1 MOV R65, c[0x0][0x210] ;  /* 0x0000840000411a02 */ /* 0x000fe20000000f00 */
        /* <DEDUP_REMOVED lines=106> */
[----:B------:R-:W-:Y:S01]  /*dea0*/  @P1 MOV R63, 0x1 ;  /* 0x00000001003f1802 */ /* 0x000fe20000000f00 */
[----:B------:R-:W-:Y:S01]  /*deb0*/  @!P1 IMAD.MOV.U32 R65, RZ, RZ, 0x1 ;  /* 0x00000001ff419424 */ /* 0x000fe200078e00ff */
[----:B------:R-:W-:Y:S01]  /*dec0*/  F2FP.PACK_AB R12, R99, R12 ;  /* 0x0000000c630c723e */ /* 0x000fe200000000ff */
[----:B------:R-:W-:Y:S04]  /*ded0*/  STS [R15+0x2000], R44 ;  /* 0x0020002c0f007388 */ /* 0x000fe80000000800 */
        /* <DEDUP_REMOVED lines=8> */
[----:B------:R-:W-:Y:S04]  /*df60*/  STS [R23+0x2000], R56 ;  /* 0x0020003817007388 */ /* 0x000fe80000000800 */
[----:B------:R-:W-:Y:S04]  /*df70*/  STS [R23+0x2400], R58 ;  /* 0x0024003a17007388 */ /* 0x000fe80000000800 */
[----:B------:R-:W-:Y:S04]  /*df80*/  STS [R21+0x2000], R60 ;  /* 0x0020003c15007388 */ /* 0x000fe80000000800 */
[----:B------:R1:W-:Y:S04]  /*df90*/  STS [R21+0x2400], R62 ;  /* 0x0024003e15007388 */ /* 0x0003e80000000800 */
[----:B------:R2:W-:Y:S04]  /*dfa0*/  STS [R25+0x2000], R64 ;  /* 0x0020004019007388 */ /* 0x0005e80000000800 */
[----:B------:R-:W-:Y:S04]  /*dfb0*/  STS [R25+0x2400], R66 ;  /* 0x0024004219007388 */ /* 0x000fe80000000800 */
[----:B------:R3:W-:Y:S04]  /*dfc0*/  STS [R13+0x4000], R68 ;  /* 0x004000440d007388 */ /* 0x0007e80000000800 */
[----:B------:R-:W-:Y:S04]  /*dfd0*/  STS [R13+0x4400], R70 ;  /* 0x004400460d007388 */ /* 0x000fe80000000800 */
[----:B------:R-:W-:Y:S04]  /*dfe0*/  STS [R11+0x4000], R72 ;  /* 0x004000480b007388 */ /* 0x000fe80000000800 */
[----:B------:R4:W-:Y:S01]  /*dff0*/  STS [R11+0x4400], R74 ;  /* 0x0044004a0b007388 */ /* 0x0009e20000000800 */
[----:B-1----:R-:W-:-:S03]  /*e000*/  @P1 MOV R62, c[0x0][0x210] ;  /* 0x00008400003e1a02 */ /* 0x002fc60000000f00 */
[----:B------:R1:W-:Y:S01]  /*e010*/  STS [R15+0x4000], R76 ;  /* 0x0040004c0f007388 */ /* 0x0003e20000000800 */
[----:B--2---:R-:W-:Y:S02]  /*e020*/  @!P3 IMAD R64, R2, c[0x0][0x214], RZ ;  /* 0x000085000240ba24 */ /* 0x004fe400078e02ff */
[----:B------:R-:W-:Y:S01]  /*e030*/  @P1 IMAD R62, R62, c[0x0][0x214], RZ ;  /* 0x000085003e3e1a24 */ /* 0x000fe200078e02ff */
[----:B------:R1:W-:Y:S01]  /*e040*/  STS [R15+0x4400], R78 ;  /* 0x0044004e0f007388 */ /* 0x0003e20000000800 */
[----:B------:R-:W-:Y:S02]  /*e050*/  @!P1 SEL R62, R8, c[0x0][0x234], !P2 ;  /* 0x00008d00083e9a07 */ /* 0x000fe40005000000 */
[----:B------:R-:W-:Y:S01]  /*e060*/  @!P3 SEL R64, R64, R217, !P0 ;  /* 0x000000d94040b207 */ /* 0x000fe20004000000 */
[----:B------:R1:W-:Y:S01]  /*e070*/  STS [R17+0x4000], R80 ;  /* 0x0040005011007388 */ /* 0x0003e20000000800 */
[----:B---3--:R-:W-:Y:S01]  /*e080*/  CS2R R68, SRZ ;  /* 0x0000000000447805 */ /* 0x008fe2000001ff00 */
[----:B------:R-:W-:Y:S01]  /*e090*/  @!P1 IMAD R63, R62, c[0x0][0x1c0], RZ ;  /* 0x000070003e3f9a24 */ /* 0x000fe200078e02ff */
[----:B------:R-:W-:Y:S01]  /*e0a0*/  @!P3 SHF.R.S32.HI R69, RZ, 0x1f, R64 ;  /* 0x0000001fff45b819 */ /* 0x000fe20000011440 */
[----:B------:R1:W-:Y:S01]  /*e0b0*/  STS [R17+0x4400], R82 ;  /* 0x0044005211007388 */ /* 0x0003e20000000800 */
[----:B------:R-:W-:Y:S01]  /*e0c0*/  @!P3 MOV R68, R64 ;  /* 0x000000400044b202 */ /* 0x000fe20000000f00 */
[----:B------:R-:W-:-:S02]  /*e0d0*/  IMAD R63, R2, R63, RZ ;  /* 0x0000003f023f7224 */ /* 0x000fc400078e02ff */
[----:B------:R1:W-:Y:S01]  /*e0e0*/  STS [R19+0x4000], R84 ;  /* 0x0040005413007388 */ /* 0x0003e20000000800 */
[----:B------:R-:W-:Y:S02]  /*e0f0*/  @P5 FMUL.FTZ R64, R7, 0.69314718246459960938 ;  /* 0x3f31721807405820 */ /* 0x000fe40000410000 */
[----:B------:R-:W-:Y:S01]  /*e100*/  SEL R63, R63, RZ, P3 ;  /* 0x000000ff3f3f7207 */ /* 0x000fe20001800000 */
[----:B------:R1:W-:Y:S01]  /*e110*/  STS [R19+0x4400], R86 ;  /* 0x0044005613007388 */ /* 0x0003e20000000800 */
[----:B----4-:R-:W-:-:S03]  /*e120*/  @P4 FMUL.FTZ R7, R6, 0.69314718246459960938 ;  /* 0x3f31721806074820 */ /* 0x010fc60000410000 */
[----:B------:R1:W-:Y:S01]  /*e130*/  STS [R23+0x4000], R88 ;  /* 0x0040005817007388 */ /* 0x0003e20000000800 */
[----:B-----5:R-:W-:Y:S01]  /*e140*/  IMAD R63, R61, R62, R63 ;  /* 0x0000003e3d3f7224 */ /* 0x020fe200078e023f */
[----:B------:R-:W-:Y:S01]  /*e150*/  MOV R62, 0x7f800000 ;  /* 0x7f800000003e7802 */ /* 0x000fe20000000f00 */
[----:B------:R-:W-:Y:S01]  /*e160*/  @P4 FFMA.FTZ R62, R132, c[0x0][0x238], R7 ;  /* 0x00008e00843e4a23 */ /* 0x000fe20000010007 */
[----:B------:R1:W-:Y:S04]  /*e170*/  STS [R23+0x4400], R90 ;  /* 0x0044005a17007388 */ /* 0x0003e80000000800 */
[----:B------:R1:W-:Y:S04]  /*e180*/  STS [R21+0x4000], R92 ;  /* 0x0040005c15007388 */ /* 0x0003e80000000800 */
[----:B------:R1:W-:Y:S04]  /*e190*/  STS [R21+0x4400], R94 ;  /* 0x0044005e15007388 */ /* 0x0003e80000000800 */
[----:B------:R1:W-:Y:S04]  /*e1a0*/  STS [R25+0x4000], R96 ;  /* 0x0040006019007388 */ /* 0x0003e80000000800 */
[----:B------:R1:W-:Y:S04]  /*e1b0*/  STS [R25+0x4400], R12 ;  /* 0x0044000c19007388 */ /* 0x0003e80000000800 */
[----:B------:R-:W2:Y:S04]  /*e1c0*/  S2R R0, SR_TID.X ;  /* 0x0000000000007919 */ /* 0x000ea80000002100 */
[----:B------:R-:W-:Y:S06]  /*e1d0*/  BAR.SYNC.DEFER_BLOCKING 0x0 ;  /* 0x0000000000007b1d */ /* 0x000fec0000010000 */
[----:B------:R-:W3:Y:S01]  /*e1e0*/  S2R R60, SR_CTAID.X ;  /* 0x00000000003c7919 */ /* 0x000ee20000002500 */
[----:B--2---:R-:W-:-:S03]  /*e1f0*/  SHF.R.S32.HI R11, RZ, 0x1f, R0 ;  /* 0x0000001fff0b7819 */ /* 0x004fc60000011400 */
[----:B------:R1:W2:Y:S01]  /*e200*/  LDS.128 R52, [R220] ;  /* 0x00000000dc347984 */ /* 0x0002a20000000c00 */
[----:B------:R-:W-:-:S03]  /*e210*/  LEA.HI R8, R11, R0, RZ, 0x5 ;  /* 0x000000000b087211 */ /* 0x000fc600078f28ff */
[----:B------:R1:W4:Y:S01]  /*e220*/  LDS.128 R48, [R220+0x800] ;  /* 0x00080000dc307984 */ /* 0x0003220000000c00 */
[----:B------:R-:W-:Y:S02]  /*e230*/  LOP3.LUT R67, R8, 0xffffffe0, RZ, 0xc0, !PT ;  /* 0xffffffe008437812 */ /* 0x000fe400078ec0ff */
[----:B------:R-:W-:Y:S01]  /*e240*/  SHF.R.S32.HI R8, RZ, 0x1f, R3 ;  /* 0x0000001fff087819 */ /* 0x000fe20000011403 */
[----:B------:R1:W1:Y:S01]  /*e250*/  LDS.128 R44, [R220+0x1000] ;  /* 0x00100000dc2c7984 */ /* 0x0002620000000c00 */
[----:B------:R-:W-:Y:S02]  /*e260*/  IADD3 R2, -R67, R0, RZ ;  /* 0x0000000043027210 */ /* 0x000fe40007ffe1ff */
[----:B------:R-:W-:Y:S01]  /*e270*/  LEA.HI R8, R8, R3, RZ, 0x2 ;  /* 0x0000000308087211 */ /* 0x000fe200078f10ff */
[----:B------:R1:W1:Y:S01]  /*e280*/  LDS.128 R40, [R220+0x1800] ;  /* 0x00180000dc287984 */ /* 0x0002620000000c00 */
[----:B------:R-:W-:Y:S02]  /*e290*/  SHF.R.S32.HI R67, RZ, 0x1f, R2 ;  /* 0x0000001fff437819 */ /* 0x000fe40000011402 */
[----:B------:R-:W-:Y:S01]  /*e2a0*/  LOP3.LUT R8, R8, 0xffffffc, RZ, 0xc0, !PT ;  /* 0x0ffffffc08087812 */ /* 0x000fe200078ec0ff */
[----:B------:R1:W1:Y:S01]  /*e2b0*/  LDS.128 R36, [R220+0x2000] ;  /* 0x00200000dc247984 */ /* 0x0002620000000c00 */
[----:B------:R-:W-:Y:S01]  /*e2c0*/  LEA.HI R67, R67, R2, RZ, 0x2 ;  /* 0x0000000243437211 */ /* 0x000fe200078f10ff */
[----:B---3--:R-:W-:Y:S01]  /*e2d0*/  IMAD R2, R60, R65, RZ ;  /* 0x000000413c027224 */ /* 0x008fe200078e02ff */
[----:B------:R-:W-:Y:S01]  /*e2e0*/  IADD3 R8, R3, -R8, RZ ;  /* 0x8000000803087210 */ /* 0x000fe20007ffe0ff */
[----:B------:R3:W1:Y:S01]  /*e2f0*/  LDS.128 R32, [R220+0x2800] ;  /* 0x00280000dc207984 */ /* 0x0006620000000c00 */
[----:B------:R-:W-:-:S02]  /*e300*/  SHF.R.S32.HI R67, RZ, 0x2, R67 ;  /* 0x00000002ff437819 */ /* 0x000fc40000011443 */
[----:B------:R-:W-:Y:S01]  /*e310*/  SHF.L.U32 R2, R2, 0x6, RZ ;  /* 0x0000000602027819 */ /* 0x000fe200000006ff */
[----:B------:R3:W1:Y:S01]  /*e320*/  LDS.128 R28, [R220+0x3000] ;  /* 0x00300000dc1c7984 */ /* 0x0006620000000c00 */
[----:B------:R-:W-:Y:S01]  /*e330*/  MOV R3, 0x7f800000 ;  /* 0x7f80000000037802 */ /* 0x000fe20000000f00 */
[----:B------:R-:W-:Y:S01]  /*e340*/  @P5 FFMA.FTZ R3, R133, c[0x0][0x238], R64 ;  /* 0x00008e0085035a23 */ /* 0x000fe20000010040 */
[----:B------:R-:W-:Y:S01]  /*e350*/  SHF.R.S32.HI R6, RZ, 0x1f, R2 ;  /* 0x0000001fff067819 */ /* 0x000fe20000011402 */
[----:B------:R3:W1:Y:S01]  /*e360*/  LDS.128 R24, [R220+0x3800] ;  /* 0x00380000dc187984 */ /* 0x0006620000000c00 */
[--C-:B------:R-:W-:Y:S02]  /*e370*/  IADD3 R2, P1, P0, R2, R68, R63.reuse ;  /* 0x0000004402027210 */ /* 0x100fe4000783e03f */
[----:B------:R-:W-:Y:S01]  /*e380*/  SHF.R.S32.HI R63, RZ, 0x1f, R63 ;  /* 0x0000001fff3f7819 */ /* 0x000fe2000001143f */
[----:B------:R3:W1:Y:S01]  /*e390*/  LDS.128 R20, [R220+0x4000] ;  /* 0x00400000dc147984 */ /* 0x0006620000000c00 */
[----:B------:R-:W-:-:S02]  /*e3a0*/  LEA R8, R8, R67, 0x4 ;  /* 0x0000004308087211 */ /* 0x000fc400078e20ff */
[----:B------:R-:W-:Y:S01]  /*e3b0*/  IADD3.X R6, R6, R69, R63, P1, P0 ;  /* 0x0000004506067210 */ /* 0x000fe20000fe043f */
        /* <DEDUP_REMOVED lines=20> */
.L_x_666:
[----:B--2-4-:R-:W-:Y:S05]  /*e500*/  BSYNC B0 ;  /* 0x0000000000007941 */ /* 0x014fea0003800000 */
.L_x_665:
        /* <DEDUP_REMOVED lines=31> */
.L_x_668:
[----:B------:R-:W-:Y:S05]  /*e700*/  BSYNC B0 ;  /* 0x0000000000007941 */ /* 0x000fea0003800000 */
.L_x_667:
[----:B------:R-:W-:Y:S01]  /*e710*/  LEA.HI.SX32 R3, R4, 0x10, 0x1d ;  /* 0x0000001004037811 */ /* 0x000fe200078feaff */
        /* <DEDUP_REMOVED lines=19> */
.L_x_670:
[----:B------:R-:W-:Y:S05]  /*e850*/  BSYNC B0 ;  /* 0x0000000000007941 */ /* 0x000fea0003800000 */
.L_x_669:
[----:B--2---:R-:W-:Y:S01]  /*e860*/  LEA.HI.SX32 R3, R4, 0x20, 0x1d ;  /* 0x0000002004037811 */ /* 0x004fe200078feaff */
[----:B------:R-:W-:Y:S03]  /*e870*/  BSSY B0, `(.L_x_671) ;  /* 0x0000013000007945 */ /* 0x000fe60003800000 */
[----:B------:R-:W-:-:S13]  /*e880*/  ISETP.GE.AND P0, PT, R3, R60, PT ;  /* 0x0000003c0300720c */ /* 0x000fda0003f06270 */
[----:B------:R-:W-:Y:S05]  /*e890*/  @P0 BRA `(.L_x_672) ;  /* 0x0000010000000947 */ /* 0x000fea0003800000 */
[----:B------:R-:W-:Y:S01]  /*e8a0*/  IADD3 R2, P0, R218, 0x20, RZ ;  /* 0x00000020da027810 */ /* 0x000fe20007f1e0ff */
        /* <DEDUP_REMOVED lines=12> */
[----:B-1----:R1:W-:Y:S04]  /*e970*/  @!P2 STG.E.128 [R2.64], R44 ;  /* 0x0000002c0200a986 */ /* 0x0023e8000c101d06 */
[----:B------:R1:W-:Y:S04]  /*e980*/  @!P1 STG.E.128 [R2.64+0x80], R28 ;  /* 0x0000801c02009986 */ /* 0x0003e8000c101d06 */
[----:B------:R1:W-:Y:S02]  /*e990*/  @!P0 STG.E.128 [R2.64+0x100], R12 ;  /* 0x0001000c02008986 */ /* 0x0003e4000c101d06 */
.L_x_672:
[----:B------:R-:W-:Y:S05]  /*e9a0*/  BSYNC B0 ;  /* 0x0000000000007941 */ /* 0x000fea0003800000 */
.L_x_671:
[----:B-1----:R-:W-:-:S04]  /*e9b0*/  LEA.HI.SX32 R3, R4, 0x30, 0x1d ;  /* 0x0000003004037811 */ /* 0x002fc800078feaff */
        /* <DEDUP_REMOVED lines=20> */
.L_x_626:
[----:B-1----:R-:W1:Y:S01]  /*eb00*/  LDC.U8 R3, c[0x0][0x329] ;  /* 0x0000ca40ff037b82 */ /* 0x002e620000000000 */
[----:B------:R-:W-:Y:S01]  /*eb10*/  ISETP.NE.AND P3, PT, R217, -0x1, PT ;  /* 0xffffffffd900780c */ /* 0x000fe20003f65270 */
[----:B------:R-:W-:Y:S01]  /*eb20*/  BSSY B0, `(.L_x_673) ;  /* 0x0000043000007945 */ /* 0x000fe20003800000 */
[----:B------:R-:W-:-:S02]  /*eb30*/  SHF.R.S32.HI R4, RZ, 0x1f, R219 ;  /* 0x0000001fff047819 */ /* 0x000fc400000114db */
[----:B------:R-:W-:Y:S02]  /*eb40*/  IADD3 R223, -R90, R223, RZ ;  /* 0x000000df5adf7210 */ /* 0x000fe40007ffe1ff */
[----:B------:R-:W-:Y:S01]  /*eb50*/  LEA.HI R4, R4, R219, RZ, 0x3 ;  /* 0x000000db04047211 */ /* 0x000fe200078f18ff */
[----:B------:R-:W2:Y:S01]  /*eb60*/  LDC.U8 R0, c[0x0][0x328] ;  /* 0x0000ca00ff007b82 */ /* 0x000ea20000000000 */
[----:B------:R-:W-:-:S05]  /*eb70*/  SHF.R.S32.HI R11, RZ, 0x1f, R22 ;  /* 0x0000001fff0b7819 */ /* 0x000fca0000011416 */
[----:B------:R-:W-:-:S04]  /*eb80*/  @P3 IMAD.WIDE.U32 R12, R217, c[0x0][0x1e8], RZ ;  /* 0x00007a00d90c3a25 */ /* 0x000fc800078e00ff */
[----:B------:R-:W-:-:S04]  /*eb90*/  @!P3 IMAD.WIDE.U32 R8, R19, c[0x0][0x1e0], RZ ;  /* 0x000078001308ba25 */ /* 0x000fc800078e00ff */
[----:B------:R-:W-:Y:S01]  /*eba0*/  @P3 IMAD R5, R217, c[0x0][0x1ec], R13 ;  /* 0x00007b00d9053a24 */ /* 0x000fe200078e020d */
[----:B------:R-:W-:Y:S01]  /*ebb0*/  @!P3 MOV R12, R8 ;  /* 0x00000008000cb202 */ /* 0x000fe20000000f00 */
[----:B------:R-:W-:Y:S01]  /*ebc0*/  IMAD R11, R11, c[0x0][0x1f0], RZ ;  /* 0x00007c000b0b7a24 */ /* 0x000fe200078e02ff */
[----:B-1----:R-:W-:Y:S02]  /*ebd0*/  ISETP.NE.AND P1, PT, R3, RZ, PT ;  /* 0x000000ff0300720c */ /* 0x002fe40003f25270 */
[----:B--2---:R-:W-:-:S04]  /*ebe0*/  ISETP.NE.AND P0, PT, R0, RZ, PT ;  /* 0x000000ff0000720c */ /* 0x004fc80003f05270 */
[----:B------:R-:W-:-:S07]  /*ebf0*/  ISETP.NE.OR P2, PT, R3, RZ, !P0 ;  /* 0x000000ff0300720c */ /* 0x000fce0004745670 */
[----:B------:R-:W-:Y:S02]  /*ec00*/  @P1 IMAD.MOV.U32 R2, RZ, RZ, c[0x0][0x210] ;  /* 0x00008400ff021624 */ /* 0x000fe400078e00ff */
[----:B------:R-:W-:Y:S02]  /*ec10*/  @!P1 IMAD.MOV.U32 R0, RZ, RZ, c[0x0][0x214] ;  /* 0x00008500ff009624 */ /* 0x000fe400078e00ff */
[----:B------:R-:W-:Y:S02]  /*ec20*/  @P1 IMAD R2, R2, c[0x0][0x214], RZ ;  /* 0x0000850002021a24 */ /* 0x000fe400078e02ff */
[----:B------:R-:W-:Y:S01]  /*ec30*/  @P1 IMAD.MOV.U32 R6, RZ, RZ, 0x1 ;  /* 0x00000001ff061424 */ /* 0x000fe200078e00ff */
[----:B------:R-:W-:Y:S01]  /*ec40*/  @!P1 SEL R2, R0, c[0x0][0x234], !P0 ;  /* 0x00008d0000029a07 */ /* 0x000fe20004000000 */
[----:B------:R-:W-:Y:S01]  /*ec50*/  @P1 IMAD.MOV.U32 R3, RZ, RZ, c[0x0][0x210] ;  /* 0x00008400ff031624 */ /* 0x000fe200078e00ff */
[----:B------:R-:W-:Y:S01]  /*ec60*/  ISETP.NE.OR P0, PT, R217, -0x1, P2 ;  /* 0xffffffffd900780c */ /* 0x000fe20001705670 */
[----:B------:R-:W-:Y:S01]  /*ec70*/  @!P1 IMAD.MOV.U32 R3, RZ, RZ, 0x1 ;  /* 0x00000001ff039424 */ /* 0x000fe200078e00ff */
[----:B------:R-:W-:Y:S01]  /*ec80*/  @!P3 SHF.R.S32.HI R0, RZ, 0x1f, R19 ;  /* 0x0000001fff00b819 */ /* 0x000fe20000011413 */
[----:B------:R-:W-:-:S04]  /*ec90*/  @!P1 IMAD R6, R2, c[0x0][0x1c0], RZ ;  /* 0x0000700002069a24 */ /* 0x000fc800078e02ff */
[----:B------:R-:W-:Y:S01]  /*eca0*/  IMAD R7, R19, R6, RZ ;  /* 0x0000000613077224 */ /* 0x000fe200078e02ff */
[----:B------:R-:W-:Y:S01]  /*ecb0*/  LOP3.LUT R6, R4, 0xfffffff8, RZ, 0xc0, !PT ;  /* 0xfffffff804067812 */ /* 0x000fe200078ec0ff */
[----:B------:R-:W-:Y:S01]  /*ecc0*/  @!P3 IMAD R0, R0, c[0x0][0x1e0], RZ ;  /* 0x000078000000ba24 */ /* 0x000fe200078e02ff */
[----:B------:R-:W-:Y:S02]  /*ecd0*/  SHF.R.S32.HI R4, RZ, 0x3, R4 ;  /* 0x00000003ff047819 */ /* 0x000fe40000011404 */
[----:B------:R-:W-:Y:S01]  /*ece0*/  SEL R7, R7, RZ, P2 ;  /* 0x000000ff07077207 */ /* 0x000fe20001000000 */
[----:B------:R-:W-:Y:S02]  /*ecf0*/  @!P3 IMAD R0, R19, c[0x0][0x1e4], R0 ;  /* 0x000079001300ba24 */ /* 0x000fe400078e0200 */
[----:B------:R-:W-:Y:S02]  /*ed00*/  IMAD.IADD R219, R219, 0x1, -R6 ;  /* 0x00000001dbdb7824 */ /* 0x000fe400078e0a06 */
[----:B------:R-:W-:-:S02]  /*ed10*/  @!P0 IMAD R217, R19, c[0x0][0x214], RZ ;  /* 0x0000850013d98a24 */ /* 0x000fc400078e02ff */
[----:B------:R-:W-:Y:S02]  /*ed20*/  @!P3 IMAD.IADD R5, R9, 0x1, R0 ;  /* 0x000000010905b824 */ /* 0x000fe400078e0200 */
[----:B------:R-:W-:Y:S01]  /*ed30*/  IMAD.SHL.U32 R0, R219, 0x8, RZ ;  /* 0x00000008db007824 */ /* 0x000fe200078e00ff */
[----:B------:R-:W-:Y:S01]  /*ed40*/  CS2R R8, SRZ ;  /* 0x0000000000087805 */ /* 0x000fe2000001ff00 */
[----:B------:R-:W-:Y:S01]  /*ed50*/  IMAD R6, R90, R3, RZ ;  /* 0x000000035a067224 */ /* 0x000fe200078e02ff */
[----:B------:R-:W-:Y:S01]  /*ed60*/  @!P2 SHF.R.S32.HI R9, RZ, 0x1f, R217 ;  /* 0x0000001fff09a819 */ /* 0x000fe200000114d9 */
[C---:B------:R-:W-:Y:S01]  /*ed70*/  IMAD R7, R22.reuse, R2, R7 ;  /* 0x0000000216077224 */ /* 0x040fe200078e0207 */
[----:B------:R-:W-:Y:S01]  /*ed80*/  @!P2 MOV R8, R217 ;  /* 0x000000d90008a202 */ /* 0x000fe20000000f00 */
[----:B------:R-:W-:Y:S01]  /*ed90*/  IMAD R2, R22, c[0x0][0x1f4], R11 ;  /* 0x00007d0016027a24 */ /* 0x000fe200078e020b */
[----:B------:R-:W-:Y:S02]  /*eda0*/  ISETP.GE.AND P2, PT, R4, R223, PT ;  /* 0x000000df0400720c */ /* 0x000fe40003f46270 */
[----:B------:R-:W-:-:S02]  /*edb0*/  IADD3 R12, P0, R0, R12, RZ ;  /* 0x0000000c000c7210 */ /* 0x000fc40007f1e0ff */
[----:B------:R-:W-:Y:S02]  /*edc0*/  SHF.R.S32.HI R11, RZ, 0x1f, R6 ;  /* 0x0000001fff0b7819 */ /* 0x000fe40000011406 */
[----:B------:R-:W-:Y:S02]  /*edd0*/  LEA.HI.X.SX32 R13, R0, R5, 0x1, P0 ;  /* 0x00000005000d7211 */ /* 0x000fe400000f0eff */
[----:B------:R-:W-:Y:S02]  /*ede0*/  IADD3 R6, P1, P0, R6, R8, R7 ;  /* 0x0000000806067210 */ /* 0x000fe4000783e007 */
[----:B------:R-:W-:Y:S01]  /*edf0*/  SHF.R.S32.HI R5, RZ, 0x1f, R4 ;  /* 0x0000001fff057819 */ /* 0x000fe20000011404 */
[----:B------:R-:W-:Y:S01]  /*ee00*/  IMAD.WIDE.U32 R22, R22, c[0x0][0x1f0], R12 ;  /* 0x00007c0016167a25 */ /* 0x000fe200078e000c */
[----:B------:R-:W-:Y:S02]  /*ee10*/  SHF.R.S32.HI R8, RZ, 0x1f, R7 ;  /* 0x0000001fff087819 */ /* 0x000fe40000011407 */
[----:B------:R-:W-:Y:S01]  /*ee20*/  IADD3 R7, R0, 0x80, RZ ;  /* 0x0000008000077810 */ /* 0x000fe20007ffe0ff */
[----:B------:R-:W-:Y:S01]  /*ee30*/  IMAD.WIDE R14, R218, 0x40, R4 ;  /* 0x00000040da0e7825 */ /* 0x000fe200078e0204 */
[----:B------:R-:W-:-:S02]  /*ee40*/  IADD3.X R9, R11, R9, R8, P1, P0 ;  /* 0x000000090b097210 */ /* 0x000fc40000fe0408 */
[----:B------:R-:W-:Y:S01]  /*ee50*/  IADD3 R8, R0, 0x40, RZ ;  /* 0x0000004000087810 */ /* 0x000fe20007ffe0ff */
        /* <DEDUP_REMOVED lines=15> */
.L_x_674:
[----:B------:R-:W-:Y:S05]  /*ef50*/  BSYNC B0 ;  /* 0x0000000000007941 */ /* 0x000fea0003800000 */
.L_x_673:
[----:B-1----:R-:W-:Y:S01]  /*ef60*/  IADD3 R10, R4, 0x10, RZ ;  /* 0x00000010040a7810 */ /* 0x002fe20007ffe0ff */
        /* <DEDUP_REMOVED lines=19> */
.L_x_676:
[----:B------:R-:W-:Y:S05]  /*f0a0*/  BSYNC B0 ;  /* 0x0000000000007941 */ /* 0x000fea0003800000 */
.L_x_675:
        /* <DEDUP_REMOVED lines=20> */
.L_x_678:
[----:B------:R-:W-:Y:S05]  /*f1f0*/  BSYNC B0 ;  /* 0x0000000000007941 */ /* 0x000fea0003800000 */
.L_x_677:
        /* <DEDUP_REMOVED lines=19> */
.L_x_680:
[----:B------:R-:W-:Y:S05]  /*f330*/  BSYNC B0 ;  /* 0x0000000000007941 */ /* 0x000fea0003800000 */
.L_x_679:
        /* <DEDUP_REMOVED lines=35> */
.L_x_681:
        /* <DEDUP_REMOVED lines=9> */
.L_x_695:


//--------------------- .nv.shared._ZN5flash16flash_fwd_kernelI23Flash_fwd_kernel_traitsILi192ELi128ELi64ELi8ELb0ELb0EN7cutlass6half_tE19Flash_kernel_traitsILi192ELi128ELi64ELi8ES3_EELb0ELb1ELb0ELb0ELb0ELb1ELb0ELb0EEEvNS_16Flash_fwd_paramsE --------------------------
	.section	.nv.shared._ZN5flash16flash_fwd_kernelI23Flash_fwd_kernel_traitsILi192ELi128ELi64ELi8ELb0ELb0EN7cutlass6half_tE19Flash_kernel_traitsILi192ELi128ELi64ELi8ES3_EELb0ELb1ELb0ELb0ELb0ELb1ELb0ELb0EEEvNS_16Flash_fwd_paramsE,"aw",@nobits
	.sectionflags	@""
	.align	16


//--------------------- .nv.global                --------------------------
	.section	.nv.global,"aw",@nobits
.nv.global:
	.type		_ZN73_INTERNAL_0a557355_37_flash_fwd_hdim192_fp16_causal_sm80_cu_e763cb1e_26624cute1_E,@object
	.size		_ZN73_INTERNAL_0a557355_37_flash_fwd_hdim192_fp16_causal_sm80_cu_e763cb1e_26624cute1_E,(_ZN73_INTERNAL_0a557355_37_flash_fwd_hdim192_fp16_causal_sm80_cu_e763cb1e_26624cuda3std3__45__cpo6cbeginE - _ZN73_INTERNAL_0a557355_37_flash_fwd_hdim192_fp16_causal_sm80_cu_e763cb1e_26624cute1_E)
_ZN73_INTERNAL_0a557355_37_flash_fwd_hdim192_fp16_causal_sm80_cu_e763cb1e_26624cute1_E:
	.zero		1
	.type		_ZN73_INTERNAL_0a557355_37_flash_fwd_hdim192_fp16_causal_sm80_cu_e763cb1e_26624cuda3std3__45__cpo6cbeginE,@object
	.size		_ZN73_INTERNAL_0a557355_37_flash_fwd_hdim192_fp16_causal_sm80_cu_e763cb1e_26624cuda3std3__45__cpo6cbeginE,(_ZN73_INTERNAL_0a557355_37_flash_fwd_hdim192_fp16_causal_sm80_cu_e763cb1e_26624cuda3std3__48in_placeE - _ZN73_INTERNAL_0a557355_37_flash_fwd_hdim192_fp16_causal_sm80_cu_e763cb1e_26624cuda3std3__45__cpo6cbeginE)
_ZN73_INTERNAL_0a557355_37_flash_fwd_hdim192_fp16_causal_sm80_cu_e763cb1e_26624cuda3std3__45__cpo6cbeginE:
	.zero		1
	.type		_ZN73_INTERNAL_0a557355_37_flash_fwd_hdim192_fp16_causal_sm80_cu_e763cb1e_26624cuda3std3__48in_placeE,@object
	.size		_ZN73_INTERNAL_0a557355_37_flash_fwd_hdim192_fp16_causal_sm80_cu_e763cb1e_26624cuda3std3__48in_placeE,(_ZN73_INTERNAL_0a557355_37_flash_fwd_hdim192_fp16_causal_sm80_cu_e763cb1e_26624cuda3std6ranges3__45__cpo9iter_moveE - _ZN73_INTERNAL_0a557355_37_flash_fwd_hdim192_fp16_causal_sm80_cu_e763cb1e_26624cuda3std3__48in_placeE)
_ZN73_INTERNAL_0a557355_37_flash_fwd_hdim192_fp16_causal_sm80_cu_e763cb1e_26624cuda3std3__48in_placeE:
	.zero		1
	.type		_ZN73_INTERNAL_0a557355_37_flash_fwd_hdim192_fp16_causal_sm80_cu_e763cb1e_26624cuda3std6ranges3__45__cpo9iter_moveE,@object
	.size		_ZN73_INTERNAL_0a557355_37_flash_fwd_hdim192_fp16_causal_sm80_cu_e763cb1e_26624cuda3std6ranges3__45__cpo9iter_moveE,(_ZN73_INTERNAL_0a557355_37_flash_fwd_hdim192_fp16_causal_sm80_cu_e763cb1e_26624cuda3std3__45__cpo5beginE - _ZN73_INTERNAL_0a557355_37_flash_fwd_hdim192_fp16_causal_sm80_cu_e763cb1e_26624cuda3std6ranges3__45__cpo9iter_moveE)
_ZN73_INTERNAL_0a557355_37_flash_fwd_hdim192_fp16_causal_sm80_cu_e763cb1e_26624cuda3std6ranges3__45__cpo9iter_moveE:
	.zero		1
	.type		_ZN73_INTERNAL_0a557355_37_flash_fwd_hdim192_fp16_causal_sm80_cu_e763cb1e_26624cuda3std3__45__cpo5beginE,@object
	.size		_ZN73_INTERNAL_0a557355_37_flash_fwd_hdim192_fp16_causal_sm80_cu_e763cb1e_26624cuda3std3__45__cpo5beginE,(_ZN73_INTERNAL_0a557355_37_flash_fwd_hdim192_fp16_causal_sm80_cu_e763cb1e_26624cuda3std3__475_GLOBAL__N__0a557355_37_flash_fwd_hdim192_fp16_causal_sm80_cu_e763cb1e_26626ignoreE - _ZN73_INTERNAL_0a557355_37_flash_fwd_hdim192_fp16_causal_sm80_cu_e763cb1e_26624cuda3std3__45__cpo5beginE)
_ZN73_INTERNAL_0a557355_37_flash_fwd_hdim192_fp16_causal_sm80_cu_e763cb1e_26624cuda3std3__45__cpo5beginE:
	.zero		1
	.type		_ZN73_INTERNAL_0a557355_37_flash_fwd_hdim192_fp16_causal_sm80_cu_e763cb1e_26624cuda3std3__475_GLOBAL__N__0a557355_37_flash_fwd_hdim192_fp16_causal_sm80_cu_e763cb1e_26626ignoreE,@object
	.size		_ZN73_INTERNAL_0a557355_37_flash_fwd_hdim192_fp16_causal_sm80_cu_e763cb1e_26624cuda3std3__475_GLOBAL__N__0a557355_37_flash_fwd_hdim192_fp16_causal_sm80_cu_e763cb1e_26626ignoreE,(_ZN73_INTERNAL_0a557355_37_flash_fwd_hdim192_fp16_causal_sm80_cu_e763cb1e_26624cute7productE - _ZN73_INTERNAL_0a557355_37_flash_fwd_hdim192_fp16_causal_sm80_cu_e763cb1e_26624cuda3std3__475_GLOBAL__N__0a557355_37_flash_fwd_hdim192_fp16_causal_sm80_cu_e763cb1e_26626ignoreE)
_ZN73_INTERNAL_0a557355_37_flash_fwd_hdim192_fp16_causal_sm80_cu_e763cb1e_26624cuda3std3__475_GLOBAL__N__0a557355_37_flash_fwd_hdim192_fp16_causal_sm80_cu_e763cb1e_26626ignoreE:
	.zero		1
	.type		_ZN73_INTERNAL_0a557355_37_flash_fwd_hdim192_fp16_causal_sm80_cu_e763cb1e_26624cute7productE,@object
	.size		_ZN73_INTERNAL_0a557355_37_flash_fwd_hdim192_fp16_causal_sm80_cu_e763cb1e_26624cute7productE,(_ZN73_INTERNAL_0a557355_37_flash_fwd_hdim192_fp16_causal_sm80_cu_e763cb1e_26624cuda3std3__45__cpo3endE - _ZN73_INTERNAL_0a557355_37_flash_fwd_hdim192_fp16_causal_sm80_cu_e763cb1e_26624cute7productE)
_ZN73_INTERNAL_0a557355_37_flash_fwd_hdim192_fp16_causal_sm80_cu_e763cb1e_26624cute7productE:
	.zero		1
	.type		_ZN73_INTERNAL_0a557355_37_flash_fwd_hdim192_fp16_causal_sm80_cu_e763cb1e_26624cuda3std3__45__cpo3endE,@object
	.size		_ZN73_INTERNAL_0a557355_37_flash_fwd_hdim192_fp16_causal_sm80_cu_e763cb1e_26624cuda3std3__45__cpo3endE,(_ZN73_INTERNAL_0a557355_37_flash_fwd_hdim192_fp16_causal_sm80_cu_e763cb1e_26624cuda3std3__419piecewise_constructE - _ZN73_INTERNAL_0a557355_37_flash_fwd_hdim192_fp16_causal_sm80_cu_e763cb1e_26624cuda3std3__45__cpo3endE)
_ZN73_INTERNAL_0a557355_37_flash_fwd_hdim192_fp16_causal_sm80_cu_e763cb1e_26624cuda3std3__45__cpo3endE:
	.zero		1
	.type		_ZN73_INTERNAL_0a557355_37_flash_fwd_hdim192_fp16_causal_sm80_cu_e763cb1e_26624cuda3std3__419piecewise_constructE,@object
	.size		_ZN73_INTERNAL_0a557355_37_flash_fwd_hdim192_fp16_causal_sm80_cu_e763cb1e_26624cuda3std3__419piecewise_constructE,(_ZN73_INTERNAL_0a557355_37_flash_fwd_hdim192_fp16_causal_sm80_cu_e763cb1e_26624cuda3std3__45__cpo4cendE - _ZN73_INTERNAL_0a557355_37_flash_fwd_hdim192_fp16_causal_sm80_cu_e763cb1e_26624cuda3std3__419piecewise_constructE)
_ZN73_INTERNAL_0a557355_37_flash_fwd_hdim192_fp16_causal_sm80_cu_e763cb1e_26624cuda3std3__419piecewise_constructE:
	.zero		1
	.type		_ZN73_INTERNAL_0a557355_37_flash_fwd_hdim192_fp16_causal_sm80_cu_e763cb1e_26624cuda3std3__45__cpo4cendE,@object
	.size		_ZN73_INTERNAL_0a557355_37_flash_fwd_hdim192_fp16_causal_sm80_cu_e763cb1e_26624cuda3std3__45__cpo4cendE,(_ZN73_INTERNAL_0a557355_37_flash_fwd_hdim192_fp16_causal_sm80_cu_e763cb1e_26624cuda3std6ranges3__45__cpo4swapE - _ZN73_INTERNAL_0a557355_37_flash_fwd_hdim192_fp16_causal_sm80_cu_e763cb1e_26624cuda3std3__45__cpo4cendE)
_ZN73_INTERNAL_0a557355_37_flash_fwd_hdim192_fp16_causal_sm80_cu_e763cb1e_26624cuda3std3__45__cpo4cendE:
	.zero		1
	.type		_ZN73_INTERNAL_0a557355_37_flash_fwd_hdim192_fp16_causal_sm80_cu_e763cb1e_26624cuda3std6ranges3__45__cpo4swapE,@object
	.size		_ZN73_INTERNAL_0a557355_37_flash_fwd_hdim192_fp16_causal_sm80_cu_e763cb1e_26624cuda3std6ranges3__45__cpo4swapE,(.L_7 - _ZN73_INTERNAL_0a557355_37_flash_fwd_hdim192_fp16_causal_sm80_cu_e763cb1e_26624cuda3std6ranges3__45__cpo4swapE)
_ZN73_INTERNAL_0a557355_37_flash_fwd_hdim192_fp16_causal_sm80_cu_e763cb1e_26624cuda3std6ranges3__45__cpo4swapE:
	.zero		1
.L_7:


//--------------------- .nv.shared._ZN5flash16flash_fwd_kernelI23Flash_fwd_kernel_traitsILi192ELi128ELi64ELi8ELb0ELb0EN7cutlass6half_tE19Flash_kernel_traitsILi192ELi128ELi64ELi8ES3_EELb0ELb1ELb0ELb0ELb0ELb1ELb1ELb0EEEvNS_16Flash_fwd_paramsE --------------------------
	.section	.nv.shared._ZN5flash16flash_fwd_kernelI23Flash_fwd_kernel_traitsILi192ELi128ELi64ELi8ELb0ELb0EN7cutlass6half_tE19Flash_kernel_traitsILi192ELi128ELi64ELi8ES3_EELb0ELb1ELb0ELb0ELb0ELb1ELb1ELb0EEEvNS_16Flash_fwd_paramsE,"aw",@nobits
	.sectionflags	@""
	.align	16


//--------------------- .nv.shared._ZN5flash16flash_fwd_kernelI23Flash_fwd_kernel_traitsILi192ELi128ELi64ELi8ELb0ELb0EN7cutlass6half_tE19Flash_kernel_traitsILi192ELi128ELi64ELi8ES3_EELb0ELb1ELb0ELb0ELb0ELb0ELb0ELb0EEEvNS_16Flash_fwd_paramsE --------------------------
	.section	.nv.shared._ZN5flash16flash_fwd_kernelI23Flash_fwd_kernel_traitsILi192ELi128ELi64ELi8ELb0ELb0EN7cutlass6half_tE19Flash_kernel_traitsILi192ELi128ELi64ELi8ES3_EELb0ELb1ELb0ELb0ELb0ELb0ELb0ELb0EEEvNS_16Flash_fwd_paramsE,"aw",@nobits
	.sectionflags	@""
	.align	16


//--------------------- .nv.shared._ZN5flash16flash_fwd_kernelI23Flash_fwd_kernel_traitsILi192ELi128ELi64ELi8ELb0ELb0EN7cutlass6half_tE19Flash_kernel_traitsILi192ELi128ELi64ELi8ES3_EELb0ELb1ELb0ELb0ELb0ELb0ELb1ELb0EEEvNS_16Flash_fwd_paramsE --------------------------
	.section	.nv.shared._ZN5flash16flash_fwd_kernelI23Flash_fwd_kernel_traitsILi192ELi128ELi64ELi8ELb0ELb0EN7cutlass6half_tE19Flash_kernel_traitsILi192ELi128ELi64ELi8ES3_EELb0ELb1ELb0ELb0ELb0ELb0ELb1ELb0EEEvNS_16Flash_fwd_paramsE,"aw",@nobits
	.sectionflags	@""
	.align	16


//--------------------- .nv.shared._ZN5flash16flash_fwd_kernelI23Flash_fwd_kernel_traitsILi192ELi128ELi64ELi8ELb0ELb0EN7cutlass6half_tE19Flash_kernel_traitsILi192ELi128ELi64ELi8ES3_EELb0ELb1ELb0ELb1ELb0ELb0ELb0ELb0EEEvNS_16Flash_fwd_paramsE --------------------------
	.section	.nv.shared._ZN5flash16flash_fwd_kernelI23Flash_fwd_kernel_traitsILi192ELi128ELi64ELi8ELb0ELb0EN7cutlass6half_tE19Flash_kernel_traitsILi192ELi128ELi64ELi8ES3_EELb0ELb1ELb0ELb1ELb0ELb0ELb0ELb0EEEvNS_16Flash_fwd_paramsE,"aw",@nobits
	.sectionflags	@""
	.align	16


//--------------------- .nv.shared._ZN5flash16flash_fwd_kernelI23Flash_fwd_kernel_traitsILi192ELi128ELi64ELi8ELb0ELb0EN7cutlass6half_tE19Flash_kernel_traitsILi192ELi128ELi64ELi8ES3_EELb0ELb1ELb0ELb1ELb0ELb0ELb1ELb0EEEvNS_16Flash_fwd_paramsE --------------------------
	.section	.nv.shared._ZN5flash16flash_fwd_kernelI23Flash_fwd_kernel_traitsILi192ELi128ELi64ELi8ELb0ELb0EN7cutlass6half_tE19Flash_kernel_traitsILi192ELi128ELi64ELi8ES3_EELb0ELb1ELb0ELb1ELb0ELb0ELb1ELb0EEEvNS_16Flash_fwd_paramsE,"aw",@nobits
	.sectionflags	@""
	.align	16


//--------------------- .nv.shared._ZN5flash16flash_fwd_kernelI23Flash_fwd_kernel_traitsILi192ELi64ELi64ELi4ELb0ELb0EN7cutlass6half_tE19Flash_kernel_traitsILi192ELi64ELi64ELi4ES3_EELb1ELb1ELb0ELb0ELb0ELb0ELb0ELb0EEEvNS_16Flash_fwd_paramsE --------------------------
	.section	.nv.shared._ZN5flash16flash_fwd_kernelI23Flash_fwd_kernel_traitsILi192ELi64ELi64ELi4ELb0ELb0EN7cutlass6half_tE19Flash_kernel_traitsILi192ELi64ELi64ELi4ES3_EELb1ELb1ELb0ELb0ELb0ELb0ELb0ELb0EEEvNS_16Flash_fwd_paramsE,"aw",@nobits
	.sectionflags	@""
	.align	16


//--------------------- .nv.shared._ZN5flash16flash_fwd_kernelI23Flash_fwd_kernel_traitsILi192ELi64ELi64ELi4ELb0ELb0EN7cutlass6half_tE19Flash_kernel_traitsILi192ELi64ELi64ELi4ES3_EELb1ELb1ELb0ELb0ELb0ELb1ELb0ELb0EEEvNS_16Flash_fwd_paramsE --------------------------
	.section	.nv.shared._ZN5flash16flash_fwd_kernelI23Flash_fwd_kernel_traitsILi192ELi64ELi64ELi4ELb0ELb0EN7cutlass6half_tE19Flash_kernel_traitsILi192ELi64ELi64ELi4ES3_EELb1ELb1ELb0ELb0ELb0ELb1ELb0ELb0EEEvNS_16Flash_fwd_paramsE,"aw",@nobits
	.sectionflags	@""
	.align	16


//--------------------- .nv.shared._ZN5flash16flash_fwd_kernelI23Flash_fwd_kernel_traitsILi192ELi64ELi64ELi4ELb0ELb0EN7cutlass6half_tE19Flash_kernel_traitsILi192ELi64ELi64ELi4ES3_EELb0ELb1ELb0ELb0ELb0ELb1ELb1ELb0EEEvNS_16Flash_fwd_paramsE --------------------------
	.section	.nv.shared._ZN5flash16flash_fwd_kernelI23Flash_fwd_kernel_traitsILi192ELi64ELi64ELi4ELb0ELb0EN7cutlass6half_tE19Flash_kernel_traitsILi192ELi64ELi64ELi4ES3_EELb0ELb1ELb0ELb0ELb0ELb1ELb1ELb0EEEvNS_16Flash_fwd_paramsE,"aw",@nobits
	.sectionflags	@""
	.align	16


//--------------------- .nv.shared._ZN5flash16flash_fwd_kernelI23Flash_fwd_kernel_traitsILi192ELi64ELi64ELi4ELb0ELb0EN7cutlass6half_tE19Flash_kernel_traitsILi192ELi64ELi64ELi4ES3_EELb1ELb1ELb0ELb1ELb0ELb0ELb0ELb0EEEvNS_16Flash_fwd_paramsE --------------------------
	.section	.nv.shared._ZN5flash16flash_fwd_kernelI23Flash_fwd_kernel_traitsILi192ELi64ELi64ELi4ELb0ELb0EN7cutlass6half_tE19Flash_kernel_traitsILi192ELi64ELi64ELi4ES3_EELb1ELb1ELb0ELb1ELb0ELb0ELb0ELb0EEEvNS_16Flash_fwd_paramsE,"aw",@nobits
	.sectionflags	@""
	.align	16


//--------------------- .nv.shared._ZN5flash16flash_fwd_kernelI23Flash_fwd_kernel_traitsILi192ELi64ELi64ELi4ELb0ELb0EN7cutlass6half_tE19Flash_kernel_traitsILi192ELi64ELi64ELi4ES3_EELb1ELb1ELb0ELb0ELb0ELb0ELb0ELb1EEEvNS_16Flash_fwd_paramsE --------------------------
	.section	.nv.shared._ZN5flash16flash_fwd_kernelI23Flash_fwd_kernel_traitsILi192ELi64ELi64ELi4ELb0ELb0EN7cutlass6half_tE19Flash_kernel_traitsILi192ELi64ELi64ELi4ES3_EELb1ELb1ELb0ELb0ELb0ELb0ELb0ELb1EEEvNS_16Flash_fwd_paramsE,"aw",@nobits
	.sectionflags	@""
	.align	16


//--------------------- .nv.shared._ZN5flash16flash_fwd_kernelI23Flash_fwd_kernel_traitsILi192ELi64ELi64ELi4ELb0ELb0EN7cutlass6half_tE19Flash_kernel_traitsILi192ELi64ELi64ELi4ES3_EELb0ELb1ELb0ELb0ELb0ELb0ELb1ELb0EEEvNS_16Flash_fwd_paramsE --------------------------
	.section	.nv.shared._ZN5flash16flash_fwd_kernelI23Flash_fwd_kernel_traitsILi192ELi64ELi64ELi4ELb0ELb0EN7cutlass6half_tE19Flash_kernel_traitsILi192ELi64ELi64ELi4ES3_EELb0ELb1ELb0ELb0ELb0ELb0ELb1ELb0EEEvNS_16Flash_fwd_paramsE,"aw",@nobits
	.sectionflags	@""
	.align	16


//--------------------- .nv.shared._ZN5flash16flash_fwd_kernelI23Flash_fwd_kernel_traitsILi192ELi64ELi64ELi4ELb0ELb0EN7cutlass6half_tE19Flash_kernel_traitsILi192ELi64ELi64ELi4ES3_EELb1ELb1ELb0ELb1ELb0ELb0ELb0ELb1EEEvNS_16Flash_fwd_paramsE --------------------------
	.section	.nv.shared._ZN5flash16flash_fwd_kernelI23Flash_fwd_kernel_traitsILi192ELi64ELi64ELi4ELb0ELb0EN7cutlass6half_tE19Flash_kernel_traitsILi192ELi64ELi64ELi4ES3_EELb1ELb1ELb0ELb1ELb0ELb0ELb0ELb1EEEvNS_16Flash_fwd_paramsE,"aw",@nobits
	.sectionflags	@""
	.align	16


//--------------------- .nv.shared._ZN5flash16flash_fwd_kernelI23Flash_fwd_kernel_traitsILi192ELi64ELi64ELi4ELb0ELb0EN7cutlass6half_tE19Flash_kernel_traitsILi192ELi64ELi64ELi4ES3_EELb0ELb1ELb0ELb1ELb0ELb0ELb1ELb0EEEvNS_16Flash_fwd_paramsE --------------------------
	.section	.nv.shared._ZN5flash16flash_fwd_kernelI23Flash_fwd_kernel_traitsILi192ELi64ELi64ELi4ELb0ELb0EN7cutlass6half_tE19Flash_kernel_traitsILi192ELi64ELi64ELi4ES3_EELb0ELb1ELb0ELb1ELb0ELb0ELb1ELb0EEEvNS_16Flash_fwd_paramsE,"aw",@nobits
	.sectionflags	@""
	.align	16
